	.target	sm_90a

	.elftype	@"ET_EXEC"


//--------------------- .note.nv.tkinfo           --------------------------
	.section	.note.nv.tkinfo,"",@"SHT_NOTE"
	.sectionflags	@"SHF_NOTE_NV_TKINFO"
	.tkinfo
        /*0018*/ 	.word	0x00000002
        /*0030*/ 	.string	""
        /*0030*/ 	.string	"ptxas"
        /*0030*/ 	.string	"Cuda compilation tools, release 13.0, V13.0.88"
        /*0030*/ 	.string	"Build cuda_13.0.r13.0/compiler.36424714_0"
        /*0030*/ 	.string	"-arch sm_90a -m 64 "



//--------------------- .note.nv.cuinfo           --------------------------
	.section	.note.nv.cuinfo,"",@"SHT_NOTE"
	.sectionflags	@"SHF_NOTE_NV_CUINFO"
        /*0018*/ 	.short	0x0002
        /*001a*/ 	.short	0x005a
        /*001c*/ 	.short	0x0082
	.zero		2


//--------------------- .nv.info                  --------------------------
	.section	.nv.info,"",@"SHT_CUDA_INFO"
	.align	4


	//----- nvinfo : EIATTR_REGCOUNT
	.align		4
        /*0000*/ 	.byte	0x04, 0x2f
        /*0002*/ 	.short	(.L_27 - .L_26)
	.align		4
.L_26:
        /*0004*/ 	.word	index@(_ZN7cutlass13device_kernelIN5flash11enable_sm90INS1_16FlashAttnFwdSm90INS1_25CollectiveMainloopFwdSm90ILi2EN4cute5tupleIJNS5_1CILi1EEES8_S8_EEENS6_IJNS7_ILi128EEENS7_ILi160EEENS7_ILi192EEEEEELi128ENS_12float_e4m3_tEfNS_4arch4Sm90ELb1ELb0ELb0ELb1ELb1ELb1ELb0ELb1ELb1ELb1ELb0ELb0EEENS1_21CollectiveEpilogueFwdINS6_IJSA_SA_SB_EEES9_NS_10bfloat16_tESG_Li256ELb1ELb1ELb0ELb1EEENS1_36VarlenDynamicPersistentTileSchedulerILi128ELi160ELi256ELi128ELb0ELb1ELb1ELb1ELb1ELb1EEEEEEEEEvNT_6ParamsE)
        /*0008*/ 	.word	0x000000a8


	//----- nvinfo : EIATTR_FRAME_SIZE
	.align		4
.L_27:
        /*000c*/ 	.byte	0x04, 0x11
        /*000e*/ 	.short	(.L_29 - .L_28)
	.align		4
.L_28:
        /*0010*/ 	.word	index@(_ZN7cutlass13device_kernelIN5flash11enable_sm90INS1_16FlashAttnFwdSm90INS1_25CollectiveMainloopFwdSm90ILi2EN4cute5tupleIJNS5_1CILi1EEES8_S8_EEENS6_IJNS7_ILi128EEENS7_ILi160EEENS7_ILi192EEEEEELi128ENS_12float_e4m3_tEfNS_4arch4Sm90ELb1ELb0ELb0ELb1ELb1ELb1ELb0ELb1ELb1ELb1ELb0ELb0EEENS1_21CollectiveEpilogueFwdINS6_IJSA_SA_SB_EEES9_NS_10bfloat16_tESG_Li256ELb1ELb1ELb0ELb1EEENS1_36VarlenDynamicPersistentTileSchedulerILi128ELi160ELi256ELi128ELb0ELb1ELb1ELb1ELb1ELb1EEEEEEEEEvNT_6ParamsE)
        /*0014*/ 	.word	0x00000040


	//----- nvinfo : EIATTR_REGCOUNT
	.align		4
.L_29:
        /*0018*/ 	.byte	0x04, 0x2f
        /*001a*/ 	.short	(.L_31 - .L_30)
	.align		4
.L_30:
        /*001c*/ 	.word	index@(_ZN7cutlass13device_kernelIN5flash11enable_sm90INS1_16FlashAttnFwdSm90INS1_25CollectiveMainloopFwdSm90ILi2EN4cute5tupleIJNS5_1CILi1EEES8_S8_EEENS6_IJNS7_ILi128EEENS7_ILi160EEENS7_ILi192EEEEEELi128ENS_12float_e4m3_tEfNS_4arch4Sm90ELb1ELb0ELb0ELb1ELb1ELb0ELb0ELb1ELb1ELb1ELb0ELb0EEENS1_21CollectiveEpilogueFwdINS6_IJSA_SA_SB_EEES9_NS_10bfloat16_tESG_Li256ELb1ELb1ELb0ELb1EEENS1_36VarlenDynamicPersistentTileSchedulerILi128ELi160ELi256ELi128ELb0ELb1ELb1ELb1ELb1ELb1EEEEEEEEEvNT_6ParamsE)
        /*0020*/ 	.word	0x000000a8


	//----- nvinfo : EIATTR_FRAME_SIZE
	.align		4
.L_31:
        /*0024*/ 	.byte	0x04, 0x11
        /*0026*/ 	.short	(.L_33 - .L_32)
	.align		4
.L_32:
        /*0028*/ 	.word	index@(_ZN7cutlass13device_kernelIN5flash11enable_sm90INS1_16FlashAttnFwdSm90INS1_25CollectiveMainloopFwdSm90ILi2EN4cute5tupleIJNS5_1CILi1EEES8_S8_EEENS6_IJNS7_ILi128EEENS7_ILi160EEENS7_ILi192EEEEEELi128ENS_12float_e4m3_tEfNS_4arch4Sm90ELb1ELb0ELb0ELb1ELb1ELb0ELb0ELb1ELb1ELb1ELb0ELb0EEENS1_21CollectiveEpilogueFwdINS6_IJSA_SA_SB_EEES9_NS_10bfloat16_tESG_Li256ELb1ELb1ELb0ELb1EEENS1_36VarlenDynamicPersistentTileSchedulerILi128ELi160ELi256ELi128ELb0ELb1ELb1ELb1ELb1ELb1EEEEEEEEEvNT_6ParamsE)
        /*002c*/ 	.word	0x00000020


	//----- nvinfo : EIATTR_REGCOUNT
	.align		4
.L_33:
        /*0030*/ 	.byte	0x04, 0x2f
        /*0032*/ 	.short	(.L_35 - .L_34)
	.align		4
.L_34:
        /*0034*/ 	.word	index@(_ZN7cutlass13device_kernelIN5flash11enable_sm90INS1_16FlashAttnFwdSm90INS1_25CollectiveMainloopFwdSm90ILi2EN4cute5tupleIJNS5_1CILi1EEES8_S8_EEENS6_IJNS7_ILi128EEENS7_ILi160EEENS7_ILi192EEEEEELi128ENS_12float_e4m3_tEfNS_4arch4Sm90ELb1ELb0ELb0ELb0ELb1ELb0ELb0ELb1ELb1ELb1ELb0ELb0EEENS1_21CollectiveEpilogueFwdINS6_IJSA_SA_SB_EEES9_NS_10bfloat16_tESG_Li256ELb0ELb1ELb0ELb1EEENS1_30DynamicPersistentTileSchedulerILi256ELi128ELb0ELb1ELb1EEEEEEEEEvNT_6ParamsE)
        /*0038*/ 	.word	0x000000a8


	//----- nvinfo : EIATTR_FRAME_SIZE
	.align		4
.L_35:
        /*003c*/ 	.byte	0x04, 0x11
        /*003e*/ 	.short	(.L_37 - .L_36)
	.align		4
.L_36:
        /*0040*/ 	.word	index@(_ZN7cutlass13device_kernelIN5flash11enable_sm90INS1_16FlashAttnFwdSm90INS1_25CollectiveMainloopFwdSm90ILi2EN4cute5tupleIJNS5_1CILi1EEES8_S8_EEENS6_IJNS7_ILi128EEENS7_ILi160EEENS7_ILi192EEEEEELi128ENS_12float_e4m3_tEfNS_4arch4Sm90ELb1ELb0ELb0ELb0ELb1ELb0ELb0ELb1ELb1ELb1ELb0ELb0EEENS1_21CollectiveEpilogueFwdINS6_IJSA_SA_SB_EEES9_NS_10bfloat16_tESG_Li256ELb0ELb1ELb0ELb1EEENS1_30DynamicPersistentTileSchedulerILi256ELi128ELb0ELb1ELb1EEEEEEEEEvNT_6ParamsE)
        /*0044*/ 	.word	0x00000020


	//----- nvinfo : EIATTR_REGCOUNT
	.align		4
.L_37:
        /*0048*/ 	.byte	0x04, 0x2f
        /*004a*/ 	.short	(.L_39 - .L_38)
	.align		4
.L_38:
        /*004c*/ 	.word	index@(_ZN7cutlass13device_kernelIN5flash11enable_sm90INS1_16FlashAttnFwdSm90INS1_25CollectiveMainloopFwdSm90ILi2EN4cute5tupleIJNS5_1CILi1EEES8_S8_EEENS6_IJNS7_ILi128EEESA_NS7_ILi192EEEEEELi128ENS_12float_e4m3_tEfNS_4arch4Sm90ELb0ELb1ELb0ELb1ELb1ELb1ELb0ELb1ELb1ELb1ELb0ELb0EEENS1_21CollectiveEpilogueFwdINS6_IJSA_SA_SA_EEES9_NS_10bfloat16_tESF_Li256ELb1ELb1ELb0ELb1EEENS1_36VarlenDynamicPersistentTileSchedulerILi128ELi128ELi256ELi128ELb0ELb1ELb1ELb1ELb0ELb1EEEEEEEEEvNT_6ParamsE)
        /*0050*/ 	.word	0x000000a8


	//----- nvinfo : EIATTR_FRAME_SIZE
	.align		4
.L_39:
        /*0054*/ 	.byte	0x04, 0x11
        /*0056*/ 	.short	(.L_41 - .L_40)
	.align		4
.L_40:
        /*0058*/ 	.word	index@(_ZN7cutlass13device_kernelIN5flash11enable_sm90INS1_16FlashAttnFwdSm90INS1_25CollectiveMainloopFwdSm90ILi2EN4cute5tupleIJNS5_1CILi1EEES8_S8_EEENS6_IJNS7_ILi128EEESA_NS7_ILi192EEEEEELi128ENS_12float_e4m3_tEfNS_4arch4Sm90ELb0ELb1ELb0ELb1ELb1ELb1ELb0ELb1ELb1ELb1ELb0ELb0EEENS1_21CollectiveEpilogueFwdINS6_IJSA_SA_SA_EEES9_NS_10bfloat16_tESF_Li256ELb1ELb1ELb0ELb1EEENS1_36VarlenDynamicPersistentTileSchedulerILi128ELi128ELi256ELi128ELb0ELb1ELb1ELb1ELb0ELb1EEEEEEEEEvNT_6ParamsE)
        /*005c*/ 	.word	0x00000038


	//----- nvinfo : EIATTR_REGCOUNT
	.align		4
.L_41:
        /*0060*/ 	.byte	0x04, 0x2f
        /*0062*/ 	.short	(.L_43 - .L_42)
	.align		4
.L_42:
        /*0064*/ 	.word	index@(_ZN7cutlass13device_kernelIN5flash11enable_sm90INS1_16FlashAttnFwdSm90INS1_25CollectiveMainloopFwdSm90ILi2EN4cute5tupleIJNS5_1CILi1EEES8_S8_EEENS6_IJNS7_ILi128EEESA_NS7_ILi192EEEEEELi128ENS_12float_e4m3_tEfNS_4arch4Sm90ELb0ELb1ELb0ELb1ELb1ELb0ELb0ELb1ELb1ELb1ELb0ELb0EEENS1_21CollectiveEpilogueFwdINS6_IJSA_SA_SA_EEES9_NS_10bfloat16_tESF_Li256ELb1ELb1ELb0ELb1EEENS1_36VarlenDynamicPersistentTileSchedulerILi128ELi128ELi256ELi128ELb0ELb1ELb1ELb1ELb0ELb1EEEEEEEEEvNT_6ParamsE)
        /*0068*/ 	.word	0x000000a8


	//----- nvinfo : EIATTR_FRAME_SIZE
	.align		4
.L_43:
        /*006c*/ 	.byte	0x04, 0x11
        /*006e*/ 	.short	(.L_45 - .L_44)
	.align		4
.L_44:
        /*0070*/ 	.word	index@(_ZN7cutlass13device_kernelIN5flash11enable_sm90INS1_16FlashAttnFwdSm90INS1_25CollectiveMainloopFwdSm90ILi2EN4cute5tupleIJNS5_1CILi1EEES8_S8_EEENS6_IJNS7_ILi128EEESA_NS7_ILi192EEEEEELi128ENS_12float_e4m3_tEfNS_4arch4Sm90ELb0ELb1ELb0ELb1ELb1ELb0ELb0ELb1ELb1ELb1ELb0ELb0EEENS1_21CollectiveEpilogueFwdINS6_IJSA_SA_SA_EEES9_NS_10bfloat16_tESF_Li256ELb1ELb1ELb0ELb1EEENS1_36VarlenDynamicPersistentTileSchedulerILi128ELi128ELi256ELi128ELb0ELb1ELb1ELb1ELb0ELb1EEEEEEEEEvNT_6ParamsE)
        /*0074*/ 	.word	0x00000020


	//----- nvinfo : EIATTR_REGCOUNT
	.align		4
.L_45:
        /*0078*/ 	.byte	0x04, 0x2f
        /*007a*/ 	.short	(.L_47 - .L_46)
	.align		4
.L_46:
        /*007c*/ 	.word	index@(_ZN7cutlass13device_kernelIN5flash11enable_sm90INS1_16FlashAttnFwdSm90INS1_25CollectiveMainloopFwdSm90ILi2EN4cute5tupleIJNS5_1CILi1EEES8_S8_EEENS6_IJNS7_ILi128EEESA_NS7_ILi192EEEEEELi128ENS_12float_e4m3_tEfNS_4arch4Sm90ELb0ELb1ELb0ELb0ELb1ELb0ELb0ELb1ELb1ELb1ELb0ELb0EEENS1_21CollectiveEpilogueFwdINS6_IJSA_SA_SA_EEES9_NS_10bfloat16_tESF_Li256ELb0ELb1ELb0ELb1EEENS1_30DynamicPersistentTileSchedulerILi256ELi128ELb0ELb1ELb1EEEEEEEEEvNT_6ParamsE)
        /*0080*/ 	.word	0x000000a8


	//----- nvinfo : EIATTR_FRAME_SIZE
	.align		4
.L_47:
        /*0084*/ 	.byte	0x04, 0x11
        /*0086*/ 	.short	(.L_49 - .L_48)
	.align		4
.L_48:
        /*0088*/ 	.word	index@(_ZN7cutlass13device_kernelIN5flash11enable_sm90INS1_16FlashAttnFwdSm90INS1_25CollectiveMainloopFwdSm90ILi2EN4cute5tupleIJNS5_1CILi1EEES8_S8_EEENS6_IJNS7_ILi128EEESA_NS7_ILi192EEEEEELi128ENS_12float_e4m3_tEfNS_4arch4Sm90ELb0ELb1ELb0ELb0ELb1ELb0ELb0ELb1ELb1ELb1ELb0ELb0EEENS1_21CollectiveEpilogueFwdINS6_IJSA_SA_SA_EEES9_NS_10bfloat16_tESF_Li256ELb0ELb1ELb0ELb1EEENS1_30DynamicPersistentTileSchedulerILi256ELi128ELb0ELb1ELb1EEEEEEEEEvNT_6ParamsE)
        /*008c*/ 	.word	0x00000018


	//----- nvinfo : EIATTR_REGCOUNT
	.align		4
.L_49:
        /*0090*/ 	.byte	0x04, 0x2f
        /*0092*/ 	.short	(.L_51 - .L_50)
	.align		4
.L_50:
        /*0094*/ 	.word	index@(_ZN7cutlass13device_kernelIN5flash11enable_sm90INS1_16FlashAttnFwdSm90INS1_25CollectiveMainloopFwdSm90ILi2EN4cute5tupleIJNS5_1CILi1EEES8_S8_EEENS6_IJNS7_ILi128EEENS7_ILi160EEENS7_ILi192EEEEEELi128ENS_12float_e4m3_tEfNS_4arch4Sm90ELb0ELb0ELb0ELb1ELb1ELb1ELb0ELb1ELb1ELb1ELb0ELb0EEENS1_21CollectiveEpilogueFwdINS6_IJSA_SA_SB_EEES9_NS_10bfloat16_tESG_Li256ELb1ELb1ELb0ELb1EEENS1_36VarlenDynamicPersistentTileSchedulerILi128ELi160ELi256ELi128ELb0ELb1ELb1ELb0ELb1ELb1EEEEEEEEEvNT_6ParamsE)
        /*0098*/ 	.word	0x000000a8


	//----- nvinfo : EIATTR_FRAME_SIZE
	.align		4
.L_51:
        /*009c*/ 	.byte	0x04, 0x11
        /*009e*/ 	.short	(.L_53 - .L_52)
	.align		4
.L_52:
        /*00a0*/ 	.word	index@(_ZN7cutlass13device_kernelIN5flash11enable_sm90INS1_16FlashAttnFwdSm90INS1_25CollectiveMainloopFwdSm90ILi2EN4cute5tupleIJNS5_1CILi1EEES8_S8_EEENS6_IJNS7_ILi128EEENS7_ILi160EEENS7_ILi192EEEEEELi128ENS_12float_e4m3_tEfNS_4arch4Sm90ELb0ELb0ELb0ELb1ELb1ELb1ELb0ELb1ELb1ELb1ELb0ELb0EEENS1_21CollectiveEpilogueFwdINS6_IJSA_SA_SB_EEES9_NS_10bfloat16_tESG_Li256ELb1ELb1ELb0ELb1EEENS1_36VarlenDynamicPersistentTileSchedulerILi128ELi160ELi256ELi128ELb0ELb1ELb1ELb0ELb1ELb1EEEEEEEEEvNT_6ParamsE)
        /*00a4*/ 	.word	0x00000050


	//----- nvinfo : EIATTR_REGCOUNT
	.align		4
.L_53:
        /*00a8*/ 	.byte	0x04, 0x2f
        /*00aa*/ 	.short	(.L_55 - .L_54)
	.align		4
.L_54:
        /*00ac*/ 	.word	index@(_ZN7cutlass13device_kernelIN5flash11enable_sm90INS1_16FlashAttnFwdSm90INS1_25CollectiveMainloopFwdSm90ILi2EN4cute5tupleIJNS5_1CILi1EEES8_S8_EEENS6_IJNS7_ILi128EEENS7_ILi160EEENS7_ILi192EEEEEELi128ENS_12float_e4m3_tEfNS_4arch4Sm90ELb0ELb0ELb0ELb1ELb1ELb0ELb0ELb1ELb1ELb1ELb0ELb0EEENS1_21CollectiveEpilogueFwdINS6_IJSA_SA_SB_EEES9_NS_10bfloat16_tESG_Li256ELb1ELb1ELb0ELb1EEENS1_36VarlenDynamicPersistentTileSchedulerILi128ELi160ELi256ELi128ELb0ELb1ELb1ELb0ELb1ELb1EEEEEEEEEvNT_6ParamsE)
        /*00b0*/ 	.word	0x000000a8


	//----- nvinfo : EIATTR_FRAME_SIZE
	.align		4
.L_55:
        /*00b4*/ 	.byte	0x04, 0x11
        /*00b6*/ 	.short	(.L_57 - .L_56)
	.align		4
.L_56:
        /*00b8*/ 	.word	index@(_ZN7cutlass13device_kernelIN5flash11enable_sm90INS1_16FlashAttnFwdSm90INS1_25CollectiveMainloopFwdSm90ILi2EN4cute5tupleIJNS5_1CILi1EEES8_S8_EEENS6_IJNS7_ILi128EEENS7_ILi160EEENS7_ILi192EEEEEELi128ENS_12float_e4m3_tEfNS_4arch4Sm90ELb0ELb0ELb0ELb1ELb1ELb0ELb0ELb1ELb1ELb1ELb0ELb0EEENS1_21CollectiveEpilogueFwdINS6_IJSA_SA_SB_EEES9_NS_10bfloat16_tESG_Li256ELb1ELb1ELb0ELb1EEENS1_36VarlenDynamicPersistentTileSchedulerILi128ELi160ELi256ELi128ELb0ELb1ELb1ELb0ELb1ELb1EEEEEEEEEvNT_6ParamsE)
        /*00bc*/ 	.word	0x00000020


	//----- nvinfo : EIATTR_REGCOUNT
	.align		4
.L_57:
        /*00c0*/ 	.byte	0x04, 0x2f
        /*00c2*/ 	.short	(.L_59 - .L_58)
	.align		4
.L_58:
        /*00c4*/ 	.word	index@(_ZN7cutlass13device_kernelIN5flash11enable_sm90INS1_16FlashAttnFwdSm90INS1_25CollectiveMainloopFwdSm90ILi2EN4cute5tupleIJNS5_1CILi1EEES8_S8_EEENS6_IJNS7_ILi128EEENS7_ILi160EEENS7_ILi192EEEEEELi128ENS_12float_e4m3_tEfNS_4arch4Sm90ELb0ELb0ELb0ELb0ELb1ELb0ELb0ELb1ELb1ELb1ELb0ELb0EEENS1_21CollectiveEpilogueFwdINS6_IJSA_SA_SB_EEES9_NS_10bfloat16_tESG_Li256ELb0ELb1ELb0ELb1EEENS1_29StaticPersistentTileSchedulerILb0EEEEEEEEEvNT_6ParamsE)
        /*00c8*/ 	.word	0x000000a8


	//----- nvinfo : EIATTR_FRAME_SIZE
	.align		4
.L_59:
        /*00cc*/ 	.byte	0x04, 0x11
        /*00ce*/ 	.short	(.L_61 - .L_60)
	.align		4
.L_60:
        /*00d0*/ 	.word	index@(_ZN7cutlass13device_kernelIN5flash11enable_sm90INS1_16FlashAttnFwdSm90INS1_25CollectiveMainloopFwdSm90ILi2EN4cute5tupleIJNS5_1CILi1EEES8_S8_EEENS6_IJNS7_ILi128EEENS7_ILi160EEENS7_ILi192EEEEEELi128ENS_12float_e4m3_tEfNS_4arch4Sm90ELb0ELb0ELb0ELb0ELb1ELb0ELb0ELb1ELb1ELb1ELb0ELb0EEENS1_21CollectiveEpilogueFwdINS6_IJSA_SA_SB_EEES9_NS_10bfloat16_tESG_Li256ELb0ELb1ELb0ELb1EEENS1_29StaticPersistentTileSchedulerILb0EEEEEEEEEvNT_6ParamsE)
        /*00d4*/ 	.word	0x00000028


	//----- nvinfo : EIATTR_MIN_STACK_SIZE
	.align		4
.L_61:
        /*00d8*/ 	.byte	0x04, 0x12
        /*00da*/ 	.short	(.L_63 - .L_62)
	.align		4
.L_62:
        /*00dc*/ 	.word	index@(_ZN7cutlass13device_kernelIN5flash11enable_sm90INS1_16FlashAttnFwdSm90INS1_25CollectiveMainloopFwdSm90ILi2EN4cute5tupleIJNS5_1CILi1EEES8_S8_EEENS6_IJNS7_ILi128EEENS7_ILi160EEENS7_ILi192EEEEEELi128ENS_12float_e4m3_tEfNS_4arch4Sm90ELb0ELb0ELb0ELb0ELb1ELb0ELb0ELb1ELb1ELb1ELb0ELb0EEENS1_21CollectiveEpilogueFwdINS6_IJSA_SA_SB_EEES9_NS_10bfloat16_tESG_Li256ELb0ELb1ELb0ELb1EEENS1_29StaticPersistentTileSchedulerILb0EEEEEEEEEvNT_6ParamsE)
        /*00e0*/ 	.word	0x00000028


	//----- nvinfo : EIATTR_MIN_STACK_SIZE
	.align		4
.L_63:
        /*00e4*/ 	.byte	0x04, 0x12
        /*00e6*/ 	.short	(.L_65 - .L_64)
	.align		4
.L_64:
        /*00e8*/ 	.word	index@(_ZN7cutlass13device_kernelIN5flash11enable_sm90INS1_16FlashAttnFwdSm90INS1_25CollectiveMainloopFwdSm90ILi2EN4cute5tupleIJNS5_1CILi1EEES8_S8_EEENS6_IJNS7_ILi128EEENS7_ILi160EEENS7_ILi192EEEEEELi128ENS_12float_e4m3_tEfNS_4arch4Sm90ELb0ELb0ELb0ELb1ELb1ELb0ELb0ELb1ELb1ELb1ELb0ELb0EEENS1_21CollectiveEpilogueFwdINS6_IJSA_SA_SB_EEES9_NS_10bfloat16_tESG_Li256ELb1ELb1ELb0ELb1EEENS1_36VarlenDynamicPersistentTileSchedulerILi128ELi160ELi256ELi128ELb0ELb1ELb1ELb0ELb1ELb1EEEEEEEEEvNT_6ParamsE)
        /*00ec*/ 	.word	0x00000020


	//----- nvinfo : EIATTR_MIN_STACK_SIZE
	.align		4
.L_65:
        /*00f0*/ 	.byte	0x04, 0x12
        /*00f2*/ 	.short	(.L_67 - .L_66)
	.align		4
.L_66:
        /*00f4*/ 	.word	index@(_ZN7cutlass13device_kernelIN5flash11enable_sm90INS1_16FlashAttnFwdSm90INS1_25CollectiveMainloopFwdSm90ILi2EN4cute5tupleIJNS5_1CILi1EEES8_S8_EEENS6_IJNS7_ILi128EEENS7_ILi160EEENS7_ILi192EEEEEELi128ENS_12float_e4m3_tEfNS_4arch4Sm90ELb0ELb0ELb0ELb1ELb1ELb1ELb0ELb1ELb1ELb1ELb0ELb0EEENS1_21CollectiveEpilogueFwdINS6_IJSA_SA_SB_EEES9_NS_10bfloat16_tESG_Li256ELb1ELb1ELb0ELb1EEENS1_36VarlenDynamicPersistentTileSchedulerILi128ELi160ELi256ELi128ELb0ELb1ELb1ELb0ELb1ELb1EEEEEEEEEvNT_6ParamsE)
        /*00f8*/ 	.word	0x00000050


	//----- nvinfo : EIATTR_MIN_STACK_SIZE
	.align		4
.L_67:
        /*00fc*/ 	.byte	0x04, 0x12
        /*00fe*/ 	.short	(.L_69 - .L_68)
	.align		4
.L_68:
        /*0100*/ 	.word	index@(_ZN7cutlass13device_kernelIN5flash11enable_sm90INS1_16FlashAttnFwdSm90INS1_25CollectiveMainloopFwdSm90ILi2EN4cute5tupleIJNS5_1CILi1EEES8_S8_EEENS6_IJNS7_ILi128EEESA_NS7_ILi192EEEEEELi128ENS_12float_e4m3_tEfNS_4arch4Sm90ELb0ELb1ELb0ELb0ELb1ELb0ELb0ELb1ELb1ELb1ELb0ELb0EEENS1_21CollectiveEpilogueFwdINS6_IJSA_SA_SA_EEES9_NS_10bfloat16_tESF_Li256ELb0ELb1ELb0ELb1EEENS1_30DynamicPersistentTileSchedulerILi256ELi128ELb0ELb1ELb1EEEEEEEEEvNT_6ParamsE)
        /*0104*/ 	.word	0x00000018


	//----- nvinfo : EIATTR_MIN_STACK_SIZE
	.align		4
.L_69:
        /*0108*/ 	.byte	0x04, 0x12
        /*010a*/ 	.short	(.L_71 - .L_70)
	.align		4
.L_70:
        /*010c*/ 	.word	index@(_ZN7cutlass13device_kernelIN5flash11enable_sm90INS1_16FlashAttnFwdSm90INS1_25CollectiveMainloopFwdSm90ILi2EN4cute5tupleIJNS5_1CILi1EEES8_S8_EEENS6_IJNS7_ILi128EEESA_NS7_ILi192EEEEEELi128ENS_12float_e4m3_tEfNS_4arch4Sm90ELb0ELb1ELb0ELb1ELb1ELb0ELb0ELb1ELb1ELb1ELb0ELb0EEENS1_21CollectiveEpilogueFwdINS6_IJSA_SA_SA_EEES9_NS_10bfloat16_tESF_Li256ELb1ELb1ELb0ELb1EEENS1_36VarlenDynamicPersistentTileSchedulerILi128ELi128ELi256ELi128ELb0ELb1ELb1ELb1ELb0ELb1EEEEEEEEEvNT_6ParamsE)
        /*0110*/ 	.word	0x00000020


	//----- nvinfo : EIATTR_MIN_STACK_SIZE
	.align		4
.L_71:
        /*0114*/ 	.byte	0x04, 0x12
        /*0116*/ 	.short	(.L_73 - .L_72)
	.align		4
.L_72:
        /*0118*/ 	.word	index@(_ZN7cutlass13device_kernelIN5flash11enable_sm90INS1_16FlashAttnFwdSm90INS1_25CollectiveMainloopFwdSm90ILi2EN4cute5tupleIJNS5_1CILi1EEES8_S8_EEENS6_IJNS7_ILi128EEESA_NS7_ILi192EEEEEELi128ENS_12float_e4m3_tEfNS_4arch4Sm90ELb0ELb1ELb0ELb1ELb1ELb1ELb0ELb1ELb1ELb1ELb0ELb0EEENS1_21CollectiveEpilogueFwdINS6_IJSA_SA_SA_EEES9_NS_10bfloat16_tESF_Li256ELb1ELb1ELb0ELb1EEENS1_36VarlenDynamicPersistentTileSchedulerILi128ELi128ELi256ELi128ELb0ELb1ELb1ELb1ELb0ELb1EEEEEEEEEvNT_6ParamsE)
        /*011c*/ 	.word	0x00000038


	//----- nvinfo : EIATTR_MIN_STACK_SIZE
	.align		4
.L_73:
        /*0120*/ 	.byte	0x04, 0x12
        /*0122*/ 	.short	(.L_75 - .L_74)
	.align		4
.L_74:
        /*0124*/ 	.word	index@(_ZN7cutlass13device_kernelIN5flash11enable_sm90INS1_16FlashAttnFwdSm90INS1_25CollectiveMainloopFwdSm90ILi2EN4cute5tupleIJNS5_1CILi1EEES8_S8_EEENS6_IJNS7_ILi128EEENS7_ILi160EEENS7_ILi192EEEEEELi128ENS_12float_e4m3_tEfNS_4arch4Sm90ELb1ELb0ELb0ELb0ELb1ELb0ELb0ELb1ELb1ELb1ELb0ELb0EEENS1_21CollectiveEpilogueFwdINS6_IJSA_SA_SB_EEES9_NS_10bfloat16_tESG_Li256ELb0ELb1ELb0ELb1EEENS1_30DynamicPersistentTileSchedulerILi256ELi128ELb0ELb1ELb1EEEEEEEEEvNT_6ParamsE)
        /*0128*/ 	.word	0x00000020


	//----- nvinfo : EIATTR_MIN_STACK_SIZE
	.align		4
.L_75:
        /*012c*/ 	.byte	0x04, 0x12
        /*012e*/ 	.short	(.L_77 - .L_76)
	.align		4
.L_76:
        /*0130*/ 	.word	index@(_ZN7cutlass13device_kernelIN5flash11enable_sm90INS1_16FlashAttnFwdSm90INS1_25CollectiveMainloopFwdSm90ILi2EN4cute5tupleIJNS5_1CILi1EEES8_S8_EEENS6_IJNS7_ILi128EEENS7_ILi160EEENS7_ILi192EEEEEELi128ENS_12float_e4m3_tEfNS_4arch4Sm90ELb1ELb0ELb0ELb1ELb1ELb0ELb0ELb1ELb1ELb1ELb0ELb0EEENS1_21CollectiveEpilogueFwdINS6_IJSA_SA_SB_EEES9_NS_10bfloat16_tESG_Li256ELb1ELb1ELb0ELb1EEENS1_36VarlenDynamicPersistentTileSchedulerILi128ELi160ELi256ELi128ELb0ELb1ELb1ELb1ELb1ELb1EEEEEEEEEvNT_6ParamsE)
        /*0134*/ 	.word	0x00000020


	//----- nvinfo : EIATTR_MIN_STACK_SIZE
	.align		4
.L_77:
        /*0138*/ 	.byte	0x04, 0x12
        /*013a*/ 	.short	(.L_79 - .L_78)
	.align		4
.L_78:
        /*013c*/ 	.word	index@(_ZN7cutlass13device_kernelIN5flash11enable_sm90INS1_16FlashAttnFwdSm90INS1_25CollectiveMainloopFwdSm90ILi2EN4cute5tupleIJNS5_1CILi1EEES8_S8_EEENS6_IJNS7_ILi128EEENS7_ILi160EEENS7_ILi192EEEEEELi128ENS_12float_e4m3_tEfNS_4arch4Sm90ELb1ELb0ELb0ELb1ELb1ELb1ELb0ELb1ELb1ELb1ELb0ELb0EEENS1_21CollectiveEpilogueFwdINS6_IJSA_SA_SB_EEES9_NS_10bfloat16_tESG_Li256ELb1ELb1ELb0ELb1EEENS1_36VarlenDynamicPersistentTileSchedulerILi128ELi160ELi256ELi128ELb0ELb1ELb1ELb1ELb1ELb1EEEEEEEEEvNT_6ParamsE)
        /*0140*/ 	.word	0x00000040
.L_79:


//--------------------- .nv.compat                --------------------------
	.section	.nv.compat,"",@"SHT_CUDA_COMPAT_INFO"
	.align	4
        /*0000*/ 	.byte	0x02, 0x09, 0x01, 0x00, 0x02, 0x02, 0x04, 0x00, 0x02, 0x05, 0x05, 0x00, 0x03, 0x07, 0x01, 0x01
        /*0010*/ 	.byte	0x02, 0x03, 0x01, 0x00, 0x02, 0x06, 0x01, 0x00, 0x04, 0x0b, 0x08, 0x00, 0x00, 0x00, 0x00, 0x00
        /*0020*/ 	.byte	0x00, 0x00, 0x00, 0x00


//--------------------- .nv.info._ZN7cutlass13device_kernelIN5flash11enable_sm90INS1_16FlashAttnFwdSm90INS1_25CollectiveMainloopFwdSm90ILi2EN4cute5tupleIJNS5_1CILi1EEES8_S8_EEENS6_IJNS7_ILi128EEENS7_ILi160EEENS7_ILi192EEEEEELi128ENS_12float_e4m3_tEfNS_4arch4Sm90ELb0ELb0ELb0ELb0ELb1ELb0ELb0ELb1ELb1ELb1ELb0ELb0EEENS1_21CollectiveEpilogueFwdINS6_IJSA_SA_SB_EEES9_NS_10bfloat16_tESG_Li256ELb0ELb1ELb0ELb1EEENS1_29StaticPersistentTileSchedulerILb0EEEEEEEEEvNT_6ParamsE --------------------------
	.section	.nv.info._ZN7cutlass13device_kernelIN5flash11enable_sm90INS1_16FlashAttnFwdSm90INS1_25CollectiveMainloopFwdSm90ILi2EN4cute5tupleIJNS5_1CILi1EEES8_S8_EEENS6_IJNS7_ILi128EEENS7_ILi160EEENS7_ILi192EEEEEELi128ENS_12float_e4m3_tEfNS_4arch4Sm90ELb0ELb0ELb0ELb0ELb1ELb0ELb0ELb1ELb1ELb1ELb0ELb0EEENS1_21CollectiveEpilogueFwdINS6_IJSA_SA_SB_EEES9_NS_10bfloat16_tESG_Li256ELb0ELb1ELb0ELb1EEENS1_29StaticPersistentTileSchedulerILb0EEEEEEEEEvNT_6ParamsE,"",@"SHT_CUDA_INFO"
	.sectionflags	@""
	.align	4


	//----- nvinfo : EIATTR_CUDA_API_VERSION
	.align		4
        /*0000*/ 	.byte	0x04, 0x37
        /*0002*/ 	.short	(.L_81 - .L_80)
.L_80:
        /*0004*/ 	.word	0x00000082


	//----- nvinfo : EIATTR_KPARAM_INFO
	.align		4
.L_81:
        /*0008*/ 	.byte	0x04, 0x17
        /*000a*/ 	.short	(.L_83 - .L_82)
.L_82:
        /*000c*/ 	.word	0x00000000
        /*0010*/ 	.short	0x0000
        /*0012*/ 	.short	0x0070
        /*0014*/ 	.byte	0x00, 0xf0, 0x01, 0x28


	//----- nvinfo : EIATTR_SPARSE_MMA_MASK
	.align		4
.L_83:
        /*0018*/ 	.byte	0x03, 0x50
        /*001a*/ 	.short	0x0000


	//----- nvinfo : EIATTR_MAXREG_COUNT
	.align		4
        /*001c*/ 	.byte	0x03, 0x1b
        /*001e*/ 	.short	0x00a8


	//----- nvinfo : EIATTR_NUM_BARRIERS
	.align		4
        /*0020*/ 	.byte	0x02, 0x4c
        /*0022*/ 	.byte	0x10
	.zero		1


	//----- nvinfo : EIATTR_EXTERNS
	.align		4
        /*0024*/ 	.byte	0x04, 0x0f
        /*0026*/ 	.short	(.L_85 - .L_84)


	//   ....[0]....
	.align		4
.L_84:
        /*0028*/ 	.word	index@(__assertfail)


	//----- nvinfo : EIATTR_ANNOTATIONS
	.align		4
.L_85:
        /*002c*/ 	.byte	0x04, 0x55
        /*002e*/ 	.short	(.L_87 - .L_86)


	//   ....[0]....
.L_86:
        /*0030*/ 	.word	0x00000001
        /*0034*/ 	.byte	0x60, 0x9d, 0x00, 0x00, 0x01, 0x00, 0x00, 0x00, 0xa0, 0x9d, 0x00, 0x00, 0x01, 0x00, 0x00, 0x00
        /* <DEDUP_REMOVED lines=10> */
        /*00e4*/ 	.byte	0xc0, 0xdc, 0x00, 0x00, 0x01, 0x00, 0x00, 0x00, 0xd0, 0xdc, 0x00, 0x00


	//----- nvinfo : EIATTR_MERCURY_ISA_VERSION
	.align		4
.L_87:
        /*00f0*/ 	.byte	0x03, 0x5f
        /*00f2*/ 	.short	0x0101


	//----- nvinfo : EIATTR_INT_WARP_WIDE_INSTR_OFFSETS
	.align		4
        /*00f4*/ 	.byte	0x04, 0x31
        /*00f6*/ 	.short	(.L_89 - .L_88)


	//   ....[0]....
.L_88:
        /*00f8*/ 	.word	0x000000c0


	//   ....[1]....
        /*00fc*/ 	.word	0x000000d0


	//   ....[2]....
        /*0100*/ 	.word	0x00000170


	//----- nvinfo : EIATTR_COOP_GROUP_MASK_REGIDS
	.align		4
.L_89:
        /*0104*/ 	.byte	0x04, 0x29
        /*0106*/ 	.short	(.L_91 - .L_90)


	//   ....[0]....
.L_90:
        /*0108*/ 	.word	0xffffffff


	//   ....[1]....
        /*010c*/ 	.word	0xffffffff


	//   ....[2]....
        /*0110*/ 	.word	0xffffffff


	//   ....[3]....
        /*0114*/ 	.word	0xffffffff


	//   ....[4]....
        /*0118*/ 	.word	0xffffffff


	//   ....[5]....
        /*011c*/ 	.word	0xffffffff


	//   ....[6]....
        /*0120*/ 	.word	0xffffffff


	//   ....[7]....
        /*0124*/ 	.word	0xffffffff


	//   ....[8]....
        /*0128*/ 	.word	0xffffffff


	//   ....[9]....
        /*012c*/ 	.word	0xffffffff


	//   ....[10]....
        /*0130*/ 	.word	0xffffffff


	//   ....[11]....
        /*0134*/ 	.word	0xffffffff


	//   ....[12]....
        /*0138*/ 	.word	0xffffffff


	//   ....[13]....
        /*013c*/ 	.word	0xffffffff


	//   ....[14]....
        /*0140*/ 	.word	0xffffffff


	//   ....[15]....
        /*0144*/ 	.word	0xffffffff


	//   ....[16]....
        /*0148*/ 	.word	0xffffffff


	//   ....[17]....
        /*014c*/ 	.word	0xffffffff


	//   ....[18]....
        /*0150*/ 	.word	0xffffffff


	//   ....[19]....
        /*0154*/ 	.word	0xffffffff


	//   ....[20]....
        /*0158*/ 	.word	0xffffffff


	//   ....[21]....
        /*015c*/ 	.word	0xffffffff


	//   ....[22]....
        /*0160*/ 	.word	0xffffffff


	//   ....[23]....
        /*0164*/ 	.word	0xffffffff


	//   ....[24]....
        /*0168*/ 	.word	0xffffffff


	//   ....[25]....
        /*016c*/ 	.word	0xffffffff


	//   ....[26]....
        /*0170*/ 	.word	0xffffffff


	//   ....[27]....
        /*0174*/ 	.word	0xffffffff


	//   ....[28]....
        /*0178*/ 	.word	0xffffffff


	//   ....[29]....
        /*017c*/ 	.word	0xffffffff


	//   ....[30]....
        /*0180*/ 	.word	0xffffffff


	//   ....[31]....
        /*0184*/ 	.word	0xffffffff


	//   ....[32]....
        /*0188*/ 	.word	0xffffffff


	//   ....[33]....
        /*018c*/ 	.word	0xffffffff


	//   ....[34]....
        /*0190*/ 	.word	0xffffffff


	//   ....[35]....
        /*0194*/ 	.word	0xffffffff


	//   ....[36]....
        /*0198*/ 	.word	0xffffffff


	//   ....[37]....
        /*019c*/ 	.word	0xffffffff


	//   ....[38]....
        /*01a0*/ 	.word	0xffffffff


	//   ....[39]....
        /*01a4*/ 	.word	0xffffffff


	//   ....[40]....
        /*01a8*/ 	.word	0xffffffff


	//   ....[41]....
        /*01ac*/ 	.word	0xffffffff


	//   ....[42]....
        /*01b0*/ 	.word	0xffffffff


	//   ....[43]....
        /*01b4*/ 	.word	0xffffffff


	//   ....[44]....
        /*01b8*/ 	.word	0xffffffff


	//   ....[45]....
        /*01bc*/ 	.word	0xffffffff


	//   ....[46]....
        /*01c0*/ 	.word	0xffffffff


	//   ....[47]....
        /*01c4*/ 	.word	0xffffffff


	//   ....[48]....
        /*01c8*/ 	.word	0xffffffff


	//   ....[49]....
        /*01cc*/ 	.word	0xffffffff


	//   ....[50]....
        /*01d0*/ 	.word	0xffffffff


	//   ....[51]....
        /*01d4*/ 	.word	0xffffffff


	//   ....[52]....
        /*01d8*/ 	.word	0xffffffff


	//   ....[53]....
        /*01dc*/ 	.word	0xffffffff


	//   ....[54]....
        /*01e0*/ 	.word	0xffffffff


	//   ....[55]....
        /*01e4*/ 	.word	0xffffffff


	//   ....[56]....
        /*01e8*/ 	.word	0xffffffff


	//   ....[57]....
        /*01ec*/ 	.word	0xffffffff


	//   ....[58]....
        /*01f0*/ 	.word	0xffffffff


	//   ....[59]....
        /*01f4*/ 	.word	0xffffffff


	//   ....[60]....
        /*01f8*/ 	.word	0xffffffff


	//   ....[61]....
        /*01fc*/ 	.word	0xffffffff


	//   ....[62]....
        /*0200*/ 	.word	0xffffffff


	//   ....[63]....
        /*0204*/ 	.word	0xffffffff


	//   ....[64]....
        /*0208*/ 	.word	0xffffffff


	//   ....[65]....
        /*020c*/ 	.word	0xffffffff


	//   ....[66]....
        /*0210*/ 	.word	0xffffffff


	//   ....[67]....
        /*0214*/ 	.word	0xffffffff


	//   ....[68]....
        /*0218*/ 	.word	0xffffffff


	//   ....[69]....
        /*021c*/ 	.word	0xffffffff


	//   ....[70]....
        /*0220*/ 	.word	0xffffffff


	//   ....[71]....
        /*0224*/ 	.word	0xffffffff


	//   ....[72]....
        /*0228*/ 	.word	0xffffffff


	//   ....[73]....
        /*022c*/ 	.word	0xffffffff


	//   ....[74]....
        /*0230*/ 	.word	0xffffffff


	//   ....[75]....
        /*0234*/ 	.word	0xffffffff


	//   ....[76]....
        /*0238*/ 	.word	0xffffffff


	//   ....[77]....
        /*023c*/ 	.word	0xffffffff


	//   ....[78]....
        /*0240*/ 	.word	0xffffffff


	//   ....[79]....
        /*0244*/ 	.word	0xffffffff


	//   ....[80]....
        /*0248*/ 	.word	0xffffffff


	//   ....[81]....
        /*024c*/ 	.word	0xffffffff


	//   ....[82]....
        /*0250*/ 	.word	0xffffffff


	//   ....[83]....
        /*0254*/ 	.word	0xffffffff


	//   ....[84]....
        /*0258*/ 	.word	0xffffffff


	//   ....[85]....
        /*025c*/ 	.word	0xffffffff


	//   ....[86]....
        /*0260*/ 	.word	0xffffffff


	//   ....[87]....
        /*0264*/ 	.word	0xffffffff


	//   ....[88]....
        /*0268*/ 	.word	0xffffffff


	//   ....[89]....
        /*026c*/ 	.word	0xffffffff


	//   ....[90]....
        /*0270*/ 	.word	0xffffffff


	//   ....[91]....
        /*0274*/ 	.word	0xffffffff


	//   ....[92]....
        /*0278*/ 	.word	0xffffffff


	//   ....[93]....
        /*027c*/ 	.word	0xffffffff


	//   ....[94]....
        /*0280*/ 	.word	0xffffffff


	//   ....[95]....
        /*0284*/ 	.word	0xffffffff


	//   ....[96]....
        /*0288*/ 	.word	0xffffffff


	//   ....[97]....
        /*028c*/ 	.word	0xffffffff


	//   ....[98]....
        /*0290*/ 	.word	0xffffffff


	//   ....[99]....
        /*0294*/ 	.word	0xffffffff


	//   ....[100]....
        /*0298*/ 	.word	0xffffffff


	//   ....[101]....
        /*029c*/ 	.word	0xffffffff


	//   ....[102]....
        /*02a0*/ 	.word	0xffffffff


	//   ....[103]....
        /*02a4*/ 	.word	0xffffffff


	//   ....[104]....
        /*02a8*/ 	.word	0xffffffff


	//   ....[105]....
        /*02ac*/ 	.word	0xffffffff


	//   ....[106]....
        /*02b0*/ 	.word	0xffffffff


	//   ....[107]....
        /*02b4*/ 	.word	0xffffffff


	//   ....[108]....
        /*02b8*/ 	.word	0xffffffff


	//   ....[109]....
        /*02bc*/ 	.word	0xffffffff


	//   ....[110]....
        /*02c0*/ 	.word	0xffffffff


	//   ....[111]....
        /*02c4*/ 	.word	0xffffffff


	//   ....[112]....
        /*02c8*/ 	.word	0x0500000f


	//   ....[113]....
        /*02cc*/ 	.word	0x0500000f


	//   ....[114]....
        /*02d0*/ 	.word	0x0500000f


	//   ....[115]....
        /*02d4*/ 	.word	0x0500000f


	//   ....[116]....
        /*02d8*/ 	.word	0x0500000f


	//   ....[117]....
        /*02dc*/ 	.word	0x0500000f


	//   ....[118]....
        /*02e0*/ 	.word	0x0500000f


	//   ....[119]....
        /*02e4*/ 	.word	0x0500000f


	//   ....[120]....
        /*02e8*/ 	.word	0x0500000f


	//   ....[121]....
        /*02ec*/ 	.word	0x0500000f


	//   ....[122]....
        /*02f0*/ 	.word	0x0500000f


	//   ....[123]....
        /*02f4*/ 	.word	0x0500000f


	//   ....[124]....
        /*02f8*/ 	.word	0x0500000f


	//   ....[125]....
        /*02fc*/ 	.word	0x0500000f


	//   ....[126]....
        /*0300*/ 	.word	0x0500000f


	//   ....[127]....
        /*0304*/ 	.word	0x0500000f


	//   ....[128]....
        /*0308*/ 	.word	0x0500000f


	//   ....[129]....
        /*030c*/ 	.word	0x0500000f


	//   ....[130]....
        /*0310*/ 	.word	0x0500000f


	//   ....[131]....
        /*0314*/ 	.word	0x0500000f


	//   ....[132]....
        /*0318*/ 	.word	0x0500000f


	//   ....[133]....
        /*031c*/ 	.word	0x0500000f


	//   ....[134]....
        /*0320*/ 	.word	0x0500000f


	//   ....[135]....
        /*0324*/ 	.word	0x0500000f


	//   ....[136]....
        /*0328*/ 	.word	0x0500000f


	//   ....[137]....
        /*032c*/ 	.word	0x0500000f


	//   ....[138]....
        /*0330*/ 	.word	0x0500000f


	//   ....[139]....
        /*0334*/ 	.word	0x0500000f


	//   ....[140]....
        /*0338*/ 	.word	0x0500000f


	//   ....[141]....
        /*033c*/ 	.word	0x0500000f


	//   ....[142]....
        /*0340*/ 	.word	0x0500000f


	//   ....[143]....
        /*0344*/ 	.word	0x0500000f


	//   ....[144]....
        /*0348*/ 	.word	0x0500000f


	//   ....[145]....
        /*034c*/ 	.word	0x0500000f


	//   ....[146]....
        /*0350*/ 	.word	0x0500000f


	//   ....[147]....
        /*0354*/ 	.word	0x0500000f


	//   ....[148]....
        /*0358*/ 	.word	0x0500000f


	//   ....[149]....
        /*035c*/ 	.word	0x0500000f


	//   ....[150]....
        /*0360*/ 	.word	0x0500000f


	//   ....[151]....
        /*0364*/ 	.word	0x0500000f


	//   ....[152]....
        /*0368*/ 	.word	0x0500000f


	//   ....[153]....
        /*036c*/ 	.word	0x0500000f


	//   ....[154]....
        /*0370*/ 	.word	0x0500000f


	//   ....[155]....
        /*0374*/ 	.word	0x0500000f


	//   ....[156]....
        /*0378*/ 	.word	0x0500000f


	//   ....[157]....
        /*037c*/ 	.word	0x0500000f


	//   ....[158]....
        /*0380*/ 	.word	0x0500000f


	//   ....[159]....
        /*0384*/ 	.word	0x0500000f


	//   ....[160]....
        /*0388*/ 	.word	0x0500000f


	//----- nvinfo : EIATTR_COOP_GROUP_INSTR_OFFSETS
	.align		4
.L_91:
        /*038c*/ 	.byte	0x04, 0x28
        /*038e*/ 	.short	(.L_93 - .L_92)


	//   ....[0]....
.L_92:
        /*0390*/ 	.word	0x00000080


	//   ....[1]....
        /*0394*/ 	.word	0x00000090


	//   ....[2]....
        /*0398*/ 	.word	0x000002d0


	//   ....[3]....
        /*039c*/ 	.word	0x00000430


	//   ....[4]....
        /*03a0*/ 	.word	0x00000550


	//   ....[5]....
        /*03a4*/ 	.word	0x000006b0


	//   ....[6]....
        /*03a8*/ 	.word	0x00000e60


	//   ....[7]....
        /*03ac*/ 	.word	0x00002bb0


	//   ....[8]....
        /*03b0*/ 	.word	0x00002cb0


	//   ....[9]....
        /*03b4*/ 	.word	0x00003320


	//   ....[10]....
        /*03b8*/ 	.word	0x000033a0


	//   ....[11]....
        /*03bc*/ 	.word	0x00005d00


	//   ....[12]....
        /*03c0*/ 	.word	0x00005d10


	//   ....[13]....
        /*03c4*/ 	.word	0x00005d40


	//   ....[14]....
        /*03c8*/ 	.word	0x00005d50


	//   ....[15]....
        /*03cc*/ 	.word	0x00007810


	//   ....[16]....
        /*03d0*/ 	.word	0x00007820


	//   ....[17]....
        /*03d4*/ 	.word	0x000078a0


	//   ....[18]....
        /*03d8*/ 	.word	0x000078b0


	//   ....[19]....
        /*03dc*/ 	.word	0x00008ae0


	//   ....[20]....
        /*03e0*/ 	.word	0x00008b20


	//   ....[21]....
        /*03e4*/ 	.word	0x00008b50


	//   ....[22]....
        /*03e8*/ 	.word	0x00008b80


	//   ....[23]....
        /*03ec*/ 	.word	0x00008bb0


	//   ....[24]....
        /*03f0*/ 	.word	0x00008be0


	//   ....[25]....
        /*03f4*/ 	.word	0x00008c20


	//   ....[26]....
        /*03f8*/ 	.word	0x00008c40


	//   ....[27]....
        /*03fc*/ 	.word	0x00008c50


	//   ....[28]....
        /*0400*/ 	.word	0x00008c80


	//   ....[29]....
        /*0404*/ 	.word	0x00008ce0


	//   ....[30]....
        /*0408*/ 	.word	0x00008d10


	//   ....[31]....
        /*040c*/ 	.word	0x00008d30


	//   ....[32]....
        /*0410*/ 	.word	0x00008d40


	//   ....[33]....
        /*0414*/ 	.word	0x00008d50


	//   ....[34]....
        /*0418*/ 	.word	0x00008d60


	//   ....[35]....
        /*041c*/ 	.word	0x00008d70


	//   ....[36]....
        /*0420*/ 	.word	0x00008da0


	//   ....[37]....
        /*0424*/ 	.word	0x00008dd0


	//   ....[38]....
        /*0428*/ 	.word	0x00008de0


	//   ....[39]....
        /*042c*/ 	.word	0x00008df0


	//   ....[40]....
        /*0430*/ 	.word	0x00008e00


	//   ....[41]....
        /*0434*/ 	.word	0x00008e10


	//   ....[42]....
        /*0438*/ 	.word	0x00008e30


	//   ....[43]....
        /*043c*/ 	.word	0x00008e40


	//   ....[44]....
        /*0440*/ 	.word	0x00008e50


	//   ....[45]....
        /*0444*/ 	.word	0x00008e60


	//   ....[46]....
        /*0448*/ 	.word	0x00008e70


	//   ....[47]....
        /*044c*/ 	.word	0x00008e80


	//   ....[48]....
        /*0450*/ 	.word	0x00008e90


	//   ....[49]....
        /*0454*/ 	.word	0x00008ea0


	//   ....[50]....
        /*0458*/ 	.word	0x00008eb0


	//   ....[51]....
        /*045c*/ 	.word	0x00009000


	//   ....[52]....
        /*0460*/ 	.word	0x00009030


	//   ....[53]....
        /*0464*/ 	.word	0x00009110


	//   ....[54]....
        /*0468*/ 	.word	0x00009140


	//   ....[55]....
        /*046c*/ 	.word	0x00009540


	//   ....[56]....
        /*0470*/ 	.word	0x00009580


	//   ....[57]....
        /*0474*/ 	.word	0x00009650


	//   ....[58]....
        /*0478*/ 	.word	0x00009670


	//   ....[59]....
        /*047c*/ 	.word	0x00009720


	//   ....[60]....
        /*0480*/ 	.word	0x00009740


	//   ....[61]....
        /*0484*/ 	.word	0x00009800


	//   ....[62]....
        /*0488*/ 	.word	0x00009840


	//   ....[63]....
        /*048c*/ 	.word	0x0000b130


	//   ....[64]....
        /*0490*/ 	.word	0x0000b160


	//   ....[65]....
        /*0494*/ 	.word	0x0000b180


	//   ....[66]....
        /*0498*/ 	.word	0x0000b270


	//   ....[67]....
        /*049c*/ 	.word	0x0000b280


	//   ....[68]....
        /*04a0*/ 	.word	0x0000b2d0


	//   ....[69]....
        /*04a4*/ 	.word	0x0000b2e0


	//   ....[70]....
        /*04a8*/ 	.word	0x0000b2f0


	//   ....[71]....
        /*04ac*/ 	.word	0x0000b340


	//   ....[72]....
        /*04b0*/ 	.word	0x0000b390


	//   ....[73]....
        /*04b4*/ 	.word	0x0000b780


	//   ....[74]....
        /*04b8*/ 	.word	0x0000b7b0


	//   ....[75]....
        /*04bc*/ 	.word	0x0000b7e0


	//   ....[76]....
        /*04c0*/ 	.word	0x0000b810


	//   ....[77]....
        /*04c4*/ 	.word	0x0000b850


	//   ....[78]....
        /*04c8*/ 	.word	0x0000b8d0


	//   ....[79]....
        /*04cc*/ 	.word	0x0000b910


	//   ....[80]....
        /*04d0*/ 	.word	0x0000b940


	//   ....[81]....
        /*04d4*/ 	.word	0x0000b970


	//   ....[82]....
        /*04d8*/ 	.word	0x0000b9f0


	//   ....[83]....
        /*04dc*/ 	.word	0x0000c170


	//   ....[84]....
        /*04e0*/ 	.word	0x0000c190


	//   ....[85]....
        /*04e4*/ 	.word	0x0000c1c0


	//   ....[86]....
        /*04e8*/ 	.word	0x0000c200


	//   ....[87]....
        /*04ec*/ 	.word	0x0000c280


	//   ....[88]....
        /*04f0*/ 	.word	0x0000c2b0


	//   ....[89]....
        /*04f4*/ 	.word	0x0000c330


	//   ....[90]....
        /*04f8*/ 	.word	0x0000c350


	//   ....[91]....
        /*04fc*/ 	.word	0x0000cbc0


	//   ....[92]....
        /*0500*/ 	.word	0x0000cbe0


	//   ....[93]....
        /*0504*/ 	.word	0x0000cc00


	//   ....[94]....
        /*0508*/ 	.word	0x0000cc50


	//   ....[95]....
        /*050c*/ 	.word	0x0000cc60


	//   ....[96]....
        /*0510*/ 	.word	0x0000ccb0


	//   ....[97]....
        /*0514*/ 	.word	0x0000ccc0


	//   ....[98]....
        /*0518*/ 	.word	0x0000ccd0


	//   ....[99]....
        /*051c*/ 	.word	0x0000cd20


	//   ....[100]....
        /*0520*/ 	.word	0x0000cd70


	//   ....[101]....
        /*0524*/ 	.word	0x0000d160


	//   ....[102]....
        /*0528*/ 	.word	0x0000d180


	//   ....[103]....
        /*052c*/ 	.word	0x0000d190


	//   ....[104]....
        /*0530*/ 	.word	0x0000d1a0


	//   ....[105]....
        /*0534*/ 	.word	0x0000d1c0


	//   ....[106]....
        /*0538*/ 	.word	0x0000d210


	//   ....[107]....
        /*053c*/ 	.word	0x0000d230


	//   ....[108]....
        /*0540*/ 	.word	0x0000d240


	//   ....[109]....
        /*0544*/ 	.word	0x0000d2d0


	//   ....[110]....
        /*0548*/ 	.word	0x0000d2f0


	//   ....[111]....
        /*054c*/ 	.word	0x0000e370


	//   ....[112]....
        /*0550*/ 	.word	0x0000e8a0


	//   ....[113]....
        /*0554*/ 	.word	0x0000e980


	//   ....[114]....
        /*0558*/ 	.word	0x0000ea70


	//   ....[115]....
        /*055c*/ 	.word	0x0000ead0


	//   ....[116]....
        /*0560*/ 	.word	0x0000ebb0


	//   ....[117]....
        /*0564*/ 	.word	0x0000ec10


	//   ....[118]....
        /*0568*/ 	.word	0x0000ecf0


	//   ....[119]....
        /*056c*/ 	.word	0x0000ed50


	//   ....[120]....
        /*0570*/ 	.word	0x0000ee10


	//   ....[121]....
        /*0574*/ 	.word	0x0000ee70


	//   ....[122]....
        /*0578*/ 	.word	0x0000ef30


	//   ....[123]....
        /*057c*/ 	.word	0x0000f020


	//   ....[124]....
        /*0580*/ 	.word	0x0000f0f0


	//   ....[125]....
        /*0584*/ 	.word	0x0000f160


	//   ....[126]....
        /*0588*/ 	.word	0x0000f240


	//   ....[127]....
        /*058c*/ 	.word	0x0000f300


	//   ....[128]....
        /*0590*/ 	.word	0x0000f3f0


	//   ....[129]....
        /*0594*/ 	.word	0x0000f4e0


	//   ....[130]....
        /*0598*/ 	.word	0x0000f5a0


	//   ....[131]....
        /*059c*/ 	.word	0x0000f600


	//   ....[132]....
        /*05a0*/ 	.word	0x0000f6e0


	//   ....[133]....
        /*05a4*/ 	.word	0x0000f770


	//   ....[134]....
        /*05a8*/ 	.word	0x0000f7e0


	//   ....[135]....
        /*05ac*/ 	.word	0x0000f860


	//   ....[136]....
        /*05b0*/ 	.word	0x0000f920


	//   ....[137]....
        /*05b4*/ 	.word	0x0000f990


	//   ....[138]....
        /*05b8*/ 	.word	0x0000fa80


	//   ....[139]....
        /*05bc*/ 	.word	0x0000faf0


	//   ....[140]....
        /*05c0*/ 	.word	0x0000fbc0


	//   ....[141]....
        /*05c4*/ 	.word	0x0000fd00


	//   ....[142]....
        /*05c8*/ 	.word	0x0000fdb0


	//   ....[143]....
        /*05cc*/ 	.word	0x0000fe10


	//   ....[144]....
        /*05d0*/ 	.word	0x0000fed0


	//   ....[145]....
        /*05d4*/ 	.word	0x0000ff30


	//   ....[146]....
        /*05d8*/ 	.word	0x0000fff0


	//   ....[147]....
        /*05dc*/ 	.word	0x00010050


	//   ....[148]....
        /*05e0*/ 	.word	0x00010110


	//   ....[149]....
        /*05e4*/ 	.word	0x00010170


	//   ....[150]....
        /*05e8*/ 	.word	0x00010230


	//   ....[151]....
        /*05ec*/ 	.word	0x00010320


	//   ....[152]....
        /*05f0*/ 	.word	0x000103c0


	//   ....[153]....
        /*05f4*/ 	.word	0x00010420


	//   ....[154]....
        /*05f8*/ 	.word	0x000104e0


	//   ....[155]....
        /*05fc*/ 	.word	0x00010540


	//   ....[156]....
        /*0600*/ 	.word	0x00010600


	//   ....[157]....
        /*0604*/ 	.word	0x00010660


	//   ....[158]....
        /*0608*/ 	.word	0x00010720


	//   ....[159]....
        /*060c*/ 	.word	0x00010780


	//   ....[160]....
        /*0610*/ 	.word	0x00010850


	//----- nvinfo : EIATTR_REG_RECONFIG
	.align		4
.L_93:
        /*0614*/ 	.byte	0x01, 0x54
	.zero		2


	//----- nvinfo : EIATTR_SYSCALL_OFFSETS
	.align		4
        /*0618*/ 	.byte	0x04, 0x46
        /*061a*/ 	.short	(.L_95 - .L_94)


	//   ....[0]....
.L_94:
        /*061c*/ 	.word	0x00001380


	//   ....[1]....
        /*0620*/ 	.word	0x0000a600


	//   ....[2]....
        /*0624*/ 	.word	0x0000a760


	//   ....[3]....
        /*0628*/ 	.word	0x0000a8a0


	//   ....[4]....
        /*062c*/ 	.word	0x0000a9c0


	//   ....[5]....
        /*0630*/ 	.word	0x0000bdd0


	//----- nvinfo : EIATTR_MBARRIER_INSTR_OFFSETS
	.align		4
.L_95:
        /*0634*/ 	.byte	0x04, 0x39
        /*0636*/ 	.short	(.L_97 - .L_96)


	//   ....[0]....
.L_96:
        /*0638*/ 	.word	0x00000180
        /*063c*/ 	.word	0x000000ff
        /*0640*/ 	.word	0x00029800
        /*0644*/ 	.short	0x0100
        /*0646*/ 	.byte	0x08
	.zero		1


	//   ....[1]....
        /*0648*/ 	.word	0x00000190
        /*064c*/ 	.word	0x000000ff
        /*0650*/ 	.word	0x00029820
        /*0654*/ 	.short	0x0100
        /*0656*/ 	.byte	0x08
	.zero		1


	//   ....[2]....
        /*0658*/ 	.word	0x00000280
        /*065c*/ 	.word	0x000000ff
        /*0660*/ 	.word	0x00029830
        /*0664*/ 	.short	0x0100
        /*0666*/ 	.byte	0x08
	.zero		1


	//   ....[3]....
        /*0668*/ 	.word	0x00000290
        /*066c*/ 	.word	0x000000ff
        /*0670*/ 	.word	0x00029840
        /*0674*/ 	.short	0x0100
        /*0676*/ 	.byte	0x08
	.zero		1


	//   ....[4]....
        /*0678*/ 	.word	0x000002a0
        /*067c*/ 	.word	0x000000ff
        /*0680*/ 	.word	0x00029838
        /*0684*/ 	.short	0x0100
        /*0686*/ 	.byte	0x08
	.zero		1


	//   ....[5]....
        /*0688*/ 	.word	0x000002b0
        /*068c*/ 	.word	0x000000ff
        /*0690*/ 	.word	0x00029848
        /*0694*/ 	.short	0x0100
        /*0696*/ 	.byte	0x08
	.zero		1


	//   ....[6]....
        /*0698*/ 	.word	0x000003e0
        /*069c*/ 	.word	0x000000ff
        /*06a0*/ 	.word	0x00029850
        /*06a4*/ 	.short	0x0100
        /*06a6*/ 	.byte	0x08
	.zero		1


	//   ....[7]....
        /*06a8*/ 	.word	0x000003f0
        /*06ac*/ 	.word	0x000000ff
        /*06b0*/ 	.word	0x00029860
        /*06b4*/ 	.short	0x0100
        /*06b6*/ 	.byte	0x08
	.zero		1


	//   ....[8]....
        /*06b8*/ 	.word	0x00000400
        /*06bc*/ 	.word	0x000000ff
        /*06c0*/ 	.word	0x00029858
        /*06c4*/ 	.short	0x0100
        /*06c6*/ 	.byte	0x08
	.zero		1


	//   ....[9]....
        /*06c8*/ 	.word	0x00000410
        /*06cc*/ 	.word	0x000000ff
        /*06d0*/ 	.word	0x00029868
        /*06d4*/ 	.short	0x0100
        /*06d6*/ 	.byte	0x08
	.zero		1


	//   ....[10]....
        /*06d8*/ 	.word	0x00000500
        /*06dc*/ 	.word	0x000000ff
        /*06e0*/ 	.word	0x00029870
        /*06e4*/ 	.short	0x0100
        /*06e6*/ 	.byte	0x06
	.zero		1


	//   ....[11]....
        /*06e8*/ 	.word	0x00000510
        /*06ec*/ 	.word	0x000000ff
        /*06f0*/ 	.word	0x00029880
        /*06f4*/ 	.short	0x0100
        /*06f6*/ 	.byte	0x06
	.zero		1


	//   ....[12]....
        /*06f8*/ 	.word	0x00000520
        /*06fc*/ 	.word	0x000000ff
        /*0700*/ 	.word	0x00029878
        /*0704*/ 	.short	0x0100
        /*0706*/ 	.byte	0x06
	.zero		1


	//   ....[13]....
        /*0708*/ 	.word	0x00000530
        /*070c*/ 	.word	0x000000ff
        /*0710*/ 	.word	0x00029888
        /*0714*/ 	.short	0x0100
        /*0716*/ 	.byte	0x06
	.zero		1


	//   ....[14]....
        /*0718*/ 	.word	0x00000660
        /*071c*/ 	.word	0x000000ff
        /*0720*/ 	.word	0x00029890
        /*0724*/ 	.short	0x0100
        /*0726*/ 	.byte	0x08
	.zero		1


	//   ....[15]....
        /*0728*/ 	.word	0x00000670
        /*072c*/ 	.word	0x000000ff
        /*0730*/ 	.word	0x000298a0
        /*0734*/ 	.short	0x0100
        /*0736*/ 	.byte	0x08
	.zero		1


	//   ....[16]....
        /*0738*/ 	.word	0x00000680
        /*073c*/ 	.word	0x000000ff
        /*0740*/ 	.word	0x00029898
        /*0744*/ 	.short	0x0100
        /*0746*/ 	.byte	0x08
	.zero		1


	//   ....[17]....
        /*0748*/ 	.word	0x00000690
        /*074c*/ 	.word	0x000000ff
        /*0750*/ 	.word	0x000298a8
        /*0754*/ 	.short	0x0100
        /*0756*/ 	.byte	0x08
	.zero		1


	//   ....[18]....
        /*0758*/ 	.word	0x000007e0
        /*075c*/ 	.word	0x000000ff
        /*0760*/ 	.word	0x000298b0
        /*0764*/ 	.short	0x0100
        /*0766*/ 	.byte	0x08
	.zero		1


	//   ....[19]....
        /*0768*/ 	.word	0x000007f0
        /*076c*/ 	.word	0x000000ff
        /*0770*/ 	.word	0x000298c0
        /*0774*/ 	.short	0x0100
        /*0776*/ 	.byte	0x08
	.zero		1


	//   ....[20]....
        /*0778*/ 	.word	0x00000800
        /*077c*/ 	.word	0x000000ff
        /*0780*/ 	.word	0x000298b8
        /*0784*/ 	.short	0x0100
        /*0786*/ 	.byte	0x08
	.zero		1


	//   ....[21]....
        /*0788*/ 	.word	0x00000810
        /*078c*/ 	.word	0x000000ff
        /*0790*/ 	.word	0x000298c8
        /*0794*/ 	.short	0x0100
        /*0796*/ 	.byte	0x08
	.zero		1


	//   ....[22]....
        /*0798*/ 	.word	0x000013e0
        /*079c*/ 	.word	0x000000ff
        /*07a0*/ 	.word	0x00029800
        /*07a4*/ 	.short	0x010a
        /*07a6*/ 	.byte	0x27
	.zero		1


	//   ....[23]....
        /*07a8*/ 	.word	0x00001460
        /*07ac*/ 	.word	0x00000004
        /*07b0*/ 	.word	0x00029830
        /*07b4*/ 	.short	0x010a
        /*07b6*/ 	.byte	0x3f
	.zero		1


	//   ....[24]....
        /*07b8*/ 	.word	0x000014b0
        /*07bc*/ 	.word	0x00000004
        /*07c0*/ 	.word	0x00029830
        /*07c4*/ 	.short	0x010a
        /*07c6*/ 	.byte	0x3f
	.zero		1


	//   ....[25]....
        /*07c8*/ 	.word	0x000022b0
        /*07cc*/ 	.word	0x000000ff
        /*07d0*/ 	.word	0x00000000
        /*07d4*/ 	.short	0x0101
        /*07d6*/ 	.byte	0x06
	.zero		1


	//   ....[26]....
        /*07d8*/ 	.word	0x000048d0
        /*07dc*/ 	.word	0x000000ff
        /*07e0*/ 	.word	0x00029830
        /*07e4*/ 	.short	0x010a
        /*07e6*/ 	.byte	0x06
	.zero		1


	//   ....[27]....
        /*07e8*/ 	.word	0x00004910
        /*07ec*/ 	.word	0x000000ff
        /*07f0*/ 	.word	0x00029830
        /*07f4*/ 	.short	0x010a
        /*07f6*/ 	.byte	0x06
	.zero		1


	//   ....[28]....
        /*07f8*/ 	.word	0x00005530
        /*07fc*/ 	.word	0x000000ff
        /*0800*/ 	.word	0x00029850
        /*0804*/ 	.short	0x010a
        /*0806*/ 	.byte	0x06
	.zero		1


	//   ....[29]....
        /*0808*/ 	.word	0x00005570
        /*080c*/ 	.word	0x000000ff
        /*0810*/ 	.word	0x00029850
        /*0814*/ 	.short	0x010a
        /*0816*/ 	.byte	0x06
	.zero		1


	//   ....[30]....
        /*0818*/ 	.word	0x000058a0
        /*081c*/ 	.word	0x000000ff
        /*0820*/ 	.word	0x00000000
        /*0824*/ 	.short	0x0101
        /*0826*/ 	.byte	0x06
	.zero		1


	//   ....[31]....
        /*0828*/ 	.word	0x00006e50
        /*082c*/ 	.word	0x000000ff
        /*0830*/ 	.word	0x00000000
        /*0834*/ 	.short	0x0101
        /*0836*/ 	.byte	0x06
	.zero		1


	//   ....[32]....
        /*0838*/ 	.word	0x000074d0
        /*083c*/ 	.word	0x000000ff
        /*0840*/ 	.word	0x00029850
        /*0844*/ 	.short	0x010a
        /*0846*/ 	.byte	0x04
	.zero		1


	//   ....[33]....
        /*0848*/ 	.word	0x00007510
        /*084c*/ 	.word	0x000000ff
        /*0850*/ 	.word	0x00029850
        /*0854*/ 	.short	0x010a
        /*0856*/ 	.byte	0x04
	.zero		1


	//   ....[34]....
        /*0858*/ 	.word	0x000082c0
        /*085c*/ 	.word	0x000000ff
        /*0860*/ 	.word	0x00000000
        /*0864*/ 	.short	0x0101
        /*0866*/ 	.byte	0x04
	.zero		1


	//   ....[35]....
        /*0868*/ 	.word	0x00009560
        /*086c*/ 	.word	0x000000ff
        /*0870*/ 	.word	0x00000000
        /*0874*/ 	.short	0x0101
        /*0876*/ 	.byte	0x27
	.zero		1


	//   ....[36]....
        /*0878*/ 	.word	0x0000aea0
        /*087c*/ 	.word	0x00000000
        /*0880*/ 	.word	0x00029880
        /*0884*/ 	.short	0x010a
        /*0886*/ 	.byte	0x3f
	.zero		1


	//   ....[37]....
        /*0888*/ 	.word	0x0000b440
        /*088c*/ 	.word	0x00000000
        /*0890*/ 	.word	0x00029870
        /*0894*/ 	.short	0x0107
        /*0896*/ 	.byte	0x3f
	.zero		1


	//   ....[38]....
        /*0898*/ 	.word	0x0000b500
        /*089c*/ 	.word	0x00000000
        /*08a0*/ 	.word	0x00029870
        /*08a4*/ 	.short	0x0101
        /*08a6*/ 	.byte	0x3f
	.zero		1


	//   ....[39]....
        /*08a8*/ 	.word	0x0000b530
        /*08ac*/ 	.word	0x00000000
        /*08b0*/ 	.word	0x00029840
        /*08b4*/ 	.short	0x010a
        /*08b6*/ 	.byte	0x3f
	.zero		1


	//   ....[40]....
        /*08b8*/ 	.word	0x0000bba0
        /*08bc*/ 	.word	0x00000000
        /*08c0*/ 	.word	0x00029830
        /*08c4*/ 	.short	0x0107
        /*08c6*/ 	.byte	0x3f
	.zero		1


	//   ....[41]....
        /*08c8*/ 	.word	0x0000bc70
        /*08cc*/ 	.word	0x00000000
        /*08d0*/ 	.word	0x00029830
        /*08d4*/ 	.short	0x0101
        /*08d6*/ 	.byte	0x3f
	.zero		1


	//   ....[42]....
        /*08d8*/ 	.word	0x0000c430
        /*08dc*/ 	.word	0x000000ff
        /*08e0*/ 	.word	0x00029800
        /*08e4*/ 	.short	0x0107
        /*08e6*/ 	.byte	0x29
	.zero		1


	//   ....[43]....
        /*08e8*/ 	.word	0x0000c480
        /*08ec*/ 	.word	0x000000ff
        /*08f0*/ 	.word	0x00029800
        /*08f4*/ 	.short	0x0101
        /*08f6*/ 	.byte	0x29
	.zero		1


	//   ....[44]....
        /*08f8*/ 	.word	0x0000c4b0
        /*08fc*/ 	.word	0x000000ff
        /*0900*/ 	.word	0x00029820
        /*0904*/ 	.short	0x010a
        /*0906*/ 	.byte	0x29
	.zero		1


	//   ....[45]....
        /*0908*/ 	.word	0x0000c920
        /*090c*/ 	.word	0x00000000
        /*0910*/ 	.word	0x00029880
        /*0914*/ 	.short	0x010a
        /*0916*/ 	.byte	0x3f
	.zero		1


	//   ....[46]....
        /*0918*/ 	.word	0x0000ce00
        /*091c*/ 	.word	0x00000000
        /*0920*/ 	.word	0x00029870
        /*0924*/ 	.short	0x0107
        /*0926*/ 	.byte	0x3f
	.zero		1


	//   ....[47]....
        /*0928*/ 	.word	0x0000cec0
        /*092c*/ 	.word	0x00000000
        /*0930*/ 	.word	0x00029870
        /*0934*/ 	.short	0x0101
        /*0936*/ 	.byte	0x3f
	.zero		1


	//   ....[48]....
        /*0938*/ 	.word	0x0000cef0
        /*093c*/ 	.word	0x00000000
        /*0940*/ 	.word	0x00029840
        /*0944*/ 	.short	0x010a
        /*0946*/ 	.byte	0x3f
	.zero		1


	//   ....[49]....
        /*0948*/ 	.word	0x0000d3e0
        /*094c*/ 	.word	0x00000000
        /*0950*/ 	.word	0x00029830
        /*0954*/ 	.short	0x0107
        /*0956*/ 	.byte	0x3f
	.zero		1


	//   ....[50]....
        /*0958*/ 	.word	0x0000d4a0
        /*095c*/ 	.word	0x00000000
        /*0960*/ 	.word	0x00029830
        /*0964*/ 	.short	0x0101
        /*0966*/ 	.byte	0x3f
	.zero		1


	//   ....[51]....
        /*0968*/ 	.word	0x0000d530
        /*096c*/ 	.word	0x00000000
        /*0970*/ 	.word	0x00029870
        /*0974*/ 	.short	0x010a
        /*0976*/ 	.byte	0x3f
	.zero		1


	//   ....[52]....
        /*0978*/ 	.word	0x0000d5c0
        /*097c*/ 	.word	0x00000000
        /*0980*/ 	.word	0x00029860
        /*0984*/ 	.short	0x010a
        /*0986*/ 	.byte	0x3f
	.zero		1


	//   ....[53]....
        /*0988*/ 	.word	0x0000dad0
        /*098c*/ 	.word	0x00000000
        /*0990*/ 	.word	0x00029850
        /*0994*/ 	.short	0x0101
        /*0996*/ 	.byte	0x3f
	.zero		1


	//   ....[54]....
        /*0998*/ 	.word	0x0000db60
        /*099c*/ 	.word	0x00000000
        /*09a0*/ 	.word	0x00000000
        /*09a4*/ 	.short	0x0101
        /*09a6*/ 	.byte	0x3f
	.zero		1


	//   ....[55]....
        /*09a8*/ 	.word	0x0000dc00
        /*09ac*/ 	.word	0x00000003
        /*09b0*/ 	.word	0x00029870
        /*09b4*/ 	.short	0x010a
        /*09b6*/ 	.byte	0x3f
	.zero		1


	//   ....[56]....
        /*09b8*/ 	.word	0x0000dc90
        /*09bc*/ 	.word	0x00000003
        /*09c0*/ 	.word	0x00029860
        /*09c4*/ 	.short	0x010a
        /*09c6*/ 	.byte	0x3f
	.zero		1


	//   ....[57]....
        /*09c8*/ 	.word	0x0000e1a0
        /*09cc*/ 	.word	0x00000003
        /*09d0*/ 	.word	0x00029850
        /*09d4*/ 	.short	0x0101
        /*09d6*/ 	.byte	0x3f
	.zero		1


	//   ....[58]....
        /*09d8*/ 	.word	0x0000e290
        /*09dc*/ 	.word	0x00000003
        /*09e0*/ 	.word	0x00000000
        /*09e4*/ 	.short	0x0101
        /*09e6*/ 	.byte	0x3f
	.zero		1


	//   ....[59]....
        /*09e8*/ 	.word	0x0000e320
        /*09ec*/ 	.word	0x00000004
        /*09f0*/ 	.word	0x00029820
        /*09f4*/ 	.short	0x010a
        /*09f6*/ 	.byte	0x3f
	.zero		1


	//   ....[60]....
        /*09f8*/ 	.word	0x0000e450
        /*09fc*/ 	.word	0x00000003
        /*0a00*/ 	.word	0x00029840
        /*0a04*/ 	.short	0x010a
        /*0a06*/ 	.byte	0x3f
	.zero		1


	//   ....[61]....
        /*0a08*/ 	.word	0x0000e4f0
        /*0a0c*/ 	.word	0x00000013
        /*0a10*/ 	.word	0x00029840
        /*0a14*/ 	.short	0x010a
        /*0a16*/ 	.byte	0x3f
	.zero		1


	//   ....[62]....
        /*0a18*/ 	.word	0x0000e530
        /*0a1c*/ 	.word	0x00000003
        /*0a20*/ 	.word	0x00029860
        /*0a24*/ 	.short	0x010a
        /*0a26*/ 	.byte	0x3f
	.zero		1


	//   ....[63]....
        /*0a28*/ 	.word	0x0000e570
        /*0a2c*/ 	.word	0x00000013
        /*0a30*/ 	.word	0x00029860
        /*0a34*/ 	.short	0x010a
        /*0a36*/ 	.byte	0x3f
	.zero		1


	//   ....[64]....
        /*0a38*/ 	.word	0x0000e5b0
        /*0a3c*/ 	.word	0x00000003
        /*0a40*/ 	.word	0x00029880
        /*0a44*/ 	.short	0x010a
        /*0a46*/ 	.byte	0x3f
	.zero		1


	//   ....[65]....
        /*0a48*/ 	.word	0x0000e5f0
        /*0a4c*/ 	.word	0x00000013
        /*0a50*/ 	.word	0x00029880
        /*0a54*/ 	.short	0x010a
        /*0a56*/ 	.byte	0x3f
	.zero		1


	//   ....[66]....
        /*0a58*/ 	.word	0x0000e660
        /*0a5c*/ 	.word	0x00000003
        /*0a60*/ 	.word	0x00029800
        /*0a64*/ 	.short	0x010a
        /*0a66*/ 	.byte	0x3f
	.zero		1


	//   ....[67]....
        /*0a68*/ 	.word	0x0000e6b0
        /*0a6c*/ 	.word	0x00000004
        /*0a70*/ 	.word	0x00029830
        /*0a74*/ 	.short	0x010a
        /*0a76*/ 	.byte	0x3f
	.zero		1


	//   ....[68]....
        /*0a78*/ 	.word	0x0000e710
        /*0a7c*/ 	.word	0x00000003
        /*0a80*/ 	.word	0x00029830
        /*0a84*/ 	.short	0x010a
        /*0a86*/ 	.byte	0x3f
	.zero		1


	//   ....[69]....
        /*0a88*/ 	.word	0x0000e770
        /*0a8c*/ 	.word	0x00000003
        /*0a90*/ 	.word	0x00029850
        /*0a94*/ 	.short	0x010a
        /*0a96*/ 	.byte	0x3f
	.zero		1


	//   ....[70]....
        /*0a98*/ 	.word	0x0000e7d0
        /*0a9c*/ 	.word	0x00000007
        /*0aa0*/ 	.word	0x00029850
        /*0aa4*/ 	.short	0x010a
        /*0aa6*/ 	.byte	0x3f
	.zero		1


	//   ....[71]....
        /*0aa8*/ 	.word	0x0000e8d0
        /*0aac*/ 	.word	0x00000000
        /*0ab0*/ 	.word	0x00029880
        /*0ab4*/ 	.short	0x010a
        /*0ab6*/ 	.byte	0x3f
	.zero		1


	//   ....[72]....
        /*0ab8*/ 	.word	0x0000ef70
        /*0abc*/ 	.word	0x00000000
        /*0ac0*/ 	.word	0x00029840
        /*0ac4*/ 	.short	0x010a
        /*0ac6*/ 	.byte	0x3f
	.zero		1


	//   ....[73]....
        /*0ac8*/ 	.word	0x0000fc00
        /*0acc*/ 	.word	0x00000003
        /*0ad0*/ 	.word	0x00029820
        /*0ad4*/ 	.short	0x010a
        /*0ad6*/ 	.byte	0x3f
	.zero		1


	//   ....[74]....
        /*0ad8*/ 	.word	0x0000fc50
        /*0adc*/ 	.word	0x00000000
        /*0ae0*/ 	.word	0x00029880
        /*0ae4*/ 	.short	0x010a
        /*0ae6*/ 	.byte	0x3f
	.zero		1


	//   ....[75]....
        /*0ae8*/ 	.word	0x00010270
        /*0aec*/ 	.word	0x00000000
        /*0af0*/ 	.word	0x00029840
        /*0af4*/ 	.short	0x010a
        /*0af6*/ 	.byte	0x3f
	.zero		1


	//   ....[76]....
        /*0af8*/ 	.word	0x00010880
        /*0afc*/ 	.word	0x00000000
        /*0b00*/ 	.word	0x00029870
        /*0b04*/ 	.short	0x010a
        /*0b06*/ 	.byte	0x3f
	.zero		1


	//   ....[77]....
        /*0b08*/ 	.word	0x000108d0
        /*0b0c*/ 	.word	0x00000000
        /*0b10*/ 	.word	0x00029860
        /*0b14*/ 	.short	0x010a
        /*0b16*/ 	.byte	0x3f
	.zero		1


	//   ....[78]....
        /*0b18*/ 	.word	0x00010920
        /*0b1c*/ 	.word	0x00000003
        /*0b20*/ 	.word	0x00029870
        /*0b24*/ 	.short	0x010a
        /*0b26*/ 	.byte	0x3f
	.zero		1


	//   ....[79]....
        /*0b28*/ 	.word	0x00010970
        /*0b2c*/ 	.word	0x00000003
        /*0b30*/ 	.word	0x00029860
        /*0b34*/ 	.short	0x010a
        /*0b36*/ 	.byte	0x3f
	.zero		1


	//   ....[80]....
        /*0b38*/ 	.word	0x000109c0
        /*0b3c*/ 	.word	0x00000004
        /*0b40*/ 	.word	0x00029820
        /*0b44*/ 	.short	0x010a
        /*0b46*/ 	.byte	0x3f
	.zero		1


	//   ....[81]....
        /*0b48*/ 	.word	0x00010a10
        /*0b4c*/ 	.word	0x00000003
        /*0b50*/ 	.word	0x00029840
        /*0b54*/ 	.short	0x010a
        /*0b56*/ 	.byte	0x3f
	.zero		1


	//   ....[82]....
        /*0b58*/ 	.word	0x00010a60
        /*0b5c*/ 	.word	0x00000013
        /*0b60*/ 	.word	0x00029840
        /*0b64*/ 	.short	0x010a
        /*0b66*/ 	.byte	0x3f
	.zero		1


	//   ....[83]....
        /*0b68*/ 	.word	0x00010ab0
        /*0b6c*/ 	.word	0x00000003
        /*0b70*/ 	.word	0x00029860
        /*0b74*/ 	.short	0x010a
        /*0b76*/ 	.byte	0x3f
	.zero		1


	//   ....[84]....
        /*0b78*/ 	.word	0x00010b00
        /*0b7c*/ 	.word	0x00000013
        /*0b80*/ 	.word	0x00029860
        /*0b84*/ 	.short	0x010a
        /*0b86*/ 	.byte	0x3f
	.zero		1


	//   ....[85]....
        /*0b88*/ 	.word	0x00010b50
        /*0b8c*/ 	.word	0x00000003
        /*0b90*/ 	.word	0x00029880
        /*0b94*/ 	.short	0x010a
        /*0b96*/ 	.byte	0x3f
	.zero		1


	//----- nvinfo : EIATTR_NUM_MBARRIERS
	.align		4
.L_97:
        /*0b98*/ 	.byte	0x03, 0x38
        /*0b9a*/ 	.short	0x0016


	//----- nvinfo : EIATTR_EXIT_INSTR_OFFSETS
	.align		4
        /*0b9c*/ 	.byte	0x04, 0x1c
        /*0b9e*/ 	.short	(.L_99 - .L_98)


	//   ....[0]....
.L_98:
        /*0ba0*/ 	.word	0x00000970


	//   ....[1]....
        /*0ba4*/ 	.word	0x00009920


	//   ....[2]....
        /*0ba8*/ 	.word	0x0000e390


	//   ....[3]....
        /*0bac*/ 	.word	0x0000e640


	//----- nvinfo : EIATTR_MAX_THREADS
	.align		4
.L_99:
        /*0bb0*/ 	.byte	0x04, 0x05
        /*0bb2*/ 	.short	(.L_101 - .L_100)
.L_100:
        /*0bb4*/ 	.word	0x00000180
        /*0bb8*/ 	.word	0x00000001
        /*0bbc*/ 	.word	0x00000001


	//----- nvinfo : EIATTR_CRS_STACK_SIZE
	.align		4
.L_101:
        /*0bc0*/ 	.byte	0x04, 0x1e
        /*0bc2*/ 	.short	(.L_103 - .L_102)
.L_102:
        /*0bc4*/ 	.word	0x00000000


	//----- nvinfo : EIATTR_CBANK_PARAM_SIZE
	.align		4
.L_103:
        /*0bc8*/ 	.byte	0x03, 0x19
        /*0bca*/ 	.short	0x0a70


	//----- nvinfo : EIATTR_PARAM_CBANK
	.align		4
        /*0bcc*/ 	.byte	0x04, 0x0a
        /*0bce*/ 	.short	(.L_105 - .L_104)
	.align		4
.L_104:
        /*0bd0*/ 	.word	index@(.nv.constant0._ZN7cutlass13device_kernelIN5flash11enable_sm90INS1_16FlashAttnFwdSm90INS1_25CollectiveMainloopFwdSm90ILi2EN4cute5tupleIJNS5_1CILi1EEES8_S8_EEENS6_IJNS7_ILi128EEENS7_ILi160EEENS7_ILi192EEEEEELi128ENS_12float_e4m3_tEfNS_4arch4Sm90ELb0ELb0ELb0ELb0ELb1ELb0ELb0ELb1ELb1ELb1ELb0ELb0EEENS1_21CollectiveEpilogueFwdINS6_IJSA_SA_SB_EEES9_NS_10bfloat16_tESG_Li256ELb0ELb1ELb0ELb1EEENS1_29StaticPersistentTileSchedulerILb0EEEEEEEEEvNT_6ParamsE)
        /*0bd4*/ 	.short	0x0210
        /*0bd6*/ 	.short	0x0a70


	//----- nvinfo : EIATTR_SW_WAR
	.align		4
.L_105:
        /*0bd8*/ 	.byte	0x04, 0x36
        /*0bda*/ 	.short	(.L_107 - .L_106)
.L_106:
        /*0bdc*/ 	.word	0x00000008
.L_107:


//--------------------- .nv.info._ZN7cutlass13device_kernelIN5flash11enable_sm90INS1_16FlashAttnFwdSm90INS1_25CollectiveMainloopFwdSm90ILi2EN4cute5tupleIJNS5_1CILi1EEES8_S8_EEENS6_IJNS7_ILi128EEENS7_ILi160EEENS7_ILi192EEEEEELi128ENS_12float_e4m3_tEfNS_4arch4Sm90ELb0ELb0ELb0ELb1ELb1ELb0ELb0ELb1ELb1ELb1ELb0ELb0EEENS1_21CollectiveEpilogueFwdINS6_IJSA_SA_SB_EEES9_NS_10bfloat16_tESG_Li256ELb1ELb1ELb0ELb1EEENS1_36VarlenDynamicPersistentTileSchedulerILi128ELi160ELi256ELi128ELb0ELb1ELb1ELb0ELb1ELb1EEEEEEEEEvNT_6ParamsE --------------------------
	.section	.nv.info._ZN7cutlass13device_kernelIN5flash11enable_sm90INS1_16FlashAttnFwdSm90INS1_25CollectiveMainloopFwdSm90ILi2EN4cute5tupleIJNS5_1CILi1EEES8_S8_EEENS6_IJNS7_ILi128EEENS7_ILi160EEENS7_ILi192EEEEEELi128ENS_12float_e4m3_tEfNS_4arch4Sm90ELb0ELb0ELb0ELb1ELb1ELb0ELb0ELb1ELb1ELb1ELb0ELb0EEENS1_21CollectiveEpilogueFwdINS6_IJSA_SA_SB_EEES9_NS_10bfloat16_tESG_Li256ELb1ELb1ELb0ELb1EEENS1_36VarlenDynamicPersistentTileSchedulerILi128ELi160ELi256ELi128ELb0ELb1ELb1ELb0ELb1ELb1EEEEEEEEEvNT_6ParamsE,"",@"SHT_CUDA_INFO"
	.sectionflags	@""
	.align	4


	//----- nvinfo : EIATTR_CUDA_API_VERSION
	.align		4
        /*0000*/ 	.byte	0x04, 0x37
        /*0002*/ 	.short	(.L_109 - .L_108)
.L_108:
        /*0004*/ 	.word	0x00000082


	//----- nvinfo : EIATTR_KPARAM_INFO
	.align		4
.L_109:
        /*0008*/ 	.byte	0x04, 0x17
        /*000a*/ 	.short	(.L_111 - .L_110)
.L_110:
        /*000c*/ 	.word	0x00000000
        /*0010*/ 	.short	0x0000
        /*0012*/ 	.short	0x0070
        /*0014*/ 	.byte	0x00, 0xf0, 0x01, 0x2a


	//----- nvinfo : EIATTR_SPARSE_MMA_MASK
	.align		4
.L_111:
        /*0018*/ 	.byte	0x03, 0x50
        /*001a*/ 	.short	0x0000


	//----- nvinfo : EIATTR_MAXREG_COUNT
	.align		4
        /*001c*/ 	.byte	0x03, 0x1b
        /*001e*/ 	.short	0x00a8


	//----- nvinfo : EIATTR_NUM_BARRIERS
	.align		4
        /*0020*/ 	.byte	0x02, 0x4c
        /*0022*/ 	.byte	0x10
	.zero		1


	//----- nvinfo : EIATTR_EXTERNS
	.align		4
        /*0024*/ 	.byte	0x04, 0x0f
        /*0026*/ 	.short	(.L_113 - .L_112)


	//   ....[0]....
	.align		4
.L_112:
        /*0028*/ 	.word	index@(__assertfail)


	//----- nvinfo : EIATTR_ANNOTATIONS
	.align		4
.L_113:
        /*002c*/ 	.byte	0x04, 0x55
        /*002e*/ 	.short	(.L_115 - .L_114)


	//   ....[0]....
.L_114:
        /* <DEDUP_REMOVED lines=14> */
        /*0104*/ 	.byte	0x00, 0x0e, 0x01, 0x00


	//----- nvinfo : EIATTR_MERCURY_ISA_VERSION
	.align		4
.L_115:
        /*0108*/ 	.byte	0x03, 0x5f
        /*010a*/ 	.short	0x0101


	//----- nvinfo : EIATTR_UNUSED_LOAD_BYTE_OFFSET
	.align		4
        /*010c*/ 	.byte	0x04, 0x44
        /*010e*/ 	.short	(.L_117 - .L_116)


	//   ....[0]....
.L_116:
        /*0110*/ 	.word	0x00000980
        /*0114*/ 	.word	0x0000fff0


	//   ....[1]....
        /*0118*/ 	.word	0x00008510
        /*011c*/ 	.word	0x0000fff0


	//----- nvinfo : EIATTR_INT_WARP_WIDE_INSTR_OFFSETS
	.align		4
.L_117:
        /*0120*/ 	.byte	0x04, 0x31
        /*0122*/ 	.short	(.L_119 - .L_118)


	//   ....[0]....
.L_118:
        /*0124*/ 	.word	0x000000c0


	//   ....[1]....
        /*0128*/ 	.word	0x000000d0


	//   ....[2]....
        /*012c*/ 	.word	0x00000170


	//   ....[3]....
        /*0130*/ 	.word	0x0000bfc0


	//   ....[4]....
        /*0134*/ 	.word	0x0000c050


	//   ....[5]....
        /*0138*/ 	.word	0x0000fce0


	//   ....[6]....
        /*013c*/ 	.word	0x0000fd70


	//----- nvinfo : EIATTR_COOP_GROUP_MASK_REGIDS
	.align		4
.L_119:
        /*0140*/ 	.byte	0x04, 0x29
        /*0142*/ 	.short	(.L_121 - .L_120)


	//   ....[0]....
.L_120:
        /*0144*/ 	.word	0xffffffff


	//   ....[1]....
        /*0148*/ 	.word	0xffffffff


	//   ....[2]....
        /*014c*/ 	.word	0xffffffff


	//   ....[3]....
        /*0150*/ 	.word	0xffffffff


	//   ....[4]....
        /*0154*/ 	.word	0xffffffff


	//   ....[5]....
        /*0158*/ 	.word	0xffffffff


	//   ....[6]....
        /*015c*/ 	.word	0xffffffff


	//   ....[7]....
        /*0160*/ 	.word	0xffffffff


	//   ....[8]....
        /*0164*/ 	.word	0xffffffff


	//   ....[9]....
        /*0168*/ 	.word	0xffffffff


	//   ....[10]....
        /*016c*/ 	.word	0xffffffff


	//   ....[11]....
        /*0170*/ 	.word	0xffffffff


	//   ....[12]....
        /*0174*/ 	.word	0xffffffff


	//   ....[13]....
        /*0178*/ 	.word	0xffffffff


	//   ....[14]....
        /*017c*/ 	.word	0xffffffff


	//   ....[15]....
        /*0180*/ 	.word	0xffffffff


	//   ....[16]....
        /*0184*/ 	.word	0xffffffff


	//   ....[17]....
        /*0188*/ 	.word	0xffffffff


	//   ....[18]....
        /*018c*/ 	.word	0xffffffff


	//   ....[19]....
        /*0190*/ 	.word	0xffffffff


	//   ....[20]....
        /*0194*/ 	.word	0xffffffff


	//   ....[21]....
        /*0198*/ 	.word	0xffffffff


	//   ....[22]....
        /*019c*/ 	.word	0xffffffff


	//   ....[23]....
        /*01a0*/ 	.word	0xffffffff


	//   ....[24]....
        /*01a4*/ 	.word	0xffffffff


	//   ....[25]....
        /*01a8*/ 	.word	0xffffffff


	//   ....[26]....
        /*01ac*/ 	.word	0xffffffff


	//   ....[27]....
        /*01b0*/ 	.word	0xffffffff


	//   ....[28]....
        /*01b4*/ 	.word	0xffffffff


	//   ....[29]....
        /*01b8*/ 	.word	0xffffffff


	//   ....[30]....
        /*01bc*/ 	.word	0xffffffff


	//   ....[31]....
        /*01c0*/ 	.word	0xffffffff


	//   ....[32]....
        /*01c4*/ 	.word	0xffffffff


	//   ....[33]....
        /*01c8*/ 	.word	0xffffffff


	//   ....[34]....
        /*01cc*/ 	.word	0xffffffff


	//   ....[35]....
        /*01d0*/ 	.word	0xffffffff


	//   ....[36]....
        /*01d4*/ 	.word	0xffffffff


	//   ....[37]....
        /*01d8*/ 	.word	0xffffffff


	//   ....[38]....
        /*01dc*/ 	.word	0xffffffff


	//   ....[39]....
        /*01e0*/ 	.word	0xffffffff


	//   ....[40]....
        /*01e4*/ 	.word	0xffffffff


	//   ....[41]....
        /*01e8*/ 	.word	0xffffffff


	//   ....[42]....
        /*01ec*/ 	.word	0xffffffff


	//   ....[43]....
        /*01f0*/ 	.word	0xffffffff


	//   ....[44]....
        /*01f4*/ 	.word	0xffffffff


	//   ....[45]....
        /*01f8*/ 	.word	0xffffffff


	//   ....[46]....
        /*01fc*/ 	.word	0xffffffff


	//   ....[47]....
        /*0200*/ 	.word	0xffffffff


	//   ....[48]....
        /*0204*/ 	.word	0xffffffff


	//   ....[49]....
        /*0208*/ 	.word	0xffffffff


	//   ....[50]....
        /*020c*/ 	.word	0xffffffff


	//   ....[51]....
        /*0210*/ 	.word	0xffffffff


	//   ....[52]....
        /*0214*/ 	.word	0xffffffff


	//   ....[53]....
        /*0218*/ 	.word	0xffffffff


	//   ....[54]....
        /*021c*/ 	.word	0xffffffff


	//   ....[55]....
        /*0220*/ 	.word	0xffffffff


	//   ....[56]....
        /*0224*/ 	.word	0xffffffff


	//   ....[57]....
        /*0228*/ 	.word	0xffffffff


	//   ....[58]....
        /*022c*/ 	.word	0xffffffff


	//   ....[59]....
        /*0230*/ 	.word	0xffffffff


	//   ....[60]....
        /*0234*/ 	.word	0xffffffff


	//   ....[61]....
        /*0238*/ 	.word	0xffffffff


	//   ....[62]....
        /*023c*/ 	.word	0xffffffff


	//   ....[63]....
        /*0240*/ 	.word	0xffffffff


	//   ....[64]....
        /*0244*/ 	.word	0xffffffff


	//   ....[65]....
        /*0248*/ 	.word	0xffffffff


	//   ....[66]....
        /*024c*/ 	.word	0xffffffff


	//   ....[67]....
        /*0250*/ 	.word	0xffffffff


	//   ....[68]....
        /*0254*/ 	.word	0xffffffff


	//   ....[69]....
        /*0258*/ 	.word	0xffffffff


	//   ....[70]....
        /*025c*/ 	.word	0xffffffff


	//   ....[71]....
        /*0260*/ 	.word	0xffffffff


	//   ....[72]....
        /*0264*/ 	.word	0xffffffff


	//   ....[73]....
        /*0268*/ 	.word	0xffffffff


	//   ....[74]....
        /*026c*/ 	.word	0xffffffff


	//   ....[75]....
        /*0270*/ 	.word	0xffffffff


	//   ....[76]....
        /*0274*/ 	.word	0xffffffff


	//   ....[77]....
        /*0278*/ 	.word	0xffffffff


	//   ....[78]....
        /*027c*/ 	.word	0xffffffff


	//   ....[79]....
        /*0280*/ 	.word	0xffffffff


	//   ....[80]....
        /*0284*/ 	.word	0xffffffff


	//   ....[81]....
        /*0288*/ 	.word	0xffffffff


	//   ....[82]....
        /*028c*/ 	.word	0xffffffff


	//   ....[83]....
        /*0290*/ 	.word	0xffffffff


	//   ....[84]....
        /*0294*/ 	.word	0xffffffff


	//   ....[85]....
        /*0298*/ 	.word	0xffffffff


	//   ....[86]....
        /*029c*/ 	.word	0xffffffff


	//   ....[87]....
        /*02a0*/ 	.word	0xffffffff


	//   ....[88]....
        /*02a4*/ 	.word	0xffffffff


	//   ....[89]....
        /*02a8*/ 	.word	0xffffffff


	//   ....[90]....
        /*02ac*/ 	.word	0xffffffff


	//   ....[91]....
        /*02b0*/ 	.word	0xffffffff


	//   ....[92]....
        /*02b4*/ 	.word	0xffffffff


	//   ....[93]....
        /*02b8*/ 	.word	0xffffffff


	//   ....[94]....
        /*02bc*/ 	.word	0xffffffff


	//   ....[95]....
        /*02c0*/ 	.word	0xffffffff


	//   ....[96]....
        /*02c4*/ 	.word	0xffffffff


	//   ....[97]....
        /*02c8*/ 	.word	0xffffffff


	//   ....[98]....
        /*02cc*/ 	.word	0xffffffff


	//   ....[99]....
        /*02d0*/ 	.word	0xffffffff


	//   ....[100]....
        /*02d4*/ 	.word	0xffffffff


	//   ....[101]....
        /*02d8*/ 	.word	0xffffffff


	//   ....[102]....
        /*02dc*/ 	.word	0xffffffff


	//   ....[103]....
        /*02e0*/ 	.word	0xffffffff


	//   ....[104]....
        /*02e4*/ 	.word	0xffffffff


	//   ....[105]....
        /*02e8*/ 	.word	0xffffffff


	//   ....[106]....
        /*02ec*/ 	.word	0xffffffff


	//   ....[107]....
        /*02f0*/ 	.word	0xffffffff


	//   ....[108]....
        /*02f4*/ 	.word	0xffffffff


	//   ....[109]....
        /*02f8*/ 	.word	0xffffffff


	//   ....[110]....
        /*02fc*/ 	.word	0xffffffff


	//   ....[111]....
        /*0300*/ 	.word	0xffffffff


	//   ....[112]....
        /*0304*/ 	.word	0xffffffff


	//   ....[113]....
        /*0308*/ 	.word	0xffffffff


	//   ....[114]....
        /*030c*/ 	.word	0xffffffff


	//   ....[115]....
        /*0310*/ 	.word	0xffffffff


	//   ....[116]....
        /*0314*/ 	.word	0xffffffff


	//   ....[117]....
        /*0318*/ 	.word	0xffffffff


	//   ....[118]....
        /*031c*/ 	.word	0xffffffff


	//   ....[119]....
        /*0320*/ 	.word	0xffffffff


	//   ....[120]....
        /*0324*/ 	.word	0xffffffff


	//   ....[121]....
        /*0328*/ 	.word	0xffffffff


	//   ....[122]....
        /*032c*/ 	.word	0xffffffff


	//   ....[123]....
        /*0330*/ 	.word	0xffffffff


	//   ....[124]....
        /*0334*/ 	.word	0xffffffff


	//   ....[125]....
        /*0338*/ 	.word	0xffffffff


	//   ....[126]....
        /*033c*/ 	.word	0xffffffff


	//   ....[127]....
        /*0340*/ 	.word	0xffffffff


	//   ....[128]....
        /*0344*/ 	.word	0xffffffff


	//   ....[129]....
        /*0348*/ 	.word	0xffffffff


	//   ....[130]....
        /*034c*/ 	.word	0xffffffff


	//   ....[131]....
        /*0350*/ 	.word	0xffffffff


	//   ....[132]....
        /*0354*/ 	.word	0xffffffff


	//   ....[133]....
        /*0358*/ 	.word	0xffffffff


	//   ....[134]....
        /*035c*/ 	.word	0xffffffff


	//   ....[135]....
        /*0360*/ 	.word	0xffffffff


	//   ....[136]....
        /*0364*/ 	.word	0xffffffff


	//   ....[137]....
        /*0368*/ 	.word	0xffffffff


	//   ....[138]....
        /*036c*/ 	.word	0xffffffff


	//   ....[139]....
        /*0370*/ 	.word	0xffffffff


	//   ....[140]....
        /*0374*/ 	.word	0xffffffff


	//   ....[141]....
        /*0378*/ 	.word	0xffffffff


	//   ....[142]....
        /*037c*/ 	.word	0xffffffff


	//   ....[143]....
        /*0380*/ 	.word	0xffffffff


	//   ....[144]....
        /*0384*/ 	.word	0xffffffff


	//   ....[145]....
        /*0388*/ 	.word	0xffffffff


	//   ....[146]....
        /*038c*/ 	.word	0xffffffff


	//   ....[147]....
        /*0390*/ 	.word	0xffffffff


	//   ....[148]....
        /*0394*/ 	.word	0xffffffff


	//   ....[149]....
        /*0398*/ 	.word	0xffffffff


	//   ....[150]....
        /*039c*/ 	.word	0xffffffff


	//   ....[151]....
        /*03a0*/ 	.word	0xffffffff


	//   ....[152]....
        /*03a4*/ 	.word	0xffffffff


	//   ....[153]....
        /*03a8*/ 	.word	0x0500000f


	//   ....[154]....
        /*03ac*/ 	.word	0x0500000f


	//   ....[155]....
        /*03b0*/ 	.word	0x0500000f


	//   ....[156]....
        /*03b4*/ 	.word	0x0500000f


	//   ....[157]....
        /*03b8*/ 	.word	0x0500000f


	//   ....[158]....
        /*03bc*/ 	.word	0x0500000f


	//   ....[159]....
        /*03c0*/ 	.word	0x0500000f


	//   ....[160]....
        /*03c4*/ 	.word	0x0500000f


	//   ....[161]....
        /*03c8*/ 	.word	0x0500000f


	//   ....[162]....
        /*03cc*/ 	.word	0x0500000f


	//   ....[163]....
        /*03d0*/ 	.word	0x0500000f


	//   ....[164]....
        /*03d4*/ 	.word	0x0500000f


	//   ....[165]....
        /*03d8*/ 	.word	0x0500000f


	//   ....[166]....
        /*03dc*/ 	.word	0x0500000f


	//   ....[167]....
        /*03e0*/ 	.word	0x0500000f


	//   ....[168]....
        /*03e4*/ 	.word	0x0500000f


	//   ....[169]....
        /*03e8*/ 	.word	0x0500000f


	//   ....[170]....
        /*03ec*/ 	.word	0x0500000f


	//   ....[171]....
        /*03f0*/ 	.word	0x0500000f


	//   ....[172]....
        /*03f4*/ 	.word	0x0500000f


	//   ....[173]....
        /*03f8*/ 	.word	0x0500000f


	//   ....[174]....
        /*03fc*/ 	.word	0x0500000f


	//   ....[175]....
        /*0400*/ 	.word	0x0500000f


	//   ....[176]....
        /*0404*/ 	.word	0x0500000f


	//   ....[177]....
        /*0408*/ 	.word	0x0500000f


	//   ....[178]....
        /*040c*/ 	.word	0x0500000f


	//   ....[179]....
        /*0410*/ 	.word	0x0500000f


	//   ....[180]....
        /*0414*/ 	.word	0x0500000f


	//   ....[181]....
        /*0418*/ 	.word	0x0500000f


	//   ....[182]....
        /*041c*/ 	.word	0x0500000f


	//   ....[183]....
        /*0420*/ 	.word	0x0500000f


	//   ....[184]....
        /*0424*/ 	.word	0x0500000f


	//   ....[185]....
        /*0428*/ 	.word	0x0500000f


	//   ....[186]....
        /*042c*/ 	.word	0x0500000f


	//   ....[187]....
        /*0430*/ 	.word	0x0500000f


	//   ....[188]....
        /*0434*/ 	.word	0x0500000f


	//   ....[189]....
        /*0438*/ 	.word	0x0500000f


	//   ....[190]....
        /*043c*/ 	.word	0x0500000f


	//   ....[191]....
        /*0440*/ 	.word	0x0500000f


	//   ....[192]....
        /*0444*/ 	.word	0x0500000f


	//   ....[193]....
        /*0448*/ 	.word	0x0500000f


	//   ....[194]....
        /*044c*/ 	.word	0x0500000f


	//   ....[195]....
        /*0450*/ 	.word	0x0500000f


	//   ....[196]....
        /*0454*/ 	.word	0x0500000f


	//   ....[197]....
        /*0458*/ 	.word	0x0500000f


	//   ....[198]....
        /*045c*/ 	.word	0x0500000f


	//   ....[199]....
        /*0460*/ 	.word	0x0500000f


	//   ....[200]....
        /*0464*/ 	.word	0x0500000f


	//   ....[201]....
        /*0468*/ 	.word	0x0500000f


	//   ....[202]....
        /*046c*/ 	.word	0x0500000f


	//----- nvinfo : EIATTR_COOP_GROUP_INSTR_OFFSETS
	.align		4
.L_121:
        /*0470*/ 	.byte	0x04, 0x28
        /*0472*/ 	.short	(.L_123 - .L_122)


	//   ....[0]....
.L_122:
        /*0474*/ 	.word	0x00000080


	//   ....[1]....
        /*0478*/ 	.word	0x00000090


	//   ....[2]....
        /*047c*/ 	.word	0x000002d0


	//   ....[3]....
        /*0480*/ 	.word	0x00000430


	//   ....[4]....
        /*0484*/ 	.word	0x00000550


	//   ....[5]....
        /*0488*/ 	.word	0x000006b0


	//   ....[6]....
        /*048c*/ 	.word	0x00001620


	//   ....[7]....
        /*0490*/ 	.word	0x00003050


	//   ....[8]....
        /*0494*/ 	.word	0x00003150


	//   ....[9]....
        /*0498*/ 	.word	0x000037b0


	//   ....[10]....
        /*049c*/ 	.word	0x00003830


	//   ....[11]....
        /*04a0*/ 	.word	0x00006230


	//   ....[12]....
        /*04a4*/ 	.word	0x00006240


	//   ....[13]....
        /*04a8*/ 	.word	0x00006270


	//   ....[14]....
        /*04ac*/ 	.word	0x00006280


	//   ....[15]....
        /*04b0*/ 	.word	0x00007d70


	//   ....[16]....
        /*04b4*/ 	.word	0x00007d80


	//   ....[17]....
        /*04b8*/ 	.word	0x00007e00


	//   ....[18]....
        /*04bc*/ 	.word	0x00007e10


	//   ....[19]....
        /*04c0*/ 	.word	0x00008da0


	//   ....[20]....
        /*04c4*/ 	.word	0x00008db0


	//   ....[21]....
        /*04c8*/ 	.word	0x00008dc0


	//   ....[22]....
        /*04cc*/ 	.word	0x00008dd0


	//   ....[23]....
        /*04d0*/ 	.word	0x00008de0


	//   ....[24]....
        /*04d4*/ 	.word	0x00008df0


	//   ....[25]....
        /*04d8*/ 	.word	0x00008e00


	//   ....[26]....
        /*04dc*/ 	.word	0x00008e10


	//   ....[27]....
        /*04e0*/ 	.word	0x00008e40


	//   ....[28]....
        /*04e4*/ 	.word	0x00008e50


	//   ....[29]....
        /*04e8*/ 	.word	0x00008e80


	//   ....[30]....
        /*04ec*/ 	.word	0x00008e90


	//   ....[31]....
        /*04f0*/ 	.word	0x00008ea0


	//   ....[32]....
        /*04f4*/ 	.word	0x00008eb0


	//   ....[33]....
        /*04f8*/ 	.word	0x00008ee0


	//   ....[34]....
        /*04fc*/ 	.word	0x00008f10


	//   ....[35]....
        /*0500*/ 	.word	0x00008f20


	//   ....[36]....
        /*0504*/ 	.word	0x00008f30


	//   ....[37]....
        /*0508*/ 	.word	0x00008f50


	//   ....[38]....
        /*050c*/ 	.word	0x00008f60


	//   ....[39]....
        /*0510*/ 	.word	0x00008f90


	//   ....[40]....
        /*0514*/ 	.word	0x00008fc0


	//   ....[41]....
        /*0518*/ 	.word	0x00008fd0


	//   ....[42]....
        /*051c*/ 	.word	0x00008fe0


	//   ....[43]....
        /*0520*/ 	.word	0x00008ff0


	//   ....[44]....
        /*0524*/ 	.word	0x00009000


	//   ....[45]....
        /*0528*/ 	.word	0x00009010


	//   ....[46]....
        /*052c*/ 	.word	0x00009020


	//   ....[47]....
        /*0530*/ 	.word	0x00009030


	//   ....[48]....
        /*0534*/ 	.word	0x00009080


	//   ....[49]....
        /*0538*/ 	.word	0x000090b0


	//   ....[50]....
        /*053c*/ 	.word	0x000090e0


	//   ....[51]....
        /*0540*/ 	.word	0x00009730


	//   ....[52]....
        /*0544*/ 	.word	0x00009760


	//   ....[53]....
        /*0548*/ 	.word	0x00009790


	//   ....[54]....
        /*054c*/ 	.word	0x000097c0


	//   ....[55]....
        /*0550*/ 	.word	0x00009d60


	//   ....[56]....
        /*0554*/ 	.word	0x00009d90


	//   ....[57]....
        /*0558*/ 	.word	0x00009e50


	//   ....[58]....
        /*055c*/ 	.word	0x00009e70


	//   ....[59]....
        /*0560*/ 	.word	0x00009f30


	//   ....[60]....
        /*0564*/ 	.word	0x00009f50


	//   ....[61]....
        /*0568*/ 	.word	0x0000a020


	//   ....[62]....
        /*056c*/ 	.word	0x0000a040


	//   ....[63]....
        /*0570*/ 	.word	0x0000a910


	//   ....[64]....
        /*0574*/ 	.word	0x0000a940


	//   ....[65]....
        /*0578*/ 	.word	0x0000aa10


	//   ....[66]....
        /*057c*/ 	.word	0x0000aa30


	//   ....[67]....
        /*0580*/ 	.word	0x0000aaf0


	//   ....[68]....
        /*0584*/ 	.word	0x0000ab10


	//   ....[69]....
        /*0588*/ 	.word	0x0000abe0


	//   ....[70]....
        /*058c*/ 	.word	0x0000ac00


	//   ....[71]....
        /*0590*/ 	.word	0x0000ad40


	//   ....[72]....
        /*0594*/ 	.word	0x0000aef0


	//   ....[73]....
        /*0598*/ 	.word	0x0000af20


	//   ....[74]....
        /*059c*/ 	.word	0x0000af50


	//   ....[75]....
        /*05a0*/ 	.word	0x0000af80


	//   ....[76]....
        /*05a4*/ 	.word	0x0000afb0


	//   ....[77]....
        /*05a8*/ 	.word	0x0000aff0


	//   ....[78]....
        /*05ac*/ 	.word	0x0000b140


	//   ....[79]....
        /*05b0*/ 	.word	0x0000b170


	//   ....[80]....
        /*05b4*/ 	.word	0x0000b1a0


	//   ....[81]....
        /*05b8*/ 	.word	0x0000b1d0


	//   ....[82]....
        /*05bc*/ 	.word	0x0000b200


	//   ....[83]....
        /*05c0*/ 	.word	0x0000b240


	//   ....[84]....
        /*05c4*/ 	.word	0x0000b2c0


	//   ....[85]....
        /*05c8*/ 	.word	0x0000b300


	//   ....[86]....
        /*05cc*/ 	.word	0x0000b390


	//   ....[87]....
        /*05d0*/ 	.word	0x0000cf80


	//   ....[88]....
        /*05d4*/ 	.word	0x0000cfb0


	//   ....[89]....
        /*05d8*/ 	.word	0x0000cff0


	//   ....[90]....
        /*05dc*/ 	.word	0x0000d080


	//   ....[91]....
        /*05e0*/ 	.word	0x0000d090


	//   ....[92]....
        /*05e4*/ 	.word	0x0000d100


	//   ....[93]....
        /*05e8*/ 	.word	0x0000d110


	//   ....[94]....
        /*05ec*/ 	.word	0x0000d120


	//   ....[95]....
        /*05f0*/ 	.word	0x0000d190


	//   ....[96]....
        /*05f4*/ 	.word	0x0000d210


	//   ....[97]....
        /*05f8*/ 	.word	0x0000d620


	//   ....[98]....
        /*05fc*/ 	.word	0x0000d660


	//   ....[99]....
        /*0600*/ 	.word	0x0000d680


	//   ....[100]....
        /*0604*/ 	.word	0x0000d690


	//   ....[101]....
        /*0608*/ 	.word	0x0000d740


	//   ....[102]....
        /*060c*/ 	.word	0x0000d760


	//   ....[103]....
        /*0610*/ 	.word	0x0000d7f0


	//   ....[104]....
        /*0614*/ 	.word	0x0000d810


	//   ....[105]....
        /*0618*/ 	.word	0x0000d820


	//   ....[106]....
        /*061c*/ 	.word	0x0000d8b0


	//   ....[107]....
        /*0620*/ 	.word	0x0000e0b0


	//   ....[108]....
        /*0624*/ 	.word	0x0000e0e0


	//   ....[109]....
        /*0628*/ 	.word	0x0000e110


	//   ....[110]....
        /*062c*/ 	.word	0x0000e1a0


	//   ....[111]....
        /*0630*/ 	.word	0x0000e1f0


	//   ....[112]....
        /*0634*/ 	.word	0x0000e240


	//   ....[113]....
        /*0638*/ 	.word	0x0000e260


	//   ....[114]....
        /*063c*/ 	.word	0x0000e2a0


	//   ....[115]....
        /*0640*/ 	.word	0x0000ec90


	//   ....[116]....
        /*0644*/ 	.word	0x0000ecb0


	//   ....[117]....
        /*0648*/ 	.word	0x0000ecd0


	//   ....[118]....
        /*064c*/ 	.word	0x0000ed20


	//   ....[119]....
        /*0650*/ 	.word	0x0000ed30


	//   ....[120]....
        /*0654*/ 	.word	0x0000ed80


	//   ....[121]....
        /*0658*/ 	.word	0x0000ed90


	//   ....[122]....
        /*065c*/ 	.word	0x0000eda0


	//   ....[123]....
        /*0660*/ 	.word	0x0000edf0


	//   ....[124]....
        /*0664*/ 	.word	0x0000ee40


	//   ....[125]....
        /*0668*/ 	.word	0x0000f240


	//   ....[126]....
        /*066c*/ 	.word	0x0000f260


	//   ....[127]....
        /*0670*/ 	.word	0x0000f270


	//   ....[128]....
        /*0674*/ 	.word	0x0000f280


	//   ....[129]....
        /*0678*/ 	.word	0x0000f290


	//   ....[130]....
        /*067c*/ 	.word	0x0000f2f0


	//   ....[131]....
        /*0680*/ 	.word	0x0000f300


	//   ....[132]....
        /*0684*/ 	.word	0x0000f360


	//   ....[133]....
        /*0688*/ 	.word	0x0000f390


	//   ....[134]....
        /*068c*/ 	.word	0x0000f3d0


	//   ....[135]....
        /*0690*/ 	.word	0x00010640


	//   ....[136]....
        /*0694*/ 	.word	0x00010670


	//   ....[137]....
        /*0698*/ 	.word	0x000106a0


	//   ....[138]....
        /*069c*/ 	.word	0x000106b0


	//   ....[139]....
        /*06a0*/ 	.word	0x000106e0


	//   ....[140]....
        /*06a4*/ 	.word	0x000106f0


	//   ....[141]....
        /*06a8*/ 	.word	0x00010720


	//   ....[142]....
        /*06ac*/ 	.word	0x00010760


	//   ....[143]....
        /*06b0*/ 	.word	0x000108a0


	//   ....[144]....
        /*06b4*/ 	.word	0x000108d0


	//   ....[145]....
        /*06b8*/ 	.word	0x00010900


	//   ....[146]....
        /*06bc*/ 	.word	0x00010930


	//   ....[147]....
        /*06c0*/ 	.word	0x00010960


	//   ....[148]....
        /*06c4*/ 	.word	0x000109a0


	//   ....[149]....
        /*06c8*/ 	.word	0x00010a30


	//   ....[150]....
        /*06cc*/ 	.word	0x00010a70


	//   ....[151]....
        /*06d0*/ 	.word	0x00010b00


	//   ....[152]....
        /*06d4*/ 	.word	0x00010f20


	//   ....[153]....
        /*06d8*/ 	.word	0x00011470


	//   ....[154]....
        /*06dc*/ 	.word	0x00011550


	//   ....[155]....
        /*06e0*/ 	.word	0x00011640


	//   ....[156]....
        /*06e4*/ 	.word	0x000116a0


	//   ....[157]....
        /*06e8*/ 	.word	0x00011780


	//   ....[158]....
        /*06ec*/ 	.word	0x000117e0


	//   ....[159]....
        /*06f0*/ 	.word	0x000118c0


	//   ....[160]....
        /*06f4*/ 	.word	0x00011920


	//   ....[161]....
        /*06f8*/ 	.word	0x000119f0


	//   ....[162]....
        /*06fc*/ 	.word	0x00011a90


	//   ....[163]....
        /*0700*/ 	.word	0x00011b70


	//   ....[164]....
        /*0704*/ 	.word	0x00011cc0


	//   ....[165]....
        /*0708*/ 	.word	0x00011d70


	//   ....[166]....
        /*070c*/ 	.word	0x00011ea0


	//   ....[167]....
        /*0710*/ 	.word	0x00011f50


	//   ....[168]....
        /*0714*/ 	.word	0x00012050


	//   ....[169]....
        /*0718*/ 	.word	0x00012110


	//   ....[170]....
        /*071c*/ 	.word	0x00012170


	//   ....[171]....
        /*0720*/ 	.word	0x00012210


	//   ....[172]....
        /*0724*/ 	.word	0x000122d0


	//   ....[173]....
        /*0728*/ 	.word	0x000123a0


	//   ....[174]....
        /*072c*/ 	.word	0x00012440


	//   ....[175]....
        /*0730*/ 	.word	0x000124b0


	//   ....[176]....
        /*0734*/ 	.word	0x00012510


	//   ....[177]....
        /*0738*/ 	.word	0x00012610


	//   ....[178]....
        /*073c*/ 	.word	0x00012690


	//   ....[179]....
        /*0740*/ 	.word	0x00012760


	//   ....[180]....
        /*0744*/ 	.word	0x000127e0


	//   ....[181]....
        /*0748*/ 	.word	0x000128a0


	//   ....[182]....
        /*074c*/ 	.word	0x000129d0


	//   ....[183]....
        /*0750*/ 	.word	0x00012a80


	//   ....[184]....
        /*0754*/ 	.word	0x00012ae0


	//   ....[185]....
        /*0758*/ 	.word	0x00012ba0


	//   ....[186]....
        /*075c*/ 	.word	0x00012c00


	//   ....[187]....
        /*0760*/ 	.word	0x00012cc0


	//   ....[188]....
        /*0764*/ 	.word	0x00012d20


	//   ....[189]....
        /*0768*/ 	.word	0x00012de0


	//   ....[190]....
        /*076c*/ 	.word	0x00012e40


	//   ....[191]....
        /*0770*/ 	.word	0x00012f00


	//   ....[192]....
        /*0774*/ 	.word	0x00012ff0


	//   ....[193]....
        /*0778*/ 	.word	0x00013090


	//   ....[194]....
        /*077c*/ 	.word	0x000130f0


	//   ....[195]....
        /*0780*/ 	.word	0x000131c0


	//   ....[196]....
        /*0784*/ 	.word	0x00013220


	//   ....[197]....
        /*0788*/ 	.word	0x000132f0


	//   ....[198]....
        /*078c*/ 	.word	0x00013350


	//   ....[199]....
        /*0790*/ 	.word	0x00013420


	//   ....[200]....
        /*0794*/ 	.word	0x00013480


	//   ....[201]....
        /*0798*/ 	.word	0x00013550


	//   ....[202]....
        /*079c*/ 	.word	0x000137a0


	//----- nvinfo : EIATTR_REG_RECONFIG
	.align		4
.L_123:
        /*07a0*/ 	.byte	0x01, 0x54
	.zero		2


	//----- nvinfo : EIATTR_SYSCALL_OFFSETS
	.align		4
        /*07a4*/ 	.byte	0x04, 0x46
        /*07a6*/ 	.short	(.L_125 - .L_124)


	//   ....[0]....
.L_124:
        /*07a8*/ 	.word	0x00001800


	//   ....[1]....
        /*07ac*/ 	.word	0x0000c1b0


	//   ....[2]....
        /*07b0*/ 	.word	0x0000c320


	//   ....[3]....
        /*07b4*/ 	.word	0x0000c470


	//   ....[4]....
        /*07b8*/ 	.word	0x0000c5b0


	//   ....[5]....
        /*07bc*/ 	.word	0x0000dcf0


	//----- nvinfo : EIATTR_MBARRIER_INSTR_OFFSETS
	.align		4
.L_125:
        /*07c0*/ 	.byte	0x04, 0x39
        /*07c2*/ 	.short	(.L_127 - .L_126)


	//   ....[0]....
.L_126:
        /*07c4*/ 	.word	0x00000180
        /*07c8*/ 	.word	0x000000ff
        /*07cc*/ 	.word	0x00029800
        /*07d0*/ 	.short	0x0100
        /*07d2*/ 	.byte	0x08
	.zero		1


	//   ....[1]....
        /*07d4*/ 	.word	0x00000190
        /*07d8*/ 	.word	0x000000ff
        /*07dc*/ 	.word	0x00029820
        /*07e0*/ 	.short	0x0100
        /*07e2*/ 	.byte	0x08
	.zero		1


	//   ....[2]....
        /*07e4*/ 	.word	0x00000280
        /*07e8*/ 	.word	0x000000ff
        /*07ec*/ 	.word	0x00029830
        /*07f0*/ 	.short	0x0100
        /*07f2*/ 	.byte	0x08
	.zero		1


	//   ....[3]....
        /*07f4*/ 	.word	0x00000290
        /*07f8*/ 	.word	0x000000ff
        /*07fc*/ 	.word	0x00029840
        /*0800*/ 	.short	0x0100
        /*0802*/ 	.byte	0x08
	.zero		1


	//   ....[4]....
        /*0804*/ 	.word	0x000002a0
        /*0808*/ 	.word	0x000000ff
        /*080c*/ 	.word	0x00029838
        /*0810*/ 	.short	0x0100
        /*0812*/ 	.byte	0x08
	.zero		1


	//   ....[5]....
        /*0814*/ 	.word	0x000002b0
        /*0818*/ 	.word	0x000000ff
        /*081c*/ 	.word	0x00029848
        /*0820*/ 	.short	0x0100
        /*0822*/ 	.byte	0x08
	.zero		1


	//   ....[6]....
        /*0824*/ 	.word	0x000003e0
        /*0828*/ 	.word	0x000000ff
        /*082c*/ 	.word	0x00029850
        /*0830*/ 	.short	0x0100
        /*0832*/ 	.byte	0x08
	.zero		1


	//   ....[7]....
        /*0834*/ 	.word	0x000003f0
        /*0838*/ 	.word	0x000000ff
        /*083c*/ 	.word	0x00029860
        /*0840*/ 	.short	0x0100
        /*0842*/ 	.byte	0x08
	.zero		1


	//   ....[8]....
        /*0844*/ 	.word	0x00000400
        /*0848*/ 	.word	0x000000ff
        /*084c*/ 	.word	0x00029858
        /*0850*/ 	.short	0x0100
        /*0852*/ 	.byte	0x08
	.zero		1


	//   ....[9]....
        /*0854*/ 	.word	0x00000410
        /*0858*/ 	.word	0x000000ff
        /*085c*/ 	.word	0x00029868
        /*0860*/ 	.short	0x0100
        /*0862*/ 	.byte	0x08
	.zero		1


	//   ....[10]....
        /*0864*/ 	.word	0x00000500
        /*0868*/ 	.word	0x000000ff
        /*086c*/ 	.word	0x00029870
        /*0870*/ 	.short	0x0100
        /*0872*/ 	.byte	0x06
	.zero		1


	//   ....[11]....
        /*0874*/ 	.word	0x00000510
        /*0878*/ 	.word	0x000000ff
        /*087c*/ 	.word	0x00029880
        /*0880*/ 	.short	0x0100
        /*0882*/ 	.byte	0x06
	.zero		1


	//   ....[12]....
        /*0884*/ 	.word	0x00000520
        /*0888*/ 	.word	0x000000ff
        /*088c*/ 	.word	0x00029878
        /*0890*/ 	.short	0x0100
        /*0892*/ 	.byte	0x06
	.zero		1


	//   ....[13]....
        /*0894*/ 	.word	0x00000530
        /*0898*/ 	.word	0x000000ff
        /*089c*/ 	.word	0x00029888
        /*08a0*/ 	.short	0x0100
        /*08a2*/ 	.byte	0x06
	.zero		1


	//   ....[14]....
        /*08a4*/ 	.word	0x00000660
        /*08a8*/ 	.word	0x000000ff
        /*08ac*/ 	.word	0x00029890
        /*08b0*/ 	.short	0x0100
        /*08b2*/ 	.byte	0x08
	.zero		1


	//   ....[15]....
        /*08b4*/ 	.word	0x00000670
        /*08b8*/ 	.word	0x000000ff
        /*08bc*/ 	.word	0x000298a0
        /*08c0*/ 	.short	0x0100
        /*08c2*/ 	.byte	0x08
	.zero		1


	//   ....[16]....
        /*08c4*/ 	.word	0x00000680
        /*08c8*/ 	.word	0x000000ff
        /*08cc*/ 	.word	0x00029898
        /*08d0*/ 	.short	0x0100
        /*08d2*/ 	.byte	0x08
	.zero		1


	//   ....[17]....
        /*08d4*/ 	.word	0x00000690
        /*08d8*/ 	.word	0x000000ff
        /*08dc*/ 	.word	0x000298a8
        /*08e0*/ 	.short	0x0100
        /*08e2*/ 	.byte	0x08
	.zero		1


	//   ....[18]....
        /*08e4*/ 	.word	0x000007e0
        /*08e8*/ 	.word	0x000000ff
        /*08ec*/ 	.word	0x000298b0
        /*08f0*/ 	.short	0x0100
        /*08f2*/ 	.byte	0x08
	.zero		1


	//   ....[19]....
        /*08f4*/ 	.word	0x000007f0
        /*08f8*/ 	.word	0x000000ff
        /*08fc*/ 	.word	0x000298c0
        /*0900*/ 	.short	0x0100
        /*0902*/ 	.byte	0x08
	.zero		1


	//   ....[20]....
        /*0904*/ 	.word	0x00000800
        /*0908*/ 	.word	0x000000ff
        /*090c*/ 	.word	0x000298b8
        /*0910*/ 	.short	0x0100
        /*0912*/ 	.byte	0x08
	.zero		1


	//   ....[21]....
        /*0914*/ 	.word	0x00000810
        /*0918*/ 	.word	0x000000ff
        /*091c*/ 	.word	0x000298c8
        /*0920*/ 	.short	0x0100
        /*0922*/ 	.byte	0x08
	.zero		1


	//   ....[22]....
        /*0924*/ 	.word	0x00001880
        /*0928*/ 	.word	0x000000ff
        /*092c*/ 	.word	0x00029800
        /*0930*/ 	.short	0x010a
        /*0932*/ 	.byte	0x30
	.zero		1


	//   ....[23]....
        /*0934*/ 	.word	0x00001900
        /*0938*/ 	.word	0x00000004
        /*093c*/ 	.word	0x00029830
        /*0940*/ 	.short	0x010a
        /*0942*/ 	.byte	0x3f
	.zero		1


	//   ....[24]....
        /*0944*/ 	.word	0x00001950
        /*0948*/ 	.word	0x00000004
        /*094c*/ 	.word	0x00029830
        /*0950*/ 	.short	0x010a
        /*0952*/ 	.byte	0x3f
	.zero		1


	//   ....[25]....
        /*0954*/ 	.word	0x00002750
        /*0958*/ 	.word	0x000000ff
        /*095c*/ 	.word	0x00000000
        /*0960*/ 	.short	0x0101
        /*0962*/ 	.byte	0x06
	.zero		1


	//   ....[26]....
        /*0964*/ 	.word	0x00004da0
        /*0968*/ 	.word	0x000000ff
        /*096c*/ 	.word	0x00029830
        /*0970*/ 	.short	0x010a
        /*0972*/ 	.byte	0x06
	.zero		1


	//   ....[27]....
        /*0974*/ 	.word	0x00004de0
        /*0978*/ 	.word	0x000000ff
        /*097c*/ 	.word	0x00029830
        /*0980*/ 	.short	0x010a
        /*0982*/ 	.byte	0x06
	.zero		1


	//   ....[28]....
        /*0984*/ 	.word	0x00005a30
        /*0988*/ 	.word	0x000000ff
        /*098c*/ 	.word	0x00029850
        /*0990*/ 	.short	0x010a
        /*0992*/ 	.byte	0x06
	.zero		1


	//   ....[29]....
        /*0994*/ 	.word	0x00005a70
        /*0998*/ 	.word	0x000000ff
        /*099c*/ 	.word	0x00029850
        /*09a0*/ 	.short	0x010a
        /*09a2*/ 	.byte	0x06
	.zero		1


	//   ....[30]....
        /*09a4*/ 	.word	0x00005dd0
        /*09a8*/ 	.word	0x000000ff
        /*09ac*/ 	.word	0x00000000
        /*09b0*/ 	.short	0x0101
        /*09b2*/ 	.byte	0x06
	.zero		1


	//   ....[31]....
        /*09b4*/ 	.word	0x00007380
        /*09b8*/ 	.word	0x000000ff
        /*09bc*/ 	.word	0x00000000
        /*09c0*/ 	.short	0x0101
        /*09c2*/ 	.byte	0x06
	.zero		1


	//   ....[32]....
        /*09c4*/ 	.word	0x00007a30
        /*09c8*/ 	.word	0x000000ff
        /*09cc*/ 	.word	0x00029850
        /*09d0*/ 	.short	0x010a
        /*09d2*/ 	.byte	0x09
	.zero		1


	//   ....[33]....
        /*09d4*/ 	.word	0x00007a70
        /*09d8*/ 	.word	0x000000ff
        /*09dc*/ 	.word	0x00029850
        /*09e0*/ 	.short	0x010a
        /*09e2*/ 	.byte	0x09
	.zero		1


	//   ....[34]....
        /*09e4*/ 	.word	0x000081e0
        /*09e8*/ 	.word	0x000000ff
        /*09ec*/ 	.word	0x00000000
        /*09f0*/ 	.short	0x0101
        /*09f2*/ 	.byte	0x04
	.zero		1


	//   ....[35]....
        /*09f4*/ 	.word	0x00009d80
        /*09f8*/ 	.word	0x00000000
        /*09fc*/ 	.word	0x00000000
        /*0a00*/ 	.short	0x0101
        /*0a02*/ 	.byte	0x3f
	.zero		1


	//   ....[36]....
        /*0a04*/ 	.word	0x0000cc90
        /*0a08*/ 	.word	0x00000000
        /*0a0c*/ 	.word	0x00029880
        /*0a10*/ 	.short	0x010a
        /*0a12*/ 	.byte	0x3f
	.zero		1


	//   ....[37]....
        /*0a14*/ 	.word	0x0000d2e0
        /*0a18*/ 	.word	0x00000000
        /*0a1c*/ 	.word	0x00029870
        /*0a20*/ 	.short	0x0107
        /*0a22*/ 	.byte	0x3f
	.zero		1


	//   ....[38]....
        /*0a24*/ 	.word	0x0000d3a0
        /*0a28*/ 	.word	0x00000000
        /*0a2c*/ 	.word	0x00029870
        /*0a30*/ 	.short	0x0101
        /*0a32*/ 	.byte	0x3f
	.zero		1


	//   ....[39]....
        /*0a34*/ 	.word	0x0000d3d0
        /*0a38*/ 	.word	0x00000000
        /*0a3c*/ 	.word	0x00029840
        /*0a40*/ 	.short	0x010a
        /*0a42*/ 	.byte	0x3f
	.zero		1


	//   ....[40]....
        /*0a44*/ 	.word	0x0000da10
        /*0a48*/ 	.word	0x00000000
        /*0a4c*/ 	.word	0x00029830
        /*0a50*/ 	.short	0x0107
        /*0a52*/ 	.byte	0x3f
	.zero		1


	//   ....[41]....
        /*0a54*/ 	.word	0x0000dae0
        /*0a58*/ 	.word	0x00000000
        /*0a5c*/ 	.word	0x00029830
        /*0a60*/ 	.short	0x0101
        /*0a62*/ 	.byte	0x3f
	.zero		1


	//   ....[42]....
        /*0a64*/ 	.word	0x0000e3b0
        /*0a68*/ 	.word	0x00000016
        /*0a6c*/ 	.word	0x00029800
        /*0a70*/ 	.short	0x0107
        /*0a72*/ 	.byte	0x3f
	.zero		1


	//   ....[43]....
        /*0a74*/ 	.word	0x0000e4b0
        /*0a78*/ 	.word	0x00000016
        /*0a7c*/ 	.word	0x00029800
        /*0a80*/ 	.short	0x0101
        /*0a82*/ 	.byte	0x3f
	.zero		1


	//   ....[44]....
        /*0a84*/ 	.word	0x0000e4d0
        /*0a88*/ 	.word	0x00000016
        /*0a8c*/ 	.word	0x00029820
        /*0a90*/ 	.short	0x010a
        /*0a92*/ 	.byte	0x3f
	.zero		1


	//   ....[45]....
        /*0a94*/ 	.word	0x0000e9f0
        /*0a98*/ 	.word	0x00000000
        /*0a9c*/ 	.word	0x00029880
        /*0aa0*/ 	.short	0x010a
        /*0aa2*/ 	.byte	0x3f
	.zero		1


	//   ....[46]....
        /*0aa4*/ 	.word	0x0000eed0
        /*0aa8*/ 	.word	0x00000000
        /*0aac*/ 	.word	0x00029870
        /*0ab0*/ 	.short	0x0107
        /*0ab2*/ 	.byte	0x3f
	.zero		1


	//   ....[47]....
        /*0ab4*/ 	.word	0x0000ef90
        /*0ab8*/ 	.word	0x00000000
        /*0abc*/ 	.word	0x00029870
        /*0ac0*/ 	.short	0x0101
        /*0ac2*/ 	.byte	0x3f
	.zero		1


	//   ....[48]....
        /*0ac4*/ 	.word	0x0000efc0
        /*0ac8*/ 	.word	0x00000000
        /*0acc*/ 	.word	0x00029840
        /*0ad0*/ 	.short	0x010a
        /*0ad2*/ 	.byte	0x3f
	.zero		1


	//   ....[49]....
        /*0ad4*/ 	.word	0x0000f4c0
        /*0ad8*/ 	.word	0x00000000
        /*0adc*/ 	.word	0x00029830
        /*0ae0*/ 	.short	0x0107
        /*0ae2*/ 	.byte	0x3f
	.zero		1


	//   ....[50]....
        /*0ae4*/ 	.word	0x0000f580
        /*0ae8*/ 	.word	0x00000000
        /*0aec*/ 	.word	0x00029830
        /*0af0*/ 	.short	0x0101
        /*0af2*/ 	.byte	0x3f
	.zero		1


	//   ....[51]....
        /*0af4*/ 	.word	0x0000f610
        /*0af8*/ 	.word	0x00000003
        /*0afc*/ 	.word	0x00029870
        /*0b00*/ 	.short	0x010a
        /*0b02*/ 	.byte	0x3f
	.zero		1


	//   ....[52]....
        /*0b04*/ 	.word	0x0000f6a0
        /*0b08*/ 	.word	0x00000003
        /*0b0c*/ 	.word	0x00029860
        /*0b10*/ 	.short	0x010a
        /*0b12*/ 	.byte	0x3f
	.zero		1


	//   ....[53]....
        /*0b14*/ 	.word	0x0000fbb0
        /*0b18*/ 	.word	0x00000003
        /*0b1c*/ 	.word	0x00029850
        /*0b20*/ 	.short	0x0101
        /*0b22*/ 	.byte	0x3f
	.zero		1


	//   ....[54]....
        /*0b24*/ 	.word	0x0000fc40
        /*0b28*/ 	.word	0x00000003
        /*0b2c*/ 	.word	0x00000000
        /*0b30*/ 	.short	0x0101
        /*0b32*/ 	.byte	0x3f
	.zero		1


	//   ....[55]....
        /*0b34*/ 	.word	0x0000fe00
        /*0b38*/ 	.word	0x00000011
        /*0b3c*/ 	.word	0x00029870
        /*0b40*/ 	.short	0x010a
        /*0b42*/ 	.byte	0x3f
	.zero		1


	//   ....[56]....
        /*0b44*/ 	.word	0x0000fe80
        /*0b48*/ 	.word	0x00000011
        /*0b4c*/ 	.word	0x00029860
        /*0b50*/ 	.short	0x010a
        /*0b52*/ 	.byte	0x3f
	.zero		1


	//   ....[57]....
        /*0b54*/ 	.word	0x000103a0
        /*0b58*/ 	.word	0x00000011
        /*0b5c*/ 	.word	0x00029850
        /*0b60*/ 	.short	0x0101
        /*0b62*/ 	.byte	0x3f
	.zero		1


	//   ....[58]....
        /*0b64*/ 	.word	0x00010450
        /*0b68*/ 	.word	0x00000011
        /*0b6c*/ 	.word	0x00000000
        /*0b70*/ 	.short	0x0101
        /*0b72*/ 	.byte	0x3f
	.zero		1


	//   ....[59]....
        /*0b74*/ 	.word	0x00010ea0
        /*0b78*/ 	.word	0x00000005
        /*0b7c*/ 	.word	0x00029820
        /*0b80*/ 	.short	0x010a
        /*0b82*/ 	.byte	0x3f
	.zero		1


	//   ....[60]....
        /*0b84*/ 	.word	0x00011020
        /*0b88*/ 	.word	0x00000003
        /*0b8c*/ 	.word	0x00029840
        /*0b90*/ 	.short	0x010a
        /*0b92*/ 	.byte	0x3f
	.zero		1


	//   ....[61]....
        /*0b94*/ 	.word	0x000110c0
        /*0b98*/ 	.word	0x00000005
        /*0b9c*/ 	.word	0x00029840
        /*0ba0*/ 	.short	0x010a
        /*0ba2*/ 	.byte	0x3f
	.zero		1


	//   ....[62]....
        /*0ba4*/ 	.word	0x00011100
        /*0ba8*/ 	.word	0x00000003
        /*0bac*/ 	.word	0x00029860
        /*0bb0*/ 	.short	0x010a
        /*0bb2*/ 	.byte	0x3f
	.zero		1


	//   ....[63]....
        /*0bb4*/ 	.word	0x00011140
        /*0bb8*/ 	.word	0x00000005
        /*0bbc*/ 	.word	0x00029860
        /*0bc0*/ 	.short	0x010a
        /*0bc2*/ 	.byte	0x3f
	.zero		1


	//   ....[64]....
        /*0bc4*/ 	.word	0x00011180
        /*0bc8*/ 	.word	0x00000003
        /*0bcc*/ 	.word	0x00029880
        /*0bd0*/ 	.short	0x010a
        /*0bd2*/ 	.byte	0x3f
	.zero		1


	//   ....[65]....
        /*0bd4*/ 	.word	0x000111c0
        /*0bd8*/ 	.word	0x00000005
        /*0bdc*/ 	.word	0x00029880
        /*0be0*/ 	.short	0x010a
        /*0be2*/ 	.byte	0x3f
	.zero		1


	//   ....[66]....
        /*0be4*/ 	.word	0x00011230
        /*0be8*/ 	.word	0x00000003
        /*0bec*/ 	.word	0x00029800
        /*0bf0*/ 	.short	0x010a
        /*0bf2*/ 	.byte	0x3f
	.zero		1


	//   ....[67]....
        /*0bf4*/ 	.word	0x00011280
        /*0bf8*/ 	.word	0x00000004
        /*0bfc*/ 	.word	0x00029830
        /*0c00*/ 	.short	0x010a
        /*0c02*/ 	.byte	0x3f
	.zero		1


	//   ....[68]....
        /*0c04*/ 	.word	0x000112e0
        /*0c08*/ 	.word	0x00000003
        /*0c0c*/ 	.word	0x00029830
        /*0c10*/ 	.short	0x010a
        /*0c12*/ 	.byte	0x3f
	.zero		1


	//   ....[69]....
        /*0c14*/ 	.word	0x00011340
        /*0c18*/ 	.word	0x00000003
        /*0c1c*/ 	.word	0x00029850
        /*0c20*/ 	.short	0x010a
        /*0c22*/ 	.byte	0x3f
	.zero		1


	//   ....[70]....
        /*0c24*/ 	.word	0x000113a0
        /*0c28*/ 	.word	0x00000007
        /*0c2c*/ 	.word	0x00029850
        /*0c30*/ 	.short	0x010a
        /*0c32*/ 	.byte	0x3f
	.zero		1


	//   ....[71]....
        /*0c34*/ 	.word	0x000114a0
        /*0c38*/ 	.word	0x00000000
        /*0c3c*/ 	.word	0x00029880
        /*0c40*/ 	.short	0x010a
        /*0c42*/ 	.byte	0x3f
	.zero		1


	//   ....[72]....
        /*0c44*/ 	.word	0x00011c10
        /*0c48*/ 	.word	0x00000000
        /*0c4c*/ 	.word	0x00029840
        /*0c50*/ 	.short	0x010a
        /*0c52*/ 	.byte	0x3f
	.zero		1


	//   ....[73]....
        /*0c54*/ 	.word	0x000128d0
        /*0c58*/ 	.word	0x00000016
        /*0c5c*/ 	.word	0x00029820
        /*0c60*/ 	.short	0x010a
        /*0c62*/ 	.byte	0x3f
	.zero		1


	//   ....[74]....
        /*0c64*/ 	.word	0x00012920
        /*0c68*/ 	.word	0x00000000
        /*0c6c*/ 	.word	0x00029880
        /*0c70*/ 	.short	0x010a
        /*0c72*/ 	.byte	0x3f
	.zero		1


	//   ....[75]....
        /*0c74*/ 	.word	0x00012f40
        /*0c78*/ 	.word	0x00000000
        /*0c7c*/ 	.word	0x00029840
        /*0c80*/ 	.short	0x010a
        /*0c82*/ 	.byte	0x3f
	.zero		1


	//   ....[76]....
        /*0c84*/ 	.word	0x00013580
        /*0c88*/ 	.word	0x00000003
        /*0c8c*/ 	.word	0x00029870
        /*0c90*/ 	.short	0x010a
        /*0c92*/ 	.byte	0x3f
	.zero		1


	//   ....[77]....
        /*0c94*/ 	.word	0x000135d0
        /*0c98*/ 	.word	0x00000003
        /*0c9c*/ 	.word	0x00029860
        /*0ca0*/ 	.short	0x010a
        /*0ca2*/ 	.byte	0x3f
	.zero		1


	//   ....[78]....
        /*0ca4*/ 	.word	0x00013620
        /*0ca8*/ 	.word	0x00000011
        /*0cac*/ 	.word	0x00029870
        /*0cb0*/ 	.short	0x010a
        /*0cb2*/ 	.byte	0x3f
	.zero		1


	//   ....[79]....
        /*0cb4*/ 	.word	0x00013670
        /*0cb8*/ 	.word	0x00000011
        /*0cbc*/ 	.word	0x00029860
        /*0cc0*/ 	.short	0x010a
        /*0cc2*/ 	.byte	0x3f
	.zero		1


	//   ....[80]....
        /*0cc4*/ 	.word	0x000136c0
        /*0cc8*/ 	.word	0x00000005
        /*0ccc*/ 	.word	0x00029820
        /*0cd0*/ 	.short	0x010a
        /*0cd2*/ 	.byte	0x3f
	.zero		1


	//   ....[81]....
        /*0cd4*/ 	.word	0x00013860
        /*0cd8*/ 	.word	0x00000003
        /*0cdc*/ 	.word	0x00029840
        /*0ce0*/ 	.short	0x010a
        /*0ce2*/ 	.byte	0x3f
	.zero		1


	//   ....[82]....
        /*0ce4*/ 	.word	0x000138b0
        /*0ce8*/ 	.word	0x00000005
        /*0cec*/ 	.word	0x00029840
        /*0cf0*/ 	.short	0x010a
        /*0cf2*/ 	.byte	0x3f
	.zero		1


	//   ....[83]....
        /*0cf4*/ 	.word	0x00013900
        /*0cf8*/ 	.word	0x00000003
        /*0cfc*/ 	.word	0x00029860
        /*0d00*/ 	.short	0x010a
        /*0d02*/ 	.byte	0x3f
	.zero		1


	//   ....[84]....
        /*0d04*/ 	.word	0x00013950
        /*0d08*/ 	.word	0x00000005
        /*0d0c*/ 	.word	0x00029860
        /*0d10*/ 	.short	0x010a
        /*0d12*/ 	.byte	0x3f
	.zero		1


	//   ....[85]....
        /*0d14*/ 	.word	0x000139a0
        /*0d18*/ 	.word	0x00000003
        /*0d1c*/ 	.word	0x00029880
        /*0d20*/ 	.short	0x010a
        /*0d22*/ 	.byte	0x3f
	.zero		1


	//----- nvinfo : EIATTR_NUM_MBARRIERS
	.align		4
.L_127:
        /*0d24*/ 	.byte	0x03, 0x38
        /*0d26*/ 	.short	0x0016


	//----- nvinfo : EIATTR_EXIT_INSTR_OFFSETS
	.align		4
        /*0d28*/ 	.byte	0x04, 0x1c
        /*0d2a*/ 	.short	(.L_129 - .L_128)


	//   ....[0]....
.L_128:
        /*0d2c*/ 	.word	0x000009c0


	//   ....[1]....
        /*0d30*/ 	.word	0x0000acf0


	//   ....[2]....
        /*0d34*/ 	.word	0x00011210


	//----- nvinfo : EIATTR_MAX_THREADS
	.align		4
.L_129:
        /*0d38*/ 	.byte	0x04, 0x05
        /*0d3a*/ 	.short	(.L_131 - .L_130)
.L_130:
        /*0d3c*/ 	.word	0x00000180
        /*0d40*/ 	.word	0x00000001
        /*0d44*/ 	.word	0x00000001


	//----- nvinfo : EIATTR_CRS_STACK_SIZE
	.align		4
.L_131:
        /*0d48*/ 	.byte	0x04, 0x1e
        /*0d4a*/ 	.short	(.L_133 - .L_132)
.L_132:
        /*0d4c*/ 	.word	0x00000000


	//----- nvinfo : EIATTR_CBANK_PARAM_SIZE
	.align		4
.L_133:
        /*0d50*/ 	.byte	0x03, 0x19
        /*0d52*/ 	.short	0x0af0


	//----- nvinfo : EIATTR_PARAM_CBANK
	.align		4
        /*0d54*/ 	.byte	0x04, 0x0a
        /*0d56*/ 	.short	(.L_135 - .L_134)
	.align		4
.L_134:
        /*0d58*/ 	.word	index@(.nv.constant0._ZN7cutlass13device_kernelIN5flash11enable_sm90INS1_16FlashAttnFwdSm90INS1_25CollectiveMainloopFwdSm90ILi2EN4cute5tupleIJNS5_1CILi1EEES8_S8_EEENS6_IJNS7_ILi128EEENS7_ILi160EEENS7_ILi192EEEEEELi128ENS_12float_e4m3_tEfNS_4arch4Sm90ELb0ELb0ELb0ELb1ELb1ELb0ELb0ELb1ELb1ELb1ELb0ELb0EEENS1_21CollectiveEpilogueFwdINS6_IJSA_SA_SB_EEES9_NS_10bfloat16_tESG_Li256ELb1ELb1ELb0ELb1EEENS1_36VarlenDynamicPersistentTileSchedulerILi128ELi160ELi256ELi128ELb0ELb1ELb1ELb0ELb1ELb1EEEEEEEEEvNT_6ParamsE)
        /*0d5c*/ 	.short	0x0210
        /*0d5e*/ 	.short	0x0af0


	//----- nvinfo : EIATTR_SW_WAR
	.align		4
.L_135:
        /*0d60*/ 	.byte	0x04, 0x36
        /*0d62*/ 	.short	(.L_137 - .L_136)
.L_136:
        /*0d64*/ 	.word	0x00000008
.L_137:


//--------------------- .nv.info._ZN7cutlass13device_kernelIN5flash11enable_sm90INS1_16FlashAttnFwdSm90INS1_25CollectiveMainloopFwdSm90ILi2EN4cute5tupleIJNS5_1CILi1EEES8_S8_EEENS6_IJNS7_ILi128EEENS7_ILi160EEENS7_ILi192EEEEEELi128ENS_12float_e4m3_tEfNS_4arch4Sm90ELb0ELb0ELb0ELb1ELb1ELb1ELb0ELb1ELb1ELb1ELb0ELb0EEENS1_21CollectiveEpilogueFwdINS6_IJSA_SA_SB_EEES9_NS_10bfloat16_tESG_Li256ELb1ELb1ELb0ELb1EEENS1_36VarlenDynamicPersistentTileSchedulerILi128ELi160ELi256ELi128ELb0ELb1ELb1ELb0ELb1ELb1EEEEEEEEEvNT_6ParamsE --------------------------
	.section	.nv.info._ZN7cutlass13device_kernelIN5flash11enable_sm90INS1_16FlashAttnFwdSm90INS1_25CollectiveMainloopFwdSm90ILi2EN4cute5tupleIJNS5_1CILi1EEES8_S8_EEENS6_IJNS7_ILi128EEENS7_ILi160EEENS7_ILi192EEEEEELi128ENS_12float_e4m3_tEfNS_4arch4Sm90ELb0ELb0ELb0ELb1ELb1ELb1ELb0ELb1ELb1ELb1ELb0ELb0EEENS1_21CollectiveEpilogueFwdINS6_IJSA_SA_SB_EEES9_NS_10bfloat16_tESG_Li256ELb1ELb1ELb0ELb1EEENS1_36VarlenDynamicPersistentTileSchedulerILi128ELi160ELi256ELi128ELb0ELb1ELb1ELb0ELb1ELb1EEEEEEEEEvNT_6ParamsE,"",@"SHT_CUDA_INFO"
	.sectionflags	@""
	.align	4


	//----- nvinfo : EIATTR_CUDA_API_VERSION
	.align		4
        /*0000*/ 	.byte	0x04, 0x37
        /*0002*/ 	.short	(.L_139 - .L_138)
.L_138:
        /*0004*/ 	.word	0x00000082


	//----- nvinfo : EIATTR_KPARAM_INFO
	.align		4
.L_139:
        /*0008*/ 	.byte	0x04, 0x17
        /*000a*/ 	.short	(.L_141 - .L_140)
.L_140:
        /*000c*/ 	.word	0x00000000
        /*0010*/ 	.short	0x0000
        /*0012*/ 	.short	0x0070
        /*0014*/ 	.byte	0x00, 0xf0, 0x01, 0x2a


	//----- nvinfo : EIATTR_SPARSE_MMA_MASK
	.align		4
.L_141:
        /*0018*/ 	.byte	0x03, 0x50
        /*001a*/ 	.short	0x0000


	//----- nvinfo : EIATTR_MAXREG_COUNT
	.align		4
        /*001c*/ 	.byte	0x03, 0x1b
        /*001e*/ 	.short	0x00a8


	//----- nvinfo : EIATTR_NUM_BARRIERS
	.align		4
        /*0020*/ 	.byte	0x02, 0x4c
        /*0022*/ 	.byte	0x10
	.zero		1


	//----- nvinfo : EIATTR_EXTERNS
	.align		4
        /*0024*/ 	.byte	0x04, 0x0f
        /*0026*/ 	.short	(.L_143 - .L_142)


	//   ....[0]....
	.align		4
.L_142:
        /*0028*/ 	.word	index@(__assertfail)


	//----- nvinfo : EIATTR_ANNOTATIONS
	.align		4
.L_143:
        /*002c*/ 	.byte	0x04, 0x55
        /*002e*/ 	.short	(.L_145 - .L_144)


	//   ....[0]....
.L_144:
        /* <DEDUP_REMOVED lines=52> */


	//----- nvinfo : EIATTR_MERCURY_ISA_VERSION
	.align		4
.L_145:
        /*0358*/ 	.byte	0x03, 0x5f
        /*035a*/ 	.short	0x0101


	//----- nvinfo : EIATTR_UNUSED_LOAD_BYTE_OFFSET
	.align		4
        /*035c*/ 	.byte	0x04, 0x44
        /*035e*/ 	.short	(.L_147 - .L_146)


	//   ....[0]....
.L_146:
        /*0360*/ 	.word	0x00000a90
        /*0364*/ 	.word	0x0000fff0


	//   ....[1]....
        /*0368*/ 	.word	0x0001ead0
        /*036c*/ 	.word	0x0000fff0


	//----- nvinfo : EIATTR_INT_WARP_WIDE_INSTR_OFFSETS
	.align		4
.L_147:
        /*0370*/ 	.byte	0x04, 0x31
        /*0372*/ 	.short	(.L_149 - .L_148)


	//   ....[0]....
.L_148:
        /*0374*/ 	.word	0x00000130


	//   ....[1]....
        /*0378*/ 	.word	0x00000170


	//   ....[2]....
        /*037c*/ 	.word	0x000001e0


	//   ....[3]....
        /*0380*/ 	.word	0x00023640


	//   ....[4]....
        /*0384*/ 	.word	0x000236d0


	//   ....[5]....
        /*0388*/ 	.word	0x00027650


	//   ....[6]....
        /*038c*/ 	.word	0x000276e0


	//----- nvinfo : EIATTR_COOP_GROUP_MASK_REGIDS
	.align		4
.L_149:
        /*0390*/ 	.byte	0x04, 0x29
        /*0392*/ 	.short	(.L_151 - .L_150)


	//   ....[0]....
.L_150:
        /*0394*/ 	.word	0xffffffff


	//   ....[1]....
        /*0398*/ 	.word	0xffffffff


	//   ....[2]....
        /*039c*/ 	.word	0xffffffff


	//   ....[3]....
        /*03a0*/ 	.word	0xffffffff


	//   ....[4]....
        /*03a4*/ 	.word	0xffffffff


	//   ....[5]....
        /*03a8*/ 	.word	0xffffffff


	//   ....[6]....
        /*03ac*/ 	.word	0xffffffff


	//   ....[7]....
        /*03b0*/ 	.word	0xffffffff


	//   ....[8]....
        /*03b4*/ 	.word	0xffffffff


	//   ....[9]....
        /*03b8*/ 	.word	0xffffffff


	//   ....[10]....
        /*03bc*/ 	.word	0xffffffff


	//   ....[11]....
        /*03c0*/ 	.word	0xffffffff


	//   ....[12]....
        /*03c4*/ 	.word	0xffffffff


	//   ....[13]....
        /*03c8*/ 	.word	0xffffffff


	//   ....[14]....
        /*03cc*/ 	.word	0xffffffff


	//   ....[15]....
        /*03d0*/ 	.word	0xffffffff


	//   ....[16]....
        /*03d4*/ 	.word	0xffffffff


	//   ....[17]....
        /*03d8*/ 	.word	0xffffffff


	//   ....[18]....
        /*03dc*/ 	.word	0xffffffff


	//   ....[19]....
        /*03e0*/ 	.word	0xffffffff


	//   ....[20]....
        /*03e4*/ 	.word	0xffffffff


	//   ....[21]....
        /*03e8*/ 	.word	0xffffffff


	//   ....[22]....
        /*03ec*/ 	.word	0xffffffff


	//   ....[23]....
        /*03f0*/ 	.word	0xffffffff


	//   ....[24]....
        /*03f4*/ 	.word	0xffffffff


	//   ....[25]....
        /*03f8*/ 	.word	0xffffffff


	//   ....[26]....
        /*03fc*/ 	.word	0xffffffff


	//   ....[27]....
        /*0400*/ 	.word	0xffffffff


	//   ....[28]....
        /*0404*/ 	.word	0xffffffff


	//   ....[29]....
        /*0408*/ 	.word	0xffffffff


	//   ....[30]....
        /*040c*/ 	.word	0xffffffff


	//   ....[31]....
        /*0410*/ 	.word	0xffffffff


	//   ....[32]....
        /*0414*/ 	.word	0xffffffff


	//   ....[33]....
        /*0418*/ 	.word	0xffffffff


	//   ....[34]....
        /*041c*/ 	.word	0xffffffff


	//   ....[35]....
        /*0420*/ 	.word	0xffffffff


	//   ....[36]....
        /*0424*/ 	.word	0xffffffff


	//   ....[37]....
        /*0428*/ 	.word	0xffffffff


	//   ....[38]....
        /*042c*/ 	.word	0xffffffff


	//   ....[39]....
        /*0430*/ 	.word	0xffffffff


	//   ....[40]....
        /*0434*/ 	.word	0xffffffff


	//   ....[41]....
        /*0438*/ 	.word	0xffffffff


	//   ....[42]....
        /*043c*/ 	.word	0xffffffff


	//   ....[43]....
        /*0440*/ 	.word	0xffffffff


	//   ....[44]....
        /*0444*/ 	.word	0xffffffff


	//   ....[45]....
        /*0448*/ 	.word	0xffffffff


	//   ....[46]....
        /*044c*/ 	.word	0xffffffff


	//   ....[47]....
        /*0450*/ 	.word	0xffffffff


	//   ....[48]....
        /*0454*/ 	.word	0xffffffff


	//   ....[49]....
        /*0458*/ 	.word	0xffffffff


	//   ....[50]....
        /*045c*/ 	.word	0xffffffff


	//   ....[51]....
        /*0460*/ 	.word	0xffffffff


	//   ....[52]....
        /*0464*/ 	.word	0xffffffff


	//   ....[53]....
        /*0468*/ 	.word	0xffffffff


	//   ....[54]....
        /*046c*/ 	.word	0xffffffff


	//   ....[55]....
        /*0470*/ 	.word	0xffffffff


	//   ....[56]....
        /*0474*/ 	.word	0xffffffff


	//   ....[57]....
        /*0478*/ 	.word	0xffffffff


	//   ....[58]....
        /*047c*/ 	.word	0xffffffff


	//   ....[59]....
        /*0480*/ 	.word	0xffffffff


	//   ....[60]....
        /*0484*/ 	.word	0xffffffff


	//   ....[61]....
        /*0488*/ 	.word	0xffffffff


	//   ....[62]....
        /*048c*/ 	.word	0xffffffff


	//   ....[63]....
        /*0490*/ 	.word	0xffffffff


	//   ....[64]....
        /*0494*/ 	.word	0xffffffff


	//   ....[65]....
        /*0498*/ 	.word	0xffffffff


	//   ....[66]....
        /*049c*/ 	.word	0xffffffff


	//   ....[67]....
        /*04a0*/ 	.word	0xffffffff


	//   ....[68]....
        /*04a4*/ 	.word	0xffffffff


	//   ....[69]....
        /*04a8*/ 	.word	0xffffffff


	//   ....[70]....
        /*04ac*/ 	.word	0xffffffff


	//   ....[71]....
        /*04b0*/ 	.word	0xffffffff


	//   ....[72]....
        /*04b4*/ 	.word	0xffffffff


	//   ....[73]....
        /*04b8*/ 	.word	0xffffffff


	//   ....[74]....
        /*04bc*/ 	.word	0xffffffff


	//   ....[75]....
        /*04c0*/ 	.word	0xffffffff


	//   ....[76]....
        /*04c4*/ 	.word	0xffffffff


	//   ....[77]....
        /*04c8*/ 	.word	0xffffffff


	//   ....[78]....
        /*04cc*/ 	.word	0xffffffff


	//   ....[79]....
        /*04d0*/ 	.word	0xffffffff


	//   ....[80]....
        /*04d4*/ 	.word	0xffffffff


	//   ....[81]....
        /*04d8*/ 	.word	0xffffffff


	//   ....[82]....
        /*04dc*/ 	.word	0xffffffff


	//   ....[83]....
        /*04e0*/ 	.word	0xffffffff


	//   ....[84]....
        /*04e4*/ 	.word	0xffffffff


	//   ....[85]....
        /*04e8*/ 	.word	0xffffffff


	//   ....[86]....
        /*04ec*/ 	.word	0xffffffff


	//   ....[87]....
        /*04f0*/ 	.word	0xffffffff


	//   ....[88]....
        /*04f4*/ 	.word	0xffffffff


	//   ....[89]....
        /*04f8*/ 	.word	0xffffffff


	//   ....[90]....
        /*04fc*/ 	.word	0xffffffff


	//   ....[91]....
        /*0500*/ 	.word	0xffffffff


	//   ....[92]....
        /*0504*/ 	.word	0xffffffff


	//   ....[93]....
        /*0508*/ 	.word	0xffffffff


	//   ....[94]....
        /*050c*/ 	.word	0xffffffff


	//   ....[95]....
        /*0510*/ 	.word	0xffffffff


	//   ....[96]....
        /*0514*/ 	.word	0xffffffff


	//   ....[97]....
        /*0518*/ 	.word	0xffffffff


	//   ....[98]....
        /*051c*/ 	.word	0xffffffff


	//   ....[99]....
        /*0520*/ 	.word	0xffffffff


	//   ....[100]....
        /*0524*/ 	.word	0xffffffff


	//   ....[101]....
        /*0528*/ 	.word	0xffffffff


	//   ....[102]....
        /*052c*/ 	.word	0xffffffff


	//   ....[103]....
        /*0530*/ 	.word	0xffffffff


	//   ....[104]....
        /*0534*/ 	.word	0xffffffff


	//   ....[105]....
        /*0538*/ 	.word	0xffffffff


	//   ....[106]....
        /*053c*/ 	.word	0xffffffff


	//   ....[107]....
        /*0540*/ 	.word	0xffffffff


	//   ....[108]....
        /*0544*/ 	.word	0xffffffff


	//   ....[109]....
        /*0548*/ 	.word	0xffffffff


	//   ....[110]....
        /*054c*/ 	.word	0xffffffff


	//   ....[111]....
        /*0550*/ 	.word	0xffffffff


	//   ....[112]....
        /*0554*/ 	.word	0xffffffff


	//   ....[113]....
        /*0558*/ 	.word	0xffffffff


	//   ....[114]....
        /*055c*/ 	.word	0xffffffff


	//   ....[115]....
        /*0560*/ 	.word	0xffffffff


	//   ....[116]....
        /*0564*/ 	.word	0xffffffff


	//   ....[117]....
        /*0568*/ 	.word	0xffffffff


	//   ....[118]....
        /*056c*/ 	.word	0xffffffff


	//   ....[119]....
        /*0570*/ 	.word	0xffffffff


	//   ....[120]....
        /*0574*/ 	.word	0xffffffff


	//   ....[121]....
        /*0578*/ 	.word	0xffffffff


	//   ....[122]....
        /*057c*/ 	.word	0xffffffff


	//   ....[123]....
        /*0580*/ 	.word	0xffffffff


	//   ....[124]....
        /*0584*/ 	.word	0xffffffff


	//   ....[125]....
        /*0588*/ 	.word	0xffffffff


	//   ....[126]....
        /*058c*/ 	.word	0xffffffff


	//   ....[127]....
        /*0590*/ 	.word	0xffffffff


	//   ....[128]....
        /*0594*/ 	.word	0xffffffff


	//   ....[129]....
        /*0598*/ 	.word	0xffffffff


	//   ....[130]....
        /*059c*/ 	.word	0xffffffff


	//   ....[131]....
        /*05a0*/ 	.word	0xffffffff


	//   ....[132]....
        /*05a4*/ 	.word	0xffffffff


	//   ....[133]....
        /*05a8*/ 	.word	0xffffffff


	//   ....[134]....
        /*05ac*/ 	.word	0xffffffff


	//   ....[135]....
        /*05b0*/ 	.word	0xffffffff


	//   ....[136]....
        /*05b4*/ 	.word	0xffffffff


	//   ....[137]....
        /*05b8*/ 	.word	0xffffffff


	//   ....[138]....
        /*05bc*/ 	.word	0xffffffff


	//   ....[139]....
        /*05c0*/ 	.word	0xffffffff


	//   ....[140]....
        /*05c4*/ 	.word	0xffffffff


	//   ....[141]....
        /*05c8*/ 	.word	0xffffffff


	//   ....[142]....
        /*05cc*/ 	.word	0xffffffff


	//   ....[143]....
        /*05d0*/ 	.word	0xffffffff


	//   ....[144]....
        /*05d4*/ 	.word	0xffffffff


	//   ....[145]....
        /*05d8*/ 	.word	0xffffffff


	//   ....[146]....
        /*05dc*/ 	.word	0xffffffff


	//   ....[147]....
        /*05e0*/ 	.word	0xffffffff


	//   ....[148]....
        /*05e4*/ 	.word	0xffffffff


	//   ....[149]....
        /*05e8*/ 	.word	0xffffffff


	//   ....[150]....
        /*05ec*/ 	.word	0xffffffff


	//   ....[151]....
        /*05f0*/ 	.word	0xffffffff


	//   ....[152]....
        /*05f4*/ 	.word	0xffffffff


	//   ....[153]....
        /*05f8*/ 	.word	0xffffffff


	//   ....[154]....
        /*05fc*/ 	.word	0xffffffff


	//   ....[155]....
        /*0600*/ 	.word	0xffffffff


	//   ....[156]....
        /*0604*/ 	.word	0xffffffff


	//   ....[157]....
        /*0608*/ 	.word	0xffffffff


	//   ....[158]....
        /*060c*/ 	.word	0xffffffff


	//   ....[159]....
        /*0610*/ 	.word	0xffffffff


	//   ....[160]....
        /*0614*/ 	.word	0xffffffff


	//   ....[161]....
        /*0618*/ 	.word	0xffffffff


	//   ....[162]....
        /*061c*/ 	.word	0xffffffff


	//   ....[163]....
        /*0620*/ 	.word	0xffffffff


	//   ....[164]....
        /*0624*/ 	.word	0xffffffff


	//   ....[165]....
        /*0628*/ 	.word	0xffffffff


	//   ....[166]....
        /*062c*/ 	.word	0xffffffff


	//   ....[167]....
        /*0630*/ 	.word	0xffffffff


	//   ....[168]....
        /*0634*/ 	.word	0xffffffff


	//   ....[169]....
        /*0638*/ 	.word	0xffffffff


	//   ....[170]....
        /*063c*/ 	.word	0xffffffff


	//   ....[171]....
        /*0640*/ 	.word	0xffffffff


	//   ....[172]....
        /*0644*/ 	.word	0xffffffff


	//   ....[173]....
        /*0648*/ 	.word	0xffffffff


	//   ....[174]....
        /*064c*/ 	.word	0xffffffff


	//   ....[175]....
        /*0650*/ 	.word	0xffffffff


	//   ....[176]....
        /*0654*/ 	.word	0xffffffff


	//   ....[177]....
        /*0658*/ 	.word	0xffffffff


	//   ....[178]....
        /*065c*/ 	.word	0xffffffff


	//   ....[179]....
        /*0660*/ 	.word	0x0500000f


	//   ....[180]....
        /*0664*/ 	.word	0x0500000f


	//   ....[181]....
        /*0668*/ 	.word	0x0500000f


	//   ....[182]....
        /*066c*/ 	.word	0x0500000f


	//   ....[183]....
        /*0670*/ 	.word	0x0500000f


	//   ....[184]....
        /*0674*/ 	.word	0x0500000f


	//   ....[185]....
        /*0678*/ 	.word	0x0500000f


	//   ....[186]....
        /*067c*/ 	.word	0x0500000f


	//   ....[187]....
        /*0680*/ 	.word	0x0500000f


	//   ....[188]....
        /*0684*/ 	.word	0x0500000f


	//   ....[189]....
        /*0688*/ 	.word	0x0500000f


	//   ....[190]....
        /*068c*/ 	.word	0x0500000f


	//   ....[191]....
        /*0690*/ 	.word	0x0500000f


	//   ....[192]....
        /*0694*/ 	.word	0x0500000f


	//   ....[193]....
        /*0698*/ 	.word	0x0500000f


	//   ....[194]....
        /*069c*/ 	.word	0x0500000f


	//   ....[195]....
        /*06a0*/ 	.word	0x0500000f


	//   ....[196]....
        /*06a4*/ 	.word	0x0500000f


	//   ....[197]....
        /*06a8*/ 	.word	0x0500000f


	//   ....[198]....
        /*06ac*/ 	.word	0x0500000f


	//   ....[199]....
        /*06b0*/ 	.word	0x0500000f


	//   ....[200]....
        /*06b4*/ 	.word	0x0500000f


	//   ....[201]....
        /*06b8*/ 	.word	0x0500000f


	//   ....[202]....
        /*06bc*/ 	.word	0x0500000f


	//   ....[203]....
        /*06c0*/ 	.word	0x0500000f


	//   ....[204]....
        /*06c4*/ 	.word	0x0500000f


	//   ....[205]....
        /*06c8*/ 	.word	0x0500000f


	//   ....[206]....
        /*06cc*/ 	.word	0x0500000f


	//   ....[207]....
        /*06d0*/ 	.word	0x0500000f


	//   ....[208]....
        /*06d4*/ 	.word	0x0500000f


	//   ....[209]....
        /*06d8*/ 	.word	0x0500000f


	//   ....[210]....
        /*06dc*/ 	.word	0x0500000f


	//   ....[211]....
        /*06e0*/ 	.word	0x0500000f


	//   ....[212]....
        /*06e4*/ 	.word	0x0500000f


	//   ....[213]....
        /*06e8*/ 	.word	0x0500000f


	//   ....[214]....
        /*06ec*/ 	.word	0x0500000f


	//   ....[215]....
        /*06f0*/ 	.word	0x0500000f


	//   ....[216]....
        /*06f4*/ 	.word	0x0500000f


	//   ....[217]....
        /*06f8*/ 	.word	0x0500000f


	//   ....[218]....
        /*06fc*/ 	.word	0x0500000f


	//   ....[219]....
        /*0700*/ 	.word	0x0500000f


	//   ....[220]....
        /*0704*/ 	.word	0x0500000f


	//   ....[221]....
        /*0708*/ 	.word	0x0500000f


	//   ....[222]....
        /*070c*/ 	.word	0x0500000f


	//   ....[223]....
        /*0710*/ 	.word	0x0500000f


	//   ....[224]....
        /*0714*/ 	.word	0x0500000f


	//   ....[225]....
        /*0718*/ 	.word	0x0500000f


	//   ....[226]....
        /*071c*/ 	.word	0x0500000f


	//   ....[227]....
        /*0720*/ 	.word	0x0500000f


	//   ....[228]....
        /*0724*/ 	.word	0x0500000f


	//   ....[229]....
        /*0728*/ 	.word	0x0500000f


	//   ....[230]....
        /*072c*/ 	.word	0x0500000f


	//   ....[231]....
        /*0730*/ 	.word	0x0500000f


	//   ....[232]....
        /*0734*/ 	.word	0x0500000f


	//   ....[233]....
        /*0738*/ 	.word	0x0500000f


	//   ....[234]....
        /*073c*/ 	.word	0x0500000f


	//   ....[235]....
        /*0740*/ 	.word	0x0500000f


	//   ....[236]....
        /*0744*/ 	.word	0x0500000f


	//   ....[237]....
        /*0748*/ 	.word	0x0500000f


	//   ....[238]....
        /*074c*/ 	.word	0x0500000f


	//   ....[239]....
        /*0750*/ 	.word	0x0500000f


	//   ....[240]....
        /*0754*/ 	.word	0x0500000f


	//   ....[241]....
        /*0758*/ 	.word	0x0500000f


	//   ....[242]....
        /*075c*/ 	.word	0x0500000f


	//   ....[243]....
        /*0760*/ 	.word	0x0500000f


	//   ....[244]....
        /*0764*/ 	.word	0x0500000f


	//   ....[245]....
        /*0768*/ 	.word	0x0500000f


	//   ....[246]....
        /*076c*/ 	.word	0x0500000f


	//   ....[247]....
        /*0770*/ 	.word	0x0500000f


	//   ....[248]....
        /*0774*/ 	.word	0x0500000f


	//   ....[249]....
        /*0778*/ 	.word	0x0500000f


	//   ....[250]....
        /*077c*/ 	.word	0x0500000f


	//   ....[251]....
        /*0780*/ 	.word	0x0500000f


	//   ....[252]....
        /*0784*/ 	.word	0x0500000f


	//   ....[253]....
        /*0788*/ 	.word	0x0500000f


	//   ....[254]....
        /*078c*/ 	.word	0x0500000f


	//   ....[255]....
        /*0790*/ 	.word	0x0500000f


	//   ....[0]....
        /*0794*/ 	.word	0x0500000f


	//   ....[1]....
        /*0798*/ 	.word	0x0500000f


	//   ....[2]....
        /*079c*/ 	.word	0x0500000f


	//   ....[3]....
        /*07a0*/ 	.word	0x0500000f


	//   ....[4]....
        /*07a4*/ 	.word	0x0500000f


	//   ....[5]....
        /*07a8*/ 	.word	0x0500000f


	//   ....[6]....
        /*07ac*/ 	.word	0x0500000f


	//   ....[7]....
        /*07b0*/ 	.word	0x0500000f


	//   ....[8]....
        /*07b4*/ 	.word	0x0500000f


	//   ....[9]....
        /*07b8*/ 	.word	0x0500000f


	//   ....[10]....
        /*07bc*/ 	.word	0x0500000f


	//   ....[11]....
        /*07c0*/ 	.word	0x0500000f


	//   ....[12]....
        /*07c4*/ 	.word	0x0500000f


	//   ....[13]....
        /*07c8*/ 	.word	0x0500000f


	//   ....[14]....
        /*07cc*/ 	.word	0x0500000f


	//   ....[15]....
        /*07d0*/ 	.word	0x0500000f


	//   ....[16]....
        /*07d4*/ 	.word	0x0500000f


	//   ....[17]....
        /*07d8*/ 	.word	0x0500000f


	//   ....[18]....
        /*07dc*/ 	.word	0x0500000f


	//   ....[19]....
        /*07e0*/ 	.word	0x0500000f


	//   ....[20]....
        /*07e4*/ 	.word	0x0500000f


	//   ....[21]....
        /*07e8*/ 	.word	0x0500000f


	//   ....[22]....
        /*07ec*/ 	.word	0x0500000f


	//   ....[23]....
        /*07f0*/ 	.word	0x0500000f


	//   ....[24]....
        /*07f4*/ 	.word	0x0500000f


	//   ....[25]....
        /*07f8*/ 	.word	0x0500000f


	//   ....[26]....
        /*07fc*/ 	.word	0x0500000f


	//   ....[27]....
        /*0800*/ 	.word	0x0500000f


	//   ....[28]....
        /*0804*/ 	.word	0x0500000f


	//   ....[29]....
        /*0808*/ 	.word	0x0500000f


	//   ....[30]....
        /*080c*/ 	.word	0x0500000f


	//   ....[31]....
        /*0810*/ 	.word	0x0500000f


	//   ....[32]....
        /*0814*/ 	.word	0x0500000f


	//   ....[33]....
        /*0818*/ 	.word	0x0500000f


	//   ....[34]....
        /*081c*/ 	.word	0x0500000f


	//   ....[35]....
        /*0820*/ 	.word	0x0500000f


	//   ....[36]....
        /*0824*/ 	.word	0x0500000f


	//   ....[37]....
        /*0828*/ 	.word	0x0500000f


	//   ....[38]....
        /*082c*/ 	.word	0x0500000f


	//   ....[39]....
        /*0830*/ 	.word	0x0500000f


	//   ....[40]....
        /*0834*/ 	.word	0x0500000f


	//   ....[41]....
        /*0838*/ 	.word	0x0500000f


	//   ....[42]....
        /*083c*/ 	.word	0x0500000f


	//   ....[43]....
        /*0840*/ 	.word	0x0500000f


	//   ....[44]....
        /*0844*/ 	.word	0x0500000f


	//   ....[45]....
        /*0848*/ 	.word	0x0500000f


	//   ....[46]....
        /*084c*/ 	.word	0x0500000f


	//   ....[47]....
        /*0850*/ 	.word	0x0500000f


	//   ....[48]....
        /*0854*/ 	.word	0x0500000f


	//   ....[49]....
        /*0858*/ 	.word	0x0500000f


	//   ....[50]....
        /*085c*/ 	.word	0x0500000f


	//   ....[51]....
        /*0860*/ 	.word	0x0500000f


	//----- nvinfo : EIATTR_COOP_GROUP_INSTR_OFFSETS
	.align		4
.L_151:
        /*0864*/ 	.byte	0x04, 0x28
        /*0866*/ 	.short	(.L_153 - .L_152)


	//   ....[0]....
.L_152:
        /*0868*/ 	.word	0x00000070


	//   ....[1]....
        /*086c*/ 	.word	0x00000140


	//   ....[2]....
        /*0870*/ 	.word	0x00000190


	//   ....[3]....
        /*0874*/ 	.word	0x000003c0


	//   ....[4]....
        /*0878*/ 	.word	0x00000520


	//   ....[5]....
        /*087c*/ 	.word	0x00000640


	//   ....[6]....
        /*0880*/ 	.word	0x000007a0


	//   ....[7]....
        /*0884*/ 	.word	0x00003610


	//   ....[8]....
        /*0888*/ 	.word	0x00003620


	//   ....[9]....
        /*088c*/ 	.word	0x00006270


	//   ....[10]....
        /*0890*/ 	.word	0x00006280


	//   ....[11]....
        /*0894*/ 	.word	0x00009620


	//   ....[12]....
        /*0898*/ 	.word	0x00009630


	//   ....[13]....
        /*089c*/ 	.word	0x0000c410


	//   ....[14]....
        /*08a0*/ 	.word	0x0000c420


	//   ....[15]....
        /*08a4*/ 	.word	0x0000f440


	//   ....[16]....
        /*08a8*/ 	.word	0x0000f450


	//   ....[17]....
        /*08ac*/ 	.word	0x0000f6c0


	//   ....[18]....
        /*08b0*/ 	.word	0x0000f6d0


	//   ....[19]....
        /*08b4*/ 	.word	0x0000fbc0


	//   ....[20]....
        /*08b8*/ 	.word	0x0000fc10


	//   ....[21]....
        /*08bc*/ 	.word	0x0000fdb0


	//   ....[22]....
        /*08c0*/ 	.word	0x0000fdd0


	//   ....[23]....
        /*08c4*/ 	.word	0x00010650


	//   ....[24]....
        /*08c8*/ 	.word	0x00010b90


	//   ....[25]....
        /*08cc*/ 	.word	0x00010ba0


	//   ....[26]....
        /*08d0*/ 	.word	0x00010bb0


	//   ....[27]....
        /*08d4*/ 	.word	0x00010bc0


	//   ....[28]....
        /*08d8*/ 	.word	0x00014040


	//   ....[29]....
        /*08dc*/ 	.word	0x00014050


	//   ....[30]....
        /*08e0*/ 	.word	0x00014060


	//   ....[31]....
        /*08e4*/ 	.word	0x00014070


	//   ....[32]....
        /*08e8*/ 	.word	0x00019120


	//   ....[33]....
        /*08ec*/ 	.word	0x000191a0


	//   ....[34]....
        /*08f0*/ 	.word	0x00019890


	//   ....[35]....
        /*08f4*/ 	.word	0x00019940


	//   ....[36]....
        /*08f8*/ 	.word	0x0001c7a0


	//   ....[37]....
        /*08fc*/ 	.word	0x0001c7b0


	//   ....[38]....
        /*0900*/ 	.word	0x0001c7e0


	//   ....[39]....
        /*0904*/ 	.word	0x0001c7f0


	//   ....[40]....
        /*0908*/ 	.word	0x0001e320


	//   ....[41]....
        /*090c*/ 	.word	0x0001e330


	//   ....[42]....
        /*0910*/ 	.word	0x0001e3b0


	//   ....[43]....
        /*0914*/ 	.word	0x0001e3c0


	//   ....[44]....
        /*0918*/ 	.word	0x0001f120


	//   ....[45]....
        /*091c*/ 	.word	0x0001f150


	//   ....[46]....
        /*0920*/ 	.word	0x0001f190


	//   ....[47]....
        /*0924*/ 	.word	0x0001f1c0


	//   ....[48]....
        /*0928*/ 	.word	0x0001f1f0


	//   ....[49]....
        /*092c*/ 	.word	0x0001f220


	//   ....[50]....
        /*0930*/ 	.word	0x0001f250


	//   ....[51]....
        /*0934*/ 	.word	0x0001f280


	//   ....[52]....
        /*0938*/ 	.word	0x0001f2b0


	//   ....[53]....
        /*093c*/ 	.word	0x0001f2e0


	//   ....[54]....
        /*0940*/ 	.word	0x0001f310


	//   ....[55]....
        /*0944*/ 	.word	0x0001f340


	//   ....[56]....
        /*0948*/ 	.word	0x0001f370


	//   ....[57]....
        /*094c*/ 	.word	0x0001f3a0


	//   ....[58]....
        /*0950*/ 	.word	0x0001f3d0


	//   ....[59]....
        /*0954*/ 	.word	0x0001f400


	//   ....[60]....
        /*0958*/ 	.word	0x0001f430


	//   ....[61]....
        /*095c*/ 	.word	0x0001f460


	//   ....[62]....
        /*0960*/ 	.word	0x0001f490


	//   ....[63]....
        /*0964*/ 	.word	0x0001f4c0


	//   ....[64]....
        /*0968*/ 	.word	0x0001f4f0


	//   ....[65]....
        /*096c*/ 	.word	0x0001f520


	//   ....[66]....
        /*0970*/ 	.word	0x0001f550


	//   ....[67]....
        /*0974*/ 	.word	0x0001f560


	//   ....[68]....
        /*0978*/ 	.word	0x0001f570


	//   ....[69]....
        /*097c*/ 	.word	0x0001f580


	//   ....[70]....
        /*0980*/ 	.word	0x0001f590


	//   ....[71]....
        /*0984*/ 	.word	0x0001f5a0


	//   ....[72]....
        /*0988*/ 	.word	0x0001f5b0


	//   ....[73]....
        /*098c*/ 	.word	0x0001f5c0


	//   ....[74]....
        /*0990*/ 	.word	0x0001f5f0


	//   ....[75]....
        /*0994*/ 	.word	0x0001f620


	//   ....[76]....
        /*0998*/ 	.word	0x0001fbd0


	//   ....[77]....
        /*099c*/ 	.word	0x0001fc10


	//   ....[78]....
        /*09a0*/ 	.word	0x0001fc40


	//   ....[79]....
        /*09a4*/ 	.word	0x0001fc70


	//   ....[80]....
        /*09a8*/ 	.word	0x00020260


	//   ....[81]....
        /*09ac*/ 	.word	0x00020290


	//   ....[82]....
        /*09b0*/ 	.word	0x00020350


	//   ....[83]....
        /*09b4*/ 	.word	0x00020370


	//   ....[84]....
        /*09b8*/ 	.word	0x00020430


	//   ....[85]....
        /*09bc*/ 	.word	0x00020450


	//   ....[86]....
        /*09c0*/ 	.word	0x00020520


	//   ....[87]....
        /*09c4*/ 	.word	0x00020540


	//   ....[88]....
        /*09c8*/ 	.word	0x00020d20


	//   ....[89]....
        /*09cc*/ 	.word	0x00020d30


	//   ....[90]....
        /*09d0*/ 	.word	0x00020e70


	//   ....[91]....
        /*09d4*/ 	.word	0x00020e80


	//   ....[92]....
        /*09d8*/ 	.word	0x00020fb0


	//   ....[93]....
        /*09dc*/ 	.word	0x00020fc0


	//   ....[94]....
        /*09e0*/ 	.word	0x000210f0


	//   ....[95]....
        /*09e4*/ 	.word	0x00021100


	//   ....[96]....
        /*09e8*/ 	.word	0x00021280


	//   ....[97]....
        /*09ec*/ 	.word	0x00021450


	//   ....[98]....
        /*09f0*/ 	.word	0x00021480


	//   ....[99]....
        /*09f4*/ 	.word	0x000214b0


	//   ....[100]....
        /*09f8*/ 	.word	0x000214e0


	//   ....[101]....
        /*09fc*/ 	.word	0x00021510


	//   ....[102]....
        /*0a00*/ 	.word	0x00021540


	//   ....[103]....
        /*0a04*/ 	.word	0x000216b0


	//   ....[104]....
        /*0a08*/ 	.word	0x000216e0


	//   ....[105]....
        /*0a0c*/ 	.word	0x00021710


	//   ....[106]....
        /*0a10*/ 	.word	0x00021740


	//   ....[107]....
        /*0a14*/ 	.word	0x00021770


	//   ....[108]....
        /*0a18*/ 	.word	0x000217a0


	//   ....[109]....
        /*0a1c*/ 	.word	0x00021830


	//   ....[110]....
        /*0a20*/ 	.word	0x00021860


	//   ....[111]....
        /*0a24*/ 	.word	0x000218e0


	//   ....[112]....
        /*0a28*/ 	.word	0x000225e0


	//   ....[113]....
        /*0a2c*/ 	.word	0x000246e0


	//   ....[114]....
        /*0a30*/ 	.word	0x00024700


	//   ....[115]....
        /*0a34*/ 	.word	0x00024750


	//   ....[116]....
        /*0a38*/ 	.word	0x000247f0


	//   ....[117]....
        /*0a3c*/ 	.word	0x00024850


	//   ....[118]....
        /*0a40*/ 	.word	0x00024870


	//   ....[119]....
        /*0a44*/ 	.word	0x00024880


	//   ....[120]....
        /*0a48*/ 	.word	0x00024890


	//   ....[121]....
        /*0a4c*/ 	.word	0x00024990


	//   ....[122]....
        /*0a50*/ 	.word	0x000249a0


	//   ....[123]....
        /*0a54*/ 	.word	0x00024e70


	//   ....[124]....
        /*0a58*/ 	.word	0x00024e80


	//   ....[125]....
        /*0a5c*/ 	.word	0x00024f70


	//   ....[126]....
        /*0a60*/ 	.word	0x00024f90


	//   ....[127]....
        /*0a64*/ 	.word	0x00025020


	//   ....[128]....
        /*0a68*/ 	.word	0x00025040


	//   ....[129]....
        /*0a6c*/ 	.word	0x00025050


	//   ....[130]....
        /*0a70*/ 	.word	0x000250e0


	//   ....[131]....
        /*0a74*/ 	.word	0x00025140


	//   ....[132]....
        /*0a78*/ 	.word	0x00025150


	//   ....[133]....
        /*0a7c*/ 	.word	0x00025950


	//   ....[134]....
        /*0a80*/ 	.word	0x00025980


	//   ....[135]....
        /*0a84*/ 	.word	0x00025a40


	//   ....[136]....
        /*0a88*/ 	.word	0x00025a60


	//   ....[137]....
        /*0a8c*/ 	.word	0x00025b00


	//   ....[138]....
        /*0a90*/ 	.word	0x00025b20


	//   ....[139]....
        /*0a94*/ 	.word	0x00025b30


	//   ....[140]....
        /*0a98*/ 	.word	0x00025bc0


	//   ....[141]....
        /*0a9c*/ 	.word	0x00026560


	//   ....[142]....
        /*0aa0*/ 	.word	0x00026590


	//   ....[143]....
        /*0aa4*/ 	.word	0x000265f0


	//   ....[144]....
        /*0aa8*/ 	.word	0x00026620


	//   ....[145]....
        /*0aac*/ 	.word	0x00026630


	//   ....[146]....
        /*0ab0*/ 	.word	0x00026680


	//   ....[147]....
        /*0ab4*/ 	.word	0x00026690


	//   ....[148]....
        /*0ab8*/ 	.word	0x000266a0


	//   ....[149]....
        /*0abc*/ 	.word	0x000266f0


	//   ....[150]....
        /*0ac0*/ 	.word	0x00026740


	//   ....[151]....
        /*0ac4*/ 	.word	0x00026bb0


	//   ....[152]....
        /*0ac8*/ 	.word	0x00026bd0


	//   ....[153]....
        /*0acc*/ 	.word	0x00026be0


	//   ....[154]....
        /*0ad0*/ 	.word	0x00026bf0


	//   ....[155]....
        /*0ad4*/ 	.word	0x00026c50


	//   ....[156]....
        /*0ad8*/ 	.word	0x00026c60


	//   ....[157]....
        /*0adc*/ 	.word	0x00026cc0


	//   ....[158]....
        /*0ae0*/ 	.word	0x00026cf0


	//   ....[159]....
        /*0ae4*/ 	.word	0x00026d30


	//   ....[160]....
        /*0ae8*/ 	.word	0x00026d90


	//   ....[161]....
        /*0aec*/ 	.word	0x00027f80


	//   ....[162]....
        /*0af0*/ 	.word	0x00027fb0


	//   ....[163]....
        /*0af4*/ 	.word	0x00027ff0


	//   ....[164]....
        /*0af8*/ 	.word	0x00028020


	//   ....[165]....
        /*0afc*/ 	.word	0x00028050


	//   ....[166]....
        /*0b00*/ 	.word	0x00028080


	//   ....[167]....
        /*0b04*/ 	.word	0x000280b0


	//   ....[168]....
        /*0b08*/ 	.word	0x000280e0


	//   ....[169]....
        /*0b0c*/ 	.word	0x00028260


	//   ....[170]....
        /*0b10*/ 	.word	0x00028290


	//   ....[171]....
        /*0b14*/ 	.word	0x000282c0


	//   ....[172]....
        /*0b18*/ 	.word	0x000282f0


	//   ....[173]....
        /*0b1c*/ 	.word	0x00028320


	//   ....[174]....
        /*0b20*/ 	.word	0x00028350


	//   ....[175]....
        /*0b24*/ 	.word	0x00028410


	//   ....[176]....
        /*0b28*/ 	.word	0x00028430


	//   ....[177]....
        /*0b2c*/ 	.word	0x000284a0


	//   ....[178]....
        /*0b30*/ 	.word	0x00028930


	//   ....[179]....
        /*0b34*/ 	.word	0x00028cd0


	//   ....[180]....
        /*0b38*/ 	.word	0x00028d60


	//   ....[181]....
        /*0b3c*/ 	.word	0x00028e00


	//   ....[182]....
        /*0b40*/ 	.word	0x00028e90


	//   ....[183]....
        /*0b44*/ 	.word	0x00028f80


	//   ....[184]....
        /*0b48*/ 	.word	0x00029010


	//   ....[185]....
        /*0b4c*/ 	.word	0x000290b0


	//   ....[186]....
        /*0b50*/ 	.word	0x00029140


	//   ....[187]....
        /*0b54*/ 	.word	0x00029230


	//   ....[188]....
        /*0b58*/ 	.word	0x000292c0


	//   ....[189]....
        /*0b5c*/ 	.word	0x00029360


	//   ....[190]....
        /*0b60*/ 	.word	0x000293f0


	//   ....[191]....
        /*0b64*/ 	.word	0x00029530


	//   ....[192]....
        /*0b68*/ 	.word	0x000295e0


	//   ....[193]....
        /*0b6c*/ 	.word	0x00029670


	//   ....[194]....
        /*0b70*/ 	.word	0x000296c0


	//   ....[195]....
        /*0b74*/ 	.word	0x00029710


	//   ....[196]....
        /*0b78*/ 	.word	0x000297f0


	//   ....[197]....
        /*0b7c*/ 	.word	0x00029880


	//   ....[198]....
        /*0b80*/ 	.word	0x000298d0


	//   ....[199]....
        /*0b84*/ 	.word	0x00029920


	//   ....[200]....
        /*0b88*/ 	.word	0x00029b60


	//   ....[201]....
        /*0b8c*/ 	.word	0x00029c80


	//   ....[202]....
        /*0b90*/ 	.word	0x00029da0


	//   ....[203]....
        /*0b94*/ 	.word	0x00029e50


	//   ....[204]....
        /*0b98*/ 	.word	0x00029eb0


	//   ....[205]....
        /*0b9c*/ 	.word	0x00029f30


	//   ....[206]....
        /*0ba0*/ 	.word	0x00029f90


	//   ....[207]....
        /*0ba4*/ 	.word	0x00029ff0


	//   ....[208]....
        /*0ba8*/ 	.word	0x0002a050


	//   ....[209]....
        /*0bac*/ 	.word	0x0002a0d0


	//   ....[210]....
        /*0bb0*/ 	.word	0x0002a130


	//   ....[211]....
        /*0bb4*/ 	.word	0x0002a1b0


	//   ....[212]....
        /*0bb8*/ 	.word	0x0002a210


	//   ....[213]....
        /*0bbc*/ 	.word	0x0002a290


	//   ....[214]....
        /*0bc0*/ 	.word	0x0002a2f0


	//   ....[215]....
        /*0bc4*/ 	.word	0x0002a370


	//   ....[216]....
        /*0bc8*/ 	.word	0x0002a3d0


	//   ....[217]....
        /*0bcc*/ 	.word	0x0002a450


	//   ....[218]....
        /*0bd0*/ 	.word	0x0002a4b0


	//   ....[219]....
        /*0bd4*/ 	.word	0x0002a530


	//   ....[220]....
        /*0bd8*/ 	.word	0x0002a590


	//   ....[221]....
        /*0bdc*/ 	.word	0x0002a5f0


	//   ....[222]....
        /*0be0*/ 	.word	0x0002a650


	//   ....[223]....
        /*0be4*/ 	.word	0x0002a6b0


	//   ....[224]....
        /*0be8*/ 	.word	0x0002a710


	//   ....[225]....
        /*0bec*/ 	.word	0x0002a790


	//   ....[226]....
        /*0bf0*/ 	.word	0x0002a7f0


	//   ....[227]....
        /*0bf4*/ 	.word	0x0002a870


	//   ....[228]....
        /*0bf8*/ 	.word	0x0002a8d0


	//   ....[229]....
        /*0bfc*/ 	.word	0x0002a950


	//   ....[230]....
        /*0c00*/ 	.word	0x0002a9b0


	//   ....[231]....
        /*0c04*/ 	.word	0x0002aa40


	//   ....[232]....
        /*0c08*/ 	.word	0x0002ab30


	//   ....[233]....
        /*0c0c*/ 	.word	0x0002ab80


	//   ....[234]....
        /*0c10*/ 	.word	0x0002ac10


	//   ....[235]....
        /*0c14*/ 	.word	0x0002aca0


	//   ....[236]....
        /*0c18*/ 	.word	0x0002ad30


	//   ....[237]....
        /*0c1c*/ 	.word	0x0002adc0


	//   ....[238]....
        /*0c20*/ 	.word	0x0002ae50


	//   ....[239]....
        /*0c24*/ 	.word	0x0002aee0


	//   ....[240]....
        /*0c28*/ 	.word	0x0002afa0


	//   ....[241]....
        /*0c2c*/ 	.word	0x0002b270


	//   ....[242]....
        /*0c30*/ 	.word	0x0002b370


	//   ....[243]....
        /*0c34*/ 	.word	0x0002b420


	//   ....[244]....
        /*0c38*/ 	.word	0x0002b570


	//   ....[245]....
        /*0c3c*/ 	.word	0x0002b5d0


	//   ....[246]....
        /*0c40*/ 	.word	0x0002b680


	//   ....[247]....
        /*0c44*/ 	.word	0x0002b740


	//   ....[248]....
        /*0c48*/ 	.word	0x0002b860


	//   ....[249]....
        /*0c4c*/ 	.word	0x0002b8c0


	//   ....[250]....
        /*0c50*/ 	.word	0x0002b970


	//   ....[251]....
        /*0c54*/ 	.word	0x0002ba30


	//   ....[252]....
        /*0c58*/ 	.word	0x0002bb90


	//   ....[253]....
        /*0c5c*/ 	.word	0x0002bc50


	//   ....[254]....
        /*0c60*/ 	.word	0x0002bda0


	//   ....[255]....
        /*0c64*/ 	.word	0x0002be50


	//   ....[0]....
        /*0c68*/ 	.word	0x0002bf50


	//   ....[1]....
        /*0c6c*/ 	.word	0x0002c010


	//   ....[2]....
        /*0c70*/ 	.word	0x0002c070


	//   ....[3]....
        /*0c74*/ 	.word	0x0002c150


	//   ....[4]....
        /*0c78*/ 	.word	0x0002c200


	//   ....[5]....
        /*0c7c*/ 	.word	0x0002c2d0


	//   ....[6]....
        /*0c80*/ 	.word	0x0002c380


	//   ....[7]....
        /*0c84*/ 	.word	0x0002c3f0


	//   ....[8]....
        /*0c88*/ 	.word	0x0002c450


	//   ....[9]....
        /*0c8c*/ 	.word	0x0002c560


	//   ....[10]....
        /*0c90*/ 	.word	0x0002c5c0


	//   ....[11]....
        /*0c94*/ 	.word	0x0002c6e0


	//   ....[12]....
        /*0c98*/ 	.word	0x0002c740


	//   ....[13]....
        /*0c9c*/ 	.word	0x0002c820


	//   ....[14]....
        /*0ca0*/ 	.word	0x0002c9b0


	//   ....[15]....
        /*0ca4*/ 	.word	0x0002ca70


	//   ....[16]....
        /*0ca8*/ 	.word	0x0002cb20


	//   ....[17]....
        /*0cac*/ 	.word	0x0002cbe0


	//   ....[18]....
        /*0cb0*/ 	.word	0x0002cc90


	//   ....[19]....
        /*0cb4*/ 	.word	0x0002cd40


	//   ....[20]....
        /*0cb8*/ 	.word	0x0002cdf0


	//   ....[21]....
        /*0cbc*/ 	.word	0x0002cea0


	//   ....[22]....
        /*0cc0*/ 	.word	0x0002cf00


	//   ....[23]....
        /*0cc4*/ 	.word	0x0002cfe0


	//   ....[24]....
        /*0cc8*/ 	.word	0x0002d0d0


	//   ....[25]....
        /*0ccc*/ 	.word	0x0002d170


	//   ....[26]....
        /*0cd0*/ 	.word	0x0002d1d0


	//   ....[27]....
        /*0cd4*/ 	.word	0x0002d2a0


	//   ....[28]....
        /*0cd8*/ 	.word	0x0002d300


	//   ....[29]....
        /*0cdc*/ 	.word	0x0002d3d0


	//   ....[30]....
        /*0ce0*/ 	.word	0x0002d430


	//   ....[31]....
        /*0ce4*/ 	.word	0x0002d500


	//   ....[32]....
        /*0ce8*/ 	.word	0x0002d560


	//   ....[33]....
        /*0cec*/ 	.word	0x0002d630


	//   ....[34]....
        /*0cf0*/ 	.word	0x0002d810


	//   ....[35]....
        /*0cf4*/ 	.word	0x0002d8b0


	//   ....[36]....
        /*0cf8*/ 	.word	0x0002d9d0


	//   ....[37]....
        /*0cfc*/ 	.word	0x0002da40


	//   ....[38]....
        /*0d00*/ 	.word	0x0002dab0


	//   ....[39]....
        /*0d04*/ 	.word	0x0002db20


	//   ....[40]....
        /*0d08*/ 	.word	0x0002db90


	//   ....[41]....
        /*0d0c*/ 	.word	0x0002dc10


	//   ....[42]....
        /*0d10*/ 	.word	0x0002dca0


	//   ....[43]....
        /*0d14*/ 	.word	0x0002dd30


	//   ....[44]....
        /*0d18*/ 	.word	0x0002dda0


	//   ....[45]....
        /*0d1c*/ 	.word	0x0002de10


	//   ....[46]....
        /*0d20*/ 	.word	0x0002de80


	//   ....[47]....
        /*0d24*/ 	.word	0x0002df00


	//   ....[48]....
        /*0d28*/ 	.word	0x0002df70


	//   ....[49]....
        /*0d2c*/ 	.word	0x0002e010


	//   ....[50]....
        /*0d30*/ 	.word	0x0002e0a0


	//   ....[51]....
        /*0d34*/ 	.word	0x0002e1c0


	//----- nvinfo : EIATTR_REG_RECONFIG
	.align		4
.L_153:
        /*0d38*/ 	.byte	0x01, 0x54
	.zero		2


	//----- nvinfo : EIATTR_SYSCALL_OFFSETS
	.align		4
        /*0d3c*/ 	.byte	0x04, 0x46
        /*0d3e*/ 	.short	(.L_155 - .L_154)


	//   ....[0]....
.L_154:
        /*0d40*/ 	.word	0x00001cb0


	//   ....[1]....
        /*0d44*/ 	.word	0x00001e00


	//   ....[2]....
        /*0d48*/ 	.word	0x000107e0


	//   ....[3]....
        /*0d4c*/ 	.word	0x00010b10


	//   ....[4]....
        /*0d50*/ 	.word	0x00023830


	//   ....[5]....
        /*0d54*/ 	.word	0x000239c0


	//   ....[6]....
        /*0d58*/ 	.word	0x00023b10


	//   ....[7]....
        /*0d5c*/ 	.word	0x00023c50


	//   ....[8]....
        /*0d60*/ 	.word	0x00025580


	//----- nvinfo : EIATTR_MBARRIER_INSTR_OFFSETS
	.align		4
.L_155:
        /*0d64*/ 	.byte	0x04, 0x39
        /*0d66*/ 	.short	(.L_157 - .L_156)


	//   ....[0]....
.L_156:
        /*0d68*/ 	.word	0x00000270
        /*0d6c*/ 	.word	0x000000ff
        /*0d70*/ 	.word	0x00029800
        /*0d74*/ 	.short	0x0100
        /*0d76*/ 	.byte	0x08
	.zero		1


	//   ....[1]....
        /*0d78*/ 	.word	0x00000280
        /*0d7c*/ 	.word	0x000000ff
        /*0d80*/ 	.word	0x00029820
        /*0d84*/ 	.short	0x0100
        /*0d86*/ 	.byte	0x08
	.zero		1


	//   ....[2]....
        /*0d88*/ 	.word	0x00000370
        /*0d8c*/ 	.word	0x000000ff
        /*0d90*/ 	.word	0x00029830
        /*0d94*/ 	.short	0x0100
        /*0d96*/ 	.byte	0x08
	.zero		1


	//   ....[3]....
        /*0d98*/ 	.word	0x00000380
        /*0d9c*/ 	.word	0x000000ff
        /*0da0*/ 	.word	0x00029840
        /*0da4*/ 	.short	0x0100
        /*0da6*/ 	.byte	0x08
	.zero		1


	//   ....[4]....
        /*0da8*/ 	.word	0x00000390
        /*0dac*/ 	.word	0x000000ff
        /*0db0*/ 	.word	0x00029838
        /*0db4*/ 	.short	0x0100
        /*0db6*/ 	.byte	0x08
	.zero		1


	//   ....[5]....
        /*0db8*/ 	.word	0x000003a0
        /*0dbc*/ 	.word	0x000000ff
        /*0dc0*/ 	.word	0x00029848
        /*0dc4*/ 	.short	0x0100
        /*0dc6*/ 	.byte	0x08
	.zero		1


	//   ....[6]....
        /*0dc8*/ 	.word	0x000004d0
        /*0dcc*/ 	.word	0x000000ff
        /*0dd0*/ 	.word	0x00029850
        /*0dd4*/ 	.short	0x0100
        /*0dd6*/ 	.byte	0x08
	.zero		1


	//   ....[7]....
        /*0dd8*/ 	.word	0x000004e0
        /*0ddc*/ 	.word	0x000000ff
        /*0de0*/ 	.word	0x00029860
        /*0de4*/ 	.short	0x0100
        /*0de6*/ 	.byte	0x08
	.zero		1


	//   ....[8]....
        /*0de8*/ 	.word	0x000004f0
        /*0dec*/ 	.word	0x000000ff
        /*0df0*/ 	.word	0x00029858
        /*0df4*/ 	.short	0x0100
        /*0df6*/ 	.byte	0x08
	.zero		1


	//   ....[9]....
        /*0df8*/ 	.word	0x00000500
        /*0dfc*/ 	.word	0x000000ff
        /*0e00*/ 	.word	0x00029868
        /*0e04*/ 	.short	0x0100
        /*0e06*/ 	.byte	0x08
	.zero		1


	//   ....[10]....
        /*0e08*/ 	.word	0x000005f0
        /*0e0c*/ 	.word	0x000000ff
        /*0e10*/ 	.word	0x00029870
        /*0e14*/ 	.short	0x0100
        /*0e16*/ 	.byte	0x06
	.zero		1


	//   ....[11]....
        /*0e18*/ 	.word	0x00000600
        /*0e1c*/ 	.word	0x000000ff
        /*0e20*/ 	.word	0x00029880
        /*0e24*/ 	.short	0x0100
        /*0e26*/ 	.byte	0x06
	.zero		1


	//   ....[12]....
        /*0e28*/ 	.word	0x00000610
        /*0e2c*/ 	.word	0x000000ff
        /*0e30*/ 	.word	0x00029878
        /*0e34*/ 	.short	0x0100
        /*0e36*/ 	.byte	0x06
	.zero		1


	//   ....[13]....
        /*0e38*/ 	.word	0x00000620
        /*0e3c*/ 	.word	0x000000ff
        /*0e40*/ 	.word	0x00029888
        /*0e44*/ 	.short	0x0100
        /*0e46*/ 	.byte	0x06
	.zero		1


	//   ....[14]....
        /*0e48*/ 	.word	0x00000750
        /*0e4c*/ 	.word	0x000000ff
        /*0e50*/ 	.word	0x00029890
        /*0e54*/ 	.short	0x0100
        /*0e56*/ 	.byte	0x08
	.zero		1


	//   ....[15]....
        /*0e58*/ 	.word	0x00000760
        /*0e5c*/ 	.word	0x000000ff
        /*0e60*/ 	.word	0x000298a0
        /*0e64*/ 	.short	0x0100
        /*0e66*/ 	.byte	0x08
	.zero		1


	//   ....[16]....
        /*0e68*/ 	.word	0x00000770
        /*0e6c*/ 	.word	0x000000ff
        /*0e70*/ 	.word	0x00029898
        /*0e74*/ 	.short	0x0100
        /*0e76*/ 	.byte	0x08
	.zero		1


	//   ....[17]....
        /*0e78*/ 	.word	0x00000780
        /*0e7c*/ 	.word	0x000000ff
        /*0e80*/ 	.word	0x000298a8
        /*0e84*/ 	.short	0x0100
        /*0e86*/ 	.byte	0x08
	.zero		1


	//   ....[18]....
        /*0e88*/ 	.word	0x000008c0
        /*0e8c*/ 	.word	0x000000ff
        /*0e90*/ 	.word	0x000298b0
        /*0e94*/ 	.short	0x0100
        /*0e96*/ 	.byte	0x08
	.zero		1


	//   ....[19]....
        /*0e98*/ 	.word	0x000008d0
        /*0e9c*/ 	.word	0x000000ff
        /*0ea0*/ 	.word	0x000298c0
        /*0ea4*/ 	.short	0x0100
        /*0ea6*/ 	.byte	0x08
	.zero		1


	//   ....[20]....
        /*0ea8*/ 	.word	0x000008e0
        /*0eac*/ 	.word	0x000000ff
        /*0eb0*/ 	.word	0x000298b8
        /*0eb4*/ 	.short	0x0100
        /*0eb6*/ 	.byte	0x08
	.zero		1


	//   ....[21]....
        /*0eb8*/ 	.word	0x000008f0
        /*0ebc*/ 	.word	0x000000ff
        /*0ec0*/ 	.word	0x000298c8
        /*0ec4*/ 	.short	0x0100
        /*0ec6*/ 	.byte	0x08
	.zero		1


	//   ....[22]....
        /*0ec8*/ 	.word	0x000035c0
        /*0ecc*/ 	.word	0x0000005b
        /*0ed0*/ 	.word	0x00029890
        /*0ed4*/ 	.short	0x010a
        /*0ed6*/ 	.byte	0x3f
	.zero		1


	//   ....[23]....
        /*0ed8*/ 	.word	0x000095c0
        /*0edc*/ 	.word	0x0000005b
        /*0ee0*/ 	.word	0x00029890
        /*0ee4*/ 	.short	0x010a
        /*0ee6*/ 	.byte	0x3f
	.zero		1


	//   ....[24]....
        /*0ee8*/ 	.word	0x0000f290
        /*0eec*/ 	.word	0x0000005b
        /*0ef0*/ 	.word	0x00029890
        /*0ef4*/ 	.short	0x010a
        /*0ef6*/ 	.byte	0x3f
	.zero		1


	//   ....[25]....
        /*0ef8*/ 	.word	0x0000f9f0
        /*0efc*/ 	.word	0x0000000b
        /*0f00*/ 	.word	0x00000000
        /*0f04*/ 	.short	0x0101
        /*0f06*/ 	.byte	0x3f
	.zero		1


	//   ....[26]....
        /*0f08*/ 	.word	0x0000fa30
        /*0f0c*/ 	.word	0x0000005b
        /*0f10*/ 	.word	0x000298b0
        /*0f14*/ 	.short	0x010a
        /*0f16*/ 	.byte	0x3f
	.zero		1


	//   ....[27]....
        /*0f18*/ 	.word	0x00010050
        /*0f1c*/ 	.word	0x0000005b
        /*0f20*/ 	.word	0x00000000
        /*0f24*/ 	.short	0x0101
        /*0f26*/ 	.byte	0x3f
	.zero		1


	//   ....[28]....
        /*0f28*/ 	.word	0x00010870
        /*0f2c*/ 	.word	0x00000012
        /*0f30*/ 	.word	0x00029800
        /*0f34*/ 	.short	0x010a
        /*0f36*/ 	.byte	0x3f
	.zero		1


	//   ....[29]....
        /*0f38*/ 	.word	0x000108c0
        /*0f3c*/ 	.word	0x00000012
        /*0f40*/ 	.word	0x00029800
        /*0f44*/ 	.short	0x010a
        /*0f46*/ 	.byte	0x3f
	.zero		1


	//   ....[30]....
        /*0f48*/ 	.word	0x00011150
        /*0f4c*/ 	.word	0x00000012
        /*0f50*/ 	.word	0x00029800
        /*0f54*/ 	.short	0x010a
        /*0f56*/ 	.byte	0x3f
	.zero		1


	//   ....[31]....
        /*0f58*/ 	.word	0x000144b0
        /*0f5c*/ 	.word	0x00000012
        /*0f60*/ 	.word	0x00029800
        /*0f64*/ 	.short	0x010a
        /*0f66*/ 	.byte	0x3f
	.zero		1


	//   ....[32]....
        /*0f68*/ 	.word	0x00017580
        /*0f6c*/ 	.word	0x00000000
        /*0f70*/ 	.word	0x00029830
        /*0f74*/ 	.short	0x010a
        /*0f76*/ 	.byte	0x3f
	.zero		1


	//   ....[33]....
        /*0f78*/ 	.word	0x000175d0
        /*0f7c*/ 	.word	0x00000000
        /*0f80*/ 	.word	0x00029830
        /*0f84*/ 	.short	0x010a
        /*0f86*/ 	.byte	0x3f
	.zero		1


	//   ....[34]....
        /*0f88*/ 	.word	0x00019bd0
        /*0f8c*/ 	.word	0x0000003f
        /*0f90*/ 	.word	0x00000000
        /*0f94*/ 	.short	0x0101
        /*0f96*/ 	.byte	0x3f
	.zero		1


	//   ....[35]....
        /*0f98*/ 	.word	0x0001ae10
        /*0f9c*/ 	.word	0x0000000b
        /*0fa0*/ 	.word	0x00029830
        /*0fa4*/ 	.short	0x010a
        /*0fa6*/ 	.byte	0x3f
	.zero		1


	//   ....[36]....
        /*0fa8*/ 	.word	0x0001ae60
        /*0fac*/ 	.word	0x0000000b
        /*0fb0*/ 	.word	0x00029830
        /*0fb4*/ 	.short	0x010a
        /*0fb6*/ 	.byte	0x3f
	.zero		1


	//   ....[37]....
        /*0fb8*/ 	.word	0x0001bf60
        /*0fbc*/ 	.word	0x0000000a
        /*0fc0*/ 	.word	0x00029850
        /*0fc4*/ 	.short	0x010a
        /*0fc6*/ 	.byte	0x3f
	.zero		1


	//   ....[38]....
        /*0fc8*/ 	.word	0x0001bfa0
        /*0fcc*/ 	.word	0x0000000a
        /*0fd0*/ 	.word	0x00029850
        /*0fd4*/ 	.short	0x010a
        /*0fd6*/ 	.byte	0x3f
	.zero		1


	//   ....[39]....
        /*0fd8*/ 	.word	0x0001ce70
        /*0fdc*/ 	.word	0x000000a2
        /*0fe0*/ 	.word	0x00000000
        /*0fe4*/ 	.short	0x0101
        /*0fe6*/ 	.byte	0x3f
	.zero		1


	//   ....[40]....
        /*0fe8*/ 	.word	0x0001d920
        /*0fec*/ 	.word	0x00000007
        /*0ff0*/ 	.word	0x00000000
        /*0ff4*/ 	.short	0x0101
        /*0ff6*/ 	.byte	0x3f
	.zero		1


	//   ....[41]....
        /*0ff8*/ 	.word	0x0001dfb0
        /*0ffc*/ 	.word	0x0000000d
        /*1000*/ 	.word	0x00029850
        /*1004*/ 	.short	0x010a
        /*1006*/ 	.byte	0x3f
	.zero		1


	//   ....[42]....
        /*1008*/ 	.word	0x0001e030
        /*100c*/ 	.word	0x0000000d
        /*1010*/ 	.word	0x00029850
        /*1014*/ 	.short	0x010a
        /*1016*/ 	.byte	0x3f
	.zero		1


	//   ....[43]....
        /*1018*/ 	.word	0x0001e660
        /*101c*/ 	.word	0x00000000
        /*1020*/ 	.word	0x00000000
        /*1024*/ 	.short	0x0101
        /*1026*/ 	.byte	0x3f
	.zero		1


	//   ....[44]....
        /*1028*/ 	.word	0x00020280
        /*102c*/ 	.word	0x00000000
        /*1030*/ 	.word	0x00000000
        /*1034*/ 	.short	0x0101
        /*1036*/ 	.byte	0x3f
	.zero		1


	//   ....[45]....
        /*1038*/ 	.word	0x000226c0
        /*103c*/ 	.word	0x00000016
        /*1040*/ 	.word	0x00029820
        /*1044*/ 	.short	0x010a
        /*1046*/ 	.byte	0x3f
	.zero		1


	//   ....[46]....
        /*1048*/ 	.word	0x00022750
        /*104c*/ 	.word	0x00000009
        /*1050*/ 	.word	0x000298a0
        /*1054*/ 	.short	0x010a
        /*1056*/ 	.byte	0x3f
	.zero		1


	//   ....[47]....
        /*1058*/ 	.word	0x00022b80
        /*105c*/ 	.word	0x00000009
        /*1060*/ 	.word	0x000298c0
        /*1064*/ 	.short	0x010a
        /*1066*/ 	.byte	0x3f
	.zero		1


	//   ....[48]....
        /*1068*/ 	.word	0x00022ec0
        /*106c*/ 	.word	0x00000008
        /*1070*/ 	.word	0x000298a0
        /*1074*/ 	.short	0x010a
        /*1076*/ 	.byte	0x3f
	.zero		1


	//   ....[49]....
        /*1078*/ 	.word	0x000232e0
        /*107c*/ 	.word	0x00000008
        /*1080*/ 	.word	0x000298c0
        /*1084*/ 	.short	0x010a
        /*1086*/ 	.byte	0x3f
	.zero		1


	//   ....[50]....
        /*1088*/ 	.word	0x00024380
        /*108c*/ 	.word	0x00000000
        /*1090*/ 	.word	0x00029880
        /*1094*/ 	.short	0x010a
        /*1096*/ 	.byte	0x3f
	.zero		1


	//   ....[51]....
        /*1098*/ 	.word	0x00024ab0
        /*109c*/ 	.word	0x00000000
        /*10a0*/ 	.word	0x00029870
        /*10a4*/ 	.short	0x0107
        /*10a6*/ 	.byte	0x3f
	.zero		1


	//   ....[52]....
        /*10a8*/ 	.word	0x00024b70
        /*10ac*/ 	.word	0x00000000
        /*10b0*/ 	.word	0x00029870
        /*10b4*/ 	.short	0x0101
        /*10b6*/ 	.byte	0x3f
	.zero		1


	//   ....[53]....
        /*10b8*/ 	.word	0x00024bc0
        /*10bc*/ 	.word	0x00000000
        /*10c0*/ 	.word	0x00029840
        /*10c4*/ 	.short	0x010a
        /*10c6*/ 	.byte	0x3f
	.zero		1


	//   ....[54]....
        /*10c8*/ 	.word	0x00025290
        /*10cc*/ 	.word	0x00000000
        /*10d0*/ 	.word	0x00029830
        /*10d4*/ 	.short	0x0107
        /*10d6*/ 	.byte	0x3f
	.zero		1


	//   ....[55]....
        /*10d8*/ 	.word	0x00025370
        /*10dc*/ 	.word	0x00000000
        /*10e0*/ 	.word	0x00029830
        /*10e4*/ 	.short	0x0101
        /*10e6*/ 	.byte	0x3f
	.zero		1


	//   ....[56]....
        /*10e8*/ 	.word	0x00025ca0
        /*10ec*/ 	.word	0x00000016
        /*10f0*/ 	.word	0x00029800
        /*10f4*/ 	.short	0x0107
        /*10f6*/ 	.byte	0x3f
	.zero		1


	//   ....[57]....
        /*10f8*/ 	.word	0x00025da0
        /*10fc*/ 	.word	0x00000016
        /*1100*/ 	.word	0x00029800
        /*1104*/ 	.short	0x0101
        /*1106*/ 	.byte	0x3f
	.zero		1


	//   ....[58]....
        /*1108*/ 	.word	0x00025dc0
        /*110c*/ 	.word	0x00000016
        /*1110*/ 	.word	0x00029820
        /*1114*/ 	.short	0x010a
        /*1116*/ 	.byte	0x3f
	.zero		1


	//   ....[59]....
        /*1118*/ 	.word	0x00026290
        /*111c*/ 	.word	0x00000000
        /*1120*/ 	.word	0x00029880
        /*1124*/ 	.short	0x010a
        /*1126*/ 	.byte	0x3f
	.zero		1


	//   ....[60]....
        /*1128*/ 	.word	0x00026800
        /*112c*/ 	.word	0x00000000
        /*1130*/ 	.word	0x00029870
        /*1134*/ 	.short	0x0107
        /*1136*/ 	.byte	0x3f
	.zero		1


	//   ....[61]....
        /*1138*/ 	.word	0x000268c0
        /*113c*/ 	.word	0x00000000
        /*1140*/ 	.word	0x00029870
        /*1144*/ 	.short	0x0101
        /*1146*/ 	.byte	0x3f
	.zero		1


	//   ....[62]....
        /*1148*/ 	.word	0x000268f0
        /*114c*/ 	.word	0x00000000
        /*1150*/ 	.word	0x00029840
        /*1154*/ 	.short	0x010a
        /*1156*/ 	.byte	0x3f
	.zero		1


	//   ....[63]....
        /*1158*/ 	.word	0x00026e30
        /*115c*/ 	.word	0x00000000
        /*1160*/ 	.word	0x00029830
        /*1164*/ 	.short	0x0107
        /*1166*/ 	.byte	0x3f
	.zero		1


	//   ....[64]....
        /*1168*/ 	.word	0x00026ef0
        /*116c*/ 	.word	0x00000000
        /*1170*/ 	.word	0x00029830
        /*1174*/ 	.short	0x0101
        /*1176*/ 	.byte	0x3f
	.zero		1


	//   ....[65]....
        /*1178*/ 	.word	0x00026f80
        /*117c*/ 	.word	0x00000003
        /*1180*/ 	.word	0x00029870
        /*1184*/ 	.short	0x010a
        /*1186*/ 	.byte	0x3f
	.zero		1


	//   ....[66]....
        /*1188*/ 	.word	0x00027010
        /*118c*/ 	.word	0x00000003
        /*1190*/ 	.word	0x00029860
        /*1194*/ 	.short	0x010a
        /*1196*/ 	.byte	0x3f
	.zero		1


	//   ....[67]....
        /*1198*/ 	.word	0x00027520
        /*119c*/ 	.word	0x00000003
        /*11a0*/ 	.word	0x00029850
        /*11a4*/ 	.short	0x0101
        /*11a6*/ 	.byte	0x3f
	.zero		1


	//   ....[68]....
        /*11a8*/ 	.word	0x000275b0
        /*11ac*/ 	.word	0x00000003
        /*11b0*/ 	.word	0x00000000
        /*11b4*/ 	.short	0x0101
        /*11b6*/ 	.byte	0x3f
	.zero		1


	//   ....[69]....
        /*11b8*/ 	.word	0x00027770
        /*11bc*/ 	.word	0x00000011
        /*11c0*/ 	.word	0x00029870
        /*11c4*/ 	.short	0x010a
        /*11c6*/ 	.byte	0x3f
	.zero		1


	//   ....[70]....
        /*11c8*/ 	.word	0x000277f0
        /*11cc*/ 	.word	0x00000011
        /*11d0*/ 	.word	0x00029860
        /*11d4*/ 	.short	0x010a
        /*11d6*/ 	.byte	0x3f
	.zero		1


	//   ....[71]....
        /*11d8*/ 	.word	0x00027d10
        /*11dc*/ 	.word	0x00000011
        /*11e0*/ 	.word	0x00029850
        /*11e4*/ 	.short	0x0101
        /*11e6*/ 	.byte	0x3f
	.zero		1


	//   ....[72]....
        /*11e8*/ 	.word	0x00027dd0
        /*11ec*/ 	.word	0x00000011
        /*11f0*/ 	.word	0x00000000
        /*11f4*/ 	.short	0x0101
        /*11f6*/ 	.byte	0x3f
	.zero		1


	//   ....[73]....
        /*11f8*/ 	.word	0x000288b0
        /*11fc*/ 	.word	0x00000004
        /*1200*/ 	.word	0x00029820
        /*1204*/ 	.short	0x010a
        /*1206*/ 	.byte	0x3f
	.zero		1


	//   ....[74]....
        /*1208*/ 	.word	0x00028a20
        /*120c*/ 	.word	0x00000005
        /*1210*/ 	.word	0x00029840
        /*1214*/ 	.short	0x010a
        /*1216*/ 	.byte	0x3f
	.zero		1


	//   ....[75]....
        /*1218*/ 	.word	0x00028ac0
        /*121c*/ 	.word	0x00000017
        /*1220*/ 	.word	0x00029840
        /*1224*/ 	.short	0x010a
        /*1226*/ 	.byte	0x3f
	.zero		1


	//   ....[76]....
        /*1228*/ 	.word	0x00028b00
        /*122c*/ 	.word	0x00000005
        /*1230*/ 	.word	0x00029860
        /*1234*/ 	.short	0x010a
        /*1236*/ 	.byte	0x3f
	.zero		1


	//   ....[77]....
        /*1238*/ 	.word	0x00028b40
        /*123c*/ 	.word	0x00000017
        /*1240*/ 	.word	0x00029860
        /*1244*/ 	.short	0x010a
        /*1246*/ 	.byte	0x3f
	.zero		1


	//   ....[78]....
        /*1248*/ 	.word	0x00028b80
        /*124c*/ 	.word	0x00000005
        /*1250*/ 	.word	0x00029880
        /*1254*/ 	.short	0x010a
        /*1256*/ 	.byte	0x3f
	.zero		1


	//   ....[79]....
        /*1258*/ 	.word	0x00028bc0
        /*125c*/ 	.word	0x00000017
        /*1260*/ 	.word	0x00029880
        /*1264*/ 	.short	0x010a
        /*1266*/ 	.byte	0x3f
	.zero		1


	//   ....[80]....
        /*1268*/ 	.word	0x00028c20
        /*126c*/ 	.word	0x0000005b
        /*1270*/ 	.word	0x00029890
        /*1274*/ 	.short	0x010a
        /*1276*/ 	.byte	0x3f
	.zero		1


	//   ....[81]....
        /*1278*/ 	.word	0x00028ed0
        /*127c*/ 	.word	0x0000005b
        /*1280*/ 	.word	0x00029890
        /*1284*/ 	.short	0x010a
        /*1286*/ 	.byte	0x3f
	.zero		1


	//   ....[82]....
        /*1288*/ 	.word	0x00029180
        /*128c*/ 	.word	0x0000005b
        /*1290*/ 	.word	0x00029890
        /*1294*/ 	.short	0x010a
        /*1296*/ 	.byte	0x3f
	.zero		1


	//   ....[83]....
        /*1298*/ 	.word	0x00029430
        /*129c*/ 	.word	0x0000005b
        /*12a0*/ 	.word	0x000298b0
        /*12a4*/ 	.short	0x010a
        /*12a6*/ 	.byte	0x3f
	.zero		1


	//   ....[84]....
        /*12a8*/ 	.word	0x00029740
        /*12ac*/ 	.word	0x00000012
        /*12b0*/ 	.word	0x00029800
        /*12b4*/ 	.short	0x010a
        /*12b6*/ 	.byte	0x3f
	.zero		1


	//   ....[85]....
        /*12b8*/ 	.word	0x00029960
        /*12bc*/ 	.word	0x00000012
        /*12c0*/ 	.word	0x00029800
        /*12c4*/ 	.short	0x010a
        /*12c6*/ 	.byte	0x3f
	.zero		1


	//   ....[86]....
        /*12c8*/ 	.word	0x000299b0
        /*12cc*/ 	.word	0x00000000
        /*12d0*/ 	.word	0x00029830
        /*12d4*/ 	.short	0x010a
        /*12d6*/ 	.byte	0x3f
	.zero		1


	//   ....[87]....
        /*12d8*/ 	.word	0x00029a00
        /*12dc*/ 	.word	0x0000000b
        /*12e0*/ 	.word	0x00029830
        /*12e4*/ 	.short	0x010a
        /*12e6*/ 	.byte	0x3f
	.zero		1


	//   ....[88]....
        /*12e8*/ 	.word	0x00029a50
        /*12ec*/ 	.word	0x0000000a
        /*12f0*/ 	.word	0x00029850
        /*12f4*/ 	.short	0x010a
        /*12f6*/ 	.byte	0x3f
	.zero		1


	//   ....[89]....
        /*12f8*/ 	.word	0x00029aa0
        /*12fc*/ 	.word	0x0000000d
        /*1300*/ 	.word	0x00029850
        /*1304*/ 	.short	0x010a
        /*1306*/ 	.byte	0x3f
	.zero		1


	//   ....[90]....
        /*1308*/ 	.word	0x0002b060
        /*130c*/ 	.word	0x00000016
        /*1310*/ 	.word	0x00029820
        /*1314*/ 	.short	0x010a
        /*1316*/ 	.byte	0x3f
	.zero		1


	//   ....[91]....
        /*1318*/ 	.word	0x0002b0b0
        /*131c*/ 	.word	0x00000009
        /*1320*/ 	.word	0x000298a0
        /*1324*/ 	.short	0x010a
        /*1326*/ 	.byte	0x3f
	.zero		1


	//   ....[92]....
        /*1328*/ 	.word	0x0002b100
        /*132c*/ 	.word	0x00000009
        /*1330*/ 	.word	0x000298c0
        /*1334*/ 	.short	0x010a
        /*1336*/ 	.byte	0x3f
	.zero		1


	//   ....[93]....
        /*1338*/ 	.word	0x0002b150
        /*133c*/ 	.word	0x00000008
        /*1340*/ 	.word	0x000298a0
        /*1344*/ 	.short	0x010a
        /*1346*/ 	.byte	0x3f
	.zero		1


	//   ....[94]....
        /*1348*/ 	.word	0x0002b1a0
        /*134c*/ 	.word	0x00000008
        /*1350*/ 	.word	0x000298c0
        /*1354*/ 	.short	0x010a
        /*1356*/ 	.byte	0x3f
	.zero		1


	//   ....[95]....
        /*1358*/ 	.word	0x0002b2c0
        /*135c*/ 	.word	0x00000000
        /*1360*/ 	.word	0x00029880
        /*1364*/ 	.short	0x010a
        /*1366*/ 	.byte	0x3f
	.zero		1


	//   ....[96]....
        /*1368*/ 	.word	0x0002bae0
        /*136c*/ 	.word	0x00000000
        /*1370*/ 	.word	0x00029840
        /*1374*/ 	.short	0x010a
        /*1376*/ 	.byte	0x3f
	.zero		1


	//   ....[97]....
        /*1378*/ 	.word	0x0002c8b0
        /*137c*/ 	.word	0x00000016
        /*1380*/ 	.word	0x00029820
        /*1384*/ 	.short	0x010a
        /*1386*/ 	.byte	0x3f
	.zero		1


	//   ....[98]....
        /*1388*/ 	.word	0x0002c900
        /*138c*/ 	.word	0x00000000
        /*1390*/ 	.word	0x00029880
        /*1394*/ 	.short	0x010a
        /*1396*/ 	.byte	0x3f
	.zero		1


	//   ....[99]....
        /*1398*/ 	.word	0x0002d020
        /*139c*/ 	.word	0x00000000
        /*13a0*/ 	.word	0x00029840
        /*13a4*/ 	.short	0x010a
        /*13a6*/ 	.byte	0x3f
	.zero		1


	//   ....[100]....
        /*13a8*/ 	.word	0x0002d670
        /*13ac*/ 	.word	0x00000003
        /*13b0*/ 	.word	0x00029870
        /*13b4*/ 	.short	0x010a
        /*13b6*/ 	.byte	0x3f
	.zero		1


	//   ....[101]....
        /*13b8*/ 	.word	0x0002d6c0
        /*13bc*/ 	.word	0x00000003
        /*13c0*/ 	.word	0x00029860
        /*13c4*/ 	.short	0x010a
        /*13c6*/ 	.byte	0x3f
	.zero		1


	//   ....[102]....
        /*13c8*/ 	.word	0x0002d710
        /*13cc*/ 	.word	0x00000011
        /*13d0*/ 	.word	0x00029870
        /*13d4*/ 	.short	0x010a
        /*13d6*/ 	.byte	0x3f
	.zero		1


	//   ....[103]....
        /*13d8*/ 	.word	0x0002d760
        /*13dc*/ 	.word	0x00000011
        /*13e0*/ 	.word	0x00029860
        /*13e4*/ 	.short	0x010a
        /*13e6*/ 	.byte	0x3f
	.zero		1


	//   ....[104]....
        /*13e8*/ 	.word	0x0002e0e0
        /*13ec*/ 	.word	0x00000004
        /*13f0*/ 	.word	0x00029820
        /*13f4*/ 	.short	0x010a
        /*13f6*/ 	.byte	0x3f
	.zero		1


	//   ....[105]....
        /*13f8*/ 	.word	0x0002e280
        /*13fc*/ 	.word	0x00000005
        /*1400*/ 	.word	0x00029840
        /*1404*/ 	.short	0x010a
        /*1406*/ 	.byte	0x3f
	.zero		1


	//   ....[106]....
        /*1408*/ 	.word	0x0002e2d0
        /*140c*/ 	.word	0x00000017
        /*1410*/ 	.word	0x00029840
        /*1414*/ 	.short	0x010a
        /*1416*/ 	.byte	0x3f
	.zero		1


	//   ....[107]....
        /*1418*/ 	.word	0x0002e320
        /*141c*/ 	.word	0x00000005
        /*1420*/ 	.word	0x00029860
        /*1424*/ 	.short	0x010a
        /*1426*/ 	.byte	0x3f
	.zero		1


	//   ....[108]....
        /*1428*/ 	.word	0x0002e370
        /*142c*/ 	.word	0x00000017
        /*1430*/ 	.word	0x00029860
        /*1434*/ 	.short	0x010a
        /*1436*/ 	.byte	0x3f
	.zero		1


	//   ....[109]....
        /*1438*/ 	.word	0x0002e3c0
        /*143c*/ 	.word	0x00000005
        /*1440*/ 	.word	0x00029880
        /*1444*/ 	.short	0x010a
        /*1446*/ 	.byte	0x3f
	.zero		1


	//----- nvinfo : EIATTR_NUM_MBARRIERS
	.align		4
.L_157:
        /*1448*/ 	.byte	0x03, 0x38
        /*144a*/ 	.short	0x0016


	//----- nvinfo : EIATTR_EXIT_INSTR_OFFSETS
	.align		4
        /*144c*/ 	.byte	0x04, 0x1c
        /*144e*/ 	.short	(.L_159 - .L_158)


	//   ....[0]....
.L_158:
        /*1450*/ 	.word	0x00028c10


	//----- nvinfo : EIATTR_MAX_THREADS
	.align		4
.L_159:
        /*1454*/ 	.byte	0x04, 0x05
        /*1456*/ 	.short	(.L_161 - .L_160)
.L_160:
        /*1458*/ 	.word	0x00000180
        /*145c*/ 	.word	0x00000001
        /*1460*/ 	.word	0x00000001


	//----- nvinfo : EIATTR_CRS_STACK_SIZE
	.align		4
.L_161:
        /*1464*/ 	.byte	0x04, 0x1e
        /*1466*/ 	.short	(.L_163 - .L_162)
.L_162:
        /*1468*/ 	.word	0x00000000


	//----- nvinfo : EIATTR_CBANK_PARAM_SIZE
	.align		4
.L_163:
        /*146c*/ 	.byte	0x03, 0x19
        /*146e*/ 	.short	0x0af0


	//----- nvinfo : EIATTR_PARAM_CBANK
	.align		4
        /*1470*/ 	.byte	0x04, 0x0a
        /*1472*/ 	.short	(.L_165 - .L_164)
	.align		4
.L_164:
        /*1474*/ 	.word	index@(.nv.constant0._ZN7cutlass13device_kernelIN5flash11enable_sm90INS1_16FlashAttnFwdSm90INS1_25CollectiveMainloopFwdSm90ILi2EN4cute5tupleIJNS5_1CILi1EEES8_S8_EEENS6_IJNS7_ILi128EEENS7_ILi160EEENS7_ILi192EEEEEELi128ENS_12float_e4m3_tEfNS_4arch4Sm90ELb0ELb0ELb0ELb1ELb1ELb1ELb0ELb1ELb1ELb1ELb0ELb0EEENS1_21CollectiveEpilogueFwdINS6_IJSA_SA_SB_EEES9_NS_10bfloat16_tESG_Li256ELb1ELb1ELb0ELb1EEENS1_36VarlenDynamicPersistentTileSchedulerILi128ELi160ELi256ELi128ELb0ELb1ELb1ELb0ELb1ELb1EEEEEEEEEvNT_6ParamsE)
        /*1478*/ 	.short	0x0210
        /*147a*/ 	.short	0x0af0


	//----- nvinfo : EIATTR_SW_WAR
	.align		4
.L_165:
        /*147c*/ 	.byte	0x04, 0x36
        /*147e*/ 	.short	(.L_167 - .L_166)
.L_166:
        /*1480*/ 	.word	0x00000008
.L_167:


//--------------------- .nv.info._ZN7cutlass13device_kernelIN5flash11enable_sm90INS1_16FlashAttnFwdSm90INS1_25CollectiveMainloopFwdSm90ILi2EN4cute5tupleIJNS5_1CILi1EEES8_S8_EEENS6_IJNS7_ILi128EEESA_NS7_ILi192EEEEEELi128ENS_12float_e4m3_tEfNS_4arch4Sm90ELb0ELb1ELb0ELb0ELb1ELb0ELb0ELb1ELb1ELb1ELb0ELb0EEENS1_21CollectiveEpilogueFwdINS6_IJSA_SA_SA_EEES9_NS_10bfloat16_tESF_Li256ELb0ELb1ELb0ELb1EEENS1_30DynamicPersistentTileSchedulerILi256ELi128ELb0ELb1ELb1EEEEEEEEEvNT_6ParamsE --------------------------
	.section	.nv.info._ZN7cutlass13device_kernelIN5flash11enable_sm90INS1_16FlashAttnFwdSm90INS1_25CollectiveMainloopFwdSm90ILi2EN4cute5tupleIJNS5_1CILi1EEES8_S8_EEENS6_IJNS7_ILi128EEESA_NS7_ILi192EEEEEELi128ENS_12float_e4m3_tEfNS_4arch4Sm90ELb0ELb1ELb0ELb0ELb1ELb0ELb0ELb1ELb1ELb1ELb0ELb0EEENS1_21CollectiveEpilogueFwdINS6_IJSA_SA_SA_EEES9_NS_10bfloat16_tESF_Li256ELb0ELb1ELb0ELb1EEENS1_30DynamicPersistentTileSchedulerILi256ELi128ELb0ELb1ELb1EEEEEEEEEvNT_6ParamsE,"",@"SHT_CUDA_INFO"
	.sectionflags	@""
	.align	4


	//----- nvinfo : EIATTR_CUDA_API_VERSION
	.align		4
        /*0000*/ 	.byte	0x04, 0x37
        /*0002*/ 	.short	(.L_169 - .L_168)
.L_168:
        /*0004*/ 	.word	0x00000082


	//----- nvinfo : EIATTR_KPARAM_INFO
	.align		4
.L_169:
        /*0008*/ 	.byte	0x04, 0x17
        /*000a*/ 	.short	(.L_171 - .L_170)
.L_170:
        /*000c*/ 	.word	0x00000000
        /*0010*/ 	.short	0x0000
        /*0012*/ 	.short	0x0070
        /*0014*/ 	.byte	0x00, 0xf0, 0x01, 0x2a


	//----- nvinfo : EIATTR_SPARSE_MMA_MASK
	.align		4
.L_171:
        /*0018*/ 	.byte	0x03, 0x50
        /*001a*/ 	.short	0x0000


	//----- nvinfo : EIATTR_MAXREG_COUNT
	.align		4
        /*001c*/ 	.byte	0x03, 0x1b
        /*001e*/ 	.short	0x00a8


	//----- nvinfo : EIATTR_NUM_BARRIERS
	.align		4
        /*0020*/ 	.byte	0x02, 0x4c
        /*0022*/ 	.byte	0x10
	.zero		1


	//----- nvinfo : EIATTR_EXTERNS
	.align		4
        /*0024*/ 	.byte	0x04, 0x0f
        /*0026*/ 	.short	(.L_173 - .L_172)


	//   ....[0]....
	.align		4
.L_172:
        /*0028*/ 	.word	index@(__assertfail)


	//----- nvinfo : EIATTR_ANNOTATIONS
	.align		4
.L_173:
        /*002c*/ 	.byte	0x04, 0x55
        /*002e*/ 	.short	(.L_175 - .L_174)


	//   ....[0]....
.L_174:
        /* <DEDUP_REMOVED lines=12> */


	//----- nvinfo : EIATTR_MERCURY_ISA_VERSION
	.align		4
.L_175:
        /*00d8*/ 	.byte	0x03, 0x5f
        /*00da*/ 	.short	0x0101


	//----- nvinfo : EIATTR_INT_WARP_WIDE_INSTR_OFFSETS
	.align		4
        /*00dc*/ 	.byte	0x04, 0x31
        /*00de*/ 	.short	(.L_177 - .L_176)


	//   ....[0]....
.L_176:
        /*00e0*/ 	.word	0x000000c0


	//   ....[1]....
        /*00e4*/ 	.word	0x000000d0


	//   ....[2]....
        /*00e8*/ 	.word	0x00000170


	//   ....[3]....
        /*00ec*/ 	.word	0x00010b00


	//   ....[4]....
        /*00f0*/ 	.word	0x00010b90


	//   ....[5]....
        /*00f4*/ 	.word	0x00013b80


	//   ....[6]....
        /*00f8*/ 	.word	0x00013c10


	//----- nvinfo : EIATTR_COOP_GROUP_MASK_REGIDS
	.align		4
.L_177:
        /*00fc*/ 	.byte	0x04, 0x29
        /*00fe*/ 	.short	(.L_179 - .L_178)


	//   ....[0]....
.L_178:
        /*0100*/ 	.word	0xffffffff


	//   ....[1]....
        /*0104*/ 	.word	0xffffffff


	//   ....[2]....
        /*0108*/ 	.word	0xffffffff


	//   ....[3]....
        /*010c*/ 	.word	0xffffffff


	//   ....[4]....
        /*0110*/ 	.word	0xffffffff


	//   ....[5]....
        /*0114*/ 	.word	0xffffffff


	//   ....[6]....
        /*0118*/ 	.word	0xffffffff


	//   ....[7]....
        /*011c*/ 	.word	0xffffffff


	//   ....[8]....
        /*0120*/ 	.word	0xffffffff


	//   ....[9]....
        /*0124*/ 	.word	0xffffffff


	//   ....[10]....
        /*0128*/ 	.word	0xffffffff


	//   ....[11]....
        /*012c*/ 	.word	0xffffffff


	//   ....[12]....
        /*0130*/ 	.word	0xffffffff


	//   ....[13]....
        /*0134*/ 	.word	0xffffffff


	//   ....[14]....
        /*0138*/ 	.word	0xffffffff


	//   ....[15]....
        /*013c*/ 	.word	0xffffffff


	//   ....[16]....
        /*0140*/ 	.word	0xffffffff


	//   ....[17]....
        /*0144*/ 	.word	0xffffffff


	//   ....[18]....
        /*0148*/ 	.word	0xffffffff


	//   ....[19]....
        /*014c*/ 	.word	0xffffffff


	//   ....[20]....
        /*0150*/ 	.word	0xffffffff


	//   ....[21]....
        /*0154*/ 	.word	0xffffffff


	//   ....[22]....
        /*0158*/ 	.word	0xffffffff


	//   ....[23]....
        /*015c*/ 	.word	0xffffffff


	//   ....[24]....
        /*0160*/ 	.word	0xffffffff


	//   ....[25]....
        /*0164*/ 	.word	0xffffffff


	//   ....[26]....
        /*0168*/ 	.word	0xffffffff


	//   ....[27]....
        /*016c*/ 	.word	0xffffffff


	//   ....[28]....
        /*0170*/ 	.word	0xffffffff


	//   ....[29]....
        /*0174*/ 	.word	0xffffffff


	//   ....[30]....
        /*0178*/ 	.word	0xffffffff


	//   ....[31]....
        /*017c*/ 	.word	0xffffffff


	//   ....[32]....
        /*0180*/ 	.word	0xffffffff


	//   ....[33]....
        /*0184*/ 	.word	0xffffffff


	//   ....[34]....
        /*0188*/ 	.word	0xffffffff


	//   ....[35]....
        /*018c*/ 	.word	0xffffffff


	//   ....[36]....
        /*0190*/ 	.word	0xffffffff


	//   ....[37]....
        /*0194*/ 	.word	0xffffffff


	//   ....[38]....
        /*0198*/ 	.word	0xffffffff


	//   ....[39]....
        /*019c*/ 	.word	0xffffffff


	//   ....[40]....
        /*01a0*/ 	.word	0xffffffff


	//   ....[41]....
        /*01a4*/ 	.word	0xffffffff


	//   ....[42]....
        /*01a8*/ 	.word	0xffffffff


	//   ....[43]....
        /*01ac*/ 	.word	0xffffffff


	//   ....[44]....
        /*01b0*/ 	.word	0xffffffff


	//   ....[45]....
        /*01b4*/ 	.word	0xffffffff


	//   ....[46]....
        /*01b8*/ 	.word	0xffffffff


	//   ....[47]....
        /*01bc*/ 	.word	0xffffffff


	//   ....[48]....
        /*01c0*/ 	.word	0xffffffff


	//   ....[49]....
        /*01c4*/ 	.word	0xffffffff


	//   ....[50]....
        /*01c8*/ 	.word	0xffffffff


	//   ....[51]....
        /*01cc*/ 	.word	0xffffffff


	//   ....[52]....
        /*01d0*/ 	.word	0xffffffff


	//   ....[53]....
        /*01d4*/ 	.word	0xffffffff


	//   ....[54]....
        /*01d8*/ 	.word	0xffffffff


	//   ....[55]....
        /*01dc*/ 	.word	0xffffffff


	//   ....[56]....
        /*01e0*/ 	.word	0xffffffff


	//   ....[57]....
        /*01e4*/ 	.word	0xffffffff


	//   ....[58]....
        /*01e8*/ 	.word	0xffffffff


	//   ....[59]....
        /*01ec*/ 	.word	0xffffffff


	//   ....[60]....
        /*01f0*/ 	.word	0xffffffff


	//   ....[61]....
        /*01f4*/ 	.word	0xffffffff


	//   ....[62]....
        /*01f8*/ 	.word	0xffffffff


	//   ....[63]....
        /*01fc*/ 	.word	0xffffffff


	//   ....[64]....
        /*0200*/ 	.word	0xffffffff


	//   ....[65]....
        /*0204*/ 	.word	0xffffffff


	//   ....[66]....
        /*0208*/ 	.word	0xffffffff


	//   ....[67]....
        /*020c*/ 	.word	0xffffffff


	//   ....[68]....
        /*0210*/ 	.word	0xffffffff


	//   ....[69]....
        /*0214*/ 	.word	0xffffffff


	//   ....[70]....
        /*0218*/ 	.word	0xffffffff


	//   ....[71]....
        /*021c*/ 	.word	0xffffffff


	//   ....[72]....
        /*0220*/ 	.word	0xffffffff


	//   ....[73]....
        /*0224*/ 	.word	0xffffffff


	//   ....[74]....
        /*0228*/ 	.word	0xffffffff


	//   ....[75]....
        /*022c*/ 	.word	0xffffffff


	//   ....[76]....
        /*0230*/ 	.word	0xffffffff


	//   ....[77]....
        /*0234*/ 	.word	0xffffffff


	//   ....[78]....
        /*0238*/ 	.word	0xffffffff


	//   ....[79]....
        /*023c*/ 	.word	0xffffffff


	//   ....[80]....
        /*0240*/ 	.word	0xffffffff


	//   ....[81]....
        /*0244*/ 	.word	0xffffffff


	//   ....[82]....
        /*0248*/ 	.word	0xffffffff


	//   ....[83]....
        /*024c*/ 	.word	0xffffffff


	//   ....[84]....
        /*0250*/ 	.word	0xffffffff


	//   ....[85]....
        /*0254*/ 	.word	0xffffffff


	//   ....[86]....
        /*0258*/ 	.word	0xffffffff


	//   ....[87]....
        /*025c*/ 	.word	0xffffffff


	//   ....[88]....
        /*0260*/ 	.word	0xffffffff


	//   ....[89]....
        /*0264*/ 	.word	0xffffffff


	//   ....[90]....
        /*0268*/ 	.word	0xffffffff


	//   ....[91]....
        /*026c*/ 	.word	0xffffffff


	//   ....[92]....
        /*0270*/ 	.word	0xffffffff


	//   ....[93]....
        /*0274*/ 	.word	0xffffffff


	//   ....[94]....
        /*0278*/ 	.word	0xffffffff


	//   ....[95]....
        /*027c*/ 	.word	0xffffffff


	//   ....[96]....
        /*0280*/ 	.word	0xffffffff


	//   ....[97]....
        /*0284*/ 	.word	0xffffffff


	//   ....[98]....
        /*0288*/ 	.word	0xffffffff


	//   ....[99]....
        /*028c*/ 	.word	0xffffffff


	//   ....[100]....
        /*0290*/ 	.word	0xffffffff


	//   ....[101]....
        /*0294*/ 	.word	0xffffffff


	//   ....[102]....
        /*0298*/ 	.word	0xffffffff


	//   ....[103]....
        /*029c*/ 	.word	0xffffffff


	//   ....[104]....
        /*02a0*/ 	.word	0xffffffff


	//   ....[105]....
        /*02a4*/ 	.word	0xffffffff


	//   ....[106]....
        /*02a8*/ 	.word	0xffffffff


	//   ....[107]....
        /*02ac*/ 	.word	0xffffffff


	//   ....[108]....
        /*02b0*/ 	.word	0xffffffff


	//   ....[109]....
        /*02b4*/ 	.word	0xffffffff


	//   ....[110]....
        /*02b8*/ 	.word	0xffffffff


	//   ....[111]....
        /*02bc*/ 	.word	0xffffffff


	//   ....[112]....
        /*02c0*/ 	.word	0xffffffff


	//   ....[113]....
        /*02c4*/ 	.word	0xffffffff


	//   ....[114]....
        /*02c8*/ 	.word	0xffffffff


	//   ....[115]....
        /*02cc*/ 	.word	0xffffffff


	//   ....[116]....
        /*02d0*/ 	.word	0xffffffff


	//   ....[117]....
        /*02d4*/ 	.word	0xffffffff


	//   ....[118]....
        /*02d8*/ 	.word	0xffffffff


	//   ....[119]....
        /*02dc*/ 	.word	0xffffffff


	//   ....[120]....
        /*02e0*/ 	.word	0xffffffff


	//   ....[121]....
        /*02e4*/ 	.word	0xffffffff


	//   ....[122]....
        /*02e8*/ 	.word	0xffffffff


	//   ....[123]....
        /*02ec*/ 	.word	0xffffffff


	//   ....[124]....
        /*02f0*/ 	.word	0xffffffff


	//   ....[125]....
        /*02f4*/ 	.word	0xffffffff


	//   ....[126]....
        /*02f8*/ 	.word	0xffffffff


	//   ....[127]....
        /*02fc*/ 	.word	0xffffffff


	//   ....[128]....
        /*0300*/ 	.word	0x0500000f


	//   ....[129]....
        /*0304*/ 	.word	0x0500000f


	//   ....[130]....
        /*0308*/ 	.word	0x0500000f


	//   ....[131]....
        /*030c*/ 	.word	0x0500000f


	//   ....[132]....
        /*0310*/ 	.word	0x0500000f


	//   ....[133]....
        /*0314*/ 	.word	0x0500000f


	//   ....[134]....
        /*0318*/ 	.word	0x0500000f


	//   ....[135]....
        /*031c*/ 	.word	0x0500000f


	//   ....[136]....
        /*0320*/ 	.word	0x0500000f


	//   ....[137]....
        /*0324*/ 	.word	0x0500000f


	//   ....[138]....
        /*0328*/ 	.word	0x0500000f


	//   ....[139]....
        /*032c*/ 	.word	0x0500000f


	//   ....[140]....
        /*0330*/ 	.word	0x0500000f


	//   ....[141]....
        /*0334*/ 	.word	0x0500000f


	//   ....[142]....
        /*0338*/ 	.word	0x0500000f


	//   ....[143]....
        /*033c*/ 	.word	0x0500000f


	//   ....[144]....
        /*0340*/ 	.word	0x0500000f


	//   ....[145]....
        /*0344*/ 	.word	0x0500000f


	//   ....[146]....
        /*0348*/ 	.word	0x0500000f


	//   ....[147]....
        /*034c*/ 	.word	0x0500000f


	//   ....[148]....
        /*0350*/ 	.word	0x0500000f


	//   ....[149]....
        /*0354*/ 	.word	0x0500000f


	//   ....[150]....
        /*0358*/ 	.word	0x0500000f


	//   ....[151]....
        /*035c*/ 	.word	0x0500000f


	//   ....[152]....
        /*0360*/ 	.word	0x0500000f


	//   ....[153]....
        /*0364*/ 	.word	0x0500000f


	//   ....[154]....
        /*0368*/ 	.word	0x0500000f


	//   ....[155]....
        /*036c*/ 	.word	0x0500000f


	//   ....[156]....
        /*0370*/ 	.word	0x0500000f


	//   ....[157]....
        /*0374*/ 	.word	0x0500000f


	//   ....[158]....
        /*0378*/ 	.word	0x0500000f


	//   ....[159]....
        /*037c*/ 	.word	0x0500000f


	//   ....[160]....
        /*0380*/ 	.word	0x0500000f


	//   ....[161]....
        /*0384*/ 	.word	0x0500000f


	//   ....[162]....
        /*0388*/ 	.word	0x0500000f


	//   ....[163]....
        /*038c*/ 	.word	0x0500000f


	//   ....[164]....
        /*0390*/ 	.word	0x0500000f


	//   ....[165]....
        /*0394*/ 	.word	0x0500000f


	//   ....[166]....
        /*0398*/ 	.word	0x0500000f


	//   ....[167]....
        /*039c*/ 	.word	0x0500000f


	//   ....[168]....
        /*03a0*/ 	.word	0x0500000f


	//   ....[169]....
        /*03a4*/ 	.word	0x0500000f


	//----- nvinfo : EIATTR_COOP_GROUP_INSTR_OFFSETS
	.align		4
.L_179:
        /*03a8*/ 	.byte	0x04, 0x28
        /*03aa*/ 	.short	(.L_181 - .L_180)


	//   ....[0]....
.L_180:
        /*03ac*/ 	.word	0x00000080


	//   ....[1]....
        /*03b0*/ 	.word	0x00000090


	//   ....[2]....
        /*03b4*/ 	.word	0x000002d0


	//   ....[3]....
        /*03b8*/ 	.word	0x00000430


	//   ....[4]....
        /*03bc*/ 	.word	0x00000550


	//   ....[5]....
        /*03c0*/ 	.word	0x000006b0


	//   ....[6]....
        /*03c4*/ 	.word	0x000019d0


	//   ....[7]....
        /*03c8*/ 	.word	0x00002160


	//   ....[8]....
        /*03cc*/ 	.word	0x000023d0


	//   ....[9]....
        /*03d0*/ 	.word	0x00003580


	//   ....[10]....
        /*03d4*/ 	.word	0x00003690


	//   ....[11]....
        /*03d8*/ 	.word	0x00003eb0


	//   ....[12]....
        /*03dc*/ 	.word	0x00003f30


	//   ....[13]....
        /*03e0*/ 	.word	0x000055f0


	//   ....[14]....
        /*03e4*/ 	.word	0x00005800


	//   ....[15]....
        /*03e8*/ 	.word	0x000063d0


	//   ....[16]....
        /*03ec*/ 	.word	0x00006460


	//   ....[17]....
        /*03f0*/ 	.word	0x00006d80


	//   ....[18]....
        /*03f4*/ 	.word	0x00006e10


	//   ....[19]....
        /*03f8*/ 	.word	0x00008b10


	//   ....[20]....
        /*03fc*/ 	.word	0x00008b20


	//   ....[21]....
        /*0400*/ 	.word	0x00008b50


	//   ....[22]....
        /*0404*/ 	.word	0x00008b60


	//   ....[23]....
        /*0408*/ 	.word	0x0000a6a0


	//   ....[24]....
        /*040c*/ 	.word	0x0000a8b0


	//   ....[25]....
        /*0410*/ 	.word	0x0000b490


	//   ....[26]....
        /*0414*/ 	.word	0x0000b590


	//   ....[27]....
        /*0418*/ 	.word	0x0000be00


	//   ....[28]....
        /*041c*/ 	.word	0x0000be70


	//   ....[29]....
        /*0420*/ 	.word	0x0000d1b0


	//   ....[30]....
        /*0424*/ 	.word	0x0000d1c0


	//   ....[31]....
        /*0428*/ 	.word	0x0000d240


	//   ....[32]....
        /*042c*/ 	.word	0x0000d250


	//   ....[33]....
        /*0430*/ 	.word	0x0000e5b0


	//   ....[34]....
        /*0434*/ 	.word	0x0000e5c0


	//   ....[35]....
        /*0438*/ 	.word	0x0000e5d0


	//   ....[36]....
        /*043c*/ 	.word	0x0000e5e0


	//   ....[37]....
        /*0440*/ 	.word	0x0000e5f0


	//   ....[38]....
        /*0444*/ 	.word	0x0000e600


	//   ....[39]....
        /*0448*/ 	.word	0x0000e610


	//   ....[40]....
        /*044c*/ 	.word	0x0000e620


	//   ....[41]....
        /*0450*/ 	.word	0x0000e640


	//   ....[42]....
        /*0454*/ 	.word	0x0000e650


	//   ....[43]....
        /*0458*/ 	.word	0x0000e670


	//   ....[44]....
        /*045c*/ 	.word	0x0000e680


	//   ....[45]....
        /*0460*/ 	.word	0x0000e6b0


	//   ....[46]....
        /*0464*/ 	.word	0x0000e6d0


	//   ....[47]....
        /*0468*/ 	.word	0x0000e6f0


	//   ....[48]....
        /*046c*/ 	.word	0x0000e700


	//   ....[49]....
        /*0470*/ 	.word	0x0000e710


	//   ....[50]....
        /*0474*/ 	.word	0x0000e740


	//   ....[51]....
        /*0478*/ 	.word	0x0000e770


	//   ....[52]....
        /*047c*/ 	.word	0x0000e780


	//   ....[53]....
        /*0480*/ 	.word	0x0000e790


	//   ....[54]....
        /*0484*/ 	.word	0x0000e7a0


	//   ....[55]....
        /*0488*/ 	.word	0x0000e7b0


	//   ....[56]....
        /*048c*/ 	.word	0x0000e7c0


	//   ....[57]....
        /*0490*/ 	.word	0x0000e7d0


	//   ....[58]....
        /*0494*/ 	.word	0x0000e7e0


	//   ....[59]....
        /*0498*/ 	.word	0x0000e7f0


	//   ....[60]....
        /*049c*/ 	.word	0x0000e800


	//   ....[61]....
        /*04a0*/ 	.word	0x0000e810


	//   ....[62]....
        /*04a4*/ 	.word	0x0000e820


	//   ....[63]....
        /*04a8*/ 	.word	0x0000e830


	//   ....[64]....
        /*04ac*/ 	.word	0x0000e840


	//   ....[65]....
        /*04b0*/ 	.word	0x0000e960


	//   ....[66]....
        /*04b4*/ 	.word	0x0000e9a0


	//   ....[67]....
        /*04b8*/ 	.word	0x0000e9d0


	//   ....[68]....
        /*04bc*/ 	.word	0x0000ea40


	//   ....[69]....
        /*04c0*/ 	.word	0x0000eed0


	//   ....[70]....
        /*04c4*/ 	.word	0x0000eef0


	//   ....[71]....
        /*04c8*/ 	.word	0x0000efb0


	//   ....[72]....
        /*04cc*/ 	.word	0x0000efd0


	//   ....[73]....
        /*04d0*/ 	.word	0x0000f090


	//   ....[74]....
        /*04d4*/ 	.word	0x0000f0b0


	//   ....[75]....
        /*04d8*/ 	.word	0x0000f180


	//   ....[76]....
        /*04dc*/ 	.word	0x0000f1a0


	//   ....[77]....
        /*04e0*/ 	.word	0x0000f7e0


	//   ....[78]....
        /*04e4*/ 	.word	0x0000f810


	//   ....[79]....
        /*04e8*/ 	.word	0x0000f8e0


	//   ....[80]....
        /*04ec*/ 	.word	0x0000f900


	//   ....[81]....
        /*04f0*/ 	.word	0x0000f9c0


	//   ....[82]....
        /*04f4*/ 	.word	0x0000f9e0


	//   ....[83]....
        /*04f8*/ 	.word	0x0000fab0


	//   ....[84]....
        /*04fc*/ 	.word	0x0000fad0


	//   ....[85]....
        /*0500*/ 	.word	0x0000fc60


	//   ....[86]....
        /*0504*/ 	.word	0x000116d0


	//   ....[87]....
        /*0508*/ 	.word	0x00011700


	//   ....[88]....
        /*050c*/ 	.word	0x000117c0


	//   ....[89]....
        /*0510*/ 	.word	0x000117d0


	//   ....[90]....
        /*0514*/ 	.word	0x00011840


	//   ....[91]....
        /*0518*/ 	.word	0x00011850


	//   ....[92]....
        /*051c*/ 	.word	0x00011860


	//   ....[93]....
        /*0520*/ 	.word	0x000118d0


	//   ....[94]....
        /*0524*/ 	.word	0x00011c10


	//   ....[95]....
        /*0528*/ 	.word	0x00011c40


	//   ....[96]....
        /*052c*/ 	.word	0x00011ca0


	//   ....[97]....
        /*0530*/ 	.word	0x00011d00


	//   ....[98]....
        /*0534*/ 	.word	0x00011d50


	//   ....[99]....
        /*0538*/ 	.word	0x00011d90


	//   ....[100]....
        /*053c*/ 	.word	0x00011db0


	//   ....[101]....
        /*0540*/ 	.word	0x00011df0


	//   ....[102]....
        /*0544*/ 	.word	0x000124a0


	//   ....[103]....
        /*0548*/ 	.word	0x000124c0


	//   ....[104]....
        /*054c*/ 	.word	0x00012520


	//   ....[105]....
        /*0550*/ 	.word	0x00012580


	//   ....[106]....
        /*0554*/ 	.word	0x000125d0


	//   ....[107]....
        /*0558*/ 	.word	0x00012620


	//   ....[108]....
        /*055c*/ 	.word	0x00012640


	//   ....[109]....
        /*0560*/ 	.word	0x00012680


	//   ....[110]....
        /*0564*/ 	.word	0x00012d90


	//   ....[111]....
        /*0568*/ 	.word	0x00012db0


	//   ....[112]....
        /*056c*/ 	.word	0x00012e20


	//   ....[113]....
        /*0570*/ 	.word	0x00012e30


	//   ....[114]....
        /*0574*/ 	.word	0x00012e80


	//   ....[115]....
        /*0578*/ 	.word	0x00012e90


	//   ....[116]....
        /*057c*/ 	.word	0x00012ea0


	//   ....[117]....
        /*0580*/ 	.word	0x00012ef0


	//   ....[118]....
        /*0584*/ 	.word	0x00013220


	//   ....[119]....
        /*0588*/ 	.word	0x00013240


	//   ....[120]....
        /*058c*/ 	.word	0x00013250


	//   ....[121]....
        /*0590*/ 	.word	0x00013260


	//   ....[122]....
        /*0594*/ 	.word	0x000132c0


	//   ....[123]....
        /*0598*/ 	.word	0x000132d0


	//   ....[124]....
        /*059c*/ 	.word	0x00013330


	//   ....[125]....
        /*05a0*/ 	.word	0x00013360


	//   ....[126]....
        /*05a4*/ 	.word	0x00014380


	//   ....[127]....
        /*05a8*/ 	.word	0x00014520


	//   ....[128]....
        /*05ac*/ 	.word	0x00014bf0


	//   ....[129]....
        /*05b0*/ 	.word	0x00014cd0


	//   ....[130]....
        /*05b4*/ 	.word	0x00014db0


	//   ....[131]....
        /*05b8*/ 	.word	0x00014e10


	//   ....[132]....
        /*05bc*/ 	.word	0x00014ef0


	//   ....[133]....
        /*05c0*/ 	.word	0x00014f50


	//   ....[134]....
        /*05c4*/ 	.word	0x00015030


	//   ....[135]....
        /*05c8*/ 	.word	0x00015090


	//   ....[136]....
        /*05cc*/ 	.word	0x00015170


	//   ....[137]....
        /*05d0*/ 	.word	0x000152a0


	//   ....[138]....
        /*05d4*/ 	.word	0x00015370


	//   ....[139]....
        /*05d8*/ 	.word	0x00015450


	//   ....[140]....
        /*05dc*/ 	.word	0x00015510


	//   ....[141]....
        /*05e0*/ 	.word	0x00015590


	//   ....[142]....
        /*05e4*/ 	.word	0x00015650


	//   ....[143]....
        /*05e8*/ 	.word	0x000156d0


	//   ....[144]....
        /*05ec*/ 	.word	0x000157a0


	//   ....[145]....
        /*05f0*/ 	.word	0x00015830


	//   ....[146]....
        /*05f4*/ 	.word	0x000158a0


	//   ....[147]....
        /*05f8*/ 	.word	0x00015920


	//   ....[148]....
        /*05fc*/ 	.word	0x000159f0


	//   ....[149]....
        /*0600*/ 	.word	0x00015a70


	//   ....[150]....
        /*0604*/ 	.word	0x00015b40


	//   ....[151]....
        /*0608*/ 	.word	0x00015bc0


	//   ....[152]....
        /*060c*/ 	.word	0x00015c80


	//   ....[153]....
        /*0610*/ 	.word	0x00015db0


	//   ....[154]....
        /*0614*/ 	.word	0x00015e60


	//   ....[155]....
        /*0618*/ 	.word	0x00015ec0


	//   ....[156]....
        /*061c*/ 	.word	0x00015f80


	//   ....[157]....
        /*0620*/ 	.word	0x00015fe0


	//   ....[158]....
        /*0624*/ 	.word	0x000160a0


	//   ....[159]....
        /*0628*/ 	.word	0x00016100


	//   ....[160]....
        /*062c*/ 	.word	0x000161c0


	//   ....[161]....
        /*0630*/ 	.word	0x000162b0


	//   ....[162]....
        /*0634*/ 	.word	0x00016350


	//   ....[163]....
        /*0638*/ 	.word	0x000163b0


	//   ....[164]....
        /*063c*/ 	.word	0x00016480


	//   ....[165]....
        /*0640*/ 	.word	0x000164e0


	//   ....[166]....
        /*0644*/ 	.word	0x000165b0


	//   ....[167]....
        /*0648*/ 	.word	0x00016610


	//   ....[168]....
        /*064c*/ 	.word	0x000166e0


	//   ....[169]....
        /*0650*/ 	.word	0x00016930


	//----- nvinfo : EIATTR_REG_RECONFIG
	.align		4
.L_181:
        /*0654*/ 	.byte	0x01, 0x54
	.zero		2


	//----- nvinfo : EIATTR_SYSCALL_OFFSETS
	.align		4
        /*0658*/ 	.byte	0x04, 0x46
        /*065a*/ 	.short	(.L_183 - .L_182)


	//   ....[0]....
.L_182:
        /*065c*/ 	.word	0x00001bb0


	//   ....[1]....
        /*0660*/ 	.word	0x00010d00


	//   ....[2]....
        /*0664*/ 	.word	0x00010e70


	//   ....[3]....
        /*0668*/ 	.word	0x00010fc0


	//   ....[4]....
        /*066c*/ 	.word	0x00011100


	//   ....[5]....
        /*0670*/ 	.word	0x00012110


	//----- nvinfo : EIATTR_MBARRIER_INSTR_OFFSETS
	.align		4
.L_183:
        /*0674*/ 	.byte	0x04, 0x39
        /*0676*/ 	.short	(.L_185 - .L_184)


	//   ....[0]....
.L_184:
        /*0678*/ 	.word	0x00000180
        /*067c*/ 	.word	0x000000ff
        /*0680*/ 	.word	0x00022800
        /*0684*/ 	.short	0x0100
        /*0686*/ 	.byte	0x08
	.zero		1


	//   ....[1]....
        /*0688*/ 	.word	0x00000190
        /*068c*/ 	.word	0x000000ff
        /*0690*/ 	.word	0x00022820
        /*0694*/ 	.short	0x0100
        /*0696*/ 	.byte	0x08
	.zero		1


	//   ....[2]....
        /*0698*/ 	.word	0x00000280
        /*069c*/ 	.word	0x000000ff
        /*06a0*/ 	.word	0x00022830
        /*06a4*/ 	.short	0x0100
        /*06a6*/ 	.byte	0x08
	.zero		1


	//   ....[3]....
        /*06a8*/ 	.word	0x00000290
        /*06ac*/ 	.word	0x000000ff
        /*06b0*/ 	.word	0x00022840
        /*06b4*/ 	.short	0x0100
        /*06b6*/ 	.byte	0x08
	.zero		1


	//   ....[4]....
        /*06b8*/ 	.word	0x000002a0
        /*06bc*/ 	.word	0x000000ff
        /*06c0*/ 	.word	0x00022838
        /*06c4*/ 	.short	0x0100
        /*06c6*/ 	.byte	0x08
	.zero		1


	//   ....[5]....
        /*06c8*/ 	.word	0x000002b0
        /*06cc*/ 	.word	0x000000ff
        /*06d0*/ 	.word	0x00022848
        /*06d4*/ 	.short	0x0100
        /*06d6*/ 	.byte	0x08
	.zero		1


	//   ....[6]....
        /*06d8*/ 	.word	0x000003e0
        /*06dc*/ 	.word	0x000000ff
        /*06e0*/ 	.word	0x00022850
        /*06e4*/ 	.short	0x0100
        /*06e6*/ 	.byte	0x08
	.zero		1


	//   ....[7]....
        /*06e8*/ 	.word	0x000003f0
        /*06ec*/ 	.word	0x000000ff
        /*06f0*/ 	.word	0x00022860
        /*06f4*/ 	.short	0x0100
        /*06f6*/ 	.byte	0x08
	.zero		1


	//   ....[8]....
        /*06f8*/ 	.word	0x00000400
        /*06fc*/ 	.word	0x000000ff
        /*0700*/ 	.word	0x00022858
        /*0704*/ 	.short	0x0100
        /*0706*/ 	.byte	0x08
	.zero		1


	//   ....[9]....
        /*0708*/ 	.word	0x00000410
        /*070c*/ 	.word	0x000000ff
        /*0710*/ 	.word	0x00022868
        /*0714*/ 	.short	0x0100
        /*0716*/ 	.byte	0x08
	.zero		1


	//   ....[10]....
        /*0718*/ 	.word	0x00000500
        /*071c*/ 	.word	0x000000ff
        /*0720*/ 	.word	0x00022870
        /*0724*/ 	.short	0x0100
        /*0726*/ 	.byte	0x06
	.zero		1


	//   ....[11]....
        /*0728*/ 	.word	0x00000510
        /*072c*/ 	.word	0x000000ff
        /*0730*/ 	.word	0x00022880
        /*0734*/ 	.short	0x0100
        /*0736*/ 	.byte	0x06
	.zero		1


	//   ....[12]....
        /*0738*/ 	.word	0x00000520
        /*073c*/ 	.word	0x000000ff
        /*0740*/ 	.word	0x00022878
        /*0744*/ 	.short	0x0100
        /*0746*/ 	.byte	0x06
	.zero		1


	//   ....[13]....
        /*0748*/ 	.word	0x00000530
        /*074c*/ 	.word	0x000000ff
        /*0750*/ 	.word	0x00022888
        /*0754*/ 	.short	0x0100
        /*0756*/ 	.byte	0x06
	.zero		1


	//   ....[14]....
        /*0758*/ 	.word	0x00000660
        /*075c*/ 	.word	0x000000ff
        /*0760*/ 	.word	0x00022890
        /*0764*/ 	.short	0x0100
        /*0766*/ 	.byte	0x08
	.zero		1


	//   ....[15]....
        /*0768*/ 	.word	0x00000670
        /*076c*/ 	.word	0x000000ff
        /*0770*/ 	.word	0x000228a0
        /*0774*/ 	.short	0x0100
        /*0776*/ 	.byte	0x08
	.zero		1


	//   ....[16]....
        /*0778*/ 	.word	0x00000680
        /*077c*/ 	.word	0x000000ff
        /*0780*/ 	.word	0x00022898
        /*0784*/ 	.short	0x0100
        /*0786*/ 	.byte	0x08
	.zero		1


	//   ....[17]....
        /*0788*/ 	.word	0x00000690
        /*078c*/ 	.word	0x000000ff
        /*0790*/ 	.word	0x000228a8
        /*0794*/ 	.short	0x0100
        /*0796*/ 	.byte	0x08
	.zero		1


	//   ....[18]....
        /*0798*/ 	.word	0x000007e0
        /*079c*/ 	.word	0x000000ff
        /*07a0*/ 	.word	0x000228b0
        /*07a4*/ 	.short	0x0100
        /*07a6*/ 	.byte	0x08
	.zero		1


	//   ....[19]....
        /*07a8*/ 	.word	0x000007f0
        /*07ac*/ 	.word	0x000000ff
        /*07b0*/ 	.word	0x000228c0
        /*07b4*/ 	.short	0x0100
        /*07b6*/ 	.byte	0x08
	.zero		1


	//   ....[20]....
        /*07b8*/ 	.word	0x00000800
        /*07bc*/ 	.word	0x000000ff
        /*07c0*/ 	.word	0x000228b8
        /*07c4*/ 	.short	0x0100
        /*07c6*/ 	.byte	0x08
	.zero		1


	//   ....[21]....
        /*07c8*/ 	.word	0x00000810
        /*07cc*/ 	.word	0x000000ff
        /*07d0*/ 	.word	0x000228c8
        /*07d4*/ 	.short	0x0100
        /*07d6*/ 	.byte	0x08
	.zero		1


	//   ....[22]....
        /*07d8*/ 	.word	0x00001c20
        /*07dc*/ 	.word	0x000000ff
        /*07e0*/ 	.word	0x00022800
        /*07e4*/ 	.short	0x010a
        /*07e6*/ 	.byte	0x26
	.zero		1


	//   ....[23]....
        /*07e8*/ 	.word	0x00001ca0
        /*07ec*/ 	.word	0x00000003
        /*07f0*/ 	.word	0x00022830
        /*07f4*/ 	.short	0x010a
        /*07f6*/ 	.byte	0x3f
	.zero		1


	//   ....[24]....
        /*07f8*/ 	.word	0x00001ce0
        /*07fc*/ 	.word	0x00000003
        /*0800*/ 	.word	0x00022830
        /*0804*/ 	.short	0x010a
        /*0806*/ 	.byte	0x3f
	.zero		1


	//   ....[25]....
        /*0808*/ 	.word	0x00002180
        /*080c*/ 	.word	0x000000ff
        /*0810*/ 	.word	0x00000000
        /*0814*/ 	.short	0x0101
        /*0816*/ 	.byte	0x06
	.zero		1


	//   ....[26]....
        /*0818*/ 	.word	0x00004f60
        /*081c*/ 	.word	0x000000ff
        /*0820*/ 	.word	0x00022830
        /*0824*/ 	.short	0x010a
        /*0826*/ 	.byte	0x06
	.zero		1


	//   ....[27]....
        /*0828*/ 	.word	0x00004fa0
        /*082c*/ 	.word	0x000000ff
        /*0830*/ 	.word	0x00022830
        /*0834*/ 	.short	0x010a
        /*0836*/ 	.byte	0x06
	.zero		1


	//   ....[28]....
        /*0838*/ 	.word	0x00005270
        /*083c*/ 	.word	0x000000ff
        /*0840*/ 	.word	0x00022850
        /*0844*/ 	.short	0x010a
        /*0846*/ 	.byte	0x06
	.zero		1


	//   ....[29]....
        /*0848*/ 	.word	0x000052b0
        /*084c*/ 	.word	0x000000ff
        /*0850*/ 	.word	0x00022850
        /*0854*/ 	.short	0x010a
        /*0856*/ 	.byte	0x06
	.zero		1


	//   ....[30]....
        /*0858*/ 	.word	0x000055b0
        /*085c*/ 	.word	0x000000ff
        /*0860*/ 	.word	0x00000000
        /*0864*/ 	.short	0x0101
        /*0866*/ 	.byte	0x06
	.zero		1


	//   ....[31]....
        /*0868*/ 	.word	0x00007870
        /*086c*/ 	.word	0x000000ff
        /*0870*/ 	.word	0x00000000
        /*0874*/ 	.short	0x0101
        /*0876*/ 	.byte	0x06
	.zero		1


	//   ....[32]....
        /*0878*/ 	.word	0x00008170
        /*087c*/ 	.word	0x000000ff
        /*0880*/ 	.word	0x00022830
        /*0884*/ 	.short	0x010a
        /*0886*/ 	.byte	0x06
	.zero		1


	//   ....[33]....
        /*0888*/ 	.word	0x000081b0
        /*088c*/ 	.word	0x000000ff
        /*0890*/ 	.word	0x00022830
        /*0894*/ 	.short	0x010a
        /*0896*/ 	.byte	0x06
	.zero		1


	//   ....[34]....
        /*0898*/ 	.word	0x00008480
        /*089c*/ 	.word	0x000000ff
        /*08a0*/ 	.word	0x00022850
        /*08a4*/ 	.short	0x010a
        /*08a6*/ 	.byte	0x06
	.zero		1


	//   ....[35]....
        /*08a8*/ 	.word	0x000084c0
        /*08ac*/ 	.word	0x000000ff
        /*08b0*/ 	.word	0x00022850
        /*08b4*/ 	.short	0x010a
        /*08b6*/ 	.byte	0x06
	.zero		1


	//   ....[36]....
        /*08b8*/ 	.word	0x000087a0
        /*08bc*/ 	.word	0x000000ff
        /*08c0*/ 	.word	0x00000000
        /*08c4*/ 	.short	0x0101
        /*08c6*/ 	.byte	0x06
	.zero		1


	//   ....[37]....
        /*08c8*/ 	.word	0x00009950
        /*08cc*/ 	.word	0x000000ff
        /*08d0*/ 	.word	0x00000000
        /*08d4*/ 	.short	0x0101
        /*08d6*/ 	.byte	0x06
	.zero		1


	//   ....[38]....
        /*08d8*/ 	.word	0x0000a050
        /*08dc*/ 	.word	0x000000ff
        /*08e0*/ 	.word	0x00022830
        /*08e4*/ 	.short	0x010a
        /*08e6*/ 	.byte	0x06
	.zero		1


	//   ....[39]....
        /*08e8*/ 	.word	0x0000a090
        /*08ec*/ 	.word	0x000000ff
        /*08f0*/ 	.word	0x00022830
        /*08f4*/ 	.short	0x010a
        /*08f6*/ 	.byte	0x06
	.zero		1


	//   ....[40]....
        /*08f8*/ 	.word	0x0000a330
        /*08fc*/ 	.word	0x000000ff
        /*0900*/ 	.word	0x00022850
        /*0904*/ 	.short	0x010a
        /*0906*/ 	.byte	0x06
	.zero		1


	//   ....[41]....
        /*0908*/ 	.word	0x0000a370
        /*090c*/ 	.word	0x000000ff
        /*0910*/ 	.word	0x00022850
        /*0914*/ 	.short	0x010a
        /*0916*/ 	.byte	0x06
	.zero		1


	//   ....[42]....
        /*0918*/ 	.word	0x0000a660
        /*091c*/ 	.word	0x000000ff
        /*0920*/ 	.word	0x00000000
        /*0924*/ 	.short	0x0101
        /*0926*/ 	.byte	0x06
	.zero		1


	//   ....[43]....
        /*0928*/ 	.word	0x0000c920
        /*092c*/ 	.word	0x000000ff
        /*0930*/ 	.word	0x00000000
        /*0934*/ 	.short	0x0101
        /*0936*/ 	.byte	0x06
	.zero		1


	//   ....[44]....
        /*0938*/ 	.word	0x0000cf10
        /*093c*/ 	.word	0x000000ff
        /*0940*/ 	.word	0x00022850
        /*0944*/ 	.short	0x010a
        /*0946*/ 	.byte	0x05
	.zero		1


	//   ....[45]....
        /*0948*/ 	.word	0x0000cf50
        /*094c*/ 	.word	0x000000ff
        /*0950*/ 	.word	0x00022850
        /*0954*/ 	.short	0x010a
        /*0956*/ 	.byte	0x05
	.zero		1


	//   ....[46]....
        /*0958*/ 	.word	0x0000d510
        /*095c*/ 	.word	0x000000ff
        /*0960*/ 	.word	0x00000000
        /*0964*/ 	.short	0x0101
        /*0966*/ 	.byte	0x04
	.zero		1


	//   ....[47]....
        /*0968*/ 	.word	0x0000eee0
        /*096c*/ 	.word	0x00000002
        /*0970*/ 	.word	0x00000000
        /*0974*/ 	.short	0x0101
        /*0976*/ 	.byte	0x3f
	.zero		1


	//   ....[48]....
        /*0978*/ 	.word	0x000114f0
        /*097c*/ 	.word	0x00000000
        /*0980*/ 	.word	0x00022880
        /*0984*/ 	.short	0x010a
        /*0986*/ 	.byte	0x3f
	.zero		1


	//   ....[49]....
        /*0988*/ 	.word	0x00011990
        /*098c*/ 	.word	0x00000000
        /*0990*/ 	.word	0x00022870
        /*0994*/ 	.short	0x0107
        /*0996*/ 	.byte	0x3f
	.zero		1


	//   ....[50]....
        /*0998*/ 	.word	0x00011a50
        /*099c*/ 	.word	0x00000000
        /*09a0*/ 	.word	0x00022870
        /*09a4*/ 	.short	0x0101
        /*09a6*/ 	.byte	0x3f
	.zero		1


	//   ....[51]....
        /*09a8*/ 	.word	0x00011a80
        /*09ac*/ 	.word	0x00000000
        /*09b0*/ 	.word	0x00022840
        /*09b4*/ 	.short	0x010a
        /*09b6*/ 	.byte	0x3f
	.zero		1


	//   ....[52]....
        /*09b8*/ 	.word	0x00011ef0
        /*09bc*/ 	.word	0x00000000
        /*09c0*/ 	.word	0x00022830
        /*09c4*/ 	.short	0x0107
        /*09c6*/ 	.byte	0x3f
	.zero		1


	//   ....[53]....
        /*09c8*/ 	.word	0x00011fb0
        /*09cc*/ 	.word	0x00000000
        /*09d0*/ 	.word	0x00022830
        /*09d4*/ 	.short	0x0101
        /*09d6*/ 	.byte	0x3f
	.zero		1


	//   ....[54]....
        /*09d8*/ 	.word	0x00012770
        /*09dc*/ 	.word	0x00000011
        /*09e0*/ 	.word	0x00022800
        /*09e4*/ 	.short	0x0107
        /*09e6*/ 	.byte	0x3f
	.zero		1


	//   ....[55]....
        /*09e8*/ 	.word	0x00012860
        /*09ec*/ 	.word	0x00000011
        /*09f0*/ 	.word	0x00022800
        /*09f4*/ 	.short	0x0101
        /*09f6*/ 	.byte	0x3f
	.zero		1


	//   ....[56]....
        /*09f8*/ 	.word	0x00012880
        /*09fc*/ 	.word	0x00000011
        /*0a00*/ 	.word	0x00022820
        /*0a04*/ 	.short	0x010a
        /*0a06*/ 	.byte	0x3f
	.zero		1


	//   ....[57]....
        /*0a08*/ 	.word	0x00012c00
        /*0a0c*/ 	.word	0x00000000
        /*0a10*/ 	.word	0x00022880
        /*0a14*/ 	.short	0x010a
        /*0a16*/ 	.byte	0x3f
	.zero		1


	//   ....[58]....
        /*0a18*/ 	.word	0x00012f80
        /*0a1c*/ 	.word	0x00000000
        /*0a20*/ 	.word	0x00022870
        /*0a24*/ 	.short	0x0107
        /*0a26*/ 	.byte	0x3f
	.zero		1


	//   ....[59]....
        /*0a28*/ 	.word	0x00013040
        /*0a2c*/ 	.word	0x00000000
        /*0a30*/ 	.word	0x00022870
        /*0a34*/ 	.short	0x0101
        /*0a36*/ 	.byte	0x3f
	.zero		1


	//   ....[60]....
        /*0a38*/ 	.word	0x00013070
        /*0a3c*/ 	.word	0x00000000
        /*0a40*/ 	.word	0x00022840
        /*0a44*/ 	.short	0x010a
        /*0a46*/ 	.byte	0x3f
	.zero		1


	//   ....[61]....
        /*0a48*/ 	.word	0x00013430
        /*0a4c*/ 	.word	0x00000000
        /*0a50*/ 	.word	0x00022830
        /*0a54*/ 	.short	0x0107
        /*0a56*/ 	.byte	0x3f
	.zero		1


	//   ....[62]....
        /*0a58*/ 	.word	0x000134f0
        /*0a5c*/ 	.word	0x00000000
        /*0a60*/ 	.word	0x00022830
        /*0a64*/ 	.short	0x0101
        /*0a66*/ 	.byte	0x3f
	.zero		1


	//   ....[63]....
        /*0a68*/ 	.word	0x00013580
        /*0a6c*/ 	.word	0x00000000
        /*0a70*/ 	.word	0x00022870
        /*0a74*/ 	.short	0x010a
        /*0a76*/ 	.byte	0x3f
	.zero		1


	//   ....[64]....
        /*0a78*/ 	.word	0x00013610
        /*0a7c*/ 	.word	0x00000000
        /*0a80*/ 	.word	0x00022860
        /*0a84*/ 	.short	0x010a
        /*0a86*/ 	.byte	0x3f
	.zero		1


	//   ....[65]....
        /*0a88*/ 	.word	0x00013a70
        /*0a8c*/ 	.word	0x00000000
        /*0a90*/ 	.word	0x00022850
        /*0a94*/ 	.short	0x0101
        /*0a96*/ 	.byte	0x3f
	.zero		1


	//   ....[66]....
        /*0a98*/ 	.word	0x00013af0
        /*0a9c*/ 	.word	0x00000000
        /*0aa0*/ 	.word	0x00000000
        /*0aa4*/ 	.short	0x0101
        /*0aa6*/ 	.byte	0x3f
	.zero		1


	//   ....[67]....
        /*0aa8*/ 	.word	0x00013cc0
        /*0aac*/ 	.word	0x00000012
        /*0ab0*/ 	.word	0x00022870
        /*0ab4*/ 	.short	0x010a
        /*0ab6*/ 	.byte	0x3f
	.zero		1


	//   ....[68]....
        /*0ab8*/ 	.word	0x00013d40
        /*0abc*/ 	.word	0x00000012
        /*0ac0*/ 	.word	0x00022860
        /*0ac4*/ 	.short	0x010a
        /*0ac6*/ 	.byte	0x3f
	.zero		1


	//   ....[69]....
        /*0ac8*/ 	.word	0x000141b0
        /*0acc*/ 	.word	0x00000012
        /*0ad0*/ 	.word	0x00022850
        /*0ad4*/ 	.short	0x0101
        /*0ad6*/ 	.byte	0x3f
	.zero		1


	//   ....[70]....
        /*0ad8*/ 	.word	0x00014230
        /*0adc*/ 	.word	0x00000012
        /*0ae0*/ 	.word	0x00000000
        /*0ae4*/ 	.short	0x0101
        /*0ae6*/ 	.byte	0x3f
	.zero		1


	//   ....[71]....
        /*0ae8*/ 	.word	0x000144a0
        /*0aec*/ 	.word	0x00000005
        /*0af0*/ 	.word	0x00022820
        /*0af4*/ 	.short	0x010a
        /*0af6*/ 	.byte	0x3f
	.zero		1


	//   ....[72]....
        /*0af8*/ 	.word	0x00014620
        /*0afc*/ 	.word	0x00000003
        /*0b00*/ 	.word	0x00022840
        /*0b04*/ 	.short	0x010a
        /*0b06*/ 	.byte	0x3f
	.zero		1


	//   ....[73]....
        /*0b08*/ 	.word	0x000146c0
        /*0b0c*/ 	.word	0x00000013
        /*0b10*/ 	.word	0x00022840
        /*0b14*/ 	.short	0x010a
        /*0b16*/ 	.byte	0x3f
	.zero		1


	//   ....[74]....
        /*0b18*/ 	.word	0x00014700
        /*0b1c*/ 	.word	0x00000003
        /*0b20*/ 	.word	0x00022860
        /*0b24*/ 	.short	0x010a
        /*0b26*/ 	.byte	0x3f
	.zero		1


	//   ....[75]....
        /*0b28*/ 	.word	0x00014740
        /*0b2c*/ 	.word	0x00000013
        /*0b30*/ 	.word	0x00022860
        /*0b34*/ 	.short	0x010a
        /*0b36*/ 	.byte	0x3f
	.zero		1


	//   ....[76]....
        /*0b38*/ 	.word	0x00014780
        /*0b3c*/ 	.word	0x00000003
        /*0b40*/ 	.word	0x00022880
        /*0b44*/ 	.short	0x010a
        /*0b46*/ 	.byte	0x3f
	.zero		1


	//   ....[77]....
        /*0b48*/ 	.word	0x000147c0
        /*0b4c*/ 	.word	0x00000013
        /*0b50*/ 	.word	0x00022880
        /*0b54*/ 	.short	0x010a
        /*0b56*/ 	.byte	0x3f
	.zero		1


	//   ....[78]....
        /*0b58*/ 	.word	0x00014830
        /*0b5c*/ 	.word	0x00000003
        /*0b60*/ 	.word	0x00022800
        /*0b64*/ 	.short	0x010a
        /*0b66*/ 	.byte	0x3f
	.zero		1


	//   ....[79]....
        /*0b68*/ 	.word	0x00014880
        /*0b6c*/ 	.word	0x00000003
        /*0b70*/ 	.word	0x00022830
        /*0b74*/ 	.short	0x010a
        /*0b76*/ 	.byte	0x3f
	.zero		1


	//   ....[80]....
        /*0b78*/ 	.word	0x000148e0
        /*0b7c*/ 	.word	0x00000005
        /*0b80*/ 	.word	0x00022830
        /*0b84*/ 	.short	0x010a
        /*0b86*/ 	.byte	0x3f
	.zero		1


	//   ....[81]....
        /*0b88*/ 	.word	0x00014940
        /*0b8c*/ 	.word	0x00000005
        /*0b90*/ 	.word	0x00022850
        /*0b94*/ 	.short	0x010a
        /*0b96*/ 	.byte	0x3f
	.zero		1


	//   ....[82]....
        /*0b98*/ 	.word	0x000149a0
        /*0b9c*/ 	.word	0x00000007
        /*0ba0*/ 	.word	0x00022830
        /*0ba4*/ 	.short	0x010a
        /*0ba6*/ 	.byte	0x3f
	.zero		1


	//   ....[83]....
        /*0ba8*/ 	.word	0x00014a00
        /*0bac*/ 	.word	0x00000007
        /*0bb0*/ 	.word	0x00022850
        /*0bb4*/ 	.short	0x010a
        /*0bb6*/ 	.byte	0x3f
	.zero		1


	//   ....[84]....
        /*0bb8*/ 	.word	0x00014a60
        /*0bbc*/ 	.word	0x00000007
        /*0bc0*/ 	.word	0x00022830
        /*0bc4*/ 	.short	0x010a
        /*0bc6*/ 	.byte	0x3f
	.zero		1


	//   ....[85]....
        /*0bc8*/ 	.word	0x00014ac0
        /*0bcc*/ 	.word	0x00000007
        /*0bd0*/ 	.word	0x00022850
        /*0bd4*/ 	.short	0x010a
        /*0bd6*/ 	.byte	0x3f
	.zero		1


	//   ....[86]....
        /*0bd8*/ 	.word	0x00014b20
        /*0bdc*/ 	.word	0x00000006
        /*0be0*/ 	.word	0x00022850
        /*0be4*/ 	.short	0x010a
        /*0be6*/ 	.byte	0x3f
	.zero		1


	//   ....[87]....
        /*0be8*/ 	.word	0x00014c20
        /*0bec*/ 	.word	0x00000000
        /*0bf0*/ 	.word	0x00022880
        /*0bf4*/ 	.short	0x010a
        /*0bf6*/ 	.byte	0x3f
	.zero		1


	//   ....[88]....
        /*0bf8*/ 	.word	0x000151f0
        /*0bfc*/ 	.word	0x00000000
        /*0c00*/ 	.word	0x00022840
        /*0c04*/ 	.short	0x010a
        /*0c06*/ 	.byte	0x3f
	.zero		1


	//   ....[89]....
        /*0c08*/ 	.word	0x00015cb0
        /*0c0c*/ 	.word	0x00000011
        /*0c10*/ 	.word	0x00022820
        /*0c14*/ 	.short	0x010a
        /*0c16*/ 	.byte	0x3f
	.zero		1


	//   ....[90]....
        /*0c18*/ 	.word	0x00015d00
        /*0c1c*/ 	.word	0x00000000
        /*0c20*/ 	.word	0x00022880
        /*0c24*/ 	.short	0x010a
        /*0c26*/ 	.byte	0x3f
	.zero		1


	//   ....[91]....
        /*0c28*/ 	.word	0x00016200
        /*0c2c*/ 	.word	0x00000000
        /*0c30*/ 	.word	0x00022840
        /*0c34*/ 	.short	0x010a
        /*0c36*/ 	.byte	0x3f
	.zero		1


	//   ....[92]....
        /*0c38*/ 	.word	0x00016710
        /*0c3c*/ 	.word	0x00000000
        /*0c40*/ 	.word	0x00022870
        /*0c44*/ 	.short	0x010a
        /*0c46*/ 	.byte	0x3f
	.zero		1


	//   ....[93]....
        /*0c48*/ 	.word	0x00016760
        /*0c4c*/ 	.word	0x00000000
        /*0c50*/ 	.word	0x00022860
        /*0c54*/ 	.short	0x010a
        /*0c56*/ 	.byte	0x3f
	.zero		1


	//   ....[94]....
        /*0c58*/ 	.word	0x000167b0
        /*0c5c*/ 	.word	0x00000012
        /*0c60*/ 	.word	0x00022870
        /*0c64*/ 	.short	0x010a
        /*0c66*/ 	.byte	0x3f
	.zero		1


	//   ....[95]....
        /*0c68*/ 	.word	0x00016800
        /*0c6c*/ 	.word	0x00000012
        /*0c70*/ 	.word	0x00022860
        /*0c74*/ 	.short	0x010a
        /*0c76*/ 	.byte	0x3f
	.zero		1


	//   ....[96]....
        /*0c78*/ 	.word	0x00016850
        /*0c7c*/ 	.word	0x00000005
        /*0c80*/ 	.word	0x00022820
        /*0c84*/ 	.short	0x010a
        /*0c86*/ 	.byte	0x3f
	.zero		1


	//   ....[97]....
        /*0c88*/ 	.word	0x000169f0
        /*0c8c*/ 	.word	0x00000003
        /*0c90*/ 	.word	0x00022840
        /*0c94*/ 	.short	0x010a
        /*0c96*/ 	.byte	0x3f
	.zero		1


	//   ....[98]....
        /*0c98*/ 	.word	0x00016a40
        /*0c9c*/ 	.word	0x00000013
        /*0ca0*/ 	.word	0x00022840
        /*0ca4*/ 	.short	0x010a
        /*0ca6*/ 	.byte	0x3f
	.zero		1


	//   ....[99]....
        /*0ca8*/ 	.word	0x00016a90
        /*0cac*/ 	.word	0x00000003
        /*0cb0*/ 	.word	0x00022860
        /*0cb4*/ 	.short	0x010a
        /*0cb6*/ 	.byte	0x3f
	.zero		1


	//   ....[100]....
        /*0cb8*/ 	.word	0x00016ae0
        /*0cbc*/ 	.word	0x00000013
        /*0cc0*/ 	.word	0x00022860
        /*0cc4*/ 	.short	0x010a
        /*0cc6*/ 	.byte	0x3f
	.zero		1


	//   ....[101]....
        /*0cc8*/ 	.word	0x00016b30
        /*0ccc*/ 	.word	0x00000003
        /*0cd0*/ 	.word	0x00022880
        /*0cd4*/ 	.short	0x010a
        /*0cd6*/ 	.byte	0x3f
	.zero		1


	//----- nvinfo : EIATTR_NUM_MBARRIERS
	.align		4
.L_185:
        /*0cd8*/ 	.byte	0x03, 0x38
        /*0cda*/ 	.short	0x0016


	//----- nvinfo : EIATTR_EXIT_INSTR_OFFSETS
	.align		4
        /*0cdc*/ 	.byte	0x04, 0x1c
        /*0cde*/ 	.short	(.L_187 - .L_186)


	//   ....[0]....
.L_186:
        /*0ce0*/ 	.word	0x00000990


	//   ....[1]....
        /*0ce4*/ 	.word	0x0000fbd0


	//   ....[2]....
        /*0ce8*/ 	.word	0x00014810


	//----- nvinfo : EIATTR_MAX_THREADS
	.align		4
.L_187:
        /*0cec*/ 	.byte	0x04, 0x05
        /*0cee*/ 	.short	(.L_189 - .L_188)
.L_188:
        /*0cf0*/ 	.word	0x00000180
        /*0cf4*/ 	.word	0x00000001
        /*0cf8*/ 	.word	0x00000001


	//----- nvinfo : EIATTR_CRS_STACK_SIZE
	.align		4
.L_189:
        /*0cfc*/ 	.byte	0x04, 0x1e
        /*0cfe*/ 	.short	(.L_191 - .L_190)
.L_190:
        /*0d00*/ 	.word	0x00000000


	//----- nvinfo : EIATTR_CBANK_PARAM_SIZE
	.align		4
.L_191:
        /*0d04*/ 	.byte	0x03, 0x19
        /*0d06*/ 	.short	0x0af0


	//----- nvinfo : EIATTR_PARAM_CBANK
	.align		4
        /*0d08*/ 	.byte	0x04, 0x0a
        /*0d0a*/ 	.short	(.L_193 - .L_192)
	.align		4
.L_192:
        /*0d0c*/ 	.word	index@(.nv.constant0._ZN7cutlass13device_kernelIN5flash11enable_sm90INS1_16FlashAttnFwdSm90INS1_25CollectiveMainloopFwdSm90ILi2EN4cute5tupleIJNS5_1CILi1EEES8_S8_EEENS6_IJNS7_ILi128EEESA_NS7_ILi192EEEEEELi128ENS_12float_e4m3_tEfNS_4arch4Sm90ELb0ELb1ELb0ELb0ELb1ELb0ELb0ELb1ELb1ELb1ELb0ELb0EEENS1_21CollectiveEpilogueFwdINS6_IJSA_SA_SA_EEES9_NS_10bfloat16_tESF_Li256ELb0ELb1ELb0ELb1EEENS1_30DynamicPersistentTileSchedulerILi256ELi128ELb0ELb1ELb1EEEEEEEEEvNT_6ParamsE)
        /*0d10*/ 	.short	0x0210
        /*0d12*/ 	.short	0x0af0


	//----- nvinfo : EIATTR_SW_WAR
	.align		4
.L_193:
        /*0d14*/ 	.byte	0x04, 0x36
        /*0d16*/ 	.short	(.L_195 - .L_194)
.L_194:
        /*0d18*/ 	.word	0x00000008
.L_195:


//--------------------- .nv.info._ZN7cutlass13device_kernelIN5flash11enable_sm90INS1_16FlashAttnFwdSm90INS1_25CollectiveMainloopFwdSm90ILi2EN4cute5tupleIJNS5_1CILi1EEES8_S8_EEENS6_IJNS7_ILi128EEESA_NS7_ILi192EEEEEELi128ENS_12float_e4m3_tEfNS_4arch4Sm90ELb0ELb1ELb0ELb1ELb1ELb0ELb0ELb1ELb1ELb1ELb0ELb0EEENS1_21CollectiveEpilogueFwdINS6_IJSA_SA_SA_EEES9_NS_10bfloat16_tESF_Li256ELb1ELb1ELb0ELb1EEENS1_36VarlenDynamicPersistentTileSchedulerILi128ELi128ELi256ELi128ELb0ELb1ELb1ELb1ELb0ELb1EEEEEEEEEvNT_6ParamsE --------------------------
	.section	.nv.info._ZN7cutlass13device_kernelIN5flash11enable_sm90INS1_16FlashAttnFwdSm90INS1_25CollectiveMainloopFwdSm90ILi2EN4cute5tupleIJNS5_1CILi1EEES8_S8_EEENS6_IJNS7_ILi128EEESA_NS7_ILi192EEEEEELi128ENS_12float_e4m3_tEfNS_4arch4Sm90ELb0ELb1ELb0ELb1ELb1ELb0ELb0ELb1ELb1ELb1ELb0ELb0EEENS1_21CollectiveEpilogueFwdINS6_IJSA_SA_SA_EEES9_NS_10bfloat16_tESF_Li256ELb1ELb1ELb0ELb1EEENS1_36VarlenDynamicPersistentTileSchedulerILi128ELi128ELi256ELi128ELb0ELb1ELb1ELb1ELb0ELb1EEEEEEEEEvNT_6ParamsE,"",@"SHT_CUDA_INFO"
	.sectionflags	@""
	.align	4


	//----- nvinfo : EIATTR_CUDA_API_VERSION
	.align		4
        /*0000*/ 	.byte	0x04, 0x37
        /*0002*/ 	.short	(.L_197 - .L_196)
.L_196:
        /*0004*/ 	.word	0x00000082


	//----- nvinfo : EIATTR_KPARAM_INFO
	.align		4
.L_197:
        /*0008*/ 	.byte	0x04, 0x17
        /*000a*/ 	.short	(.L_199 - .L_198)
.L_198:
        /*000c*/ 	.word	0x00000000
        /*0010*/ 	.short	0x0000
        /*0012*/ 	.short	0x0070
        /*0014*/ 	.byte	0x00, 0xf0, 0x01, 0x2a


	//----- nvinfo : EIATTR_SPARSE_MMA_MASK
	.align		4
.L_199:
        /*0018*/ 	.byte	0x03, 0x50
        /*001a*/ 	.short	0x0000


	//----- nvinfo : EIATTR_MAXREG_COUNT
	.align		4
        /*001c*/ 	.byte	0x03, 0x1b
        /*001e*/ 	.short	0x00a8


	//----- nvinfo : EIATTR_NUM_BARRIERS
	.align		4
        /*0020*/ 	.byte	0x02, 0x4c
        /*0022*/ 	.byte	0x10
	.zero		1


	//----- nvinfo : EIATTR_EXTERNS
	.align		4
        /*0024*/ 	.byte	0x04, 0x0f
        /*0026*/ 	.short	(.L_201 - .L_200)


	//   ....[0]....
	.align		4
.L_200:
        /*0028*/ 	.word	index@(__assertfail)


	//----- nvinfo : EIATTR_ANNOTATIONS
	.align		4
.L_201:
        /*002c*/ 	.byte	0x04, 0x55
        /*002e*/ 	.short	(.L_203 - .L_202)


	//   ....[0]....
.L_202:
        /* <DEDUP_REMOVED lines=19> */


	//----- nvinfo : EIATTR_MERCURY_ISA_VERSION
	.align		4
.L_203:
        /*0148*/ 	.byte	0x03, 0x5f
        /*014a*/ 	.short	0x0101


	//----- nvinfo : EIATTR_UNUSED_LOAD_BYTE_OFFSET
	.align		4
        /*014c*/ 	.byte	0x04, 0x44
        /*014e*/ 	.short	(.L_205 - .L_204)


	//   ....[0]....
.L_204:
        /*0150*/ 	.word	0x00000980
        /*0154*/ 	.word	0x0000fff0


	//   ....[1]....
        /*0158*/ 	.word	0x0000d7b0
        /*015c*/ 	.word	0x0000fff0


	//----- nvinfo : EIATTR_INT_WARP_WIDE_INSTR_OFFSETS
	.align		4
.L_205:
        /*0160*/ 	.byte	0x04, 0x31
        /*0162*/ 	.short	(.L_207 - .L_206)


	//   ....[0]....
.L_206:
        /*0164*/ 	.word	0x000000c0


	//   ....[1]....
        /*0168*/ 	.word	0x000000d0


	//   ....[2]....
        /*016c*/ 	.word	0x00000170


	//   ....[3]....
        /*0170*/ 	.word	0x00011590


	//   ....[4]....
        /*0174*/ 	.word	0x00011620


	//   ....[5]....
        /*0178*/ 	.word	0x000148e0


	//   ....[6]....
        /*017c*/ 	.word	0x00014970


	//----- nvinfo : EIATTR_COOP_GROUP_MASK_REGIDS
	.align		4
.L_207:
        /*0180*/ 	.byte	0x04, 0x29
        /*0182*/ 	.short	(.L_209 - .L_208)


	//   ....[0]....
.L_208:
        /*0184*/ 	.word	0xffffffff


	//   ....[1]....
        /*0188*/ 	.word	0xffffffff


	//   ....[2]....
        /*018c*/ 	.word	0xffffffff


	//   ....[3]....
        /*0190*/ 	.word	0xffffffff


	//   ....[4]....
        /*0194*/ 	.word	0xffffffff


	//   ....[5]....
        /*0198*/ 	.word	0xffffffff


	//   ....[6]....
        /*019c*/ 	.word	0xffffffff


	//   ....[7]....
        /*01a0*/ 	.word	0xffffffff


	//   ....[8]....
        /*01a4*/ 	.word	0xffffffff


	//   ....[9]....
        /*01a8*/ 	.word	0xffffffff


	//   ....[10]....
        /*01ac*/ 	.word	0xffffffff


	//   ....[11]....
        /*01b0*/ 	.word	0xffffffff


	//   ....[12]....
        /*01b4*/ 	.word	0xffffffff


	//   ....[13]....
        /*01b8*/ 	.word	0xffffffff


	//   ....[14]....
        /*01bc*/ 	.word	0xffffffff


	//   ....[15]....
        /*01c0*/ 	.word	0xffffffff


	//   ....[16]....
        /*01c4*/ 	.word	0xffffffff


	//   ....[17]....
        /*01c8*/ 	.word	0xffffffff


	//   ....[18]....
        /*01cc*/ 	.word	0xffffffff


	//   ....[19]....
        /*01d0*/ 	.word	0xffffffff


	//   ....[20]....
        /*01d4*/ 	.word	0xffffffff


	//   ....[21]....
        /*01d8*/ 	.word	0xffffffff


	//   ....[22]....
        /*01dc*/ 	.word	0xffffffff


	//   ....[23]....
        /*01e0*/ 	.word	0xffffffff


	//   ....[24]....
        /*01e4*/ 	.word	0xffffffff


	//   ....[25]....
        /*01e8*/ 	.word	0xffffffff


	//   ....[26]....
        /*01ec*/ 	.word	0xffffffff


	//   ....[27]....
        /*01f0*/ 	.word	0xffffffff


	//   ....[28]....
        /*01f4*/ 	.word	0xffffffff


	//   ....[29]....
        /*01f8*/ 	.word	0xffffffff


	//   ....[30]....
        /*01fc*/ 	.word	0xffffffff


	//   ....[31]....
        /*0200*/ 	.word	0xffffffff


	//   ....[32]....
        /*0204*/ 	.word	0xffffffff


	//   ....[33]....
        /*0208*/ 	.word	0xffffffff


	//   ....[34]....
        /*020c*/ 	.word	0xffffffff


	//   ....[35]....
        /*0210*/ 	.word	0xffffffff


	//   ....[36]....
        /*0214*/ 	.word	0xffffffff


	//   ....[37]....
        /*0218*/ 	.word	0xffffffff


	//   ....[38]....
        /*021c*/ 	.word	0xffffffff


	//   ....[39]....
        /*0220*/ 	.word	0xffffffff


	//   ....[40]....
        /*0224*/ 	.word	0xffffffff


	//   ....[41]....
        /*0228*/ 	.word	0xffffffff


	//   ....[42]....
        /*022c*/ 	.word	0xffffffff


	//   ....[43]....
        /*0230*/ 	.word	0xffffffff


	//   ....[44]....
        /*0234*/ 	.word	0xffffffff


	//   ....[45]....
        /*0238*/ 	.word	0xffffffff


	//   ....[46]....
        /*023c*/ 	.word	0xffffffff


	//   ....[47]....
        /*0240*/ 	.word	0xffffffff


	//   ....[48]....
        /*0244*/ 	.word	0xffffffff


	//   ....[49]....
        /*0248*/ 	.word	0xffffffff


	//   ....[50]....
        /*024c*/ 	.word	0xffffffff


	//   ....[51]....
        /*0250*/ 	.word	0xffffffff


	//   ....[52]....
        /*0254*/ 	.word	0xffffffff


	//   ....[53]....
        /*0258*/ 	.word	0xffffffff


	//   ....[54]....
        /*025c*/ 	.word	0xffffffff


	//   ....[55]....
        /*0260*/ 	.word	0xffffffff


	//   ....[56]....
        /*0264*/ 	.word	0xffffffff


	//   ....[57]....
        /*0268*/ 	.word	0xffffffff


	//   ....[58]....
        /*026c*/ 	.word	0xffffffff


	//   ....[59]....
        /*0270*/ 	.word	0xffffffff


	//   ....[60]....
        /*0274*/ 	.word	0xffffffff


	//   ....[61]....
        /*0278*/ 	.word	0xffffffff


	//   ....[62]....
        /*027c*/ 	.word	0xffffffff


	//   ....[63]....
        /*0280*/ 	.word	0xffffffff


	//   ....[64]....
        /*0284*/ 	.word	0xffffffff


	//   ....[65]....
        /*0288*/ 	.word	0xffffffff


	//   ....[66]....
        /*028c*/ 	.word	0xffffffff


	//   ....[67]....
        /*0290*/ 	.word	0xffffffff


	//   ....[68]....
        /*0294*/ 	.word	0xffffffff


	//   ....[69]....
        /*0298*/ 	.word	0xffffffff


	//   ....[70]....
        /*029c*/ 	.word	0xffffffff


	//   ....[71]....
        /*02a0*/ 	.word	0xffffffff


	//   ....[72]....
        /*02a4*/ 	.word	0xffffffff


	//   ....[73]....
        /*02a8*/ 	.word	0xffffffff


	//   ....[74]....
        /*02ac*/ 	.word	0xffffffff


	//   ....[75]....
        /*02b0*/ 	.word	0xffffffff


	//   ....[76]....
        /*02b4*/ 	.word	0xffffffff


	//   ....[77]....
        /*02b8*/ 	.word	0xffffffff


	//   ....[78]....
        /*02bc*/ 	.word	0xffffffff


	//   ....[79]....
        /*02c0*/ 	.word	0xffffffff


	//   ....[80]....
        /*02c4*/ 	.word	0xffffffff


	//   ....[81]....
        /*02c8*/ 	.word	0xffffffff


	//   ....[82]....
        /*02cc*/ 	.word	0xffffffff


	//   ....[83]....
        /*02d0*/ 	.word	0xffffffff


	//   ....[84]....
        /*02d4*/ 	.word	0xffffffff


	//   ....[85]....
        /*02d8*/ 	.word	0xffffffff


	//   ....[86]....
        /*02dc*/ 	.word	0xffffffff


	//   ....[87]....
        /*02e0*/ 	.word	0xffffffff


	//   ....[88]....
        /*02e4*/ 	.word	0xffffffff


	//   ....[89]....
        /*02e8*/ 	.word	0xffffffff


	//   ....[90]....
        /*02ec*/ 	.word	0xffffffff


	//   ....[91]....
        /*02f0*/ 	.word	0xffffffff


	//   ....[92]....
        /*02f4*/ 	.word	0xffffffff


	//   ....[93]....
        /*02f8*/ 	.word	0xffffffff


	//   ....[94]....
        /*02fc*/ 	.word	0xffffffff


	//   ....[95]....
        /*0300*/ 	.word	0xffffffff


	//   ....[96]....
        /*0304*/ 	.word	0xffffffff


	//   ....[97]....
        /*0308*/ 	.word	0xffffffff


	//   ....[98]....
        /*030c*/ 	.word	0xffffffff


	//   ....[99]....
        /*0310*/ 	.word	0xffffffff


	//   ....[100]....
        /*0314*/ 	.word	0xffffffff


	//   ....[101]....
        /*0318*/ 	.word	0xffffffff


	//   ....[102]....
        /*031c*/ 	.word	0xffffffff


	//   ....[103]....
        /*0320*/ 	.word	0xffffffff


	//   ....[104]....
        /*0324*/ 	.word	0xffffffff


	//   ....[105]....
        /*0328*/ 	.word	0xffffffff


	//   ....[106]....
        /*032c*/ 	.word	0xffffffff


	//   ....[107]....
        /*0330*/ 	.word	0xffffffff


	//   ....[108]....
        /*0334*/ 	.word	0xffffffff


	//   ....[109]....
        /*0338*/ 	.word	0xffffffff


	//   ....[110]....
        /*033c*/ 	.word	0xffffffff


	//   ....[111]....
        /*0340*/ 	.word	0xffffffff


	//   ....[112]....
        /*0344*/ 	.word	0xffffffff


	//   ....[113]....
        /*0348*/ 	.word	0xffffffff


	//   ....[114]....
        /*034c*/ 	.word	0xffffffff


	//   ....[115]....
        /*0350*/ 	.word	0xffffffff


	//   ....[116]....
        /*0354*/ 	.word	0xffffffff


	//   ....[117]....
        /*0358*/ 	.word	0xffffffff


	//   ....[118]....
        /*035c*/ 	.word	0xffffffff


	//   ....[119]....
        /*0360*/ 	.word	0xffffffff


	//   ....[120]....
        /*0364*/ 	.word	0xffffffff


	//   ....[121]....
        /*0368*/ 	.word	0xffffffff


	//   ....[122]....
        /*036c*/ 	.word	0xffffffff


	//   ....[123]....
        /*0370*/ 	.word	0xffffffff


	//   ....[124]....
        /*0374*/ 	.word	0xffffffff


	//   ....[125]....
        /*0378*/ 	.word	0xffffffff


	//   ....[126]....
        /*037c*/ 	.word	0xffffffff


	//   ....[127]....
        /*0380*/ 	.word	0xffffffff


	//   ....[128]....
        /*0384*/ 	.word	0xffffffff


	//   ....[129]....
        /*0388*/ 	.word	0xffffffff


	//   ....[130]....
        /*038c*/ 	.word	0xffffffff


	//   ....[131]....
        /*0390*/ 	.word	0xffffffff


	//   ....[132]....
        /*0394*/ 	.word	0xffffffff


	//   ....[133]....
        /*0398*/ 	.word	0xffffffff


	//   ....[134]....
        /*039c*/ 	.word	0xffffffff


	//   ....[135]....
        /*03a0*/ 	.word	0xffffffff


	//   ....[136]....
        /*03a4*/ 	.word	0xffffffff


	//   ....[137]....
        /*03a8*/ 	.word	0xffffffff


	//   ....[138]....
        /*03ac*/ 	.word	0xffffffff


	//   ....[139]....
        /*03b0*/ 	.word	0xffffffff


	//   ....[140]....
        /*03b4*/ 	.word	0xffffffff


	//   ....[141]....
        /*03b8*/ 	.word	0xffffffff


	//   ....[142]....
        /*03bc*/ 	.word	0xffffffff


	//   ....[143]....
        /*03c0*/ 	.word	0xffffffff


	//   ....[144]....
        /*03c4*/ 	.word	0xffffffff


	//   ....[145]....
        /*03c8*/ 	.word	0xffffffff


	//   ....[146]....
        /*03cc*/ 	.word	0xffffffff


	//   ....[147]....
        /*03d0*/ 	.word	0xffffffff


	//   ....[148]....
        /*03d4*/ 	.word	0xffffffff


	//   ....[149]....
        /*03d8*/ 	.word	0xffffffff


	//   ....[150]....
        /*03dc*/ 	.word	0xffffffff


	//   ....[151]....
        /*03e0*/ 	.word	0xffffffff


	//   ....[152]....
        /*03e4*/ 	.word	0xffffffff


	//   ....[153]....
        /*03e8*/ 	.word	0xffffffff


	//   ....[154]....
        /*03ec*/ 	.word	0xffffffff


	//   ....[155]....
        /*03f0*/ 	.word	0xffffffff


	//   ....[156]....
        /*03f4*/ 	.word	0xffffffff


	//   ....[157]....
        /*03f8*/ 	.word	0xffffffff


	//   ....[158]....
        /*03fc*/ 	.word	0xffffffff


	//   ....[159]....
        /*0400*/ 	.word	0x0500000f


	//   ....[160]....
        /*0404*/ 	.word	0x0500000f


	//   ....[161]....
        /*0408*/ 	.word	0x0500000f


	//   ....[162]....
        /*040c*/ 	.word	0x0500000f


	//   ....[163]....
        /*0410*/ 	.word	0x0500000f


	//   ....[164]....
        /*0414*/ 	.word	0x0500000f


	//   ....[165]....
        /*0418*/ 	.word	0x0500000f


	//   ....[166]....
        /*041c*/ 	.word	0x0500000f


	//   ....[167]....
        /*0420*/ 	.word	0x0500000f


	//   ....[168]....
        /*0424*/ 	.word	0x0500000f


	//   ....[169]....
        /*0428*/ 	.word	0x0500000f


	//   ....[170]....
        /*042c*/ 	.word	0x0500000f


	//   ....[171]....
        /*0430*/ 	.word	0x0500000f


	//   ....[172]....
        /*0434*/ 	.word	0x0500000f


	//   ....[173]....
        /*0438*/ 	.word	0x0500000f


	//   ....[174]....
        /*043c*/ 	.word	0x0500000f


	//   ....[175]....
        /*0440*/ 	.word	0x0500000f


	//   ....[176]....
        /*0444*/ 	.word	0x0500000f


	//   ....[177]....
        /*0448*/ 	.word	0x0500000f


	//   ....[178]....
        /*044c*/ 	.word	0x0500000f


	//   ....[179]....
        /*0450*/ 	.word	0x0500000f


	//   ....[180]....
        /*0454*/ 	.word	0x0500000f


	//   ....[181]....
        /*0458*/ 	.word	0x0500000f


	//   ....[182]....
        /*045c*/ 	.word	0x0500000f


	//   ....[183]....
        /*0460*/ 	.word	0x0500000f


	//   ....[184]....
        /*0464*/ 	.word	0x0500000f


	//   ....[185]....
        /*0468*/ 	.word	0x0500000f


	//   ....[186]....
        /*046c*/ 	.word	0x0500000f


	//   ....[187]....
        /*0470*/ 	.word	0x0500000f


	//   ....[188]....
        /*0474*/ 	.word	0x0500000f


	//   ....[189]....
        /*0478*/ 	.word	0x0500000f


	//   ....[190]....
        /*047c*/ 	.word	0x0500000f


	//   ....[191]....
        /*0480*/ 	.word	0x0500000f


	//   ....[192]....
        /*0484*/ 	.word	0x0500000f


	//   ....[193]....
        /*0488*/ 	.word	0x0500000f


	//   ....[194]....
        /*048c*/ 	.word	0x0500000f


	//   ....[195]....
        /*0490*/ 	.word	0x0500000f


	//   ....[196]....
        /*0494*/ 	.word	0x0500000f


	//   ....[197]....
        /*0498*/ 	.word	0x0500000f


	//   ....[198]....
        /*049c*/ 	.word	0x0500000f


	//   ....[199]....
        /*04a0*/ 	.word	0x0500000f


	//   ....[200]....
        /*04a4*/ 	.word	0x0500000f


	//----- nvinfo : EIATTR_COOP_GROUP_INSTR_OFFSETS
	.align		4
.L_209:
        /*04a8*/ 	.byte	0x04, 0x28
        /*04aa*/ 	.short	(.L_211 - .L_210)


	//   ....[0]....
.L_210:
        /*04ac*/ 	.word	0x00000080


	//   ....[1]....
        /*04b0*/ 	.word	0x00000090


	//   ....[2]....
        /*04b4*/ 	.word	0x000002d0


	//   ....[3]....
        /*04b8*/ 	.word	0x00000430


	//   ....[4]....
        /*04bc*/ 	.word	0x00000550


	//   ....[5]....
        /*04c0*/ 	.word	0x000006b0


	//   ....[6]....
        /*04c4*/ 	.word	0x000019e0


	//   ....[7]....
        /*04c8*/ 	.word	0x00002120


	//   ....[8]....
        /*04cc*/ 	.word	0x00002ce0


	//   ....[9]....
        /*04d0*/ 	.word	0x000034d0


	//   ....[10]....
        /*04d4*/ 	.word	0x000035e0


	//   ....[11]....
        /*04d8*/ 	.word	0x00003db0


	//   ....[12]....
        /*04dc*/ 	.word	0x00003e30


	//   ....[13]....
        /*04e0*/ 	.word	0x00005570


	//   ....[14]....
        /*04e4*/ 	.word	0x000058d0


	//   ....[15]....
        /*04e8*/ 	.word	0x000062b0


	//   ....[16]....
        /*04ec*/ 	.word	0x000062d0


	//   ....[17]....
        /*04f0*/ 	.word	0x00006cb0


	//   ....[18]....
        /*04f4*/ 	.word	0x00006d20


	//   ....[19]....
        /*04f8*/ 	.word	0x00008a20


	//   ....[20]....
        /*04fc*/ 	.word	0x00008a30


	//   ....[21]....
        /*0500*/ 	.word	0x00008a60


	//   ....[22]....
        /*0504*/ 	.word	0x00008a70


	//   ....[23]....
        /*0508*/ 	.word	0x0000a570


	//   ....[24]....
        /*050c*/ 	.word	0x0000a8e0


	//   ....[25]....
        /*0510*/ 	.word	0x0000b280


	//   ....[26]....
        /*0514*/ 	.word	0x0000b2a0


	//   ....[27]....
        /*0518*/ 	.word	0x0000bce0


	//   ....[28]....
        /*051c*/ 	.word	0x0000bd60


	//   ....[29]....
        /*0520*/ 	.word	0x0000d030


	//   ....[30]....
        /*0524*/ 	.word	0x0000d040


	//   ....[31]....
        /*0528*/ 	.word	0x0000d0c0


	//   ....[32]....
        /*052c*/ 	.word	0x0000d0d0


	//   ....[33]....
        /*0530*/ 	.word	0x0000dfa0


	//   ....[34]....
        /*0534*/ 	.word	0x0000dfb0


	//   ....[35]....
        /*0538*/ 	.word	0x0000dfc0


	//   ....[36]....
        /*053c*/ 	.word	0x0000dfd0


	//   ....[37]....
        /*0540*/ 	.word	0x0000dfe0


	//   ....[38]....
        /*0544*/ 	.word	0x0000dff0


	//   ....[39]....
        /*0548*/ 	.word	0x0000e000


	//   ....[40]....
        /*054c*/ 	.word	0x0000e020


	//   ....[41]....
        /*0550*/ 	.word	0x0000e040


	//   ....[42]....
        /*0554*/ 	.word	0x0000e060


	//   ....[43]....
        /*0558*/ 	.word	0x0000e0a0


	//   ....[44]....
        /*055c*/ 	.word	0x0000e0b0


	//   ....[45]....
        /*0560*/ 	.word	0x0000e0c0


	//   ....[46]....
        /*0564*/ 	.word	0x0000e0d0


	//   ....[47]....
        /*0568*/ 	.word	0x0000e0f0


	//   ....[48]....
        /*056c*/ 	.word	0x0000e110


	//   ....[49]....
        /*0570*/ 	.word	0x0000e120


	//   ....[50]....
        /*0574*/ 	.word	0x0000e130


	//   ....[51]....
        /*0578*/ 	.word	0x0000e140


	//   ....[52]....
        /*057c*/ 	.word	0x0000e150


	//   ....[53]....
        /*0580*/ 	.word	0x0000e160


	//   ....[54]....
        /*0584*/ 	.word	0x0000e170


	//   ....[55]....
        /*0588*/ 	.word	0x0000e180


	//   ....[56]....
        /*058c*/ 	.word	0x0000e190


	//   ....[57]....
        /*0590*/ 	.word	0x0000e1a0


	//   ....[58]....
        /*0594*/ 	.word	0x0000e1d0


	//   ....[59]....
        /*0598*/ 	.word	0x0000e200


	//   ....[60]....
        /*059c*/ 	.word	0x0000e230


	//   ....[61]....
        /*05a0*/ 	.word	0x0000e270


	//   ....[62]....
        /*05a4*/ 	.word	0x0000e2b0


	//   ....[63]....
        /*05a8*/ 	.word	0x0000e2e0


	//   ....[64]....
        /*05ac*/ 	.word	0x0000e310


	//   ....[65]....
        /*05b0*/ 	.word	0x0000e8c0


	//   ....[66]....
        /*05b4*/ 	.word	0x0000e900


	//   ....[67]....
        /*05b8*/ 	.word	0x0000e940


	//   ....[68]....
        /*05bc*/ 	.word	0x0000e970


	//   ....[69]....
        /*05c0*/ 	.word	0x0000eed0


	//   ....[70]....
        /*05c4*/ 	.word	0x0000ef10


	//   ....[71]....
        /*05c8*/ 	.word	0x0000efd0


	//   ....[72]....
        /*05cc*/ 	.word	0x0000eff0


	//   ....[73]....
        /*05d0*/ 	.word	0x0000f0b0


	//   ....[74]....
        /*05d4*/ 	.word	0x0000f0d0


	//   ....[75]....
        /*05d8*/ 	.word	0x0000f1a0


	//   ....[76]....
        /*05dc*/ 	.word	0x0000f1c0


	//   ....[77]....
        /*05e0*/ 	.word	0x0000f9d0


	//   ....[78]....
        /*05e4*/ 	.word	0x0000f9f0


	//   ....[79]....
        /*05e8*/ 	.word	0x0000fab0


	//   ....[80]....
        /*05ec*/ 	.word	0x0000fad0


	//   ....[81]....
        /*05f0*/ 	.word	0x0000fb90


	//   ....[82]....
        /*05f4*/ 	.word	0x0000fbb0


	//   ....[83]....
        /*05f8*/ 	.word	0x0000fc80


	//   ....[84]....
        /*05fc*/ 	.word	0x0000fca0


	//   ....[85]....
        /*0600*/ 	.word	0x0000fde0


	//   ....[86]....
        /*0604*/ 	.word	0x0000ff90


	//   ....[87]....
        /*0608*/ 	.word	0x0000ffc0


	//   ....[88]....
        /*060c*/ 	.word	0x0000fff0


	//   ....[89]....
        /*0610*/ 	.word	0x00010020


	//   ....[90]....
        /*0614*/ 	.word	0x00010050


	//   ....[91]....
        /*0618*/ 	.word	0x00010090


	//   ....[92]....
        /*061c*/ 	.word	0x000101e0


	//   ....[93]....
        /*0620*/ 	.word	0x00010210


	//   ....[94]....
        /*0624*/ 	.word	0x00010240


	//   ....[95]....
        /*0628*/ 	.word	0x00010270


	//   ....[96]....
        /*062c*/ 	.word	0x000102a0


	//   ....[97]....
        /*0630*/ 	.word	0x000102e0


	//   ....[98]....
        /*0634*/ 	.word	0x00010370


	//   ....[99]....
        /*0638*/ 	.word	0x000103d0


	//   ....[100]....
        /*063c*/ 	.word	0x00010460


	//   ....[101]....
        /*0640*/ 	.word	0x00012270


	//   ....[102]....
        /*0644*/ 	.word	0x000122a0


	//   ....[103]....
        /*0648*/ 	.word	0x00012360


	//   ....[104]....
        /*064c*/ 	.word	0x00012370


	//   ....[105]....
        /*0650*/ 	.word	0x000123e0


	//   ....[106]....
        /*0654*/ 	.word	0x000123f0


	//   ....[107]....
        /*0658*/ 	.word	0x00012400


	//   ....[108]....
        /*065c*/ 	.word	0x00012470


	//   ....[109]....
        /*0660*/ 	.word	0x000127c0


	//   ....[110]....
        /*0664*/ 	.word	0x000127f0


	//   ....[111]....
        /*0668*/ 	.word	0x00012810


	//   ....[112]....
        /*066c*/ 	.word	0x000128c0


	//   ....[113]....
        /*0670*/ 	.word	0x000128e0


	//   ....[114]....
        /*0674*/ 	.word	0x00012970


	//   ....[115]....
        /*0678*/ 	.word	0x00012980


	//   ....[116]....
        /*067c*/ 	.word	0x00012990


	//   ....[117]....
        /*0680*/ 	.word	0x00013160


	//   ....[118]....
        /*0684*/ 	.word	0x00013190


	//   ....[119]....
        /*0688*/ 	.word	0x000131c0


	//   ....[120]....
        /*068c*/ 	.word	0x00013270


	//   ....[121]....
        /*0690*/ 	.word	0x00013280


	//   ....[122]....
        /*0694*/ 	.word	0x00013320


	//   ....[123]....
        /*0698*/ 	.word	0x00013330


	//   ....[124]....
        /*069c*/ 	.word	0x00013340


	//   ....[125]....
        /*06a0*/ 	.word	0x00013ad0


	//   ....[126]....
        /*06a4*/ 	.word	0x00013af0


	//   ....[127]....
        /*06a8*/ 	.word	0x00013b60


	//   ....[128]....
        /*06ac*/ 	.word	0x00013b70


	//   ....[129]....
        /*06b0*/ 	.word	0x00013bc0


	//   ....[130]....
        /*06b4*/ 	.word	0x00013bd0


	//   ....[131]....
        /*06b8*/ 	.word	0x00013be0


	//   ....[132]....
        /*06bc*/ 	.word	0x00013c30


	//   ....[133]....
        /*06c0*/ 	.word	0x00013f70


	//   ....[134]....
        /*06c4*/ 	.word	0x00013f90


	//   ....[135]....
        /*06c8*/ 	.word	0x00013fa0


	//   ....[136]....
        /*06cc*/ 	.word	0x00014000


	//   ....[137]....
        /*06d0*/ 	.word	0x00014010


	//   ....[138]....
        /*06d4*/ 	.word	0x00014070


	//   ....[139]....
        /*06d8*/ 	.word	0x000140a0


	//   ....[140]....
        /*06dc*/ 	.word	0x000140e0


	//   ....[141]....
        /*06e0*/ 	.word	0x000150e0


	//   ....[142]....
        /*06e4*/ 	.word	0x00015180


	//   ....[143]....
        /*06e8*/ 	.word	0x000151b0


	//   ....[144]....
        /*06ec*/ 	.word	0x000151e0


	//   ....[145]....
        /*06f0*/ 	.word	0x00015220


	//   ....[146]....
        /*06f4*/ 	.word	0x00015250


	//   ....[147]....
        /*06f8*/ 	.word	0x00015280


	//   ....[148]....
        /*06fc*/ 	.word	0x00015290


	//   ....[149]....
        /*0700*/ 	.word	0x000153c0


	//   ....[150]....
        /*0704*/ 	.word	0x000153f0


	//   ....[151]....
        /*0708*/ 	.word	0x00015420


	//   ....[152]....
        /*070c*/ 	.word	0x00015450


	//   ....[153]....
        /*0710*/ 	.word	0x00015480


	//   ....[154]....
        /*0714*/ 	.word	0x000154c0


	//   ....[155]....
        /*0718*/ 	.word	0x00015560


	//   ....[156]....
        /*071c*/ 	.word	0x000155d0


	//   ....[157]....
        /*0720*/ 	.word	0x00015600


	//   ....[158]....
        /*0724*/ 	.word	0x00015c10


	//   ....[159]....
        /*0728*/ 	.word	0x000162e0


	//   ....[160]....
        /*072c*/ 	.word	0x000163c0


	//   ....[161]....
        /*0730*/ 	.word	0x000164a0


	//   ....[162]....
        /*0734*/ 	.word	0x00016500


	//   ....[163]....
        /*0738*/ 	.word	0x000165e0


	//   ....[164]....
        /*073c*/ 	.word	0x00016640


	//   ....[165]....
        /*0740*/ 	.word	0x00016720


	//   ....[166]....
        /*0744*/ 	.word	0x00016780


	//   ....[167]....
        /*0748*/ 	.word	0x00016860


	//   ....[168]....
        /*074c*/ 	.word	0x00016990


	//   ....[169]....
        /*0750*/ 	.word	0x00016a60


	//   ....[170]....
        /*0754*/ 	.word	0x00016b80


	//   ....[171]....
        /*0758*/ 	.word	0x00016c40


	//   ....[172]....
        /*075c*/ 	.word	0x00016ca0


	//   ....[173]....
        /*0760*/ 	.word	0x00016da0


	//   ....[174]....
        /*0764*/ 	.word	0x00016e00


	//   ....[175]....
        /*0768*/ 	.word	0x00016f10


	//   ....[176]....
        /*076c*/ 	.word	0x00016fb0


	//   ....[177]....
        /*0770*/ 	.word	0x00017020


	//   ....[178]....
        /*0774*/ 	.word	0x00017080


	//   ....[179]....
        /*0778*/ 	.word	0x000171a0


	//   ....[180]....
        /*077c*/ 	.word	0x00017200


	//   ....[181]....
        /*0780*/ 	.word	0x00017310


	//   ....[182]....
        /*0784*/ 	.word	0x00017370


	//   ....[183]....
        /*0788*/ 	.word	0x00017470


	//   ....[184]....
        /*078c*/ 	.word	0x000175a0


	//   ....[185]....
        /*0790*/ 	.word	0x00017650


	//   ....[186]....
        /*0794*/ 	.word	0x000176b0


	//   ....[187]....
        /*0798*/ 	.word	0x00017770


	//   ....[188]....
        /*079c*/ 	.word	0x000177d0


	//   ....[189]....
        /*07a0*/ 	.word	0x00017890


	//   ....[190]....
        /*07a4*/ 	.word	0x000178f0


	//   ....[191]....
        /*07a8*/ 	.word	0x000179b0


	//   ....[192]....
        /*07ac*/ 	.word	0x00017aa0


	//   ....[193]....
        /*07b0*/ 	.word	0x00017b40


	//   ....[194]....
        /*07b4*/ 	.word	0x00017ba0


	//   ....[195]....
        /*07b8*/ 	.word	0x00017c70


	//   ....[196]....
        /*07bc*/ 	.word	0x00017cd0


	//   ....[197]....
        /*07c0*/ 	.word	0x00017da0


	//   ....[198]....
        /*07c4*/ 	.word	0x00017e00


	//   ....[199]....
        /*07c8*/ 	.word	0x00017ed0


	//   ....[200]....
        /*07cc*/ 	.word	0x00018130


	//----- nvinfo : EIATTR_REG_RECONFIG
	.align		4
.L_211:
        /*07d0*/ 	.byte	0x01, 0x54
	.zero		2


	//----- nvinfo : EIATTR_SYSCALL_OFFSETS
	.align		4
        /*07d4*/ 	.byte	0x04, 0x46
        /*07d6*/ 	.short	(.L_213 - .L_212)


	//   ....[0]....
.L_212:
        /*07d8*/ 	.word	0x00001bc0


	//   ....[1]....
        /*07dc*/ 	.word	0x00011780


	//   ....[2]....
        /*07e0*/ 	.word	0x00011910


	//   ....[3]....
        /*07e4*/ 	.word	0x00011a60


	//   ....[4]....
        /*07e8*/ 	.word	0x00011ba0


	//   ....[5]....
        /*07ec*/ 	.word	0x00012d70


	//----- nvinfo : EIATTR_MBARRIER_INSTR_OFFSETS
	.align		4
.L_213:
        /*07f0*/ 	.byte	0x04, 0x39
        /*07f2*/ 	.short	(.L_215 - .L_214)


	//   ....[0]....
.L_214:
        /*07f4*/ 	.word	0x00000180
        /*07f8*/ 	.word	0x000000ff
        /*07fc*/ 	.word	0x00022800
        /*0800*/ 	.short	0x0100
        /*0802*/ 	.byte	0x08
	.zero		1


	//   ....[1]....
        /*0804*/ 	.word	0x00000190
        /*0808*/ 	.word	0x000000ff
        /*080c*/ 	.word	0x00022820
        /*0810*/ 	.short	0x0100
        /*0812*/ 	.byte	0x08
	.zero		1


	//   ....[2]....
        /*0814*/ 	.word	0x00000280
        /*0818*/ 	.word	0x000000ff
        /*081c*/ 	.word	0x00022830
        /*0820*/ 	.short	0x0100
        /*0822*/ 	.byte	0x08
	.zero		1


	//   ....[3]....
        /*0824*/ 	.word	0x00000290
        /*0828*/ 	.word	0x000000ff
        /*082c*/ 	.word	0x00022840
        /*0830*/ 	.short	0x0100
        /*0832*/ 	.byte	0x08
	.zero		1


	//   ....[4]....
        /*0834*/ 	.word	0x000002a0
        /*0838*/ 	.word	0x000000ff
        /*083c*/ 	.word	0x00022838
        /*0840*/ 	.short	0x0100
        /*0842*/ 	.byte	0x08
	.zero		1


	//   ....[5]....
        /*0844*/ 	.word	0x000002b0
        /*0848*/ 	.word	0x000000ff
        /*084c*/ 	.word	0x00022848
        /*0850*/ 	.short	0x0100
        /*0852*/ 	.byte	0x08
	.zero		1


	//   ....[6]....
        /*0854*/ 	.word	0x000003e0
        /*0858*/ 	.word	0x000000ff
        /*085c*/ 	.word	0x00022850
        /*0860*/ 	.short	0x0100
        /*0862*/ 	.byte	0x08
	.zero		1


	//   ....[7]....
        /*0864*/ 	.word	0x000003f0
        /*0868*/ 	.word	0x000000ff
        /*086c*/ 	.word	0x00022860
        /*0870*/ 	.short	0x0100
        /*0872*/ 	.byte	0x08
	.zero		1


	//   ....[8]....
        /*0874*/ 	.word	0x00000400
        /*0878*/ 	.word	0x000000ff
        /*087c*/ 	.word	0x00022858
        /*0880*/ 	.short	0x0100
        /*0882*/ 	.byte	0x08
	.zero		1


	//   ....[9]....
        /*0884*/ 	.word	0x00000410
        /*0888*/ 	.word	0x000000ff
        /*088c*/ 	.word	0x00022868
        /*0890*/ 	.short	0x0100
        /*0892*/ 	.byte	0x08
	.zero		1


	//   ....[10]....
        /*0894*/ 	.word	0x00000500
        /*0898*/ 	.word	0x000000ff
        /*089c*/ 	.word	0x00022870
        /*08a0*/ 	.short	0x0100
        /*08a2*/ 	.byte	0x06
	.zero		1


	//   ....[11]....
        /*08a4*/ 	.word	0x00000510
        /*08a8*/ 	.word	0x000000ff
        /*08ac*/ 	.word	0x00022880
        /*08b0*/ 	.short	0x0100
        /*08b2*/ 	.byte	0x06
	.zero		1


	//   ....[12]....
        /*08b4*/ 	.word	0x00000520
        /*08b8*/ 	.word	0x000000ff
        /*08bc*/ 	.word	0x00022878
        /*08c0*/ 	.short	0x0100
        /*08c2*/ 	.byte	0x06
	.zero		1


	//   ....[13]....
        /*08c4*/ 	.word	0x00000530
        /*08c8*/ 	.word	0x000000ff
        /*08cc*/ 	.word	0x00022888
        /*08d0*/ 	.short	0x0100
        /*08d2*/ 	.byte	0x06
	.zero		1


	//   ....[14]....
        /*08d4*/ 	.word	0x00000660
        /*08d8*/ 	.word	0x000000ff
        /*08dc*/ 	.word	0x00022890
        /*08e0*/ 	.short	0x0100
        /*08e2*/ 	.byte	0x08
	.zero		1


	//   ....[15]....
        /*08e4*/ 	.word	0x00000670
        /*08e8*/ 	.word	0x000000ff
        /*08ec*/ 	.word	0x000228a0
        /*08f0*/ 	.short	0x0100
        /*08f2*/ 	.byte	0x08
	.zero		1


	//   ....[16]....
        /*08f4*/ 	.word	0x00000680
        /*08f8*/ 	.word	0x000000ff
        /*08fc*/ 	.word	0x00022898
        /*0900*/ 	.short	0x0100
        /*0902*/ 	.byte	0x08
	.zero		1


	//   ....[17]....
        /*0904*/ 	.word	0x00000690
        /*0908*/ 	.word	0x000000ff
        /*090c*/ 	.word	0x000228a8
        /*0910*/ 	.short	0x0100
        /*0912*/ 	.byte	0x08
	.zero		1


	//   ....[18]....
        /*0914*/ 	.word	0x000007e0
        /*0918*/ 	.word	0x000000ff
        /*091c*/ 	.word	0x000228b0
        /*0920*/ 	.short	0x0100
        /*0922*/ 	.byte	0x08
	.zero		1


	//   ....[19]....
        /*0924*/ 	.word	0x000007f0
        /*0928*/ 	.word	0x000000ff
        /*092c*/ 	.word	0x000228c0
        /*0930*/ 	.short	0x0100
        /*0932*/ 	.byte	0x08
	.zero		1


	//   ....[20]....
        /*0934*/ 	.word	0x00000800
        /*0938*/ 	.word	0x000000ff
        /*093c*/ 	.word	0x000228b8
        /*0940*/ 	.short	0x0100
        /*0942*/ 	.byte	0x08
	.zero		1


	//   ....[21]....
        /*0944*/ 	.word	0x00000810
        /*0948*/ 	.word	0x000000ff
        /*094c*/ 	.word	0x000228c8
        /*0950*/ 	.short	0x0100
        /*0952*/ 	.byte	0x08
	.zero		1


	//   ....[22]....
        /*0954*/ 	.word	0x00001c30
        /*0958*/ 	.word	0x000000ff
        /*095c*/ 	.word	0x00022800
        /*0960*/ 	.short	0x010a
        /*0962*/ 	.byte	0x26
	.zero		1


	//   ....[23]....
        /*0964*/ 	.word	0x00001cb0
        /*0968*/ 	.word	0x00000003
        /*096c*/ 	.word	0x00022830
        /*0970*/ 	.short	0x010a
        /*0972*/ 	.byte	0x3f
	.zero		1


	//   ....[24]....
        /*0974*/ 	.word	0x00001cf0
        /*0978*/ 	.word	0x00000003
        /*097c*/ 	.word	0x00022830
        /*0980*/ 	.short	0x010a
        /*0982*/ 	.byte	0x3f
	.zero		1


	//   ....[25]....
        /*0984*/ 	.word	0x000020d0
        /*0988*/ 	.word	0x000000ff
        /*098c*/ 	.word	0x00000000
        /*0990*/ 	.short	0x0101
        /*0992*/ 	.byte	0x04
	.zero		1


	//   ....[26]....
        /*0994*/ 	.word	0x00004ec0
        /*0998*/ 	.word	0x000000ff
        /*099c*/ 	.word	0x00022830
        /*09a0*/ 	.short	0x010a
        /*09a2*/ 	.byte	0x04
	.zero		1


	//   ....[27]....
        /*09a4*/ 	.word	0x00004f00
        /*09a8*/ 	.word	0x000000ff
        /*09ac*/ 	.word	0x00022830
        /*09b0*/ 	.short	0x010a
        /*09b2*/ 	.byte	0x04
	.zero		1


	//   ....[28]....
        /*09b4*/ 	.word	0x00005220
        /*09b8*/ 	.word	0x000000ff
        /*09bc*/ 	.word	0x00022850
        /*09c0*/ 	.short	0x010a
        /*09c2*/ 	.byte	0x04
	.zero		1


	//   ....[29]....
        /*09c4*/ 	.word	0x00005260
        /*09c8*/ 	.word	0x000000ff
        /*09cc*/ 	.word	0x00022850
        /*09d0*/ 	.short	0x010a
        /*09d2*/ 	.byte	0x04
	.zero		1


	//   ....[30]....
        /*09d4*/ 	.word	0x00005500
        /*09d8*/ 	.word	0x000000ff
        /*09dc*/ 	.word	0x00000000
        /*09e0*/ 	.short	0x0101
        /*09e2*/ 	.byte	0x04
	.zero		1


	//   ....[31]....
        /*09e4*/ 	.word	0x000077a0
        /*09e8*/ 	.word	0x000000ff
        /*09ec*/ 	.word	0x00000000
        /*09f0*/ 	.short	0x0101
        /*09f2*/ 	.byte	0x04
	.zero		1


	//   ....[32]....
        /*09f4*/ 	.word	0x00008090
        /*09f8*/ 	.word	0x000000ff
        /*09fc*/ 	.word	0x00022830
        /*0a00*/ 	.short	0x010a
        /*0a02*/ 	.byte	0x06
	.zero		1


	//   ....[33]....
        /*0a04*/ 	.word	0x000080d0
        /*0a08*/ 	.word	0x000000ff
        /*0a0c*/ 	.word	0x00022830
        /*0a10*/ 	.short	0x010a
        /*0a12*/ 	.byte	0x06
	.zero		1


	//   ....[34]....
        /*0a14*/ 	.word	0x000083a0
        /*0a18*/ 	.word	0x000000ff
        /*0a1c*/ 	.word	0x00022850
        /*0a20*/ 	.short	0x010a
        /*0a22*/ 	.byte	0x06
	.zero		1


	//   ....[35]....
        /*0a24*/ 	.word	0x000083e0
        /*0a28*/ 	.word	0x000000ff
        /*0a2c*/ 	.word	0x00022850
        /*0a30*/ 	.short	0x010a
        /*0a32*/ 	.byte	0x06
	.zero		1


	//   ....[36]....
        /*0a34*/ 	.word	0x000086b0
        /*0a38*/ 	.word	0x000000ff
        /*0a3c*/ 	.word	0x00000000
        /*0a40*/ 	.short	0x0101
        /*0a42*/ 	.byte	0x05
	.zero		1


	//   ....[37]....
        /*0a44*/ 	.word	0x00009860
        /*0a48*/ 	.word	0x000000ff
        /*0a4c*/ 	.word	0x00000000
        /*0a50*/ 	.short	0x0101
        /*0a52*/ 	.byte	0x04
	.zero		1


	//   ....[38]....
        /*0a54*/ 	.word	0x00009f50
        /*0a58*/ 	.word	0x000000ff
        /*0a5c*/ 	.word	0x00022830
        /*0a60*/ 	.short	0x010a
        /*0a62*/ 	.byte	0x0a
	.zero		1


	//   ....[39]....
        /*0a64*/ 	.word	0x00009f90
        /*0a68*/ 	.word	0x000000ff
        /*0a6c*/ 	.word	0x00022830
        /*0a70*/ 	.short	0x010a
        /*0a72*/ 	.byte	0x0a
	.zero		1


	//   ....[40]....
        /*0a74*/ 	.word	0x0000a230
        /*0a78*/ 	.word	0x000000ff
        /*0a7c*/ 	.word	0x00022850
        /*0a80*/ 	.short	0x010a
        /*0a82*/ 	.byte	0x0a
	.zero		1


	//   ....[41]....
        /*0a84*/ 	.word	0x0000a270
        /*0a88*/ 	.word	0x000000ff
        /*0a8c*/ 	.word	0x00022850
        /*0a90*/ 	.short	0x010a
        /*0a92*/ 	.byte	0x0a
	.zero		1


	//   ....[42]....
        /*0a94*/ 	.word	0x0000a500
        /*0a98*/ 	.word	0x000000ff
        /*0a9c*/ 	.word	0x00000000
        /*0aa0*/ 	.short	0x0101
        /*0aa2*/ 	.byte	0x05
	.zero		1


	//   ....[43]....
        /*0aa4*/ 	.word	0x0000c7a0
        /*0aa8*/ 	.word	0x000000ff
        /*0aac*/ 	.word	0x00000000
        /*0ab0*/ 	.short	0x0101
        /*0ab2*/ 	.byte	0x04
	.zero		1


	//   ....[44]....
        /*0ab4*/ 	.word	0x0000cd90
        /*0ab8*/ 	.word	0x000000ff
        /*0abc*/ 	.word	0x00022850
        /*0ac0*/ 	.short	0x010a
        /*0ac2*/ 	.byte	0x05
	.zero		1


	//   ....[45]....
        /*0ac4*/ 	.word	0x0000cdd0
        /*0ac8*/ 	.word	0x000000ff
        /*0acc*/ 	.word	0x00022850
        /*0ad0*/ 	.short	0x010a
        /*0ad2*/ 	.byte	0x05
	.zero		1


	//   ....[46]....
        /*0ad4*/ 	.word	0x0000d390
        /*0ad8*/ 	.word	0x000000ff
        /*0adc*/ 	.word	0x00000000
        /*0ae0*/ 	.short	0x0101
        /*0ae2*/ 	.byte	0x04
	.zero		1


	//   ....[47]....
        /*0ae4*/ 	.word	0x0000ef00
        /*0ae8*/ 	.word	0x00000002
        /*0aec*/ 	.word	0x00000000
        /*0af0*/ 	.short	0x0101
        /*0af2*/ 	.byte	0x3f
	.zero		1


	//   ....[48]....
        /*0af4*/ 	.word	0x00012080
        /*0af8*/ 	.word	0x00000000
        /*0afc*/ 	.word	0x00022880
        /*0b00*/ 	.short	0x010a
        /*0b02*/ 	.byte	0x3f
	.zero		1


	//   ....[49]....
        /*0b04*/ 	.word	0x00012530
        /*0b08*/ 	.word	0x00000000
        /*0b0c*/ 	.word	0x00022870
        /*0b10*/ 	.short	0x0107
        /*0b12*/ 	.byte	0x3f
	.zero		1


	//   ....[50]....
        /*0b14*/ 	.word	0x000125f0
        /*0b18*/ 	.word	0x00000000
        /*0b1c*/ 	.word	0x00022870
        /*0b20*/ 	.short	0x0101
        /*0b22*/ 	.byte	0x3f
	.zero		1


	//   ....[51]....
        /*0b24*/ 	.word	0x00012620
        /*0b28*/ 	.word	0x00000000
        /*0b2c*/ 	.word	0x00022840
        /*0b30*/ 	.short	0x010a
        /*0b32*/ 	.byte	0x3f
	.zero		1


	//   ....[52]....
        /*0b34*/ 	.word	0x00012ae0
        /*0b38*/ 	.word	0x00000000
        /*0b3c*/ 	.word	0x00022830
        /*0b40*/ 	.short	0x0107
        /*0b42*/ 	.byte	0x3f
	.zero		1


	//   ....[53]....
        /*0b44*/ 	.word	0x00012ba0
        /*0b48*/ 	.word	0x00000000
        /*0b4c*/ 	.word	0x00022830
        /*0b50*/ 	.short	0x0101
        /*0b52*/ 	.byte	0x3f
	.zero		1


	//   ....[54]....
        /*0b54*/ 	.word	0x000134a0
        /*0b58*/ 	.word	0x00000016
        /*0b5c*/ 	.word	0x00022800
        /*0b60*/ 	.short	0x0107
        /*0b62*/ 	.byte	0x3f
	.zero		1


	//   ....[55]....
        /*0b64*/ 	.word	0x000135a0
        /*0b68*/ 	.word	0x00000016
        /*0b6c*/ 	.word	0x00022800
        /*0b70*/ 	.short	0x0101
        /*0b72*/ 	.byte	0x3f
	.zero		1


	//   ....[56]....
        /*0b74*/ 	.word	0x000135c0
        /*0b78*/ 	.word	0x00000016
        /*0b7c*/ 	.word	0x00022820
        /*0b80*/ 	.short	0x010a
        /*0b82*/ 	.byte	0x3f
	.zero		1


	//   ....[57]....
        /*0b84*/ 	.word	0x00013930
        /*0b88*/ 	.word	0x00000000
        /*0b8c*/ 	.word	0x00022880
        /*0b90*/ 	.short	0x010a
        /*0b92*/ 	.byte	0x3f
	.zero		1


	//   ....[58]....
        /*0b94*/ 	.word	0x00013cc0
        /*0b98*/ 	.word	0x00000000
        /*0b9c*/ 	.word	0x00022870
        /*0ba0*/ 	.short	0x0107
        /*0ba2*/ 	.byte	0x3f
	.zero		1


	//   ....[59]....
        /*0ba4*/ 	.word	0x00013d80
        /*0ba8*/ 	.word	0x00000000
        /*0bac*/ 	.word	0x00022870
        /*0bb0*/ 	.short	0x0101
        /*0bb2*/ 	.byte	0x3f
	.zero		1


	//   ....[60]....
        /*0bb4*/ 	.word	0x00013db0
        /*0bb8*/ 	.word	0x00000000
        /*0bbc*/ 	.word	0x00022840
        /*0bc0*/ 	.short	0x010a
        /*0bc2*/ 	.byte	0x3f
	.zero		1


	//   ....[61]....
        /*0bc4*/ 	.word	0x00014180
        /*0bc8*/ 	.word	0x00000000
        /*0bcc*/ 	.word	0x00022830
        /*0bd0*/ 	.short	0x0107
        /*0bd2*/ 	.byte	0x3f
	.zero		1


	//   ....[62]....
        /*0bd4*/ 	.word	0x00014240
        /*0bd8*/ 	.word	0x00000000
        /*0bdc*/ 	.word	0x00022830
        /*0be0*/ 	.short	0x0101
        /*0be2*/ 	.byte	0x3f
	.zero		1


	//   ....[63]....
        /*0be4*/ 	.word	0x000142d0
        /*0be8*/ 	.word	0x00000000
        /*0bec*/ 	.word	0x00022870
        /*0bf0*/ 	.short	0x010a
        /*0bf2*/ 	.byte	0x3f
	.zero		1


	//   ....[64]....
        /*0bf4*/ 	.word	0x00014360
        /*0bf8*/ 	.word	0x00000000
        /*0bfc*/ 	.word	0x00022860
        /*0c00*/ 	.short	0x010a
        /*0c02*/ 	.byte	0x3f
	.zero		1


	//   ....[65]....
        /*0c04*/ 	.word	0x000147c0
        /*0c08*/ 	.word	0x00000000
        /*0c0c*/ 	.word	0x00022850
        /*0c10*/ 	.short	0x0101
        /*0c12*/ 	.byte	0x3f
	.zero		1


	//   ....[66]....
        /*0c14*/ 	.word	0x00014840
        /*0c18*/ 	.word	0x00000000
        /*0c1c*/ 	.word	0x00000000
        /*0c20*/ 	.short	0x0101
        /*0c22*/ 	.byte	0x3f
	.zero		1


	//   ....[67]....
        /*0c24*/ 	.word	0x00014a00
        /*0c28*/ 	.word	0x00000011
        /*0c2c*/ 	.word	0x00022870
        /*0c30*/ 	.short	0x010a
        /*0c32*/ 	.byte	0x3f
	.zero		1


	//   ....[68]....
        /*0c34*/ 	.word	0x00014a80
        /*0c38*/ 	.word	0x00000011
        /*0c3c*/ 	.word	0x00022860
        /*0c40*/ 	.short	0x010a
        /*0c42*/ 	.byte	0x3f
	.zero		1


	//   ....[69]....
        /*0c44*/ 	.word	0x00014ef0
        /*0c48*/ 	.word	0x00000011
        /*0c4c*/ 	.word	0x00022850
        /*0c50*/ 	.short	0x0101
        /*0c52*/ 	.byte	0x3f
	.zero		1


	//   ....[70]....
        /*0c54*/ 	.word	0x00014f70
        /*0c58*/ 	.word	0x00000000
        /*0c5c*/ 	.word	0x00000000
        /*0c60*/ 	.short	0x0101
        /*0c62*/ 	.byte	0x3f
	.zero		1


	//   ....[71]....
        /*0c64*/ 	.word	0x00015b90
        /*0c68*/ 	.word	0x00000005
        /*0c6c*/ 	.word	0x00022820
        /*0c70*/ 	.short	0x010a
        /*0c72*/ 	.byte	0x3f
	.zero		1


	//   ....[72]....
        /*0c74*/ 	.word	0x00015d10
        /*0c78*/ 	.word	0x00000003
        /*0c7c*/ 	.word	0x00022840
        /*0c80*/ 	.short	0x010a
        /*0c82*/ 	.byte	0x3f
	.zero		1


	//   ....[73]....
        /*0c84*/ 	.word	0x00015db0
        /*0c88*/ 	.word	0x00000017
        /*0c8c*/ 	.word	0x00022840
        /*0c90*/ 	.short	0x010a
        /*0c92*/ 	.byte	0x3f
	.zero		1


	//   ....[74]....
        /*0c94*/ 	.word	0x00015df0
        /*0c98*/ 	.word	0x00000003
        /*0c9c*/ 	.word	0x00022860
        /*0ca0*/ 	.short	0x010a
        /*0ca2*/ 	.byte	0x3f
	.zero		1


	//   ....[75]....
        /*0ca4*/ 	.word	0x00015e30
        /*0ca8*/ 	.word	0x00000017
        /*0cac*/ 	.word	0x00022860
        /*0cb0*/ 	.short	0x010a
        /*0cb2*/ 	.byte	0x3f
	.zero		1


	//   ....[76]....
        /*0cb4*/ 	.word	0x00015e70
        /*0cb8*/ 	.word	0x00000003
        /*0cbc*/ 	.word	0x00022880
        /*0cc0*/ 	.short	0x010a
        /*0cc2*/ 	.byte	0x3f
	.zero		1


	//   ....[77]....
        /*0cc4*/ 	.word	0x00015eb0
        /*0cc8*/ 	.word	0x00000017
        /*0ccc*/ 	.word	0x00022880
        /*0cd0*/ 	.short	0x010a
        /*0cd2*/ 	.byte	0x3f
	.zero		1


	//   ....[78]....
        /*0cd4*/ 	.word	0x00015f20
        /*0cd8*/ 	.word	0x00000003
        /*0cdc*/ 	.word	0x00022800
        /*0ce0*/ 	.short	0x010a
        /*0ce2*/ 	.byte	0x3f
	.zero		1


	//   ....[79]....
        /*0ce4*/ 	.word	0x00015f70
        /*0ce8*/ 	.word	0x00000003
        /*0cec*/ 	.word	0x00022830
        /*0cf0*/ 	.short	0x010a
        /*0cf2*/ 	.byte	0x3f
	.zero		1


	//   ....[80]....
        /*0cf4*/ 	.word	0x00015fd0
        /*0cf8*/ 	.word	0x00000005
        /*0cfc*/ 	.word	0x00022830
        /*0d00*/ 	.short	0x010a
        /*0d02*/ 	.byte	0x3f
	.zero		1


	//   ....[81]....
        /*0d04*/ 	.word	0x00016030
        /*0d08*/ 	.word	0x00000005
        /*0d0c*/ 	.word	0x00022850
        /*0d10*/ 	.short	0x010a
        /*0d12*/ 	.byte	0x3f
	.zero		1


	//   ....[82]....
        /*0d14*/ 	.word	0x00016090
        /*0d18*/ 	.word	0x00000005
        /*0d1c*/ 	.word	0x00022830
        /*0d20*/ 	.short	0x010a
        /*0d22*/ 	.byte	0x3f
	.zero		1


	//   ....[83]....
        /*0d24*/ 	.word	0x000160f0
        /*0d28*/ 	.word	0x00000005
        /*0d2c*/ 	.word	0x00022850
        /*0d30*/ 	.short	0x010a
        /*0d32*/ 	.byte	0x3f
	.zero		1


	//   ....[84]....
        /*0d34*/ 	.word	0x00016150
        /*0d38*/ 	.word	0x00000005
        /*0d3c*/ 	.word	0x00022830
        /*0d40*/ 	.short	0x010a
        /*0d42*/ 	.byte	0x3f
	.zero		1


	//   ....[85]....
        /*0d44*/ 	.word	0x000161b0
        /*0d48*/ 	.word	0x00000005
        /*0d4c*/ 	.word	0x00022850
        /*0d50*/ 	.short	0x010a
        /*0d52*/ 	.byte	0x3f
	.zero		1


	//   ....[86]....
        /*0d54*/ 	.word	0x00016210
        /*0d58*/ 	.word	0x00000007
        /*0d5c*/ 	.word	0x00022850
        /*0d60*/ 	.short	0x010a
        /*0d62*/ 	.byte	0x3f
	.zero		1


	//   ....[87]....
        /*0d64*/ 	.word	0x00016310
        /*0d68*/ 	.word	0x00000000
        /*0d6c*/ 	.word	0x00022880
        /*0d70*/ 	.short	0x010a
        /*0d72*/ 	.byte	0x3f
	.zero		1


	//   ....[88]....
        /*0d74*/ 	.word	0x000168e0
        /*0d78*/ 	.word	0x00000000
        /*0d7c*/ 	.word	0x00022840
        /*0d80*/ 	.short	0x010a
        /*0d82*/ 	.byte	0x3f
	.zero		1


	//   ....[89]....
        /*0d84*/ 	.word	0x000174a0
        /*0d88*/ 	.word	0x00000016
        /*0d8c*/ 	.word	0x00022820
        /*0d90*/ 	.short	0x010a
        /*0d92*/ 	.byte	0x3f
	.zero		1


	//   ....[90]....
        /*0d94*/ 	.word	0x000174f0
        /*0d98*/ 	.word	0x00000000
        /*0d9c*/ 	.word	0x00022880
        /*0da0*/ 	.short	0x010a
        /*0da2*/ 	.byte	0x3f
	.zero		1


	//   ....[91]....
        /*0da4*/ 	.word	0x000179f0
        /*0da8*/ 	.word	0x00000000
        /*0dac*/ 	.word	0x00022840
        /*0db0*/ 	.short	0x010a
        /*0db2*/ 	.byte	0x3f
	.zero		1


	//   ....[92]....
        /*0db4*/ 	.word	0x00017f10
        /*0db8*/ 	.word	0x00000000
        /*0dbc*/ 	.word	0x00022870
        /*0dc0*/ 	.short	0x010a
        /*0dc2*/ 	.byte	0x3f
	.zero		1


	//   ....[93]....
        /*0dc4*/ 	.word	0x00017f60
        /*0dc8*/ 	.word	0x00000000
        /*0dcc*/ 	.word	0x00022860
        /*0dd0*/ 	.short	0x010a
        /*0dd2*/ 	.byte	0x3f
	.zero		1


	//   ....[94]....
        /*0dd4*/ 	.word	0x00017fb0
        /*0dd8*/ 	.word	0x00000011
        /*0ddc*/ 	.word	0x00022870
        /*0de0*/ 	.short	0x010a
        /*0de2*/ 	.byte	0x3f
	.zero		1


	//   ....[95]....
        /*0de4*/ 	.word	0x00018000
        /*0de8*/ 	.word	0x00000011
        /*0dec*/ 	.word	0x00022860
        /*0df0*/ 	.short	0x010a
        /*0df2*/ 	.byte	0x3f
	.zero		1


	//   ....[96]....
        /*0df4*/ 	.word	0x00018050
        /*0df8*/ 	.word	0x00000005
        /*0dfc*/ 	.word	0x00022820
        /*0e00*/ 	.short	0x010a
        /*0e02*/ 	.byte	0x3f
	.zero		1


	//   ....[97]....
        /*0e04*/ 	.word	0x000181f0
        /*0e08*/ 	.word	0x00000003
        /*0e0c*/ 	.word	0x00022840
        /*0e10*/ 	.short	0x010a
        /*0e12*/ 	.byte	0x3f
	.zero		1


	//   ....[98]....
        /*0e14*/ 	.word	0x00018240
        /*0e18*/ 	.word	0x00000017
        /*0e1c*/ 	.word	0x00022840
        /*0e20*/ 	.short	0x010a
        /*0e22*/ 	.byte	0x3f
	.zero		1


	//   ....[99]....
        /*0e24*/ 	.word	0x00018290
        /*0e28*/ 	.word	0x00000003
        /*0e2c*/ 	.word	0x00022860
        /*0e30*/ 	.short	0x010a
        /*0e32*/ 	.byte	0x3f
	.zero		1


	//   ....[100]....
        /*0e34*/ 	.word	0x000182e0
        /*0e38*/ 	.word	0x00000017
        /*0e3c*/ 	.word	0x00022860
        /*0e40*/ 	.short	0x010a
        /*0e42*/ 	.byte	0x3f
	.zero		1


	//   ....[101]....
        /*0e44*/ 	.word	0x00018330
        /*0e48*/ 	.word	0x00000003
        /*0e4c*/ 	.word	0x00022880
        /*0e50*/ 	.short	0x010a
        /*0e52*/ 	.byte	0x3f
	.zero		1


	//----- nvinfo : EIATTR_NUM_MBARRIERS
	.align		4
.L_215:
        /*0e54*/ 	.byte	0x03, 0x38
        /*0e56*/ 	.short	0x0016


	//----- nvinfo : EIATTR_EXIT_INSTR_OFFSETS
	.align		4
        /*0e58*/ 	.byte	0x04, 0x1c
        /*0e5a*/ 	.short	(.L_217 - .L_216)


	//   ....[0]....
.L_216:
        /*0e5c*/ 	.word	0x000009c0


	//   ....[1]....
        /*0e60*/ 	.word	0x0000fd90


	//   ....[2]....
        /*0e64*/ 	.word	0x00015f00


	//----- nvinfo : EIATTR_MAX_THREADS
	.align		4
.L_217:
        /*0e68*/ 	.byte	0x04, 0x05
        /*0e6a*/ 	.short	(.L_219 - .L_218)
.L_218:
        /*0e6c*/ 	.word	0x00000180
        /*0e70*/ 	.word	0x00000001
        /*0e74*/ 	.word	0x00000001


	//----- nvinfo : EIATTR_CRS_STACK_SIZE
	.align		4
.L_219:
        /*0e78*/ 	.byte	0x04, 0x1e
        /*0e7a*/ 	.short	(.L_221 - .L_220)
.L_220:
        /*0e7c*/ 	.word	0x00000000


	//----- nvinfo : EIATTR_CBANK_PARAM_SIZE
	.align		4
.L_221:
        /*0e80*/ 	.byte	0x03, 0x19
        /*0e82*/ 	.short	0x0af0


	//----- nvinfo : EIATTR_PARAM_CBANK
	.align		4
        /*0e84*/ 	.byte	0x04, 0x0a
        /*0e86*/ 	.short	(.L_223 - .L_222)
	.align		4
.L_222:
        /*0e88*/ 	.word	index@(.nv.constant0._ZN7cutlass13device_kernelIN5flash11enable_sm90INS1_16FlashAttnFwdSm90INS1_25CollectiveMainloopFwdSm90ILi2EN4cute5tupleIJNS5_1CILi1EEES8_S8_EEENS6_IJNS7_ILi128EEESA_NS7_ILi192EEEEEELi128ENS_12float_e4m3_tEfNS_4arch4Sm90ELb0ELb1ELb0ELb1ELb1ELb0ELb0ELb1ELb1ELb1ELb0ELb0EEENS1_21CollectiveEpilogueFwdINS6_IJSA_SA_SA_EEES9_NS_10bfloat16_tESF_Li256ELb1ELb1ELb0ELb1EEENS1_36VarlenDynamicPersistentTileSchedulerILi128ELi128ELi256ELi128ELb0ELb1ELb1ELb1ELb0ELb1EEEEEEEEEvNT_6ParamsE)
        /*0e8c*/ 	.short	0x0210
        /*0e8e*/ 	.short	0x0af0


	//----- nvinfo : EIATTR_SW_WAR
	.align		4
.L_223:
        /*0e90*/ 	.byte	0x04, 0x36
        /*0e92*/ 	.short	(.L_225 - .L_224)
.L_224:
        /*0e94*/ 	.word	0x00000008
.L_225:


//--------------------- .nv.info._ZN7cutlass13device_kernelIN5flash11enable_sm90INS1_16FlashAttnFwdSm90INS1_25CollectiveMainloopFwdSm90ILi2EN4cute5tupleIJNS5_1CILi1EEES8_S8_EEENS6_IJNS7_ILi128EEESA_NS7_ILi192EEEEEELi128ENS_12float_e4m3_tEfNS_4arch4Sm90ELb0ELb1ELb0ELb1ELb1ELb1ELb0ELb1ELb1ELb1ELb0ELb0EEENS1_21CollectiveEpilogueFwdINS6_IJSA_SA_SA_EEES9_NS_10bfloat16_tESF_Li256ELb1ELb1ELb0ELb1EEENS1_36VarlenDynamicPersistentTileSchedulerILi128ELi128ELi256ELi128ELb0ELb1ELb1ELb1ELb0ELb1EEEEEEEEEvNT_6ParamsE --------------------------
	.section	.nv.info._ZN7cutlass13device_kernelIN5flash11enable_sm90INS1_16FlashAttnFwdSm90INS1_25CollectiveMainloopFwdSm90ILi2EN4cute5tupleIJNS5_1CILi1EEES8_S8_EEENS6_IJNS7_ILi128EEESA_NS7_ILi192EEEEEELi128ENS_12float_e4m3_tEfNS_4arch4Sm90ELb0ELb1ELb0ELb1ELb1ELb1ELb0ELb1ELb1ELb1ELb0ELb0EEENS1_21CollectiveEpilogueFwdINS6_IJSA_SA_SA_EEES9_NS_10bfloat16_tESF_Li256ELb1ELb1ELb0ELb1EEENS1_36VarlenDynamicPersistentTileSchedulerILi128ELi128ELi256ELi128ELb0ELb1ELb1ELb1ELb0ELb1EEEEEEEEEvNT_6ParamsE,"",@"SHT_CUDA_INFO"
	.sectionflags	@""
	.align	4


	//----- nvinfo : EIATTR_CUDA_API_VERSION
	.align		4
        /*0000*/ 	.byte	0x04, 0x37
        /*0002*/ 	.short	(.L_227 - .L_226)
.L_226:
        /*0004*/ 	.word	0x00000082


	//----- nvinfo : EIATTR_KPARAM_INFO
	.align		4
.L_227:
        /*0008*/ 	.byte	0x04, 0x17
        /*000a*/ 	.short	(.L_229 - .L_228)
.L_228:
        /*000c*/ 	.word	0x00000000
        /*0010*/ 	.short	0x0000
        /*0012*/ 	.short	0x0070
        /*0014*/ 	.byte	0x00, 0xf0, 0x01, 0x2a


	//----- nvinfo : EIATTR_SPARSE_MMA_MASK
	.align		4
.L_229:
        /*0018*/ 	.byte	0x03, 0x50
        /*001a*/ 	.short	0x0000


	//----- nvinfo : EIATTR_MAXREG_COUNT
	.align		4
        /*001c*/ 	.byte	0x03, 0x1b
        /*001e*/ 	.short	0x00a8


	//----- nvinfo : EIATTR_NUM_BARRIERS
	.align		4
        /*0020*/ 	.byte	0x02, 0x4c
        /*0022*/ 	.byte	0x10
	.zero		1


	//----- nvinfo : EIATTR_EXTERNS
	.align		4
        /*0024*/ 	.byte	0x04, 0x0f
        /*0026*/ 	.short	(.L_231 - .L_230)


	//   ....[0]....
	.align		4
.L_230:
        /*0028*/ 	.word	index@(__assertfail)


	//----- nvinfo : EIATTR_ANNOTATIONS
	.align		4
.L_231:
        /*002c*/ 	.byte	0x04, 0x55
        /*002e*/ 	.short	(.L_233 - .L_232)


	//   ....[0]....
.L_232:
        /* <DEDUP_REMOVED lines=23> */


	//----- nvinfo : EIATTR_MERCURY_ISA_VERSION
	.align		4
.L_233:
        /*0190*/ 	.byte	0x03, 0x5f
        /*0192*/ 	.short	0x0101


	//----- nvinfo : EIATTR_UNUSED_LOAD_BYTE_OFFSET
	.align		4
        /*0194*/ 	.byte	0x04, 0x44
        /*0196*/ 	.short	(.L_235 - .L_234)


	//   ....[0]....
.L_234:
        /*0198*/ 	.word	0x00000a80
        /*019c*/ 	.word	0x0000fff0


	//   ....[1]....
        /*01a0*/ 	.word	0x0001d580
        /*01a4*/ 	.word	0x0000fff0


	//----- nvinfo : EIATTR_INT_WARP_WIDE_INSTR_OFFSETS
	.align		4
.L_235:
        /*01a8*/ 	.byte	0x04, 0x31
        /*01aa*/ 	.short	(.L_237 - .L_236)


	//   ....[0]....
.L_236:
        /*01ac*/ 	.word	0x00000130


	//   ....[1]....
        /*01b0*/ 	.word	0x00000170


	//   ....[2]....
        /*01b4*/ 	.word	0x000001e0


	//   ....[3]....
        /*01b8*/ 	.word	0x000229b0


	//   ....[4]....
        /*01bc*/ 	.word	0x00022a40


	//   ....[5]....
        /*01c0*/ 	.word	0x00025da0


	//   ....[6]....
        /*01c4*/ 	.word	0x00025e30


	//----- nvinfo : EIATTR_COOP_GROUP_MASK_REGIDS
	.align		4
.L_237:
        /*01c8*/ 	.byte	0x04, 0x29
        /*01ca*/ 	.short	(.L_239 - .L_238)


	//   ....[0]....
.L_238:
        /*01cc*/ 	.word	0xffffffff


	//   ....[1]....
        /*01d0*/ 	.word	0xffffffff


	//   ....[2]....
        /*01d4*/ 	.word	0xffffffff


	//   ....[3]....
        /*01d8*/ 	.word	0xffffffff


	//   ....[4]....
        /*01dc*/ 	.word	0xffffffff


	//   ....[5]....
        /*01e0*/ 	.word	0xffffffff


	//   ....[6]....
        /*01e4*/ 	.word	0xffffffff


	//   ....[7]....
        /*01e8*/ 	.word	0xffffffff


	//   ....[8]....
        /*01ec*/ 	.word	0xffffffff


	//   ....[9]....
        /*01f0*/ 	.word	0xffffffff


	//   ....[10]....
        /*01f4*/ 	.word	0xffffffff


	//   ....[11]....
        /*01f8*/ 	.word	0xffffffff


	//   ....[12]....
        /*01fc*/ 	.word	0xffffffff


	//   ....[13]....
        /*0200*/ 	.word	0xffffffff


	//   ....[14]....
        /*0204*/ 	.word	0xffffffff


	//   ....[15]....
        /*0208*/ 	.word	0xffffffff


	//   ....[16]....
        /*020c*/ 	.word	0xffffffff


	//   ....[17]....
        /*0210*/ 	.word	0xffffffff


	//   ....[18]....
        /*0214*/ 	.word	0xffffffff


	//   ....[19]....
        /*0218*/ 	.word	0xffffffff


	//   ....[20]....
        /*021c*/ 	.word	0xffffffff


	//   ....[21]....
        /*0220*/ 	.word	0xffffffff


	//   ....[22]....
        /*0224*/ 	.word	0xffffffff


	//   ....[23]....
        /*0228*/ 	.word	0xffffffff


	//   ....[24]....
        /*022c*/ 	.word	0xffffffff


	//   ....[25]....
        /*0230*/ 	.word	0xffffffff


	//   ....[26]....
        /*0234*/ 	.word	0xffffffff


	//   ....[27]....
        /*0238*/ 	.word	0xffffffff


	//   ....[28]....
        /*023c*/ 	.word	0xffffffff


	//   ....[29]....
        /*0240*/ 	.word	0xffffffff


	//   ....[30]....
        /*0244*/ 	.word	0xffffffff


	//   ....[31]....
        /*0248*/ 	.word	0xffffffff


	//   ....[32]....
        /*024c*/ 	.word	0xffffffff


	//   ....[33]....
        /*0250*/ 	.word	0xffffffff


	//   ....[34]....
        /*0254*/ 	.word	0xffffffff


	//   ....[35]....
        /*0258*/ 	.word	0xffffffff


	//   ....[36]....
        /*025c*/ 	.word	0xffffffff


	//   ....[37]....
        /*0260*/ 	.word	0xffffffff


	//   ....[38]....
        /*0264*/ 	.word	0xffffffff


	//   ....[39]....
        /*0268*/ 	.word	0xffffffff


	//   ....[40]....
        /*026c*/ 	.word	0xffffffff


	//   ....[41]....
        /*0270*/ 	.word	0xffffffff


	//   ....[42]....
        /*0274*/ 	.word	0xffffffff


	//   ....[43]....
        /*0278*/ 	.word	0xffffffff


	//   ....[44]....
        /*027c*/ 	.word	0xffffffff


	//   ....[45]....
        /*0280*/ 	.word	0xffffffff


	//   ....[46]....
        /*0284*/ 	.word	0xffffffff


	//   ....[47]....
        /*0288*/ 	.word	0xffffffff


	//   ....[48]....
        /*028c*/ 	.word	0xffffffff


	//   ....[49]....
        /*0290*/ 	.word	0xffffffff


	//   ....[50]....
        /*0294*/ 	.word	0xffffffff


	//   ....[51]....
        /*0298*/ 	.word	0xffffffff


	//   ....[52]....
        /*029c*/ 	.word	0xffffffff


	//   ....[53]....
        /*02a0*/ 	.word	0xffffffff


	//   ....[54]....
        /*02a4*/ 	.word	0xffffffff


	//   ....[55]....
        /*02a8*/ 	.word	0xffffffff


	//   ....[56]....
        /*02ac*/ 	.word	0xffffffff


	//   ....[57]....
        /*02b0*/ 	.word	0xffffffff


	//   ....[58]....
        /*02b4*/ 	.word	0xffffffff


	//   ....[59]....
        /*02b8*/ 	.word	0xffffffff


	//   ....[60]....
        /*02bc*/ 	.word	0xffffffff


	//   ....[61]....
        /*02c0*/ 	.word	0xffffffff


	//   ....[62]....
        /*02c4*/ 	.word	0xffffffff


	//   ....[63]....
        /*02c8*/ 	.word	0xffffffff


	//   ....[64]....
        /*02cc*/ 	.word	0xffffffff


	//   ....[65]....
        /*02d0*/ 	.word	0xffffffff


	//   ....[66]....
        /*02d4*/ 	.word	0xffffffff


	//   ....[67]....
        /*02d8*/ 	.word	0xffffffff


	//   ....[68]....
        /*02dc*/ 	.word	0xffffffff


	//   ....[69]....
        /*02e0*/ 	.word	0xffffffff


	//   ....[70]....
        /*02e4*/ 	.word	0xffffffff


	//   ....[71]....
        /*02e8*/ 	.word	0xffffffff


	//   ....[72]....
        /*02ec*/ 	.word	0xffffffff


	//   ....[73]....
        /*02f0*/ 	.word	0xffffffff


	//   ....[74]....
        /*02f4*/ 	.word	0xffffffff


	//   ....[75]....
        /*02f8*/ 	.word	0xffffffff


	//   ....[76]....
        /*02fc*/ 	.word	0xffffffff


	//   ....[77]....
        /*0300*/ 	.word	0xffffffff


	//   ....[78]....
        /*0304*/ 	.word	0xffffffff


	//   ....[79]....
        /*0308*/ 	.word	0xffffffff


	//   ....[80]....
        /*030c*/ 	.word	0xffffffff


	//   ....[81]....
        /*0310*/ 	.word	0xffffffff


	//   ....[82]....
        /*0314*/ 	.word	0xffffffff


	//   ....[83]....
        /*0318*/ 	.word	0xffffffff


	//   ....[84]....
        /*031c*/ 	.word	0xffffffff


	//   ....[85]....
        /*0320*/ 	.word	0xffffffff


	//   ....[86]....
        /*0324*/ 	.word	0xffffffff


	//   ....[87]....
        /*0328*/ 	.word	0xffffffff


	//   ....[88]....
        /*032c*/ 	.word	0xffffffff


	//   ....[89]....
        /*0330*/ 	.word	0xffffffff


	//   ....[90]....
        /*0334*/ 	.word	0xffffffff


	//   ....[91]....
        /*0338*/ 	.word	0xffffffff


	//   ....[92]....
        /*033c*/ 	.word	0xffffffff


	//   ....[93]....
        /*0340*/ 	.word	0xffffffff


	//   ....[94]....
        /*0344*/ 	.word	0xffffffff


	//   ....[95]....
        /*0348*/ 	.word	0xffffffff


	//   ....[96]....
        /*034c*/ 	.word	0xffffffff


	//   ....[97]....
        /*0350*/ 	.word	0xffffffff


	//   ....[98]....
        /*0354*/ 	.word	0xffffffff


	//   ....[99]....
        /*0358*/ 	.word	0xffffffff


	//   ....[100]....
        /*035c*/ 	.word	0xffffffff


	//   ....[101]....
        /*0360*/ 	.word	0xffffffff


	//   ....[102]....
        /*0364*/ 	.word	0xffffffff


	//   ....[103]....
        /*0368*/ 	.word	0xffffffff


	//   ....[104]....
        /*036c*/ 	.word	0xffffffff


	//   ....[105]....
        /*0370*/ 	.word	0xffffffff


	//   ....[106]....
        /*0374*/ 	.word	0xffffffff


	//   ....[107]....
        /*0378*/ 	.word	0xffffffff


	//   ....[108]....
        /*037c*/ 	.word	0xffffffff


	//   ....[109]....
        /*0380*/ 	.word	0xffffffff


	//   ....[110]....
        /*0384*/ 	.word	0xffffffff


	//   ....[111]....
        /*0388*/ 	.word	0xffffffff


	//   ....[112]....
        /*038c*/ 	.word	0xffffffff


	//   ....[113]....
        /*0390*/ 	.word	0xffffffff


	//   ....[114]....
        /*0394*/ 	.word	0xffffffff


	//   ....[115]....
        /*0398*/ 	.word	0xffffffff


	//   ....[116]....
        /*039c*/ 	.word	0xffffffff


	//   ....[117]....
        /*03a0*/ 	.word	0xffffffff


	//   ....[118]....
        /*03a4*/ 	.word	0xffffffff


	//   ....[119]....
        /*03a8*/ 	.word	0xffffffff


	//   ....[120]....
        /*03ac*/ 	.word	0xffffffff


	//   ....[121]....
        /*03b0*/ 	.word	0xffffffff


	//   ....[122]....
        /*03b4*/ 	.word	0xffffffff


	//   ....[123]....
        /*03b8*/ 	.word	0xffffffff


	//   ....[124]....
        /*03bc*/ 	.word	0xffffffff


	//   ....[125]....
        /*03c0*/ 	.word	0xffffffff


	//   ....[126]....
        /*03c4*/ 	.word	0xffffffff


	//   ....[127]....
        /*03c8*/ 	.word	0xffffffff


	//   ....[128]....
        /*03cc*/ 	.word	0xffffffff


	//   ....[129]....
        /*03d0*/ 	.word	0xffffffff


	//   ....[130]....
        /*03d4*/ 	.word	0xffffffff


	//   ....[131]....
        /*03d8*/ 	.word	0xffffffff


	//   ....[132]....
        /*03dc*/ 	.word	0xffffffff


	//   ....[133]....
        /*03e0*/ 	.word	0xffffffff


	//   ....[134]....
        /*03e4*/ 	.word	0xffffffff


	//   ....[135]....
        /*03e8*/ 	.word	0xffffffff


	//   ....[136]....
        /*03ec*/ 	.word	0xffffffff


	//   ....[137]....
        /*03f0*/ 	.word	0xffffffff


	//   ....[138]....
        /*03f4*/ 	.word	0xffffffff


	//   ....[139]....
        /*03f8*/ 	.word	0xffffffff


	//   ....[140]....
        /*03fc*/ 	.word	0xffffffff


	//   ....[141]....
        /*0400*/ 	.word	0xffffffff


	//   ....[142]....
        /*0404*/ 	.word	0xffffffff


	//   ....[143]....
        /*0408*/ 	.word	0xffffffff


	//   ....[144]....
        /*040c*/ 	.word	0xffffffff


	//   ....[145]....
        /*0410*/ 	.word	0xffffffff


	//   ....[146]....
        /*0414*/ 	.word	0xffffffff


	//   ....[147]....
        /*0418*/ 	.word	0xffffffff


	//   ....[148]....
        /*041c*/ 	.word	0xffffffff


	//   ....[149]....
        /*0420*/ 	.word	0xffffffff


	//   ....[150]....
        /*0424*/ 	.word	0xffffffff


	//   ....[151]....
        /*0428*/ 	.word	0xffffffff


	//   ....[152]....
        /*042c*/ 	.word	0xffffffff


	//   ....[153]....
        /*0430*/ 	.word	0xffffffff


	//   ....[154]....
        /*0434*/ 	.word	0xffffffff


	//   ....[155]....
        /*0438*/ 	.word	0xffffffff


	//   ....[156]....
        /*043c*/ 	.word	0xffffffff


	//   ....[157]....
        /*0440*/ 	.word	0xffffffff


	//   ....[158]....
        /*0444*/ 	.word	0xffffffff


	//   ....[159]....
        /*0448*/ 	.word	0xffffffff


	//   ....[160]....
        /*044c*/ 	.word	0xffffffff


	//   ....[161]....
        /*0450*/ 	.word	0xffffffff


	//   ....[162]....
        /*0454*/ 	.word	0xffffffff


	//   ....[163]....
        /*0458*/ 	.word	0xffffffff


	//   ....[164]....
        /*045c*/ 	.word	0xffffffff


	//   ....[165]....
        /*0460*/ 	.word	0xffffffff


	//   ....[166]....
        /*0464*/ 	.word	0xffffffff


	//   ....[167]....
        /*0468*/ 	.word	0xffffffff


	//   ....[168]....
        /*046c*/ 	.word	0xffffffff


	//   ....[169]....
        /*0470*/ 	.word	0xffffffff


	//   ....[170]....
        /*0474*/ 	.word	0xffffffff


	//   ....[171]....
        /*0478*/ 	.word	0xffffffff


	//   ....[172]....
        /*047c*/ 	.word	0xffffffff


	//   ....[173]....
        /*0480*/ 	.word	0xffffffff


	//   ....[174]....
        /*0484*/ 	.word	0xffffffff


	//   ....[175]....
        /*0488*/ 	.word	0xffffffff


	//   ....[176]....
        /*048c*/ 	.word	0xffffffff


	//   ....[177]....
        /*0490*/ 	.word	0x0500000f


	//   ....[178]....
        /*0494*/ 	.word	0x0500000f


	//   ....[179]....
        /*0498*/ 	.word	0x0500000f


	//   ....[180]....
        /*049c*/ 	.word	0x0500000f


	//   ....[181]....
        /*04a0*/ 	.word	0x0500000f


	//   ....[182]....
        /*04a4*/ 	.word	0x0500000f


	//   ....[183]....
        /*04a8*/ 	.word	0x0500000f


	//   ....[184]....
        /*04ac*/ 	.word	0x0500000f


	//   ....[185]....
        /*04b0*/ 	.word	0x0500000f


	//   ....[186]....
        /*04b4*/ 	.word	0x0500000f


	//   ....[187]....
        /*04b8*/ 	.word	0x0500000f


	//   ....[188]....
        /*04bc*/ 	.word	0x0500000f


	//   ....[189]....
        /*04c0*/ 	.word	0x0500000f


	//   ....[190]....
        /*04c4*/ 	.word	0x0500000f


	//   ....[191]....
        /*04c8*/ 	.word	0x0500000f


	//   ....[192]....
        /*04cc*/ 	.word	0x0500000f


	//   ....[193]....
        /*04d0*/ 	.word	0x0500000f


	//   ....[194]....
        /*04d4*/ 	.word	0x0500000f


	//   ....[195]....
        /*04d8*/ 	.word	0x0500000f


	//   ....[196]....
        /*04dc*/ 	.word	0x0500000f


	//   ....[197]....
        /*04e0*/ 	.word	0x0500000f


	//   ....[198]....
        /*04e4*/ 	.word	0x0500000f


	//   ....[199]....
        /*04e8*/ 	.word	0x0500000f


	//   ....[200]....
        /*04ec*/ 	.word	0x0500000f


	//   ....[201]....
        /*04f0*/ 	.word	0x0500000f


	//   ....[202]....
        /*04f4*/ 	.word	0x0500000f


	//   ....[203]....
        /*04f8*/ 	.word	0x0500000f


	//   ....[204]....
        /*04fc*/ 	.word	0x0500000f


	//   ....[205]....
        /*0500*/ 	.word	0x0500000f


	//   ....[206]....
        /*0504*/ 	.word	0x0500000f


	//   ....[207]....
        /*0508*/ 	.word	0x0500000f


	//   ....[208]....
        /*050c*/ 	.word	0x0500000f


	//   ....[209]....
        /*0510*/ 	.word	0x0500000f


	//   ....[210]....
        /*0514*/ 	.word	0x0500000f


	//   ....[211]....
        /*0518*/ 	.word	0x0500000f


	//   ....[212]....
        /*051c*/ 	.word	0x0500000f


	//   ....[213]....
        /*0520*/ 	.word	0x0500000f


	//   ....[214]....
        /*0524*/ 	.word	0x0500000f


	//   ....[215]....
        /*0528*/ 	.word	0x0500000f


	//   ....[216]....
        /*052c*/ 	.word	0x0500000f


	//   ....[217]....
        /*0530*/ 	.word	0x0500000f


	//   ....[218]....
        /*0534*/ 	.word	0x0500000f


	//   ....[219]....
        /*0538*/ 	.word	0x0500000f


	//   ....[220]....
        /*053c*/ 	.word	0x0500000f


	//   ....[221]....
        /*0540*/ 	.word	0x0500000f


	//   ....[222]....
        /*0544*/ 	.word	0x0500000f


	//   ....[223]....
        /*0548*/ 	.word	0x0500000f


	//   ....[224]....
        /*054c*/ 	.word	0x0500000f


	//   ....[225]....
        /*0550*/ 	.word	0x0500000f


	//   ....[226]....
        /*0554*/ 	.word	0x0500000f


	//   ....[227]....
        /*0558*/ 	.word	0x0500000f


	//   ....[228]....
        /*055c*/ 	.word	0x0500000f


	//   ....[229]....
        /*0560*/ 	.word	0x0500000f


	//   ....[230]....
        /*0564*/ 	.word	0x0500000f


	//   ....[231]....
        /*0568*/ 	.word	0x0500000f


	//   ....[232]....
        /*056c*/ 	.word	0x0500000f


	//   ....[233]....
        /*0570*/ 	.word	0x0500000f


	//   ....[234]....
        /*0574*/ 	.word	0x0500000f


	//   ....[235]....
        /*0578*/ 	.word	0x0500000f


	//   ....[236]....
        /*057c*/ 	.word	0x0500000f


	//   ....[237]....
        /*0580*/ 	.word	0x0500000f


	//   ....[238]....
        /*0584*/ 	.word	0x0500000f


	//   ....[239]....
        /*0588*/ 	.word	0x0500000f


	//   ....[240]....
        /*058c*/ 	.word	0x0500000f


	//   ....[241]....
        /*0590*/ 	.word	0x0500000f


	//   ....[242]....
        /*0594*/ 	.word	0x0500000f


	//   ....[243]....
        /*0598*/ 	.word	0x0500000f


	//   ....[244]....
        /*059c*/ 	.word	0x0500000f


	//   ....[245]....
        /*05a0*/ 	.word	0x0500000f


	//   ....[246]....
        /*05a4*/ 	.word	0x0500000f


	//   ....[247]....
        /*05a8*/ 	.word	0x0500000f


	//   ....[248]....
        /*05ac*/ 	.word	0x0500000f


	//   ....[249]....
        /*05b0*/ 	.word	0x0500000f


	//   ....[250]....
        /*05b4*/ 	.word	0x0500000f


	//   ....[251]....
        /*05b8*/ 	.word	0x0500000f


	//   ....[252]....
        /*05bc*/ 	.word	0x0500000f


	//   ....[253]....
        /*05c0*/ 	.word	0x0500000f


	//   ....[254]....
        /*05c4*/ 	.word	0x0500000f


	//   ....[255]....
        /*05c8*/ 	.word	0x0500000f


	//   ....[0]....
        /*05cc*/ 	.word	0x0500000f


	//   ....[1]....
        /*05d0*/ 	.word	0x0500000f


	//   ....[2]....
        /*05d4*/ 	.word	0x0500000f


	//   ....[3]....
        /*05d8*/ 	.word	0x0500000f


	//   ....[4]....
        /*05dc*/ 	.word	0x0500000f


	//   ....[5]....
        /*05e0*/ 	.word	0x0500000f


	//   ....[6]....
        /*05e4*/ 	.word	0x0500000f


	//   ....[7]....
        /*05e8*/ 	.word	0x0500000f


	//   ....[8]....
        /*05ec*/ 	.word	0x0500000f


	//   ....[9]....
        /*05f0*/ 	.word	0x0500000f


	//   ....[10]....
        /*05f4*/ 	.word	0x0500000f


	//   ....[11]....
        /*05f8*/ 	.word	0x0500000f


	//   ....[12]....
        /*05fc*/ 	.word	0x0500000f


	//   ....[13]....
        /*0600*/ 	.word	0x0500000f


	//   ....[14]....
        /*0604*/ 	.word	0x0500000f


	//   ....[15]....
        /*0608*/ 	.word	0x0500000f


	//   ....[16]....
        /*060c*/ 	.word	0x0500000f


	//   ....[17]....
        /*0610*/ 	.word	0x0500000f


	//   ....[18]....
        /*0614*/ 	.word	0x0500000f


	//   ....[19]....
        /*0618*/ 	.word	0x0500000f


	//   ....[20]....
        /*061c*/ 	.word	0x0500000f


	//   ....[21]....
        /*0620*/ 	.word	0x0500000f


	//   ....[22]....
        /*0624*/ 	.word	0x0500000f


	//   ....[23]....
        /*0628*/ 	.word	0x0500000f


	//   ....[24]....
        /*062c*/ 	.word	0x0500000f


	//   ....[25]....
        /*0630*/ 	.word	0x0500000f


	//   ....[26]....
        /*0634*/ 	.word	0x0500000f


	//   ....[27]....
        /*0638*/ 	.word	0x0500000f


	//   ....[28]....
        /*063c*/ 	.word	0x0500000f


	//   ....[29]....
        /*0640*/ 	.word	0x0500000f


	//   ....[30]....
        /*0644*/ 	.word	0x0500000f


	//   ....[31]....
        /*0648*/ 	.word	0x0500000f


	//   ....[32]....
        /*064c*/ 	.word	0x0500000f


	//   ....[33]....
        /*0650*/ 	.word	0x0500000f


	//   ....[34]....
        /*0654*/ 	.word	0x0500000f


	//   ....[35]....
        /*0658*/ 	.word	0x0500000f


	//----- nvinfo : EIATTR_COOP_GROUP_INSTR_OFFSETS
	.align		4
.L_239:
        /*065c*/ 	.byte	0x04, 0x28
        /*065e*/ 	.short	(.L_241 - .L_240)


	//   ....[0]....
.L_240:
        /*0660*/ 	.word	0x00000070


	//   ....[1]....
        /*0664*/ 	.word	0x00000140


	//   ....[2]....
        /*0668*/ 	.word	0x00000190


	//   ....[3]....
        /*066c*/ 	.word	0x000003c0


	//   ....[4]....
        /*0670*/ 	.word	0x00000520


	//   ....[5]....
        /*0674*/ 	.word	0x00000640


	//   ....[6]....
        /*0678*/ 	.word	0x000007a0


	//   ....[7]....
        /*067c*/ 	.word	0x000030d0


	//   ....[8]....
        /*0680*/ 	.word	0x000030e0


	//   ....[9]....
        /*0684*/ 	.word	0x000060b0


	//   ....[10]....
        /*0688*/ 	.word	0x000060c0


	//   ....[11]....
        /*068c*/ 	.word	0x00009120


	//   ....[12]....
        /*0690*/ 	.word	0x00009130


	//   ....[13]....
        /*0694*/ 	.word	0x000095e0


	//   ....[14]....
        /*0698*/ 	.word	0x00009600


	//   ....[15]....
        /*069c*/ 	.word	0x0000a400


	//   ....[16]....
        /*06a0*/ 	.word	0x0000aac0


	//   ....[17]....
        /*06a4*/ 	.word	0x0000aad0


	//   ....[18]....
        /*06a8*/ 	.word	0x0000aae0


	//   ....[19]....
        /*06ac*/ 	.word	0x0000aaf0


	//   ....[20]....
        /*06b0*/ 	.word	0x0000e0a0


	//   ....[21]....
        /*06b4*/ 	.word	0x0000e0b0


	//   ....[22]....
        /*06b8*/ 	.word	0x0000e0c0


	//   ....[23]....
        /*06bc*/ 	.word	0x0000e0d0


	//   ....[24]....
        /*06c0*/ 	.word	0x00011ae0


	//   ....[25]....
        /*06c4*/ 	.word	0x000126b0


	//   ....[26]....
        /*06c8*/ 	.word	0x00012d40


	//   ....[27]....
        /*06cc*/ 	.word	0x00012e20


	//   ....[28]....
        /*06d0*/ 	.word	0x000137a0


	//   ....[29]....
        /*06d4*/ 	.word	0x00013810


	//   ....[30]....
        /*06d8*/ 	.word	0x00014f40


	//   ....[31]....
        /*06dc*/ 	.word	0x00015160


	//   ....[32]....
        /*06e0*/ 	.word	0x00015d10


	//   ....[33]....
        /*06e4*/ 	.word	0x00015e10


	//   ....[34]....
        /*06e8*/ 	.word	0x00016680


	//   ....[35]....
        /*06ec*/ 	.word	0x000166f0


	//   ....[36]....
        /*06f0*/ 	.word	0x000185a0


	//   ....[37]....
        /*06f4*/ 	.word	0x000185b0


	//   ....[38]....
        /*06f8*/ 	.word	0x000185e0


	//   ....[39]....
        /*06fc*/ 	.word	0x000185f0


	//   ....[40]....
        /*0700*/ 	.word	0x0001a260


	//   ....[41]....
        /*0704*/ 	.word	0x0001a480


	//   ....[42]....
        /*0708*/ 	.word	0x0001b010


	//   ....[43]....
        /*070c*/ 	.word	0x0001b0c0


	//   ....[44]....
        /*0710*/ 	.word	0x0001b990


	//   ....[45]....
        /*0714*/ 	.word	0x0001ba20


	//   ....[46]....
        /*0718*/ 	.word	0x0001cdd0


	//   ....[47]....
        /*071c*/ 	.word	0x0001cde0


	//   ....[48]....
        /*0720*/ 	.word	0x0001ce60


	//   ....[49]....
        /*0724*/ 	.word	0x0001ce70


	//   ....[50]....
        /*0728*/ 	.word	0x0001dbc0


	//   ....[51]....
        /*072c*/ 	.word	0x0001dbf0


	//   ....[52]....
        /*0730*/ 	.word	0x0001dc20


	//   ....[53]....
        /*0734*/ 	.word	0x0001dc50


	//   ....[54]....
        /*0738*/ 	.word	0x0001dc80


	//   ....[55]....
        /*073c*/ 	.word	0x0001dcb0


	//   ....[56]....
        /*0740*/ 	.word	0x0001dce0


	//   ....[57]....
        /*0744*/ 	.word	0x0001dd10


	//   ....[58]....
        /*0748*/ 	.word	0x0001dd40


	//   ....[59]....
        /*074c*/ 	.word	0x0001dd70


	//   ....[60]....
        /*0750*/ 	.word	0x0001dda0


	//   ....[61]....
        /*0754*/ 	.word	0x0001ddd0


	//   ....[62]....
        /*0758*/ 	.word	0x0001de00


	//   ....[63]....
        /*075c*/ 	.word	0x0001de30


	//   ....[64]....
        /*0760*/ 	.word	0x0001de60


	//   ....[65]....
        /*0764*/ 	.word	0x0001de90


	//   ....[66]....
        /*0768*/ 	.word	0x0001dec0


	//   ....[67]....
        /*076c*/ 	.word	0x0001def0


	//   ....[68]....
        /*0770*/ 	.word	0x0001df20


	//   ....[69]....
        /*0774*/ 	.word	0x0001df50


	//   ....[70]....
        /*0778*/ 	.word	0x0001df80


	//   ....[71]....
        /*077c*/ 	.word	0x0001dfb0


	//   ....[72]....
        /*0780*/ 	.word	0x0001dfe0


	//   ....[73]....
        /*0784*/ 	.word	0x0001e000


	//   ....[74]....
        /*0788*/ 	.word	0x0001e010


	//   ....[75]....
        /*078c*/ 	.word	0x0001e020


	//   ....[76]....
        /*0790*/ 	.word	0x0001e050


	//   ....[77]....
        /*0794*/ 	.word	0x0001e080


	//   ....[78]....
        /*0798*/ 	.word	0x0001e0b0


	//   ....[79]....
        /*079c*/ 	.word	0x0001e0c0


	//   ....[80]....
        /*07a0*/ 	.word	0x0001e0d0


	//   ....[81]....
        /*07a4*/ 	.word	0x0001e0e0


	//   ....[82]....
        /*07a8*/ 	.word	0x0001e690


	//   ....[83]....
        /*07ac*/ 	.word	0x0001e6d0


	//   ....[84]....
        /*07b0*/ 	.word	0x0001e700


	//   ....[85]....
        /*07b4*/ 	.word	0x0001e730


	//   ....[86]....
        /*07b8*/ 	.word	0x0001ecc0


	//   ....[87]....
        /*07bc*/ 	.word	0x0001ed00


	//   ....[88]....
        /*07c0*/ 	.word	0x0001edc0


	//   ....[89]....
        /*07c4*/ 	.word	0x0001ede0


	//   ....[90]....
        /*07c8*/ 	.word	0x0001eea0


	//   ....[91]....
        /*07cc*/ 	.word	0x0001eec0


	//   ....[92]....
        /*07d0*/ 	.word	0x0001ef90


	//   ....[93]....
        /*07d4*/ 	.word	0x0001efb0


	//   ....[94]....
        /*07d8*/ 	.word	0x0001f770


	//   ....[95]....
        /*07dc*/ 	.word	0x0001f780


	//   ....[96]....
        /*07e0*/ 	.word	0x0001f8a0


	//   ....[97]....
        /*07e4*/ 	.word	0x0001f8b0


	//   ....[98]....
        /*07e8*/ 	.word	0x0001f9c0


	//   ....[99]....
        /*07ec*/ 	.word	0x0001f9d0


	//   ....[100]....
        /*07f0*/ 	.word	0x0001fae0


	//   ....[101]....
        /*07f4*/ 	.word	0x0001faf0


	//   ....[102]....
        /*07f8*/ 	.word	0x0001fc50


	//   ....[103]....
        /*07fc*/ 	.word	0x0001fe00


	//   ....[104]....
        /*0800*/ 	.word	0x0001fe30


	//   ....[105]....
        /*0804*/ 	.word	0x0001fe60


	//   ....[106]....
        /*0808*/ 	.word	0x0001fe90


	//   ....[107]....
        /*080c*/ 	.word	0x0001fec0


	//   ....[108]....
        /*0810*/ 	.word	0x0001fef0


	//   ....[109]....
        /*0814*/ 	.word	0x00020060


	//   ....[110]....
        /*0818*/ 	.word	0x00020090


	//   ....[111]....
        /*081c*/ 	.word	0x000200c0


	//   ....[112]....
        /*0820*/ 	.word	0x000200f0


	//   ....[113]....
        /*0824*/ 	.word	0x00020120


	//   ....[114]....
        /*0828*/ 	.word	0x00020150


	//   ....[115]....
        /*082c*/ 	.word	0x000201e0


	//   ....[116]....
        /*0830*/ 	.word	0x00020240


	//   ....[117]....
        /*0834*/ 	.word	0x000202d0


	//   ....[118]....
        /*0838*/ 	.word	0x00021520


	//   ....[119]....
        /*083c*/ 	.word	0x00023680


	//   ....[120]....
        /*0840*/ 	.word	0x000236b0


	//   ....[121]....
        /*0844*/ 	.word	0x000236e0


	//   ....[122]....
        /*0848*/ 	.word	0x00023770


	//   ....[123]....
        /*084c*/ 	.word	0x000237b0


	//   ....[124]....
        /*0850*/ 	.word	0x000237c0


	//   ....[125]....
        /*0854*/ 	.word	0x00023800


	//   ....[126]....
        /*0858*/ 	.word	0x00023810


	//   ....[127]....
        /*085c*/ 	.word	0x00023be0


	//   ....[128]....
        /*0860*/ 	.word	0x00023c10


	//   ....[129]....
        /*0864*/ 	.word	0x00023ce0


	//   ....[130]....
        /*0868*/ 	.word	0x00023d00


	//   ....[131]....
        /*086c*/ 	.word	0x00023d90


	//   ....[132]....
        /*0870*/ 	.word	0x00023da0


	//   ....[133]....
        /*0874*/ 	.word	0x00023db0


	//   ....[134]....
        /*0878*/ 	.word	0x00023e40


	//   ....[135]....
        /*087c*/ 	.word	0x000245c0


	//   ....[136]....
        /*0880*/ 	.word	0x000245f0


	//   ....[137]....
        /*0884*/ 	.word	0x000246b0


	//   ....[138]....
        /*0888*/ 	.word	0x000246d0


	//   ....[139]....
        /*088c*/ 	.word	0x00024770


	//   ....[140]....
        /*0890*/ 	.word	0x00024790


	//   ....[141]....
        /*0894*/ 	.word	0x000247a0


	//   ....[142]....
        /*0898*/ 	.word	0x00024830


	//   ....[143]....
        /*089c*/ 	.word	0x00024f80


	//   ....[144]....
        /*08a0*/ 	.word	0x00024fa0


	//   ....[145]....
        /*08a4*/ 	.word	0x00025010


	//   ....[146]....
        /*08a8*/ 	.word	0x00025020


	//   ....[147]....
        /*08ac*/ 	.word	0x00025070


	//   ....[148]....
        /*08b0*/ 	.word	0x00025080


	//   ....[149]....
        /*08b4*/ 	.word	0x00025090


	//   ....[150]....
        /*08b8*/ 	.word	0x000250e0


	//   ....[151]....
        /*08bc*/ 	.word	0x00025420


	//   ....[152]....
        /*08c0*/ 	.word	0x00025440


	//   ....[153]....
        /*08c4*/ 	.word	0x00025450


	//   ....[154]....
        /*08c8*/ 	.word	0x000254b0


	//   ....[155]....
        /*08cc*/ 	.word	0x000254c0


	//   ....[156]....
        /*08d0*/ 	.word	0x00025520


	//   ....[157]....
        /*08d4*/ 	.word	0x00025550


	//   ....[158]....
        /*08d8*/ 	.word	0x00025590


	//   ....[159]....
        /*08dc*/ 	.word	0x00026610


	//   ....[160]....
        /*08e0*/ 	.word	0x00026640


	//   ....[161]....
        /*08e4*/ 	.word	0x00026680


	//   ....[162]....
        /*08e8*/ 	.word	0x000266b0


	//   ....[163]....
        /*08ec*/ 	.word	0x000266e0


	//   ....[164]....
        /*08f0*/ 	.word	0x00026710


	//   ....[165]....
        /*08f4*/ 	.word	0x00026740


	//   ....[166]....
        /*08f8*/ 	.word	0x00026770


	//   ....[167]....
        /*08fc*/ 	.word	0x000268f0


	//   ....[168]....
        /*0900*/ 	.word	0x00026920


	//   ....[169]....
        /*0904*/ 	.word	0x00026950


	//   ....[170]....
        /*0908*/ 	.word	0x00026980


	//   ....[171]....
        /*090c*/ 	.word	0x000269b0


	//   ....[172]....
        /*0910*/ 	.word	0x000269e0


	//   ....[173]....
        /*0914*/ 	.word	0x00026aa0


	//   ....[174]....
        /*0918*/ 	.word	0x00026ac0


	//   ....[175]....
        /*091c*/ 	.word	0x00026b30


	//   ....[176]....
        /*0920*/ 	.word	0x000271f0


	//   ....[177]....
        /*0924*/ 	.word	0x00027590


	//   ....[178]....
        /*0928*/ 	.word	0x00027620


	//   ....[179]....
        /*092c*/ 	.word	0x00027700


	//   ....[180]....
        /*0930*/ 	.word	0x00027790


	//   ....[181]....
        /*0934*/ 	.word	0x00027870


	//   ....[182]....
        /*0938*/ 	.word	0x00027900


	//   ....[183]....
        /*093c*/ 	.word	0x000279e0


	//   ....[184]....
        /*0940*/ 	.word	0x00027a80


	//   ....[185]....
        /*0944*/ 	.word	0x00027b10


	//   ....[186]....
        /*0948*/ 	.word	0x00027b60


	//   ....[187]....
        /*094c*/ 	.word	0x00027bb0


	//   ....[188]....
        /*0950*/ 	.word	0x00027c80


	//   ....[189]....
        /*0954*/ 	.word	0x00027d10


	//   ....[190]....
        /*0958*/ 	.word	0x00027d60


	//   ....[191]....
        /*095c*/ 	.word	0x00027db0


	//   ....[192]....
        /*0960*/ 	.word	0x00028140


	//   ....[193]....
        /*0964*/ 	.word	0x00028270


	//   ....[194]....
        /*0968*/ 	.word	0x000283a0


	//   ....[195]....
        /*096c*/ 	.word	0x00028420


	//   ....[196]....
        /*0970*/ 	.word	0x00028480


	//   ....[197]....
        /*0974*/ 	.word	0x00028500


	//   ....[198]....
        /*0978*/ 	.word	0x00028560


	//   ....[199]....
        /*097c*/ 	.word	0x000285c0


	//   ....[200]....
        /*0980*/ 	.word	0x00028620


	//   ....[201]....
        /*0984*/ 	.word	0x000286a0


	//   ....[202]....
        /*0988*/ 	.word	0x00028700


	//   ....[203]....
        /*098c*/ 	.word	0x00028780


	//   ....[204]....
        /*0990*/ 	.word	0x000287e0


	//   ....[205]....
        /*0994*/ 	.word	0x00028860


	//   ....[206]....
        /*0998*/ 	.word	0x000288c0


	//   ....[207]....
        /*099c*/ 	.word	0x00028940


	//   ....[208]....
        /*09a0*/ 	.word	0x000289a0


	//   ....[209]....
        /*09a4*/ 	.word	0x00028a20


	//   ....[210]....
        /*09a8*/ 	.word	0x00028a80


	//   ....[211]....
        /*09ac*/ 	.word	0x00028b00


	//   ....[212]....
        /*09b0*/ 	.word	0x00028b60


	//   ....[213]....
        /*09b4*/ 	.word	0x00028bc0


	//   ....[214]....
        /*09b8*/ 	.word	0x00028c20


	//   ....[215]....
        /*09bc*/ 	.word	0x00028c80


	//   ....[216]....
        /*09c0*/ 	.word	0x00028ce0


	//   ....[217]....
        /*09c4*/ 	.word	0x00028d60


	//   ....[218]....
        /*09c8*/ 	.word	0x00028dc0


	//   ....[219]....
        /*09cc*/ 	.word	0x00028e40


	//   ....[220]....
        /*09d0*/ 	.word	0x00028ea0


	//   ....[221]....
        /*09d4*/ 	.word	0x00028f20


	//   ....[222]....
        /*09d8*/ 	.word	0x00028f80


	//   ....[223]....
        /*09dc*/ 	.word	0x00029010


	//   ....[224]....
        /*09e0*/ 	.word	0x00029100


	//   ....[225]....
        /*09e4*/ 	.word	0x00029150


	//   ....[226]....
        /*09e8*/ 	.word	0x000291e0


	//   ....[227]....
        /*09ec*/ 	.word	0x00029270


	//   ....[228]....
        /*09f0*/ 	.word	0x00029300


	//   ....[229]....
        /*09f4*/ 	.word	0x00029390


	//   ....[230]....
        /*09f8*/ 	.word	0x00029420


	//   ....[231]....
        /*09fc*/ 	.word	0x000294b0


	//   ....[232]....
        /*0a00*/ 	.word	0x00029570


	//   ....[233]....
        /*0a04*/ 	.word	0x00029850


	//   ....[234]....
        /*0a08*/ 	.word	0x00029950


	//   ....[235]....
        /*0a0c*/ 	.word	0x00029a10


	//   ....[236]....
        /*0a10*/ 	.word	0x00029a70


	//   ....[237]....
        /*0a14*/ 	.word	0x00029b60


	//   ....[238]....
        /*0a18*/ 	.word	0x00029c00


	//   ....[239]....
        /*0a1c*/ 	.word	0x00029cd0


	//   ....[240]....
        /*0a20*/ 	.word	0x00029d70


	//   ....[241]....
        /*0a24*/ 	.word	0x00029e50


	//   ....[242]....
        /*0a28*/ 	.word	0x00029f90


	//   ....[243]....
        /*0a2c*/ 	.word	0x0002a060


	//   ....[244]....
        /*0a30*/ 	.word	0x0002a170


	//   ....[245]....
        /*0a34*/ 	.word	0x0002a230


	//   ....[246]....
        /*0a38*/ 	.word	0x0002a290


	//   ....[247]....
        /*0a3c*/ 	.word	0x0002a390


	//   ....[248]....
        /*0a40*/ 	.word	0x0002a3f0


	//   ....[249]....
        /*0a44*/ 	.word	0x0002a490


	//   ....[250]....
        /*0a48*/ 	.word	0x0002a5b0


	//   ....[251]....
        /*0a4c*/ 	.word	0x0002a620


	//   ....[252]....
        /*0a50*/ 	.word	0x0002a680


	//   ....[253]....
        /*0a54*/ 	.word	0x0002a790


	//   ....[254]....
        /*0a58*/ 	.word	0x0002a7f0


	//   ....[255]....
        /*0a5c*/ 	.word	0x0002a910


	//   ....[0]....
        /*0a60*/ 	.word	0x0002a970


	//   ....[1]....
        /*0a64*/ 	.word	0x0002aa10


	//   ....[2]....
        /*0a68*/ 	.word	0x0002abb0


	//   ....[3]....
        /*0a6c*/ 	.word	0x0002ac60


	//   ....[4]....
        /*0a70*/ 	.word	0x0002acc0


	//   ....[5]....
        /*0a74*/ 	.word	0x0002ad80


	//   ....[6]....
        /*0a78*/ 	.word	0x0002ade0


	//   ....[7]....
        /*0a7c*/ 	.word	0x0002aea0


	//   ....[8]....
        /*0a80*/ 	.word	0x0002af00


	//   ....[9]....
        /*0a84*/ 	.word	0x0002afc0


	//   ....[10]....
        /*0a88*/ 	.word	0x0002b0b0


	//   ....[11]....
        /*0a8c*/ 	.word	0x0002b150


	//   ....[12]....
        /*0a90*/ 	.word	0x0002b1b0


	//   ....[13]....
        /*0a94*/ 	.word	0x0002b280


	//   ....[14]....
        /*0a98*/ 	.word	0x0002b2e0


	//   ....[15]....
        /*0a9c*/ 	.word	0x0002b3b0


	//   ....[16]....
        /*0aa0*/ 	.word	0x0002b410


	//   ....[17]....
        /*0aa4*/ 	.word	0x0002b4e0


	//   ....[18]....
        /*0aa8*/ 	.word	0x0002b6c0


	//   ....[19]....
        /*0aac*/ 	.word	0x0002b760


	//   ....[20]....
        /*0ab0*/ 	.word	0x0002b880


	//   ....[21]....
        /*0ab4*/ 	.word	0x0002b8f0


	//   ....[22]....
        /*0ab8*/ 	.word	0x0002b960


	//   ....[23]....
        /*0abc*/ 	.word	0x0002b9d0


	//   ....[24]....
        /*0ac0*/ 	.word	0x0002ba40


	//   ....[25]....
        /*0ac4*/ 	.word	0x0002bac0


	//   ....[26]....
        /*0ac8*/ 	.word	0x0002bb50


	//   ....[27]....
        /*0acc*/ 	.word	0x0002bbe0


	//   ....[28]....
        /*0ad0*/ 	.word	0x0002bc50


	//   ....[29]....
        /*0ad4*/ 	.word	0x0002bcc0


	//   ....[30]....
        /*0ad8*/ 	.word	0x0002bd30


	//   ....[31]....
        /*0adc*/ 	.word	0x0002bdb0


	//   ....[32]....
        /*0ae0*/ 	.word	0x0002be20


	//   ....[33]....
        /*0ae4*/ 	.word	0x0002bec0


	//   ....[34]....
        /*0ae8*/ 	.word	0x0002bf50


	//   ....[35]....
        /*0aec*/ 	.word	0x0002c080


	//----- nvinfo : EIATTR_REG_RECONFIG
	.align		4
.L_241:
        /*0af0*/ 	.byte	0x01, 0x54
	.zero		2


	//----- nvinfo : EIATTR_SYSCALL_OFFSETS
	.align		4
        /*0af4*/ 	.byte	0x04, 0x46
        /*0af6*/ 	.short	(.L_243 - .L_242)


	//   ....[0]....
.L_242:
        /*0af8*/ 	.word	0x00001e70


	//   ....[1]....
        /*0afc*/ 	.word	0x00001fc0


	//   ....[2]....
        /*0b00*/ 	.word	0x0000a590


	//   ....[3]....
        /*0b04*/ 	.word	0x0000a8a0


	//   ....[4]....
        /*0b08*/ 	.word	0x00022ba0


	//   ....[5]....
        /*0b0c*/ 	.word	0x00022d10


	//   ....[6]....
        /*0b10*/ 	.word	0x00022e60


	//   ....[7]....
        /*0b14*/ 	.word	0x00022fa0


	//   ....[8]....
        /*0b18*/ 	.word	0x00024230


	//----- nvinfo : EIATTR_MBARRIER_INSTR_OFFSETS
	.align		4
.L_243:
        /*0b1c*/ 	.byte	0x04, 0x39
        /*0b1e*/ 	.short	(.L_245 - .L_244)


	//   ....[0]....
.L_244:
        /*0b20*/ 	.word	0x00000270
        /*0b24*/ 	.word	0x000000ff
        /*0b28*/ 	.word	0x00022800
        /*0b2c*/ 	.short	0x0100
        /*0b2e*/ 	.byte	0x08
	.zero		1


	//   ....[1]....
        /*0b30*/ 	.word	0x00000280
        /*0b34*/ 	.word	0x000000ff
        /*0b38*/ 	.word	0x00022820
        /*0b3c*/ 	.short	0x0100
        /*0b3e*/ 	.byte	0x08
	.zero		1


	//   ....[2]....
        /*0b40*/ 	.word	0x00000370
        /*0b44*/ 	.word	0x000000ff
        /*0b48*/ 	.word	0x00022830
        /*0b4c*/ 	.short	0x0100
        /*0b4e*/ 	.byte	0x08
	.zero		1


	//   ....[3]....
        /*0b50*/ 	.word	0x00000380
        /*0b54*/ 	.word	0x000000ff
        /*0b58*/ 	.word	0x00022840
        /*0b5c*/ 	.short	0x0100
        /*0b5e*/ 	.byte	0x08
	.zero		1


	//   ....[4]....
        /*0b60*/ 	.word	0x00000390
        /*0b64*/ 	.word	0x000000ff
        /*0b68*/ 	.word	0x00022838
        /*0b6c*/ 	.short	0x0100
        /*0b6e*/ 	.byte	0x08
	.zero		1


	//   ....[5]....
        /*0b70*/ 	.word	0x000003a0
        /*0b74*/ 	.word	0x000000ff
        /*0b78*/ 	.word	0x00022848
        /*0b7c*/ 	.short	0x0100
        /*0b7e*/ 	.byte	0x08
	.zero		1


	//   ....[6]....
        /*0b80*/ 	.word	0x000004d0
        /*0b84*/ 	.word	0x000000ff
        /*0b88*/ 	.word	0x00022850
        /*0b8c*/ 	.short	0x0100
        /*0b8e*/ 	.byte	0x08
	.zero		1


	//   ....[7]....
        /*0b90*/ 	.word	0x000004e0
        /*0b94*/ 	.word	0x000000ff
        /*0b98*/ 	.word	0x00022860
        /*0b9c*/ 	.short	0x0100
        /*0b9e*/ 	.byte	0x08
	.zero		1


	//   ....[8]....
        /*0ba0*/ 	.word	0x000004f0
        /*0ba4*/ 	.word	0x000000ff
        /*0ba8*/ 	.word	0x00022858
        /*0bac*/ 	.short	0x0100
        /*0bae*/ 	.byte	0x08
	.zero		1


	//   ....[9]....
        /*0bb0*/ 	.word	0x00000500
        /*0bb4*/ 	.word	0x000000ff
        /*0bb8*/ 	.word	0x00022868
        /*0bbc*/ 	.short	0x0100
        /*0bbe*/ 	.byte	0x08
	.zero		1


	//   ....[10]....
        /*0bc0*/ 	.word	0x000005f0
        /*0bc4*/ 	.word	0x000000ff
        /*0bc8*/ 	.word	0x00022870
        /*0bcc*/ 	.short	0x0100
        /*0bce*/ 	.byte	0x06
	.zero		1


	//   ....[11]....
        /*0bd0*/ 	.word	0x00000600
        /*0bd4*/ 	.word	0x000000ff
        /*0bd8*/ 	.word	0x00022880
        /*0bdc*/ 	.short	0x0100
        /*0bde*/ 	.byte	0x06
	.zero		1


	//   ....[12]....
        /*0be0*/ 	.word	0x00000610
        /*0be4*/ 	.word	0x000000ff
        /*0be8*/ 	.word	0x00022878
        /*0bec*/ 	.short	0x0100
        /*0bee*/ 	.byte	0x06
	.zero		1


	//   ....[13]....
        /*0bf0*/ 	.word	0x00000620
        /*0bf4*/ 	.word	0x000000ff
        /*0bf8*/ 	.word	0x00022888
        /*0bfc*/ 	.short	0x0100
        /*0bfe*/ 	.byte	0x06
	.zero		1


	//   ....[14]....
        /*0c00*/ 	.word	0x00000750
        /*0c04*/ 	.word	0x000000ff
        /*0c08*/ 	.word	0x00022890
        /*0c0c*/ 	.short	0x0100
        /*0c0e*/ 	.byte	0x08
	.zero		1


	//   ....[15]....
        /*0c10*/ 	.word	0x00000760
        /*0c14*/ 	.word	0x000000ff
        /*0c18*/ 	.word	0x000228a0
        /*0c1c*/ 	.short	0x0100
        /*0c1e*/ 	.byte	0x08
	.zero		1


	//   ....[16]....
        /*0c20*/ 	.word	0x00000770
        /*0c24*/ 	.word	0x000000ff
        /*0c28*/ 	.word	0x00022898
        /*0c2c*/ 	.short	0x0100
        /*0c2e*/ 	.byte	0x08
	.zero		1


	//   ....[17]....
        /*0c30*/ 	.word	0x00000780
        /*0c34*/ 	.word	0x000000ff
        /*0c38*/ 	.word	0x000228a8
        /*0c3c*/ 	.short	0x0100
        /*0c3e*/ 	.byte	0x08
	.zero		1


	//   ....[18]....
        /*0c40*/ 	.word	0x000008c0
        /*0c44*/ 	.word	0x000000ff
        /*0c48*/ 	.word	0x000228b0
        /*0c4c*/ 	.short	0x0100
        /*0c4e*/ 	.byte	0x08
	.zero		1


	//   ....[19]....
        /*0c50*/ 	.word	0x000008d0
        /*0c54*/ 	.word	0x000000ff
        /*0c58*/ 	.word	0x000228c0
        /*0c5c*/ 	.short	0x0100
        /*0c5e*/ 	.byte	0x08
	.zero		1


	//   ....[20]....
        /*0c60*/ 	.word	0x000008e0
        /*0c64*/ 	.word	0x000000ff
        /*0c68*/ 	.word	0x000228b8
        /*0c6c*/ 	.short	0x0100
        /*0c6e*/ 	.byte	0x08
	.zero		1


	//   ....[21]....
        /*0c70*/ 	.word	0x000008f0
        /*0c74*/ 	.word	0x000000ff
        /*0c78*/ 	.word	0x000228c8
        /*0c7c*/ 	.short	0x0100
        /*0c7e*/ 	.byte	0x08
	.zero		1


	//   ....[22]....
        /*0c80*/ 	.word	0x00003080
        /*0c84*/ 	.word	0x00000054
        /*0c88*/ 	.word	0x00022890
        /*0c8c*/ 	.short	0x010a
        /*0c8e*/ 	.byte	0x3f
	.zero		1


	//   ....[23]....
        /*0c90*/ 	.word	0x00006060
        /*0c94*/ 	.word	0x00000054
        /*0c98*/ 	.word	0x00022890
        /*0c9c*/ 	.short	0x010a
        /*0c9e*/ 	.byte	0x3f
	.zero		1


	//   ....[24]....
        /*0ca0*/ 	.word	0x00008f80
        /*0ca4*/ 	.word	0x00000054
        /*0ca8*/ 	.word	0x00022890
        /*0cac*/ 	.short	0x010a
        /*0cae*/ 	.byte	0x3f
	.zero		1


	//   ....[25]....
        /*0cb0*/ 	.word	0x00009440
        /*0cb4*/ 	.word	0x00000004
        /*0cb8*/ 	.word	0x00000000
        /*0cbc*/ 	.short	0x0101
        /*0cbe*/ 	.byte	0x3f
	.zero		1


	//   ....[26]....
        /*0cc0*/ 	.word	0x00009480
        /*0cc4*/ 	.word	0x00000054
        /*0cc8*/ 	.word	0x000228b0
        /*0ccc*/ 	.short	0x010a
        /*0cce*/ 	.byte	0x3f
	.zero		1


	//   ....[27]....
        /*0cd0*/ 	.word	0x00009a00
        /*0cd4*/ 	.word	0x00000054
        /*0cd8*/ 	.word	0x00000000
        /*0cdc*/ 	.short	0x0101
        /*0cde*/ 	.byte	0x3f
	.zero		1


	//   ....[28]....
        /*0ce0*/ 	.word	0x0000a620
        /*0ce4*/ 	.word	0x00000010
        /*0ce8*/ 	.word	0x00022800
        /*0cec*/ 	.short	0x010a
        /*0cee*/ 	.byte	0x3f
	.zero		1


	//   ....[29]....
        /*0cf0*/ 	.word	0x0000a670
        /*0cf4*/ 	.word	0x00000010
        /*0cf8*/ 	.word	0x00022800
        /*0cfc*/ 	.short	0x010a
        /*0cfe*/ 	.byte	0x3f
	.zero		1


	//   ....[30]....
        /*0d00*/ 	.word	0x0000b010
        /*0d04*/ 	.word	0x00000010
        /*0d08*/ 	.word	0x00022800
        /*0d0c*/ 	.short	0x010a
        /*0d0e*/ 	.byte	0x3f
	.zero		1


	//   ....[31]....
        /*0d10*/ 	.word	0x0000e500
        /*0d14*/ 	.word	0x00000010
        /*0d18*/ 	.word	0x00022800
        /*0d1c*/ 	.short	0x010a
        /*0d1e*/ 	.byte	0x3f
	.zero		1


	//   ....[32]....
        /*0d20*/ 	.word	0x000115a0
        /*0d24*/ 	.word	0x0000000b
        /*0d28*/ 	.word	0x00022830
        /*0d2c*/ 	.short	0x010a
        /*0d2e*/ 	.byte	0x3f
	.zero		1


	//   ....[33]....
        /*0d30*/ 	.word	0x000115e0
        /*0d34*/ 	.word	0x0000000b
        /*0d38*/ 	.word	0x00022830
        /*0d3c*/ 	.short	0x010a
        /*0d3e*/ 	.byte	0x3f
	.zero		1


	//   ....[34]....
        /*0d40*/ 	.word	0x00011b20
        /*0d44*/ 	.word	0x00000000
        /*0d48*/ 	.word	0x00000000
        /*0d4c*/ 	.short	0x0101
        /*0d4e*/ 	.byte	0x3f
	.zero		1


	//   ....[35]....
        /*0d50*/ 	.word	0x00014800
        /*0d54*/ 	.word	0x00000009
        /*0d58*/ 	.word	0x00022830
        /*0d5c*/ 	.short	0x010a
        /*0d5e*/ 	.byte	0x3f
	.zero		1


	//   ....[36]....
        /*0d60*/ 	.word	0x00014850
        /*0d64*/ 	.word	0x00000009
        /*0d68*/ 	.word	0x00022830
        /*0d6c*/ 	.short	0x010a
        /*0d6e*/ 	.byte	0x3f
	.zero		1


	//   ....[37]....
        /*0d70*/ 	.word	0x00014bc0
        /*0d74*/ 	.word	0x00000009
        /*0d78*/ 	.word	0x00022850
        /*0d7c*/ 	.short	0x010a
        /*0d7e*/ 	.byte	0x3f
	.zero		1


	//   ....[38]....
        /*0d80*/ 	.word	0x00014c00
        /*0d84*/ 	.word	0x00000009
        /*0d88*/ 	.word	0x00022850
        /*0d8c*/ 	.short	0x010a
        /*0d8e*/ 	.byte	0x3f
	.zero		1


	//   ....[39]....
        /*0d90*/ 	.word	0x00014f70
        /*0d94*/ 	.word	0x00000008
        /*0d98*/ 	.word	0x00000000
        /*0d9c*/ 	.short	0x0101
        /*0d9e*/ 	.byte	0x3f
	.zero		1


	//   ....[40]....
        /*0da0*/ 	.word	0x000171d0
        /*0da4*/ 	.word	0x00000005
        /*0da8*/ 	.word	0x00000000
        /*0dac*/ 	.short	0x0101
        /*0dae*/ 	.byte	0x3f
	.zero		1


	//   ....[41]....
        /*0db0*/ 	.word	0x00017ae0
        /*0db4*/ 	.word	0x00000005
        /*0db8*/ 	.word	0x00022830
        /*0dbc*/ 	.short	0x010a
        /*0dbe*/ 	.byte	0x3f
	.zero		1


	//   ....[42]....
        /*0dc0*/ 	.word	0x00017b30
        /*0dc4*/ 	.word	0x00000005
        /*0dc8*/ 	.word	0x00022830
        /*0dcc*/ 	.short	0x010a
        /*0dce*/ 	.byte	0x3f
	.zero		1


	//   ....[43]....
        /*0dd0*/ 	.word	0x00017ed0
        /*0dd4*/ 	.word	0x00000005
        /*0dd8*/ 	.word	0x00022850
        /*0ddc*/ 	.short	0x010a
        /*0dde*/ 	.byte	0x3f
	.zero		1


	//   ....[44]....
        /*0de0*/ 	.word	0x00017f10
        /*0de4*/ 	.word	0x00000005
        /*0de8*/ 	.word	0x00022850
        /*0dec*/ 	.short	0x010a
        /*0dee*/ 	.byte	0x3f
	.zero		1


	//   ....[45]....
        /*0df0*/ 	.word	0x00019120
        /*0df4*/ 	.word	0x00000003
        /*0df8*/ 	.word	0x00000000
        /*0dfc*/ 	.short	0x0101
        /*0dfe*/ 	.byte	0x3f
	.zero		1


	//   ....[46]....
        /*0e00*/ 	.word	0x00019440
        /*0e04*/ 	.word	0x0000000a
        /*0e08*/ 	.word	0x00000000
        /*0e0c*/ 	.short	0x0101
        /*0e0e*/ 	.byte	0x3f
	.zero		1


	//   ....[47]....
        /*0e10*/ 	.word	0x00019b00
        /*0e14*/ 	.word	0x00000005
        /*0e18*/ 	.word	0x00022830
        /*0e1c*/ 	.short	0x010a
        /*0e1e*/ 	.byte	0x3f
	.zero		1


	//   ....[48]....
        /*0e20*/ 	.word	0x00019b50
        /*0e24*/ 	.word	0x00000005
        /*0e28*/ 	.word	0x00022830
        /*0e2c*/ 	.short	0x010a
        /*0e2e*/ 	.byte	0x3f
	.zero		1


	//   ....[49]....
        /*0e30*/ 	.word	0x00019ef0
        /*0e34*/ 	.word	0x00000005
        /*0e38*/ 	.word	0x00022850
        /*0e3c*/ 	.short	0x010a
        /*0e3e*/ 	.byte	0x3f
	.zero		1


	//   ....[50]....
        /*0e40*/ 	.word	0x00019f30
        /*0e44*/ 	.word	0x00000005
        /*0e48*/ 	.word	0x00022850
        /*0e4c*/ 	.short	0x010a
        /*0e4e*/ 	.byte	0x3f
	.zero		1


	//   ....[51]....
        /*0e50*/ 	.word	0x0001a290
        /*0e54*/ 	.word	0x00000009
        /*0e58*/ 	.word	0x00000000
        /*0e5c*/ 	.short	0x0101
        /*0e5e*/ 	.byte	0x3f
	.zero		1


	//   ....[52]....
        /*0e60*/ 	.word	0x0001c4d0
        /*0e64*/ 	.word	0x00000008
        /*0e68*/ 	.word	0x00000000
        /*0e6c*/ 	.short	0x0101
        /*0e6e*/ 	.byte	0x3f
	.zero		1


	//   ....[53]....
        /*0e70*/ 	.word	0x0001cac0
        /*0e74*/ 	.word	0x0000000f
        /*0e78*/ 	.word	0x00022850
        /*0e7c*/ 	.short	0x010a
        /*0e7e*/ 	.byte	0x3f
	.zero		1


	//   ....[54]....
        /*0e80*/ 	.word	0x0001cb40
        /*0e84*/ 	.word	0x0000000f
        /*0e88*/ 	.word	0x00022850
        /*0e8c*/ 	.short	0x010a
        /*0e8e*/ 	.byte	0x3f
	.zero		1


	//   ....[55]....
        /*0e90*/ 	.word	0x0001d110
        /*0e94*/ 	.word	0x00000000
        /*0e98*/ 	.word	0x00000000
        /*0e9c*/ 	.short	0x0101
        /*0e9e*/ 	.byte	0x3f
	.zero		1


	//   ....[56]....
        /*0ea0*/ 	.word	0x0001ecf0
        /*0ea4*/ 	.word	0x00000000
        /*0ea8*/ 	.word	0x00000000
        /*0eac*/ 	.short	0x0101
        /*0eae*/ 	.byte	0x3f
	.zero		1


	//   ....[57]....
        /*0eb0*/ 	.word	0x00021600
        /*0eb4*/ 	.word	0x00000017
        /*0eb8*/ 	.word	0x00022820
        /*0ebc*/ 	.short	0x010a
        /*0ebe*/ 	.byte	0x3f
	.zero		1


	//   ....[58]....
        /*0ec0*/ 	.word	0x00021690
        /*0ec4*/ 	.word	0x0000000a
        /*0ec8*/ 	.word	0x000228a0
        /*0ecc*/ 	.short	0x010a
        /*0ece*/ 	.byte	0x3f
	.zero		1


	//   ....[59]....
        /*0ed0*/ 	.word	0x00021ac0
        /*0ed4*/ 	.word	0x0000000a
        /*0ed8*/ 	.word	0x000228c0
        /*0edc*/ 	.short	0x010a
        /*0ede*/ 	.byte	0x3f
	.zero		1


	//   ....[60]....
        /*0ee0*/ 	.word	0x00021e00
        /*0ee4*/ 	.word	0x00000009
        /*0ee8*/ 	.word	0x000228a0
        /*0eec*/ 	.short	0x010a
        /*0eee*/ 	.byte	0x3f
	.zero		1


	//   ....[61]....
        /*0ef0*/ 	.word	0x00022220
        /*0ef4*/ 	.word	0x00000009
        /*0ef8*/ 	.word	0x000228c0
        /*0efc*/ 	.short	0x010a
        /*0efe*/ 	.byte	0x3f
	.zero		1


	//   ....[62]....
        /*0f00*/ 	.word	0x00023480
        /*0f04*/ 	.word	0x00000004
        /*0f08*/ 	.word	0x00022880
        /*0f0c*/ 	.short	0x010a
        /*0f0e*/ 	.byte	0x3f
	.zero		1


	//   ....[63]....
        /*0f10*/ 	.word	0x00023930
        /*0f14*/ 	.word	0x00000004
        /*0f18*/ 	.word	0x00022870
        /*0f1c*/ 	.short	0x0107
        /*0f1e*/ 	.byte	0x3f
	.zero		1


	//   ....[64]....
        /*0f20*/ 	.word	0x000239f0
        /*0f24*/ 	.word	0x00000004
        /*0f28*/ 	.word	0x00022870
        /*0f2c*/ 	.short	0x0101
        /*0f2e*/ 	.byte	0x3f
	.zero		1


	//   ....[65]....
        /*0f30*/ 	.word	0x00023a40
        /*0f34*/ 	.word	0x00000004
        /*0f38*/ 	.word	0x00022840
        /*0f3c*/ 	.short	0x010a
        /*0f3e*/ 	.byte	0x3f
	.zero		1


	//   ....[66]....
        /*0f40*/ 	.word	0x00023f10
        /*0f44*/ 	.word	0x00000004
        /*0f48*/ 	.word	0x00022830
        /*0f4c*/ 	.short	0x0107
        /*0f4e*/ 	.byte	0x3f
	.zero		1


	//   ....[67]....
        /*0f50*/ 	.word	0x00023fe0
        /*0f54*/ 	.word	0x00000004
        /*0f58*/ 	.word	0x00022830
        /*0f5c*/ 	.short	0x0101
        /*0f5e*/ 	.byte	0x3f
	.zero		1


	//   ....[68]....
        /*0f60*/ 	.word	0x00024910
        /*0f64*/ 	.word	0x00000017
        /*0f68*/ 	.word	0x00022800
        /*0f6c*/ 	.short	0x0107
        /*0f6e*/ 	.byte	0x3f
	.zero		1


	//   ....[69]....
        /*0f70*/ 	.word	0x00024a10
        /*0f74*/ 	.word	0x00000017
        /*0f78*/ 	.word	0x00022800
        /*0f7c*/ 	.short	0x0101
        /*0f7e*/ 	.byte	0x3f
	.zero		1


	//   ....[70]....
        /*0f80*/ 	.word	0x00024a30
        /*0f84*/ 	.word	0x00000017
        /*0f88*/ 	.word	0x00022820
        /*0f8c*/ 	.short	0x010a
        /*0f8e*/ 	.byte	0x3f
	.zero		1


	//   ....[71]....
        /*0f90*/ 	.word	0x00024db0
        /*0f94*/ 	.word	0x00000000
        /*0f98*/ 	.word	0x00022880
        /*0f9c*/ 	.short	0x010a
        /*0f9e*/ 	.byte	0x3f
	.zero		1


	//   ....[72]....
        /*0fa0*/ 	.word	0x00025170
        /*0fa4*/ 	.word	0x00000000
        /*0fa8*/ 	.word	0x00022870
        /*0fac*/ 	.short	0x0107
        /*0fae*/ 	.byte	0x3f
	.zero		1


	//   ....[73]....
        /*0fb0*/ 	.word	0x00025230
        /*0fb4*/ 	.word	0x00000000
        /*0fb8*/ 	.word	0x00022870
        /*0fbc*/ 	.short	0x0101
        /*0fbe*/ 	.byte	0x3f
	.zero		1


	//   ....[74]....
        /*0fc0*/ 	.word	0x00025260
        /*0fc4*/ 	.word	0x00000000
        /*0fc8*/ 	.word	0x00022840
        /*0fcc*/ 	.short	0x010a
        /*0fce*/ 	.byte	0x3f
	.zero		1


	//   ....[75]....
        /*0fd0*/ 	.word	0x00025630
        /*0fd4*/ 	.word	0x00000000
        /*0fd8*/ 	.word	0x00022830
        /*0fdc*/ 	.short	0x0107
        /*0fde*/ 	.byte	0x3f
	.zero		1


	//   ....[76]....
        /*0fe0*/ 	.word	0x000256f0
        /*0fe4*/ 	.word	0x00000000
        /*0fe8*/ 	.word	0x00022830
        /*0fec*/ 	.short	0x0101
        /*0fee*/ 	.byte	0x3f
	.zero		1


	//   ....[77]....
        /*0ff0*/ 	.word	0x00025780
        /*0ff4*/ 	.word	0x00000000
        /*0ff8*/ 	.word	0x00022870
        /*0ffc*/ 	.short	0x010a
        /*0ffe*/ 	.byte	0x3f
	.zero		1


	//   ....[78]....
        /*1000*/ 	.word	0x00025810
        /*1004*/ 	.word	0x00000000
        /*1008*/ 	.word	0x00022860
        /*100c*/ 	.short	0x010a
        /*100e*/ 	.byte	0x3f
	.zero		1


	//   ....[79]....
        /*1010*/ 	.word	0x00025c70
        /*1014*/ 	.word	0x00000000
        /*1018*/ 	.word	0x00022850
        /*101c*/ 	.short	0x0101
        /*101e*/ 	.byte	0x3f
	.zero		1


	//   ....[80]....
        /*1020*/ 	.word	0x00025d00
        /*1024*/ 	.word	0x00000000
        /*1028*/ 	.word	0x00000000
        /*102c*/ 	.short	0x0101
        /*102e*/ 	.byte	0x3f
	.zero		1


	//   ....[81]....
        /*1030*/ 	.word	0x00025ec0
        /*1034*/ 	.word	0x00000011
        /*1038*/ 	.word	0x00022870
        /*103c*/ 	.short	0x010a
        /*103e*/ 	.byte	0x3f
	.zero		1


	//   ....[82]....
        /*1040*/ 	.word	0x00025f40
        /*1044*/ 	.word	0x00000011
        /*1048*/ 	.word	0x00022860
        /*104c*/ 	.short	0x010a
        /*104e*/ 	.byte	0x3f
	.zero		1


	//   ....[83]....
        /*1050*/ 	.word	0x000263b0
        /*1054*/ 	.word	0x00000011
        /*1058*/ 	.word	0x00022850
        /*105c*/ 	.short	0x0101
        /*105e*/ 	.byte	0x3f
	.zero		1


	//   ....[84]....
        /*1060*/ 	.word	0x00026470
        /*1064*/ 	.word	0x00000011
        /*1068*/ 	.word	0x00000000
        /*106c*/ 	.short	0x0101
        /*106e*/ 	.byte	0x3f
	.zero		1


	//   ....[85]....
        /*1070*/ 	.word	0x00027170
        /*1074*/ 	.word	0x00000007
        /*1078*/ 	.word	0x00022820
        /*107c*/ 	.short	0x010a
        /*107e*/ 	.byte	0x3f
	.zero		1


	//   ....[86]....
        /*1080*/ 	.word	0x000272e0
        /*1084*/ 	.word	0x00000005
        /*1088*/ 	.word	0x00022840
        /*108c*/ 	.short	0x010a
        /*108e*/ 	.byte	0x3f
	.zero		1


	//   ....[87]....
        /*1090*/ 	.word	0x00027380
        /*1094*/ 	.word	0x00000003
        /*1098*/ 	.word	0x00022840
        /*109c*/ 	.short	0x010a
        /*109e*/ 	.byte	0x3f
	.zero		1


	//   ....[88]....
        /*10a0*/ 	.word	0x000273c0
        /*10a4*/ 	.word	0x00000005
        /*10a8*/ 	.word	0x00022860
        /*10ac*/ 	.short	0x010a
        /*10ae*/ 	.byte	0x3f
	.zero		1


	//   ....[89]....
        /*10b0*/ 	.word	0x00027400
        /*10b4*/ 	.word	0x00000003
        /*10b8*/ 	.word	0x00022860
        /*10bc*/ 	.short	0x010a
        /*10be*/ 	.byte	0x3f
	.zero		1


	//   ....[90]....
        /*10c0*/ 	.word	0x00027440
        /*10c4*/ 	.word	0x00000005
        /*10c8*/ 	.word	0x00022880
        /*10cc*/ 	.short	0x010a
        /*10ce*/ 	.byte	0x3f
	.zero		1


	//   ....[91]....
        /*10d0*/ 	.word	0x00027480
        /*10d4*/ 	.word	0x00000003
        /*10d8*/ 	.word	0x00022880
        /*10dc*/ 	.short	0x010a
        /*10de*/ 	.byte	0x3f
	.zero		1


	//   ....[92]....
        /*10e0*/ 	.word	0x000274e0
        /*10e4*/ 	.word	0x00000054
        /*10e8*/ 	.word	0x00022890
        /*10ec*/ 	.short	0x010a
        /*10ee*/ 	.byte	0x3f
	.zero		1


	//   ....[93]....
        /*10f0*/ 	.word	0x00027650
        /*10f4*/ 	.word	0x00000054
        /*10f8*/ 	.word	0x00022890
        /*10fc*/ 	.short	0x010a
        /*10fe*/ 	.byte	0x3f
	.zero		1


	//   ....[94]....
        /*1100*/ 	.word	0x000277d0
        /*1104*/ 	.word	0x00000054
        /*1108*/ 	.word	0x00022890
        /*110c*/ 	.short	0x010a
        /*110e*/ 	.byte	0x3f
	.zero		1


	//   ....[95]....
        /*1110*/ 	.word	0x00027930
        /*1114*/ 	.word	0x00000054
        /*1118*/ 	.word	0x000228b0
        /*111c*/ 	.short	0x010a
        /*111e*/ 	.byte	0x3f
	.zero		1


	//   ....[96]....
        /*1120*/ 	.word	0x00027be0
        /*1124*/ 	.word	0x00000010
        /*1128*/ 	.word	0x00022800
        /*112c*/ 	.short	0x010a
        /*112e*/ 	.byte	0x3f
	.zero		1


	//   ....[97]....
        /*1130*/ 	.word	0x00027df0
        /*1134*/ 	.word	0x00000010
        /*1138*/ 	.word	0x00022800
        /*113c*/ 	.short	0x010a
        /*113e*/ 	.byte	0x3f
	.zero		1


	//   ....[98]....
        /*1140*/ 	.word	0x00027e40
        /*1144*/ 	.word	0x0000000b
        /*1148*/ 	.word	0x00022830
        /*114c*/ 	.short	0x010a
        /*114e*/ 	.byte	0x3f
	.zero		1


	//   ....[99]....
        /*1150*/ 	.word	0x00027e90
        /*1154*/ 	.word	0x00000009
        /*1158*/ 	.word	0x00022830
        /*115c*/ 	.short	0x010a
        /*115e*/ 	.byte	0x3f
	.zero		1


	//   ....[100]....
        /*1160*/ 	.word	0x00027ee0
        /*1164*/ 	.word	0x00000009
        /*1168*/ 	.word	0x00022850
        /*116c*/ 	.short	0x010a
        /*116e*/ 	.byte	0x3f
	.zero		1


	//   ....[101]....
        /*1170*/ 	.word	0x00027f30
        /*1174*/ 	.word	0x00000005
        /*1178*/ 	.word	0x00022830
        /*117c*/ 	.short	0x010a
        /*117e*/ 	.byte	0x3f
	.zero		1


	//   ....[102]....
        /*1180*/ 	.word	0x00027f80
        /*1184*/ 	.word	0x00000005
        /*1188*/ 	.word	0x00022850
        /*118c*/ 	.short	0x010a
        /*118e*/ 	.byte	0x3f
	.zero		1


	//   ....[103]....
        /*1190*/ 	.word	0x00027fd0
        /*1194*/ 	.word	0x00000005
        /*1198*/ 	.word	0x00022830
        /*119c*/ 	.short	0x010a
        /*119e*/ 	.byte	0x3f
	.zero		1


	//   ....[104]....
        /*11a0*/ 	.word	0x00028020
        /*11a4*/ 	.word	0x00000005
        /*11a8*/ 	.word	0x00022850
        /*11ac*/ 	.short	0x010a
        /*11ae*/ 	.byte	0x3f
	.zero		1


	//   ....[105]....
        /*11b0*/ 	.word	0x00028070
        /*11b4*/ 	.word	0x0000000f
        /*11b8*/ 	.word	0x00022850
        /*11bc*/ 	.short	0x010a
        /*11be*/ 	.byte	0x3f
	.zero		1


	//   ....[106]....
        /*11c0*/ 	.word	0x00029630
        /*11c4*/ 	.word	0x00000017
        /*11c8*/ 	.word	0x00022820
        /*11cc*/ 	.short	0x010a
        /*11ce*/ 	.byte	0x3f
	.zero		1


	//   ....[107]....
        /*11d0*/ 	.word	0x00029680
        /*11d4*/ 	.word	0x0000000a
        /*11d8*/ 	.word	0x000228a0
        /*11dc*/ 	.short	0x010a
        /*11de*/ 	.byte	0x3f
	.zero		1


	//   ....[108]....
        /*11e0*/ 	.word	0x000296d0
        /*11e4*/ 	.word	0x0000000a
        /*11e8*/ 	.word	0x000228c0
        /*11ec*/ 	.short	0x010a
        /*11ee*/ 	.byte	0x3f
	.zero		1


	//   ....[109]....
        /*11f0*/ 	.word	0x00029720
        /*11f4*/ 	.word	0x00000009
        /*11f8*/ 	.word	0x000228a0
        /*11fc*/ 	.short	0x010a
        /*11fe*/ 	.byte	0x3f
	.zero		1


	//   ....[110]....
        /*1200*/ 	.word	0x00029770
        /*1204*/ 	.word	0x00000009
        /*1208*/ 	.word	0x000228c0
        /*120c*/ 	.short	0x010a
        /*120e*/ 	.byte	0x3f
	.zero		1


	//   ....[111]....
        /*1210*/ 	.word	0x000298a0
        /*1214*/ 	.word	0x00000004
        /*1218*/ 	.word	0x00022880
        /*121c*/ 	.short	0x010a
        /*121e*/ 	.byte	0x3f
	.zero		1


	//   ....[112]....
        /*1220*/ 	.word	0x00029ee0
        /*1224*/ 	.word	0x00000004
        /*1228*/ 	.word	0x00022840
        /*122c*/ 	.short	0x010a
        /*122e*/ 	.byte	0x3f
	.zero		1


	//   ....[113]....
        /*1230*/ 	.word	0x0002aab0
        /*1234*/ 	.word	0x00000017
        /*1238*/ 	.word	0x00022820
        /*123c*/ 	.short	0x010a
        /*123e*/ 	.byte	0x3f
	.zero		1


	//   ....[114]....
        /*1240*/ 	.word	0x0002ab00
        /*1244*/ 	.word	0x00000000
        /*1248*/ 	.word	0x00022880
        /*124c*/ 	.short	0x010a
        /*124e*/ 	.byte	0x3f
	.zero		1


	//   ....[115]....
        /*1250*/ 	.word	0x0002b000
        /*1254*/ 	.word	0x00000000
        /*1258*/ 	.word	0x00022840
        /*125c*/ 	.short	0x010a
        /*125e*/ 	.byte	0x3f
	.zero		1


	//   ....[116]....
        /*1260*/ 	.word	0x0002b520
        /*1264*/ 	.word	0x00000000
        /*1268*/ 	.word	0x00022870
        /*126c*/ 	.short	0x010a
        /*126e*/ 	.byte	0x3f
	.zero		1


	//   ....[117]....
        /*1270*/ 	.word	0x0002b570
        /*1274*/ 	.word	0x00000000
        /*1278*/ 	.word	0x00022860
        /*127c*/ 	.short	0x010a
        /*127e*/ 	.byte	0x3f
	.zero		1


	//   ....[118]....
        /*1280*/ 	.word	0x0002b5c0
        /*1284*/ 	.word	0x00000011
        /*1288*/ 	.word	0x00022870
        /*128c*/ 	.short	0x010a
        /*128e*/ 	.byte	0x3f
	.zero		1


	//   ....[119]....
        /*1290*/ 	.word	0x0002b610
        /*1294*/ 	.word	0x00000011
        /*1298*/ 	.word	0x00022860
        /*129c*/ 	.short	0x010a
        /*129e*/ 	.byte	0x3f
	.zero		1


	//   ....[120]....
        /*12a0*/ 	.word	0x0002bfa0
        /*12a4*/ 	.word	0x00000007
        /*12a8*/ 	.word	0x00022820
        /*12ac*/ 	.short	0x010a
        /*12ae*/ 	.byte	0x3f
	.zero		1


	//   ....[121]....
        /*12b0*/ 	.word	0x0002c140
        /*12b4*/ 	.word	0x00000005
        /*12b8*/ 	.word	0x00022840
        /*12bc*/ 	.short	0x010a
        /*12be*/ 	.byte	0x3f
	.zero		1


	//   ....[122]....
        /*12c0*/ 	.word	0x0002c190
        /*12c4*/ 	.word	0x00000003
        /*12c8*/ 	.word	0x00022840
        /*12cc*/ 	.short	0x010a
        /*12ce*/ 	.byte	0x3f
	.zero		1


	//   ....[123]....
        /*12d0*/ 	.word	0x0002c1e0
        /*12d4*/ 	.word	0x00000005
        /*12d8*/ 	.word	0x00022860
        /*12dc*/ 	.short	0x010a
        /*12de*/ 	.byte	0x3f
	.zero		1


	//   ....[124]....
        /*12e0*/ 	.word	0x0002c230
        /*12e4*/ 	.word	0x00000003
        /*12e8*/ 	.word	0x00022860
        /*12ec*/ 	.short	0x010a
        /*12ee*/ 	.byte	0x3f
	.zero		1


	//   ....[125]....
        /*12f0*/ 	.word	0x0002c280
        /*12f4*/ 	.word	0x00000005
        /*12f8*/ 	.word	0x00022880
        /*12fc*/ 	.short	0x010a
        /*12fe*/ 	.byte	0x3f
	.zero		1


	//----- nvinfo : EIATTR_NUM_MBARRIERS
	.align		4
.L_245:
        /*1300*/ 	.byte	0x03, 0x38
        /*1302*/ 	.short	0x0016


	//----- nvinfo : EIATTR_EXIT_INSTR_OFFSETS
	.align		4
        /*1304*/ 	.byte	0x04, 0x1c
        /*1306*/ 	.short	(.L_247 - .L_246)


	//   ....[0]....
.L_246:
        /*1308*/ 	.word	0x000274d0


	//----- nvinfo : EIATTR_MAX_THREADS
	.align		4
.L_247:
        /*130c*/ 	.byte	0x04, 0x05
        /*130e*/ 	.short	(.L_249 - .L_248)
.L_248:
        /*1310*/ 	.word	0x00000180
        /*1314*/ 	.word	0x00000001
        /*1318*/ 	.word	0x00000001


	//----- nvinfo : EIATTR_CRS_STACK_SIZE
	.align		4
.L_249:
        /*131c*/ 	.byte	0x04, 0x1e
        /*131e*/ 	.short	(.L_251 - .L_250)
.L_250:
        /*1320*/ 	.word	0x00000000


	//----- nvinfo : EIATTR_CBANK_PARAM_SIZE
	.align		4
.L_251:
        /*1324*/ 	.byte	0x03, 0x19
        /*1326*/ 	.short	0x0af0


	//----- nvinfo : EIATTR_PARAM_CBANK
	.align		4
        /*1328*/ 	.byte	0x04, 0x0a
        /*132a*/ 	.short	(.L_253 - .L_252)
	.align		4
.L_252:
        /*132c*/ 	.word	index@(.nv.constant0._ZN7cutlass13device_kernelIN5flash11enable_sm90INS1_16FlashAttnFwdSm90INS1_25CollectiveMainloopFwdSm90ILi2EN4cute5tupleIJNS5_1CILi1EEES8_S8_EEENS6_IJNS7_ILi128EEESA_NS7_ILi192EEEEEELi128ENS_12float_e4m3_tEfNS_4arch4Sm90ELb0ELb1ELb0ELb1ELb1ELb1ELb0ELb1ELb1ELb1ELb0ELb0EEENS1_21CollectiveEpilogueFwdINS6_IJSA_SA_SA_EEES9_NS_10bfloat16_tESF_Li256ELb1ELb1ELb0ELb1EEENS1_36VarlenDynamicPersistentTileSchedulerILi128ELi128ELi256ELi128ELb0ELb1ELb1ELb1ELb0ELb1EEEEEEEEEvNT_6ParamsE)
        /*1330*/ 	.short	0x0210
        /*1332*/ 	.short	0x0af0


	//----- nvinfo : EIATTR_SW_WAR
	.align		4
.L_253:
        /*1334*/ 	.byte	0x04, 0x36
        /*1336*/ 	.short	(.L_255 - .L_254)
.L_254:
        /*1338*/ 	.word	0x00000008
.L_255:


//--------------------- .nv.info._ZN7cutlass13device_kernelIN5flash11enable_sm90INS1_16FlashAttnFwdSm90INS1_25CollectiveMainloopFwdSm90ILi2EN4cute5tupleIJNS5_1CILi1EEES8_S8_EEENS6_IJNS7_ILi128EEENS7_ILi160EEENS7_ILi192EEEEEELi128ENS_12float_e4m3_tEfNS_4arch4Sm90ELb1ELb0ELb0ELb0ELb1ELb0ELb0ELb1ELb1ELb1ELb0ELb0EEENS1_21CollectiveEpilogueFwdINS6_IJSA_SA_SB_EEES9_NS_10bfloat16_tESG_Li256ELb0ELb1ELb0ELb1EEENS1_30DynamicPersistentTileSchedulerILi256ELi128ELb0ELb1ELb1EEEEEEEEEvNT_6ParamsE --------------------------
	.section	.nv.info._ZN7cutlass13device_kernelIN5flash11enable_sm90INS1_16FlashAttnFwdSm90INS1_25CollectiveMainloopFwdSm90ILi2EN4cute5tupleIJNS5_1CILi1EEES8_S8_EEENS6_IJNS7_ILi128EEENS7_ILi160EEENS7_ILi192EEEEEELi128ENS_12float_e4m3_tEfNS_4arch4Sm90ELb1ELb0ELb0ELb0ELb1ELb0ELb0ELb1ELb1ELb1ELb0ELb0EEENS1_21CollectiveEpilogueFwdINS6_IJSA_SA_SB_EEES9_NS_10bfloat16_tESG_Li256ELb0ELb1ELb0ELb1EEENS1_30DynamicPersistentTileSchedulerILi256ELi128ELb0ELb1ELb1EEEEEEEEEvNT_6ParamsE,"",@"SHT_CUDA_INFO"
	.sectionflags	@""
	.align	4


	//----- nvinfo : EIATTR_CUDA_API_VERSION
	.align		4
        /*0000*/ 	.byte	0x04, 0x37
        /*0002*/ 	.short	(.L_257 - .L_256)
.L_256:
        /*0004*/ 	.word	0x00000082


	//----- nvinfo : EIATTR_KPARAM_INFO
	.align		4
.L_257:
        /*0008*/ 	.byte	0x04, 0x17
        /*000a*/ 	.short	(.L_259 - .L_258)
.L_258:
        /*000c*/ 	.word	0x00000000
        /*0010*/ 	.short	0x0000
        /*0012*/ 	.short	0x0070
        /*0014*/ 	.byte	0x00, 0xf0, 0x01, 0x2a


	//----- nvinfo : EIATTR_SPARSE_MMA_MASK
	.align		4
.L_259:
        /*0018*/ 	.byte	0x03, 0x50
        /*001a*/ 	.short	0x0000


	//----- nvinfo : EIATTR_MAXREG_COUNT
	.align		4
        /*001c*/ 	.byte	0x03, 0x1b
        /*001e*/ 	.short	0x00a8


	//----- nvinfo : EIATTR_NUM_BARRIERS
	.align		4
        /*0020*/ 	.byte	0x02, 0x4c
        /*0022*/ 	.byte	0x10
	.zero		1


	//----- nvinfo : EIATTR_EXTERNS
	.align		4
        /*0024*/ 	.byte	0x04, 0x0f
        /*0026*/ 	.short	(.L_261 - .L_260)


	//   ....[0]....
	.align		4
.L_260:
        /*0028*/ 	.word	index@(__assertfail)


	//----- nvinfo : EIATTR_ANNOTATIONS
	.align		4
.L_261:
        /*002c*/ 	.byte	0x04, 0x55
        /*002e*/ 	.short	(.L_263 - .L_262)


	//   ....[0]....
.L_262:
        /* <DEDUP_REMOVED lines=18> */


	//----- nvinfo : EIATTR_MERCURY_ISA_VERSION
	.align		4
.L_263:
        /*0138*/ 	.byte	0x03, 0x5f
        /*013a*/ 	.short	0x0101


	//----- nvinfo : EIATTR_INT_WARP_WIDE_INSTR_OFFSETS
	.align		4
        /*013c*/ 	.byte	0x04, 0x31
        /*013e*/ 	.short	(.L_265 - .L_264)


	//   ....[0]....
.L_264:
        /*0140*/ 	.word	0x000000c0


	//   ....[1]....
        /*0144*/ 	.word	0x000000d0


	//   ....[2]....
        /*0148*/ 	.word	0x00000170


	//   ....[3]....
        /*014c*/ 	.word	0x0000ecd0


	//   ....[4]....
        /*0150*/ 	.word	0x0000ed60


	//   ....[5]....
        /*0154*/ 	.word	0x000127f0


	//   ....[6]....
        /*0158*/ 	.word	0x00012880


	//----- nvinfo : EIATTR_COOP_GROUP_MASK_REGIDS
	.align		4
.L_265:
        /*015c*/ 	.byte	0x04, 0x29
        /*015e*/ 	.short	(.L_267 - .L_266)


	//   ....[0]....
.L_266:
        /*0160*/ 	.word	0xffffffff


	//   ....[1]....
        /*0164*/ 	.word	0xffffffff


	//   ....[2]....
        /*0168*/ 	.word	0xffffffff


	//   ....[3]....
        /*016c*/ 	.word	0xffffffff


	//   ....[4]....
        /*0170*/ 	.word	0xffffffff


	//   ....[5]....
        /*0174*/ 	.word	0xffffffff


	//   ....[6]....
        /*0178*/ 	.word	0xffffffff


	//   ....[7]....
        /*017c*/ 	.word	0xffffffff


	//   ....[8]....
        /*0180*/ 	.word	0xffffffff


	//   ....[9]....
        /*0184*/ 	.word	0xffffffff


	//   ....[10]....
        /*0188*/ 	.word	0xffffffff


	//   ....[11]....
        /*018c*/ 	.word	0xffffffff


	//   ....[12]....
        /*0190*/ 	.word	0xffffffff


	//   ....[13]....
        /*0194*/ 	.word	0xffffffff


	//   ....[14]....
        /*0198*/ 	.word	0xffffffff


	//   ....[15]....
        /*019c*/ 	.word	0xffffffff


	//   ....[16]....
        /*01a0*/ 	.word	0xffffffff


	//   ....[17]....
        /*01a4*/ 	.word	0xffffffff


	//   ....[18]....
        /*01a8*/ 	.word	0xffffffff


	//   ....[19]....
        /*01ac*/ 	.word	0xffffffff


	//   ....[20]....
        /*01b0*/ 	.word	0xffffffff


	//   ....[21]....
        /*01b4*/ 	.word	0xffffffff


	//   ....[22]....
        /*01b8*/ 	.word	0xffffffff


	//   ....[23]....
        /*01bc*/ 	.word	0xffffffff


	//   ....[24]....
        /*01c0*/ 	.word	0xffffffff


	//   ....[25]....
        /*01c4*/ 	.word	0xffffffff


	//   ....[26]....
        /*01c8*/ 	.word	0xffffffff


	//   ....[27]....
        /*01cc*/ 	.word	0xffffffff


	//   ....[28]....
        /*01d0*/ 	.word	0xffffffff


	//   ....[29]....
        /*01d4*/ 	.word	0xffffffff


	//   ....[30]....
        /*01d8*/ 	.word	0xffffffff


	//   ....[31]....
        /*01dc*/ 	.word	0xffffffff


	//   ....[32]....
        /*01e0*/ 	.word	0xffffffff


	//   ....[33]....
        /*01e4*/ 	.word	0xffffffff


	//   ....[34]....
        /*01e8*/ 	.word	0xffffffff


	//   ....[35]....
        /*01ec*/ 	.word	0xffffffff


	//   ....[36]....
        /*01f0*/ 	.word	0xffffffff


	//   ....[37]....
        /*01f4*/ 	.word	0xffffffff


	//   ....[38]....
        /*01f8*/ 	.word	0xffffffff


	//   ....[39]....
        /*01fc*/ 	.word	0xffffffff


	//   ....[40]....
        /*0200*/ 	.word	0xffffffff


	//   ....[41]....
        /*0204*/ 	.word	0xffffffff


	//   ....[42]....
        /*0208*/ 	.word	0xffffffff


	//   ....[43]....
        /*020c*/ 	.word	0xffffffff


	//   ....[44]....
        /*0210*/ 	.word	0xffffffff


	//   ....[45]....
        /*0214*/ 	.word	0xffffffff


	//   ....[46]....
        /*0218*/ 	.word	0xffffffff


	//   ....[47]....
        /*021c*/ 	.word	0xffffffff


	//   ....[48]....
        /*0220*/ 	.word	0xffffffff


	//   ....[49]....
        /*0224*/ 	.word	0xffffffff


	//   ....[50]....
        /*0228*/ 	.word	0xffffffff


	//   ....[51]....
        /*022c*/ 	.word	0xffffffff


	//   ....[52]....
        /*0230*/ 	.word	0xffffffff


	//   ....[53]....
        /*0234*/ 	.word	0xffffffff


	//   ....[54]....
        /*0238*/ 	.word	0xffffffff


	//   ....[55]....
        /*023c*/ 	.word	0xffffffff


	//   ....[56]....
        /*0240*/ 	.word	0xffffffff


	//   ....[57]....
        /*0244*/ 	.word	0xffffffff


	//   ....[58]....
        /*0248*/ 	.word	0xffffffff


	//   ....[59]....
        /*024c*/ 	.word	0xffffffff


	//   ....[60]....
        /*0250*/ 	.word	0xffffffff


	//   ....[61]....
        /*0254*/ 	.word	0xffffffff


	//   ....[62]....
        /*0258*/ 	.word	0xffffffff


	//   ....[63]....
        /*025c*/ 	.word	0xffffffff


	//   ....[64]....
        /*0260*/ 	.word	0xffffffff


	//   ....[65]....
        /*0264*/ 	.word	0xffffffff


	//   ....[66]....
        /*0268*/ 	.word	0xffffffff


	//   ....[67]....
        /*026c*/ 	.word	0xffffffff


	//   ....[68]....
        /*0270*/ 	.word	0xffffffff


	//   ....[69]....
        /*0274*/ 	.word	0xffffffff


	//   ....[70]....
        /*0278*/ 	.word	0xffffffff


	//   ....[71]....
        /*027c*/ 	.word	0xffffffff


	//   ....[72]....
        /*0280*/ 	.word	0xffffffff


	//   ....[73]....
        /*0284*/ 	.word	0xffffffff


	//   ....[74]....
        /*0288*/ 	.word	0xffffffff


	//   ....[75]....
        /*028c*/ 	.word	0xffffffff


	//   ....[76]....
        /*0290*/ 	.word	0xffffffff


	//   ....[77]....
        /*0294*/ 	.word	0xffffffff


	//   ....[78]....
        /*0298*/ 	.word	0xffffffff


	//   ....[79]....
        /*029c*/ 	.word	0xffffffff


	//   ....[80]....
        /*02a0*/ 	.word	0xffffffff


	//   ....[81]....
        /*02a4*/ 	.word	0xffffffff


	//   ....[82]....
        /*02a8*/ 	.word	0xffffffff


	//   ....[83]....
        /*02ac*/ 	.word	0xffffffff


	//   ....[84]....
        /*02b0*/ 	.word	0xffffffff


	//   ....[85]....
        /*02b4*/ 	.word	0xffffffff


	//   ....[86]....
        /*02b8*/ 	.word	0xffffffff


	//   ....[87]....
        /*02bc*/ 	.word	0xffffffff


	//   ....[88]....
        /*02c0*/ 	.word	0xffffffff


	//   ....[89]....
        /*02c4*/ 	.word	0xffffffff


	//   ....[90]....
        /*02c8*/ 	.word	0xffffffff


	//   ....[91]....
        /*02cc*/ 	.word	0xffffffff


	//   ....[92]....
        /*02d0*/ 	.word	0xffffffff


	//   ....[93]....
        /*02d4*/ 	.word	0xffffffff


	//   ....[94]....
        /*02d8*/ 	.word	0xffffffff


	//   ....[95]....
        /*02dc*/ 	.word	0xffffffff


	//   ....[96]....
        /*02e0*/ 	.word	0xffffffff


	//   ....[97]....
        /*02e4*/ 	.word	0xffffffff


	//   ....[98]....
        /*02e8*/ 	.word	0xffffffff


	//   ....[99]....
        /*02ec*/ 	.word	0xffffffff


	//   ....[100]....
        /*02f0*/ 	.word	0xffffffff


	//   ....[101]....
        /*02f4*/ 	.word	0xffffffff


	//   ....[102]....
        /*02f8*/ 	.word	0xffffffff


	//   ....[103]....
        /*02fc*/ 	.word	0xffffffff


	//   ....[104]....
        /*0300*/ 	.word	0xffffffff


	//   ....[105]....
        /*0304*/ 	.word	0xffffffff


	//   ....[106]....
        /*0308*/ 	.word	0xffffffff


	//   ....[107]....
        /*030c*/ 	.word	0xffffffff


	//   ....[108]....
        /*0310*/ 	.word	0xffffffff


	//   ....[109]....
        /*0314*/ 	.word	0xffffffff


	//   ....[110]....
        /*0318*/ 	.word	0xffffffff


	//   ....[111]....
        /*031c*/ 	.word	0xffffffff


	//   ....[112]....
        /*0320*/ 	.word	0xffffffff


	//   ....[113]....
        /*0324*/ 	.word	0xffffffff


	//   ....[114]....
        /*0328*/ 	.word	0xffffffff


	//   ....[115]....
        /*032c*/ 	.word	0xffffffff


	//   ....[116]....
        /*0330*/ 	.word	0xffffffff


	//   ....[117]....
        /*0334*/ 	.word	0xffffffff


	//   ....[118]....
        /*0338*/ 	.word	0xffffffff


	//   ....[119]....
        /*033c*/ 	.word	0xffffffff


	//   ....[120]....
        /*0340*/ 	.word	0xffffffff


	//   ....[121]....
        /*0344*/ 	.word	0xffffffff


	//   ....[122]....
        /*0348*/ 	.word	0xffffffff


	//   ....[123]....
        /*034c*/ 	.word	0xffffffff


	//   ....[124]....
        /*0350*/ 	.word	0xffffffff


	//   ....[125]....
        /*0354*/ 	.word	0xffffffff


	//   ....[126]....
        /*0358*/ 	.word	0xffffffff


	//   ....[127]....
        /*035c*/ 	.word	0xffffffff


	//   ....[128]....
        /*0360*/ 	.word	0xffffffff


	//   ....[129]....
        /*0364*/ 	.word	0xffffffff


	//   ....[130]....
        /*0368*/ 	.word	0x0500000f


	//   ....[131]....
        /*036c*/ 	.word	0x0500000f


	//   ....[132]....
        /*0370*/ 	.word	0x0500000f


	//   ....[133]....
        /*0374*/ 	.word	0x0500000f


	//   ....[134]....
        /*0378*/ 	.word	0x0500000f


	//   ....[135]....
        /*037c*/ 	.word	0x0500000f


	//   ....[136]....
        /*0380*/ 	.word	0x0500000f


	//   ....[137]....
        /*0384*/ 	.word	0x0500000f


	//   ....[138]....
        /*0388*/ 	.word	0x0500000f


	//   ....[139]....
        /*038c*/ 	.word	0x0500000f


	//   ....[140]....
        /*0390*/ 	.word	0x0500000f


	//   ....[141]....
        /*0394*/ 	.word	0x0500000f


	//   ....[142]....
        /*0398*/ 	.word	0x0500000f


	//   ....[143]....
        /*039c*/ 	.word	0x0500000f


	//   ....[144]....
        /*03a0*/ 	.word	0x0500000f


	//   ....[145]....
        /*03a4*/ 	.word	0x0500000f


	//   ....[146]....
        /*03a8*/ 	.word	0x0500000f


	//   ....[147]....
        /*03ac*/ 	.word	0x0500000f


	//   ....[148]....
        /*03b0*/ 	.word	0x0500000f


	//   ....[149]....
        /*03b4*/ 	.word	0x0500000f


	//   ....[150]....
        /*03b8*/ 	.word	0x0500000f


	//   ....[151]....
        /*03bc*/ 	.word	0x0500000f


	//   ....[152]....
        /*03c0*/ 	.word	0x0500000f


	//   ....[153]....
        /*03c4*/ 	.word	0x0500000f


	//   ....[154]....
        /*03c8*/ 	.word	0x0500000f


	//   ....[155]....
        /*03cc*/ 	.word	0x0500000f


	//   ....[156]....
        /*03d0*/ 	.word	0x0500000f


	//   ....[157]....
        /*03d4*/ 	.word	0x0500000f


	//   ....[158]....
        /*03d8*/ 	.word	0x0500000f


	//   ....[159]....
        /*03dc*/ 	.word	0x0500000f


	//   ....[160]....
        /*03e0*/ 	.word	0x0500000f


	//   ....[161]....
        /*03e4*/ 	.word	0x0500000f


	//   ....[162]....
        /*03e8*/ 	.word	0x0500000f


	//   ....[163]....
        /*03ec*/ 	.word	0x0500000f


	//   ....[164]....
        /*03f0*/ 	.word	0x0500000f


	//   ....[165]....
        /*03f4*/ 	.word	0x0500000f


	//   ....[166]....
        /*03f8*/ 	.word	0x0500000f


	//   ....[167]....
        /*03fc*/ 	.word	0x0500000f


	//   ....[168]....
        /*0400*/ 	.word	0x0500000f


	//   ....[169]....
        /*0404*/ 	.word	0x0500000f


	//   ....[170]....
        /*0408*/ 	.word	0x0500000f


	//   ....[171]....
        /*040c*/ 	.word	0x0500000f


	//   ....[172]....
        /*0410*/ 	.word	0x0500000f


	//   ....[173]....
        /*0414*/ 	.word	0x0500000f


	//   ....[174]....
        /*0418*/ 	.word	0x0500000f


	//   ....[175]....
        /*041c*/ 	.word	0x0500000f


	//   ....[176]....
        /*0420*/ 	.word	0x0500000f


	//   ....[177]....
        /*0424*/ 	.word	0x0500000f


	//   ....[178]....
        /*0428*/ 	.word	0x0500000f


	//   ....[179]....
        /*042c*/ 	.word	0x0500000f


	//----- nvinfo : EIATTR_COOP_GROUP_INSTR_OFFSETS
	.align		4
.L_267:
        /*0430*/ 	.byte	0x04, 0x28
        /*0432*/ 	.short	(.L_269 - .L_268)


	//   ....[0]....
.L_268:
        /*0434*/ 	.word	0x00000080


	//   ....[1]....
        /*0438*/ 	.word	0x00000090


	//   ....[2]....
        /*043c*/ 	.word	0x000002d0


	//   ....[3]....
        /*0440*/ 	.word	0x00000430


	//   ....[4]....
        /*0444*/ 	.word	0x00000550


	//   ....[5]....
        /*0448*/ 	.word	0x000006b0


	//   ....[6]....
        /*044c*/ 	.word	0x000016e0


	//   ....[7]....
        /*0450*/ 	.word	0x000027e0


	//   ....[8]....
        /*0454*/ 	.word	0x00002810


	//   ....[9]....
        /*0458*/ 	.word	0x00003100


	//   ....[10]....
        /*045c*/ 	.word	0x00003120


	//   ....[11]....
        /*0460*/ 	.word	0x00003d50


	//   ....[12]....
        /*0464*/ 	.word	0x00003db0


	//   ....[13]....
        /*0468*/ 	.word	0x00005e10


	//   ....[14]....
        /*046c*/ 	.word	0x00006620


	//   ....[15]....
        /*0470*/ 	.word	0x00006640


	//   ....[16]....
        /*0474*/ 	.word	0x000066b0


	//   ....[17]....
        /*0478*/ 	.word	0x000072b0


	//   ....[18]....
        /*047c*/ 	.word	0x00007320


	//   ....[19]....
        /*0480*/ 	.word	0x00009b30


	//   ....[20]....
        /*0484*/ 	.word	0x00009b40


	//   ....[21]....
        /*0488*/ 	.word	0x00009b70


	//   ....[22]....
        /*048c*/ 	.word	0x00009b80


	//   ....[23]....
        /*0490*/ 	.word	0x0000b650


	//   ....[24]....
        /*0494*/ 	.word	0x0000b660


	//   ....[25]....
        /*0498*/ 	.word	0x0000b6e0


	//   ....[26]....
        /*049c*/ 	.word	0x0000b6f0


	//   ....[27]....
        /*04a0*/ 	.word	0x0000ca40


	//   ....[28]....
        /*04a4*/ 	.word	0x0000ca50


	//   ....[29]....
        /*04a8*/ 	.word	0x0000ca60


	//   ....[30]....
        /*04ac*/ 	.word	0x0000ca70


	//   ....[31]....
        /*04b0*/ 	.word	0x0000ca80


	//   ....[32]....
        /*04b4*/ 	.word	0x0000ca90


	//   ....[33]....
        /*04b8*/ 	.word	0x0000caa0


	//   ....[34]....
        /*04bc*/ 	.word	0x0000cab0


	//   ....[35]....
        /*04c0*/ 	.word	0x0000cac0


	//   ....[36]....
        /*04c4*/ 	.word	0x0000cad0


	//   ....[37]....
        /*04c8*/ 	.word	0x0000cb00


	//   ....[38]....
        /*04cc*/ 	.word	0x0000cb10


	//   ....[39]....
        /*04d0*/ 	.word	0x0000cb20


	//   ....[40]....
        /*04d4*/ 	.word	0x0000cb30


	//   ....[41]....
        /*04d8*/ 	.word	0x0000cb50


	//   ....[42]....
        /*04dc*/ 	.word	0x0000cb60


	//   ....[43]....
        /*04e0*/ 	.word	0x0000cb90


	//   ....[44]....
        /*04e4*/ 	.word	0x0000cba0


	//   ....[45]....
        /*04e8*/ 	.word	0x0000cbc0


	//   ....[46]....
        /*04ec*/ 	.word	0x0000cbd0


	//   ....[47]....
        /*04f0*/ 	.word	0x0000cbe0


	//   ....[48]....
        /*04f4*/ 	.word	0x0000cbf0


	//   ....[49]....
        /*04f8*/ 	.word	0x0000cc00


	//   ....[50]....
        /*04fc*/ 	.word	0x0000cc10


	//   ....[51]....
        /*0500*/ 	.word	0x0000cc30


	//   ....[52]....
        /*0504*/ 	.word	0x0000cc60


	//   ....[53]....
        /*0508*/ 	.word	0x0000cca0


	//   ....[54]....
        /*050c*/ 	.word	0x0000cce0


	//   ....[55]....
        /*0510*/ 	.word	0x0000cd20


	//   ....[56]....
        /*0514*/ 	.word	0x0000cd60


	//   ....[57]....
        /*0518*/ 	.word	0x0000cd70


	//   ....[58]....
        /*051c*/ 	.word	0x0000cd80


	//   ....[59]....
        /*0520*/ 	.word	0x0000ce70


	//   ....[60]....
        /*0524*/ 	.word	0x0000cea0


	//   ....[61]....
        /*0528*/ 	.word	0x0000ced0


	//   ....[62]....
        /*052c*/ 	.word	0x0000cf30


	//   ....[63]....
        /*0530*/ 	.word	0x0000d3b0


	//   ....[64]....
        /*0534*/ 	.word	0x0000d3f0


	//   ....[65]....
        /*0538*/ 	.word	0x0000d4b0


	//   ....[66]....
        /*053c*/ 	.word	0x0000d4d0


	//   ....[67]....
        /*0540*/ 	.word	0x0000d590


	//   ....[68]....
        /*0544*/ 	.word	0x0000d5b0


	//   ....[69]....
        /*0548*/ 	.word	0x0000d680


	//   ....[70]....
        /*054c*/ 	.word	0x0000d6a0


	//   ....[71]....
        /*0550*/ 	.word	0x0000dd40


	//   ....[72]....
        /*0554*/ 	.word	0x0000dd60


	//   ....[73]....
        /*0558*/ 	.word	0x0000de20


	//   ....[74]....
        /*055c*/ 	.word	0x0000de40


	//   ....[75]....
        /*0560*/ 	.word	0x0000df00


	//   ....[76]....
        /*0564*/ 	.word	0x0000df20


	//   ....[77]....
        /*0568*/ 	.word	0x0000dff0


	//   ....[78]....
        /*056c*/ 	.word	0x0000e010


	//   ....[79]....
        /*0570*/ 	.word	0x0000e1a0


	//   ....[80]....
        /*0574*/ 	.word	0x0000fbb0


	//   ....[81]....
        /*0578*/ 	.word	0x0000fbe0


	//   ....[82]....
        /*057c*/ 	.word	0x0000fc20


	//   ....[83]....
        /*0580*/ 	.word	0x0000fcb0


	//   ....[84]....
        /*0584*/ 	.word	0x0000fcc0


	//   ....[85]....
        /*0588*/ 	.word	0x0000fd30


	//   ....[86]....
        /*058c*/ 	.word	0x0000fd40


	//   ....[87]....
        /*0590*/ 	.word	0x0000fd50


	//   ....[88]....
        /*0594*/ 	.word	0x0000fdc0


	//   ....[89]....
        /*0598*/ 	.word	0x0000fe40


	//   ....[90]....
        /*059c*/ 	.word	0x00010240


	//   ....[91]....
        /*05a0*/ 	.word	0x00010280


	//   ....[92]....
        /*05a4*/ 	.word	0x000102a0


	//   ....[93]....
        /*05a8*/ 	.word	0x000102c0


	//   ....[94]....
        /*05ac*/ 	.word	0x00010350


	//   ....[95]....
        /*05b0*/ 	.word	0x00010360


	//   ....[96]....
        /*05b4*/ 	.word	0x000103c0


	//   ....[97]....
        /*05b8*/ 	.word	0x00010400


	//   ....[98]....
        /*05bc*/ 	.word	0x00010410


	//   ....[99]....
        /*05c0*/ 	.word	0x000104d0


	//   ....[100]....
        /*05c4*/ 	.word	0x00010be0


	//   ....[101]....
        /*05c8*/ 	.word	0x00010c00


	//   ....[102]....
        /*05cc*/ 	.word	0x00010c20


	//   ....[103]....
        /*05d0*/ 	.word	0x00010c80


	//   ....[104]....
        /*05d4*/ 	.word	0x00010d00


	//   ....[105]....
        /*05d8*/ 	.word	0x00010d30


	//   ....[106]....
        /*05dc*/ 	.word	0x00010d80


	//   ....[107]....
        /*05e0*/ 	.word	0x00010dd0


	//   ....[108]....
        /*05e4*/ 	.word	0x00011780


	//   ....[109]....
        /*05e8*/ 	.word	0x000117a0


	//   ....[110]....
        /*05ec*/ 	.word	0x000117c0


	//   ....[111]....
        /*05f0*/ 	.word	0x00011810


	//   ....[112]....
        /*05f4*/ 	.word	0x00011820


	//   ....[113]....
        /*05f8*/ 	.word	0x00011870


	//   ....[114]....
        /*05fc*/ 	.word	0x00011880


	//   ....[115]....
        /*0600*/ 	.word	0x00011890


	//   ....[116]....
        /*0604*/ 	.word	0x000118e0


	//   ....[117]....
        /*0608*/ 	.word	0x00011930


	//   ....[118]....
        /*060c*/ 	.word	0x00011d30


	//   ....[119]....
        /*0610*/ 	.word	0x00011d50


	//   ....[120]....
        /*0614*/ 	.word	0x00011d60


	//   ....[121]....
        /*0618*/ 	.word	0x00011d70


	//   ....[122]....
        /*061c*/ 	.word	0x00011d80


	//   ....[123]....
        /*0620*/ 	.word	0x00011de0


	//   ....[124]....
        /*0624*/ 	.word	0x00011df0


	//   ....[125]....
        /*0628*/ 	.word	0x00011e50


	//   ....[126]....
        /*062c*/ 	.word	0x00011e80


	//   ....[127]....
        /*0630*/ 	.word	0x00011ec0


	//   ....[128]....
        /*0634*/ 	.word	0x00013120


	//   ....[129]....
        /*0638*/ 	.word	0x000132c0


	//   ....[130]....
        /*063c*/ 	.word	0x000138d0


	//   ....[131]....
        /*0640*/ 	.word	0x000139b0


	//   ....[132]....
        /*0644*/ 	.word	0x00013aa0


	//   ....[133]....
        /*0648*/ 	.word	0x00013b00


	//   ....[134]....
        /*064c*/ 	.word	0x00013be0


	//   ....[135]....
        /*0650*/ 	.word	0x00013c40


	//   ....[136]....
        /*0654*/ 	.word	0x00013d20


	//   ....[137]....
        /*0658*/ 	.word	0x00013d80


	//   ....[138]....
        /*065c*/ 	.word	0x00013e50


	//   ....[139]....
        /*0660*/ 	.word	0x00013ef0


	//   ....[140]....
        /*0664*/ 	.word	0x00013fd0


	//   ....[141]....
        /*0668*/ 	.word	0x00014120


	//   ....[142]....
        /*066c*/ 	.word	0x000141d0


	//   ....[143]....
        /*0670*/ 	.word	0x000142d0


	//   ....[144]....
        /*0674*/ 	.word	0x00014380


	//   ....[145]....
        /*0678*/ 	.word	0x00014460


	//   ....[146]....
        /*067c*/ 	.word	0x00014510


	//   ....[147]....
        /*0680*/ 	.word	0x00014570


	//   ....[148]....
        /*0684*/ 	.word	0x00014660


	//   ....[149]....
        /*0688*/ 	.word	0x000146d0


	//   ....[150]....
        /*068c*/ 	.word	0x000147a0


	//   ....[151]....
        /*0690*/ 	.word	0x00014830


	//   ....[152]....
        /*0694*/ 	.word	0x000148b0


	//   ....[153]....
        /*0698*/ 	.word	0x00014930


	//   ....[154]....
        /*069c*/ 	.word	0x000149f0


	//   ....[155]....
        /*06a0*/ 	.word	0x00014a60


	//   ....[156]....
        /*06a4*/ 	.word	0x00014b50


	//   ....[157]....
        /*06a8*/ 	.word	0x00014bc0


	//   ....[158]....
        /*06ac*/ 	.word	0x00014c90


	//   ....[159]....
        /*06b0*/ 	.word	0x00014dc0


	//   ....[160]....
        /*06b4*/ 	.word	0x00014e70


	//   ....[161]....
        /*06b8*/ 	.word	0x00014ed0


	//   ....[162]....
        /*06bc*/ 	.word	0x00014f90


	//   ....[163]....
        /*06c0*/ 	.word	0x00014ff0


	//   ....[164]....
        /*06c4*/ 	.word	0x000150b0


	//   ....[165]....
        /*06c8*/ 	.word	0x00015110


	//   ....[166]....
        /*06cc*/ 	.word	0x000151d0


	//   ....[167]....
        /*06d0*/ 	.word	0x00015230


	//   ....[168]....
        /*06d4*/ 	.word	0x000152f0


	//   ....[169]....
        /*06d8*/ 	.word	0x000153e0


	//   ....[170]....
        /*06dc*/ 	.word	0x00015480


	//   ....[171]....
        /*06e0*/ 	.word	0x000154e0


	//   ....[172]....
        /*06e4*/ 	.word	0x000155b0


	//   ....[173]....
        /*06e8*/ 	.word	0x00015610


	//   ....[174]....
        /*06ec*/ 	.word	0x000156e0


	//   ....[175]....
        /*06f0*/ 	.word	0x00015740


	//   ....[176]....
        /*06f4*/ 	.word	0x00015810


	//   ....[177]....
        /*06f8*/ 	.word	0x00015870


	//   ....[178]....
        /*06fc*/ 	.word	0x00015940


	//   ....[179]....
        /*0700*/ 	.word	0x00015b90


	//----- nvinfo : EIATTR_REG_RECONFIG
	.align		4
.L_269:
        /*0704*/ 	.byte	0x01, 0x54
	.zero		2


	//----- nvinfo : EIATTR_SYSCALL_OFFSETS
	.align		4
        /*0708*/ 	.byte	0x04, 0x46
        /*070a*/ 	.short	(.L_271 - .L_270)


	//   ....[0]....
.L_270:
        /*070c*/ 	.word	0x000018c0


	//   ....[1]....
        /*0710*/ 	.word	0x0000eed0


	//   ....[2]....
        /*0714*/ 	.word	0x0000f040


	//   ....[3]....
        /*0718*/ 	.word	0x0000f190


	//   ....[4]....
        /*071c*/ 	.word	0x0000f2d0


	//   ....[5]....
        /*0720*/ 	.word	0x00010840


	//----- nvinfo : EIATTR_MBARRIER_INSTR_OFFSETS
	.align		4
.L_271:
        /*0724*/ 	.byte	0x04, 0x39
        /*0726*/ 	.short	(.L_273 - .L_272)


	//   ....[0]....
.L_272:
        /*0728*/ 	.word	0x00000180
        /*072c*/ 	.word	0x000000ff
        /*0730*/ 	.word	0x00029800
        /*0734*/ 	.short	0x0100
        /*0736*/ 	.byte	0x08
	.zero		1


	//   ....[1]....
        /*0738*/ 	.word	0x00000190
        /*073c*/ 	.word	0x000000ff
        /*0740*/ 	.word	0x00029820
        /*0744*/ 	.short	0x0100
        /*0746*/ 	.byte	0x08
	.zero		1


	//   ....[2]....
        /*0748*/ 	.word	0x00000280
        /*074c*/ 	.word	0x000000ff
        /*0750*/ 	.word	0x00029830
        /*0754*/ 	.short	0x0100
        /*0756*/ 	.byte	0x08
	.zero		1


	//   ....[3]....
        /*0758*/ 	.word	0x00000290
        /*075c*/ 	.word	0x000000ff
        /*0760*/ 	.word	0x00029840
        /*0764*/ 	.short	0x0100
        /*0766*/ 	.byte	0x08
	.zero		1


	//   ....[4]....
        /*0768*/ 	.word	0x000002a0
        /*076c*/ 	.word	0x000000ff
        /*0770*/ 	.word	0x00029838
        /*0774*/ 	.short	0x0100
        /*0776*/ 	.byte	0x08
	.zero		1


	//   ....[5]....
        /*0778*/ 	.word	0x000002b0
        /*077c*/ 	.word	0x000000ff
        /*0780*/ 	.word	0x00029848
        /*0784*/ 	.short	0x0100
        /*0786*/ 	.byte	0x08
	.zero		1


	//   ....[6]....
        /*0788*/ 	.word	0x000003e0
        /*078c*/ 	.word	0x000000ff
        /*0790*/ 	.word	0x00029850
        /*0794*/ 	.short	0x0100
        /*0796*/ 	.byte	0x08
	.zero		1


	//   ....[7]....
        /*0798*/ 	.word	0x000003f0
        /*079c*/ 	.word	0x000000ff
        /*07a0*/ 	.word	0x00029860
        /*07a4*/ 	.short	0x0100
        /*07a6*/ 	.byte	0x08
	.zero		1


	//   ....[8]....
        /*07a8*/ 	.word	0x00000400
        /*07ac*/ 	.word	0x000000ff
        /*07b0*/ 	.word	0x00029858
        /*07b4*/ 	.short	0x0100
        /*07b6*/ 	.byte	0x08
	.zero		1


	//   ....[9]....
        /*07b8*/ 	.word	0x00000410
        /*07bc*/ 	.word	0x000000ff
        /*07c0*/ 	.word	0x00029868
        /*07c4*/ 	.short	0x0100
        /*07c6*/ 	.byte	0x08
	.zero		1


	//   ....[10]....
        /*07c8*/ 	.word	0x00000500
        /*07cc*/ 	.word	0x000000ff
        /*07d0*/ 	.word	0x00029870
        /*07d4*/ 	.short	0x0100
        /*07d6*/ 	.byte	0x06
	.zero		1


	//   ....[11]....
        /*07d8*/ 	.word	0x00000510
        /*07dc*/ 	.word	0x000000ff
        /*07e0*/ 	.word	0x00029880
        /*07e4*/ 	.short	0x0100
        /*07e6*/ 	.byte	0x06
	.zero		1


	//   ....[12]....
        /*07e8*/ 	.word	0x00000520
        /*07ec*/ 	.word	0x000000ff
        /*07f0*/ 	.word	0x00029878
        /*07f4*/ 	.short	0x0100
        /*07f6*/ 	.byte	0x06
	.zero		1


	//   ....[13]....
        /*07f8*/ 	.word	0x00000530
        /*07fc*/ 	.word	0x000000ff
        /*0800*/ 	.word	0x00029888
        /*0804*/ 	.short	0x0100
        /*0806*/ 	.byte	0x06
	.zero		1


	//   ....[14]....
        /*0808*/ 	.word	0x00000660
        /*080c*/ 	.word	0x000000ff
        /*0810*/ 	.word	0x00029890
        /*0814*/ 	.short	0x0100
        /*0816*/ 	.byte	0x08
	.zero		1


	//   ....[15]....
        /*0818*/ 	.word	0x00000670
        /*081c*/ 	.word	0x000000ff
        /*0820*/ 	.word	0x000298a0
        /*0824*/ 	.short	0x0100
        /*0826*/ 	.byte	0x08
	.zero		1


	//   ....[16]....
        /*0828*/ 	.word	0x00000680
        /*082c*/ 	.word	0x000000ff
        /*0830*/ 	.word	0x00029898
        /*0834*/ 	.short	0x0100
        /*0836*/ 	.byte	0x08
	.zero		1


	//   ....[17]....
        /*0838*/ 	.word	0x00000690
        /*083c*/ 	.word	0x000000ff
        /*0840*/ 	.word	0x000298a8
        /*0844*/ 	.short	0x0100
        /*0846*/ 	.byte	0x08
	.zero		1


	//   ....[18]....
        /*0848*/ 	.word	0x000007e0
        /*084c*/ 	.word	0x000000ff
        /*0850*/ 	.word	0x000298b0
        /*0854*/ 	.short	0x0100
        /*0856*/ 	.byte	0x08
	.zero		1


	//   ....[19]....
        /*0858*/ 	.word	0x000007f0
        /*085c*/ 	.word	0x000000ff
        /*0860*/ 	.word	0x000298c0
        /*0864*/ 	.short	0x0100
        /*0866*/ 	.byte	0x08
	.zero		1


	//   ....[20]....
        /*0868*/ 	.word	0x00000800
        /*086c*/ 	.word	0x000000ff
        /*0870*/ 	.word	0x000298b8
        /*0874*/ 	.short	0x0100
        /*0876*/ 	.byte	0x08
	.zero		1


	//   ....[21]....
        /*0878*/ 	.word	0x00000810
        /*087c*/ 	.word	0x000000ff
        /*0880*/ 	.word	0x000298c8
        /*0884*/ 	.short	0x0100
        /*0886*/ 	.byte	0x08
	.zero		1


	//   ....[22]....
        /*0888*/ 	.word	0x00001940
        /*088c*/ 	.word	0x000000ff
        /*0890*/ 	.word	0x00029800
        /*0894*/ 	.short	0x010a
        /*0896*/ 	.byte	0x29
	.zero		1


	//   ....[23]....
        /*0898*/ 	.word	0x000019c0
        /*089c*/ 	.word	0x00000000
        /*08a0*/ 	.word	0x00029830
        /*08a4*/ 	.short	0x010a
        /*08a6*/ 	.byte	0x3f
	.zero		1


	//   ....[24]....
        /*08a8*/ 	.word	0x00001a00
        /*08ac*/ 	.word	0x00000000
        /*08b0*/ 	.word	0x00029830
        /*08b4*/ 	.short	0x010a
        /*08b6*/ 	.byte	0x3f
	.zero		1


	//   ....[25]....
        /*08b8*/ 	.word	0x00002a20
        /*08bc*/ 	.word	0x000000ff
        /*08c0*/ 	.word	0x00000000
        /*08c4*/ 	.short	0x0101
        /*08c6*/ 	.byte	0x06
	.zero		1


	//   ....[26]....
        /*08c8*/ 	.word	0x00004e30
        /*08cc*/ 	.word	0x000000ff
        /*08d0*/ 	.word	0x00029830
        /*08d4*/ 	.short	0x010a
        /*08d6*/ 	.byte	0x06
	.zero		1


	//   ....[27]....
        /*08d8*/ 	.word	0x00004e70
        /*08dc*/ 	.word	0x000000ff
        /*08e0*/ 	.word	0x00029830
        /*08e4*/ 	.short	0x010a
        /*08e6*/ 	.byte	0x06
	.zero		1


	//   ....[28]....
        /*08e8*/ 	.word	0x00005ab0
        /*08ec*/ 	.word	0x000000ff
        /*08f0*/ 	.word	0x00029850
        /*08f4*/ 	.short	0x010a
        /*08f6*/ 	.byte	0x06
	.zero		1


	//   ....[29]....
        /*08f8*/ 	.word	0x00005af0
        /*08fc*/ 	.word	0x000000ff
        /*0900*/ 	.word	0x00029850
        /*0904*/ 	.short	0x010a
        /*0906*/ 	.byte	0x06
	.zero		1


	//   ....[30]....
        /*0908*/ 	.word	0x00005e80
        /*090c*/ 	.word	0x000000ff
        /*0910*/ 	.word	0x00000000
        /*0914*/ 	.short	0x0101
        /*0916*/ 	.byte	0x06
	.zero		1


	//   ....[31]....
        /*0918*/ 	.word	0x00007f90
        /*091c*/ 	.word	0x000000ff
        /*0920*/ 	.word	0x00000000
        /*0924*/ 	.short	0x0101
        /*0926*/ 	.byte	0x06
	.zero		1


	//   ....[32]....
        /*0928*/ 	.word	0x000086c0
        /*092c*/ 	.word	0x000000ff
        /*0930*/ 	.word	0x00029830
        /*0934*/ 	.short	0x010a
        /*0936*/ 	.byte	0x06
	.zero		1


	//   ....[33]....
        /*0938*/ 	.word	0x00008700
        /*093c*/ 	.word	0x000000ff
        /*0940*/ 	.word	0x00029830
        /*0944*/ 	.short	0x010a
        /*0946*/ 	.byte	0x06
	.zero		1


	//   ....[34]....
        /*0948*/ 	.word	0x00009340
        /*094c*/ 	.word	0x000000ff
        /*0950*/ 	.word	0x00029850
        /*0954*/ 	.short	0x010a
        /*0956*/ 	.byte	0x06
	.zero		1


	//   ....[35]....
        /*0958*/ 	.word	0x00009380
        /*095c*/ 	.word	0x000000ff
        /*0960*/ 	.word	0x00029850
        /*0964*/ 	.short	0x010a
        /*0966*/ 	.byte	0x06
	.zero		1


	//   ....[36]....
        /*0968*/ 	.word	0x000096d0
        /*096c*/ 	.word	0x000000ff
        /*0970*/ 	.word	0x00000000
        /*0974*/ 	.short	0x0101
        /*0976*/ 	.byte	0x06
	.zero		1


	//   ....[37]....
        /*0978*/ 	.word	0x0000ac80
        /*097c*/ 	.word	0x000000ff
        /*0980*/ 	.word	0x00000000
        /*0984*/ 	.short	0x0101
        /*0986*/ 	.byte	0x06
	.zero		1


	//   ....[38]....
        /*0988*/ 	.word	0x0000b300
        /*098c*/ 	.word	0x000000ff
        /*0990*/ 	.word	0x00029850
        /*0994*/ 	.short	0x010a
        /*0996*/ 	.byte	0x09
	.zero		1


	//   ....[39]....
        /*0998*/ 	.word	0x0000b340
        /*099c*/ 	.word	0x000000ff
        /*09a0*/ 	.word	0x00029850
        /*09a4*/ 	.short	0x010a
        /*09a6*/ 	.byte	0x09
	.zero		1


	//   ....[40]....
        /*09a8*/ 	.word	0x0000b9e0
        /*09ac*/ 	.word	0x000000ff
        /*09b0*/ 	.word	0x00000000
        /*09b4*/ 	.short	0x0101
        /*09b6*/ 	.byte	0x04
	.zero		1


	//   ....[41]....
        /*09b8*/ 	.word	0x0000d3e0
        /*09bc*/ 	.word	0x00000003
        /*09c0*/ 	.word	0x00000000
        /*09c4*/ 	.short	0x0101
        /*09c6*/ 	.byte	0x3f
	.zero		1


	//   ....[42]....
        /*09c8*/ 	.word	0x0000f8c0
        /*09cc*/ 	.word	0x00000000
        /*09d0*/ 	.word	0x00029880
        /*09d4*/ 	.short	0x010a
        /*09d6*/ 	.byte	0x3f
	.zero		1


	//   ....[43]....
        /*09d8*/ 	.word	0x0000ff10
        /*09dc*/ 	.word	0x00000000
        /*09e0*/ 	.word	0x00029870
        /*09e4*/ 	.short	0x0107
        /*09e6*/ 	.byte	0x3f
	.zero		1


	//   ....[44]....
        /*09e8*/ 	.word	0x0000ffd0
        /*09ec*/ 	.word	0x00000000
        /*09f0*/ 	.word	0x00029870
        /*09f4*/ 	.short	0x0101
        /*09f6*/ 	.byte	0x3f
	.zero		1


	//   ....[45]....
        /*09f8*/ 	.word	0x00010000
        /*09fc*/ 	.word	0x00000000
        /*0a00*/ 	.word	0x00029840
        /*0a04*/ 	.short	0x010a
        /*0a06*/ 	.byte	0x3f
	.zero		1


	//   ....[46]....
        /*0a08*/ 	.word	0x00010610
        /*0a0c*/ 	.word	0x00000000
        /*0a10*/ 	.word	0x00029830
        /*0a14*/ 	.short	0x0107
        /*0a16*/ 	.byte	0x3f
	.zero		1


	//   ....[47]....
        /*0a18*/ 	.word	0x000106e0
        /*0a1c*/ 	.word	0x00000000
        /*0a20*/ 	.word	0x00029830
        /*0a24*/ 	.short	0x0101
        /*0a26*/ 	.byte	0x3f
	.zero		1


	//   ....[48]....
        /*0a28*/ 	.word	0x00010ec0
        /*0a2c*/ 	.word	0x00000011
        /*0a30*/ 	.word	0x00029800
        /*0a34*/ 	.short	0x0107
        /*0a36*/ 	.byte	0x3f
	.zero		1


	//   ....[49]....
        /*0a38*/ 	.word	0x00010fb0
        /*0a3c*/ 	.word	0x00000011
        /*0a40*/ 	.word	0x00029800
        /*0a44*/ 	.short	0x0101
        /*0a46*/ 	.byte	0x3f
	.zero		1


	//   ....[50]....
        /*0a48*/ 	.word	0x00010fd0
        /*0a4c*/ 	.word	0x00000011
        /*0a50*/ 	.word	0x00029820
        /*0a54*/ 	.short	0x010a
        /*0a56*/ 	.byte	0x3f
	.zero		1


	//   ....[51]....
        /*0a58*/ 	.word	0x000114e0
        /*0a5c*/ 	.word	0x00000000
        /*0a60*/ 	.word	0x00029880
        /*0a64*/ 	.short	0x010a
        /*0a66*/ 	.byte	0x3f
	.zero		1


	//   ....[52]....
        /*0a68*/ 	.word	0x000119c0
        /*0a6c*/ 	.word	0x00000000
        /*0a70*/ 	.word	0x00029870
        /*0a74*/ 	.short	0x0107
        /*0a76*/ 	.byte	0x3f
	.zero		1


	//   ....[53]....
        /*0a78*/ 	.word	0x00011a80
        /*0a7c*/ 	.word	0x00000000
        /*0a80*/ 	.word	0x00029870
        /*0a84*/ 	.short	0x0101
        /*0a86*/ 	.byte	0x3f
	.zero		1


	//   ....[54]....
        /*0a88*/ 	.word	0x00011ab0
        /*0a8c*/ 	.word	0x00000000
        /*0a90*/ 	.word	0x00029840
        /*0a94*/ 	.short	0x010a
        /*0a96*/ 	.byte	0x3f
	.zero		1


	//   ....[55]....
        /*0a98*/ 	.word	0x00011fb0
        /*0a9c*/ 	.word	0x00000000
        /*0aa0*/ 	.word	0x00029830
        /*0aa4*/ 	.short	0x0107
        /*0aa6*/ 	.byte	0x3f
	.zero		1


	//   ....[56]....
        /*0aa8*/ 	.word	0x00012070
        /*0aac*/ 	.word	0x00000000
        /*0ab0*/ 	.word	0x00029830
        /*0ab4*/ 	.short	0x0101
        /*0ab6*/ 	.byte	0x3f
	.zero		1


	//   ....[57]....
        /*0ab8*/ 	.word	0x00012100
        /*0abc*/ 	.word	0x00000000
        /*0ac0*/ 	.word	0x00029870
        /*0ac4*/ 	.short	0x010a
        /*0ac6*/ 	.byte	0x3f
	.zero		1


	//   ....[58]....
        /*0ac8*/ 	.word	0x00012190
        /*0acc*/ 	.word	0x00000000
        /*0ad0*/ 	.word	0x00029860
        /*0ad4*/ 	.short	0x010a
        /*0ad6*/ 	.byte	0x3f
	.zero		1


	//   ....[59]....
        /*0ad8*/ 	.word	0x000126d0
        /*0adc*/ 	.word	0x00000000
        /*0ae0*/ 	.word	0x00029850
        /*0ae4*/ 	.short	0x0101
        /*0ae6*/ 	.byte	0x3f
	.zero		1


	//   ....[60]....
        /*0ae8*/ 	.word	0x00012760
        /*0aec*/ 	.word	0x00000000
        /*0af0*/ 	.word	0x00000000
        /*0af4*/ 	.short	0x0101
        /*0af6*/ 	.byte	0x3f
	.zero		1


	//   ....[61]....
        /*0af8*/ 	.word	0x00012930
        /*0afc*/ 	.word	0x00000012
        /*0b00*/ 	.word	0x00029870
        /*0b04*/ 	.short	0x010a
        /*0b06*/ 	.byte	0x3f
	.zero		1


	//   ....[62]....
        /*0b08*/ 	.word	0x000129b0
        /*0b0c*/ 	.word	0x00000012
        /*0b10*/ 	.word	0x00029860
        /*0b14*/ 	.short	0x010a
        /*0b16*/ 	.byte	0x3f
	.zero		1


	//   ....[63]....
        /*0b18*/ 	.word	0x00012f00
        /*0b1c*/ 	.word	0x00000012
        /*0b20*/ 	.word	0x00029850
        /*0b24*/ 	.short	0x0101
        /*0b26*/ 	.byte	0x3f
	.zero		1


	//   ....[64]....
        /*0b28*/ 	.word	0x00012fc0
        /*0b2c*/ 	.word	0x00000012
        /*0b30*/ 	.word	0x00000000
        /*0b34*/ 	.short	0x0101
        /*0b36*/ 	.byte	0x3f
	.zero		1


	//   ....[65]....
        /*0b38*/ 	.word	0x00013240
        /*0b3c*/ 	.word	0x00000004
        /*0b40*/ 	.word	0x00029820
        /*0b44*/ 	.short	0x010a
        /*0b46*/ 	.byte	0x3f
	.zero		1


	//   ....[66]....
        /*0b48*/ 	.word	0x000133c0
        /*0b4c*/ 	.word	0x00000005
        /*0b50*/ 	.word	0x00029840
        /*0b54*/ 	.short	0x010a
        /*0b56*/ 	.byte	0x3f
	.zero		1


	//   ....[67]....
        /*0b58*/ 	.word	0x00013460
        /*0b5c*/ 	.word	0x00000013
        /*0b60*/ 	.word	0x00029840
        /*0b64*/ 	.short	0x010a
        /*0b66*/ 	.byte	0x3f
	.zero		1


	//   ....[68]....
        /*0b68*/ 	.word	0x000134a0
        /*0b6c*/ 	.word	0x00000005
        /*0b70*/ 	.word	0x00029860
        /*0b74*/ 	.short	0x010a
        /*0b76*/ 	.byte	0x3f
	.zero		1


	//   ....[69]....
        /*0b78*/ 	.word	0x000134e0
        /*0b7c*/ 	.word	0x00000013
        /*0b80*/ 	.word	0x00029860
        /*0b84*/ 	.short	0x010a
        /*0b86*/ 	.byte	0x3f
	.zero		1


	//   ....[70]....
        /*0b88*/ 	.word	0x00013520
        /*0b8c*/ 	.word	0x00000005
        /*0b90*/ 	.word	0x00029880
        /*0b94*/ 	.short	0x010a
        /*0b96*/ 	.byte	0x3f
	.zero		1


	//   ....[71]....
        /*0b98*/ 	.word	0x00013560
        /*0b9c*/ 	.word	0x00000013
        /*0ba0*/ 	.word	0x00029880
        /*0ba4*/ 	.short	0x010a
        /*0ba6*/ 	.byte	0x3f
	.zero		1


	//   ....[72]....
        /*0ba8*/ 	.word	0x000135d0
        /*0bac*/ 	.word	0x00000003
        /*0bb0*/ 	.word	0x00029800
        /*0bb4*/ 	.short	0x010a
        /*0bb6*/ 	.byte	0x3f
	.zero		1


	//   ....[73]....
        /*0bb8*/ 	.word	0x00013620
        /*0bbc*/ 	.word	0x00000000
        /*0bc0*/ 	.word	0x00029830
        /*0bc4*/ 	.short	0x010a
        /*0bc6*/ 	.byte	0x3f
	.zero		1


	//   ....[74]....
        /*0bc8*/ 	.word	0x00013680
        /*0bcc*/ 	.word	0x00000004
        /*0bd0*/ 	.word	0x00029830
        /*0bd4*/ 	.short	0x010a
        /*0bd6*/ 	.byte	0x3f
	.zero		1


	//   ....[75]....
        /*0bd8*/ 	.word	0x000136e0
        /*0bdc*/ 	.word	0x00000004
        /*0be0*/ 	.word	0x00029850
        /*0be4*/ 	.short	0x010a
        /*0be6*/ 	.byte	0x3f
	.zero		1


	//   ....[76]....
        /*0be8*/ 	.word	0x00013740
        /*0bec*/ 	.word	0x00000004
        /*0bf0*/ 	.word	0x00029830
        /*0bf4*/ 	.short	0x010a
        /*0bf6*/ 	.byte	0x3f
	.zero		1


	//   ....[77]....
        /*0bf8*/ 	.word	0x000137a0
        /*0bfc*/ 	.word	0x00000004
        /*0c00*/ 	.word	0x00029850
        /*0c04*/ 	.short	0x010a
        /*0c06*/ 	.byte	0x3f
	.zero		1


	//   ....[78]....
        /*0c08*/ 	.word	0x00013800
        /*0c0c*/ 	.word	0x00000006
        /*0c10*/ 	.word	0x00029850
        /*0c14*/ 	.short	0x010a
        /*0c16*/ 	.byte	0x3f
	.zero		1


	//   ....[79]....
        /*0c18*/ 	.word	0x00013900
        /*0c1c*/ 	.word	0x00000000
        /*0c20*/ 	.word	0x00029880
        /*0c24*/ 	.short	0x010a
        /*0c26*/ 	.byte	0x3f
	.zero		1


	//   ....[80]....
        /*0c28*/ 	.word	0x00014070
        /*0c2c*/ 	.word	0x00000000
        /*0c30*/ 	.word	0x00029840
        /*0c34*/ 	.short	0x010a
        /*0c36*/ 	.byte	0x3f
	.zero		1


	//   ....[81]....
        /*0c38*/ 	.word	0x00014cc0
        /*0c3c*/ 	.word	0x00000011
        /*0c40*/ 	.word	0x00029820
        /*0c44*/ 	.short	0x010a
        /*0c46*/ 	.byte	0x3f
	.zero		1


	//   ....[82]....
        /*0c48*/ 	.word	0x00014d10
        /*0c4c*/ 	.word	0x00000000
        /*0c50*/ 	.word	0x00029880
        /*0c54*/ 	.short	0x010a
        /*0c56*/ 	.byte	0x3f
	.zero		1


	//   ....[83]....
        /*0c58*/ 	.word	0x00015330
        /*0c5c*/ 	.word	0x00000000
        /*0c60*/ 	.word	0x00029840
        /*0c64*/ 	.short	0x010a
        /*0c66*/ 	.byte	0x3f
	.zero		1


	//   ....[84]....
        /*0c68*/ 	.word	0x00015970
        /*0c6c*/ 	.word	0x00000000
        /*0c70*/ 	.word	0x00029870
        /*0c74*/ 	.short	0x010a
        /*0c76*/ 	.byte	0x3f
	.zero		1


	//   ....[85]....
        /*0c78*/ 	.word	0x000159c0
        /*0c7c*/ 	.word	0x00000000
        /*0c80*/ 	.word	0x00029860
        /*0c84*/ 	.short	0x010a
        /*0c86*/ 	.byte	0x3f
	.zero		1


	//   ....[86]....
        /*0c88*/ 	.word	0x00015a10
        /*0c8c*/ 	.word	0x00000012
        /*0c90*/ 	.word	0x00029870
        /*0c94*/ 	.short	0x010a
        /*0c96*/ 	.byte	0x3f
	.zero		1


	//   ....[87]....
        /*0c98*/ 	.word	0x00015a60
        /*0c9c*/ 	.word	0x00000012
        /*0ca0*/ 	.word	0x00029860
        /*0ca4*/ 	.short	0x010a
        /*0ca6*/ 	.byte	0x3f
	.zero		1


	//   ....[88]....
        /*0ca8*/ 	.word	0x00015ab0
        /*0cac*/ 	.word	0x00000004
        /*0cb0*/ 	.word	0x00029820
        /*0cb4*/ 	.short	0x010a
        /*0cb6*/ 	.byte	0x3f
	.zero		1


	//   ....[89]....
        /*0cb8*/ 	.word	0x00015c50
        /*0cbc*/ 	.word	0x00000005
        /*0cc0*/ 	.word	0x00029840
        /*0cc4*/ 	.short	0x010a
        /*0cc6*/ 	.byte	0x3f
	.zero		1


	//   ....[90]....
        /*0cc8*/ 	.word	0x00015ca0
        /*0ccc*/ 	.word	0x00000013
        /*0cd0*/ 	.word	0x00029840
        /*0cd4*/ 	.short	0x010a
        /*0cd6*/ 	.byte	0x3f
	.zero		1


	//   ....[91]....
        /*0cd8*/ 	.word	0x00015cf0
        /*0cdc*/ 	.word	0x00000005
        /*0ce0*/ 	.word	0x00029860
        /*0ce4*/ 	.short	0x010a
        /*0ce6*/ 	.byte	0x3f
	.zero		1


	//   ....[92]....
        /*0ce8*/ 	.word	0x00015d40
        /*0cec*/ 	.word	0x00000013
        /*0cf0*/ 	.word	0x00029860
        /*0cf4*/ 	.short	0x010a
        /*0cf6*/ 	.byte	0x3f
	.zero		1


	//   ....[93]....
        /*0cf8*/ 	.word	0x00015d90
        /*0cfc*/ 	.word	0x00000005
        /*0d00*/ 	.word	0x00029880
        /*0d04*/ 	.short	0x010a
        /*0d06*/ 	.byte	0x3f
	.zero		1


	//----- nvinfo : EIATTR_NUM_MBARRIERS
	.align		4
.L_273:
        /*0d08*/ 	.byte	0x03, 0x38
        /*0d0a*/ 	.short	0x0016


	//----- nvinfo : EIATTR_EXIT_INSTR_OFFSETS
	.align		4
        /*0d0c*/ 	.byte	0x04, 0x1c
        /*0d0e*/ 	.short	(.L_275 - .L_274)


	//   ....[0]....
.L_274:
        /*0d10*/ 	.word	0x000009a0


	//   ....[1]....
        /*0d14*/ 	.word	0x0000e110


	//   ....[2]....
        /*0d18*/ 	.word	0x000135b0


	//----- nvinfo : EIATTR_MAX_THREADS
	.align		4
.L_275:
        /*0d1c*/ 	.byte	0x04, 0x05
        /*0d1e*/ 	.short	(.L_277 - .L_276)
.L_276:
        /*0d20*/ 	.word	0x00000180
        /*0d24*/ 	.word	0x00000001
        /*0d28*/ 	.word	0x00000001


	//----- nvinfo : EIATTR_CRS_STACK_SIZE
	.align		4
.L_277:
        /*0d2c*/ 	.byte	0x04, 0x1e
        /*0d2e*/ 	.short	(.L_279 - .L_278)
.L_278:
        /*0d30*/ 	.word	0x00000000


	//----- nvinfo : EIATTR_CBANK_PARAM_SIZE
	.align		4
.L_279:
        /*0d34*/ 	.byte	0x03, 0x19
        /*0d36*/ 	.short	0x0af0


	//----- nvinfo : EIATTR_PARAM_CBANK
	.align		4
        /*0d38*/ 	.byte	0x04, 0x0a
        /*0d3a*/ 	.short	(.L_281 - .L_280)
	.align		4
.L_280:
        /*0d3c*/ 	.word	index@(.nv.constant0._ZN7cutlass13device_kernelIN5flash11enable_sm90INS1_16FlashAttnFwdSm90INS1_25CollectiveMainloopFwdSm90ILi2EN4cute5tupleIJNS5_1CILi1EEES8_S8_EEENS6_IJNS7_ILi128EEENS7_ILi160EEENS7_ILi192EEEEEELi128ENS_12float_e4m3_tEfNS_4arch4Sm90ELb1ELb0ELb0ELb0ELb1ELb0ELb0ELb1ELb1ELb1ELb0ELb0EEENS1_21CollectiveEpilogueFwdINS6_IJSA_SA_SB_EEES9_NS_10bfloat16_tESG_Li256ELb0ELb1ELb0ELb1EEENS1_30DynamicPersistentTileSchedulerILi256ELi128ELb0ELb1ELb1EEEEEEEEEvNT_6ParamsE)
        /*0d40*/ 	.short	0x0210
        /*0d42*/ 	.short	0x0af0


	//----- nvinfo : EIATTR_SW_WAR
	.align		4
.L_281:
        /*0d44*/ 	.byte	0x04, 0x36
        /*0d46*/ 	.short	(.L_283 - .L_282)
.L_282:
        /*0d48*/ 	.word	0x00000008
.L_283:


//--------------------- .nv.info._ZN7cutlass13device_kernelIN5flash11enable_sm90INS1_16FlashAttnFwdSm90INS1_25CollectiveMainloopFwdSm90ILi2EN4cute5tupleIJNS5_1CILi1EEES8_S8_EEENS6_IJNS7_ILi128EEENS7_ILi160EEENS7_ILi192EEEEEELi128ENS_12float_e4m3_tEfNS_4arch4Sm90ELb1ELb0ELb0ELb1ELb1ELb0ELb0ELb1ELb1ELb1ELb0ELb0EEENS1_21CollectiveEpilogueFwdINS6_IJSA_SA_SB_EEES9_NS_10bfloat16_tESG_Li256ELb1ELb1ELb0ELb1EEENS1_36VarlenDynamicPersistentTileSchedulerILi128ELi160ELi256ELi128ELb0ELb1ELb1ELb1ELb1ELb1EEEEEEEEEvNT_6ParamsE --------------------------
	.section	.nv.info._ZN7cutlass13device_kernelIN5flash11enable_sm90INS1_16FlashAttnFwdSm90INS1_25CollectiveMainloopFwdSm90ILi2EN4cute5tupleIJNS5_1CILi1EEES8_S8_EEENS6_IJNS7_ILi128EEENS7_ILi160EEENS7_ILi192EEEEEELi128ENS_12float_e4m3_tEfNS_4arch4Sm90ELb1ELb0ELb0ELb1ELb1ELb0ELb0ELb1ELb1ELb1ELb0ELb0EEENS1_21CollectiveEpilogueFwdINS6_IJSA_SA_SB_EEES9_NS_10bfloat16_tESG_Li256ELb1ELb1ELb0ELb1EEENS1_36VarlenDynamicPersistentTileSchedulerILi128ELi160ELi256ELi128ELb0ELb1ELb1ELb1ELb1ELb1EEEEEEEEEvNT_6ParamsE,"",@"SHT_CUDA_INFO"
	.sectionflags	@""
	.align	4


	//----- nvinfo : EIATTR_CUDA_API_VERSION
	.align		4
        /*0000*/ 	.byte	0x04, 0x37
        /*0002*/ 	.short	(.L_285 - .L_284)
.L_284:
        /*0004*/ 	.word	0x00000082


	//----- nvinfo : EIATTR_KPARAM_INFO
	.align		4
.L_285:
        /*0008*/ 	.byte	0x04, 0x17
        /*000a*/ 	.short	(.L_287 - .L_286)
.L_286:
        /*000c*/ 	.word	0x00000000
        /*0010*/ 	.short	0x0000
        /*0012*/ 	.short	0x0070
        /*0014*/ 	.byte	0x00, 0xf0, 0x01, 0x2a


	//----- nvinfo : EIATTR_SPARSE_MMA_MASK
	.align		4
.L_287:
        /*0018*/ 	.byte	0x03, 0x50
        /*001a*/ 	.short	0x0000


	//----- nvinfo : EIATTR_MAXREG_COUNT
	.align		4
        /*001c*/ 	.byte	0x03, 0x1b
        /*001e*/ 	.short	0x00a8


	//----- nvinfo : EIATTR_NUM_BARRIERS
	.align		4
        /*0020*/ 	.byte	0x02, 0x4c
        /*0022*/ 	.byte	0x10
	.zero		1


	//----- nvinfo : EIATTR_EXTERNS
	.align		4
        /*0024*/ 	.byte	0x04, 0x0f
        /*0026*/ 	.short	(.L_289 - .L_288)


	//   ....[0]....
	.align		4
.L_288:
        /*0028*/ 	.word	index@(__assertfail)


	//----- nvinfo : EIATTR_ANNOTATIONS
	.align		4
.L_289:
        /*002c*/ 	.byte	0x04, 0x55
        /*002e*/ 	.short	(.L_291 - .L_290)


	//   ....[0]....
.L_290:
        /* <DEDUP_REMOVED lines=15> */


	//----- nvinfo : EIATTR_MERCURY_ISA_VERSION
	.align		4
.L_291:
        /*0108*/ 	.byte	0x03, 0x5f
        /*010a*/ 	.short	0x0101


	//----- nvinfo : EIATTR_UNUSED_LOAD_BYTE_OFFSET
	.align		4
        /*010c*/ 	.byte	0x04, 0x44
        /*010e*/ 	.short	(.L_293 - .L_292)


	//   ....[0]....
.L_292:
        /*0110*/ 	.word	0x00000980
        /*0114*/ 	.word	0x0000fff0


	//   ....[1]....
        /*0118*/ 	.word	0x0000bec0
        /*011c*/ 	.word	0x0000fff0


	//----- nvinfo : EIATTR_INT_WARP_WIDE_INSTR_OFFSETS
	.align		4
.L_293:
        /*0120*/ 	.byte	0x04, 0x31
        /*0122*/ 	.short	(.L_295 - .L_294)


	//   ....[0]....
.L_294:
        /*0124*/ 	.word	0x000000c0


	//   ....[1]....
        /*0128*/ 	.word	0x000000d0


	//   ....[2]....
        /*012c*/ 	.word	0x00000170


	//   ....[3]....
        /*0130*/ 	.word	0x0000fc70


	//   ....[4]....
        /*0134*/ 	.word	0x0000fd00


	//   ....[5]....
        /*0138*/ 	.word	0x000139a0


	//   ....[6]....
        /*013c*/ 	.word	0x00013a30


	//----- nvinfo : EIATTR_COOP_GROUP_MASK_REGIDS
	.align		4
.L_295:
        /*0140*/ 	.byte	0x04, 0x29
        /*0142*/ 	.short	(.L_297 - .L_296)


	//   ....[0]....
.L_296:
        /*0144*/ 	.word	0xffffffff


	//   ....[1]....
        /*0148*/ 	.word	0xffffffff


	//   ....[2]....
        /*014c*/ 	.word	0xffffffff


	//   ....[3]....
        /*0150*/ 	.word	0xffffffff


	//   ....[4]....
        /*0154*/ 	.word	0xffffffff


	//   ....[5]....
        /*0158*/ 	.word	0xffffffff


	//   ....[6]....
        /*015c*/ 	.word	0xffffffff


	//   ....[7]....
        /*0160*/ 	.word	0xffffffff


	//   ....[8]....
        /*0164*/ 	.word	0xffffffff


	//   ....[9]....
        /*0168*/ 	.word	0xffffffff


	//   ....[10]....
        /*016c*/ 	.word	0xffffffff


	//   ....[11]....
        /*0170*/ 	.word	0xffffffff


	//   ....[12]....
        /*0174*/ 	.word	0xffffffff


	//   ....[13]....
        /*0178*/ 	.word	0xffffffff


	//   ....[14]....
        /*017c*/ 	.word	0xffffffff


	//   ....[15]....
        /*0180*/ 	.word	0xffffffff


	//   ....[16]....
        /*0184*/ 	.word	0xffffffff


	//   ....[17]....
        /*0188*/ 	.word	0xffffffff


	//   ....[18]....
        /*018c*/ 	.word	0xffffffff


	//   ....[19]....
        /*0190*/ 	.word	0xffffffff


	//   ....[20]....
        /*0194*/ 	.word	0xffffffff


	//   ....[21]....
        /*0198*/ 	.word	0xffffffff


	//   ....[22]....
        /*019c*/ 	.word	0xffffffff


	//   ....[23]....
        /*01a0*/ 	.word	0xffffffff


	//   ....[24]....
        /*01a4*/ 	.word	0xffffffff


	//   ....[25]....
        /*01a8*/ 	.word	0xffffffff


	//   ....[26]....
        /*01ac*/ 	.word	0xffffffff


	//   ....[27]....
        /*01b0*/ 	.word	0xffffffff


	//   ....[28]....
        /*01b4*/ 	.word	0xffffffff


	//   ....[29]....
        /*01b8*/ 	.word	0xffffffff


	//   ....[30]....
        /*01bc*/ 	.word	0xffffffff


	//   ....[31]....
        /*01c0*/ 	.word	0xffffffff


	//   ....[32]....
        /*01c4*/ 	.word	0xffffffff


	//   ....[33]....
        /*01c8*/ 	.word	0xffffffff


	//   ....[34]....
        /*01cc*/ 	.word	0xffffffff


	//   ....[35]....
        /*01d0*/ 	.word	0xffffffff


	//   ....[36]....
        /*01d4*/ 	.word	0xffffffff


	//   ....[37]....
        /*01d8*/ 	.word	0xffffffff


	//   ....[38]....
        /*01dc*/ 	.word	0xffffffff


	//   ....[39]....
        /*01e0*/ 	.word	0xffffffff


	//   ....[40]....
        /*01e4*/ 	.word	0xffffffff


	//   ....[41]....
        /*01e8*/ 	.word	0xffffffff


	//   ....[42]....
        /*01ec*/ 	.word	0xffffffff


	//   ....[43]....
        /*01f0*/ 	.word	0xffffffff


	//   ....[44]....
        /*01f4*/ 	.word	0xffffffff


	//   ....[45]....
        /*01f8*/ 	.word	0xffffffff


	//   ....[46]....
        /*01fc*/ 	.word	0xffffffff


	//   ....[47]....
        /*0200*/ 	.word	0xffffffff


	//   ....[48]....
        /*0204*/ 	.word	0xffffffff


	//   ....[49]....
        /*0208*/ 	.word	0xffffffff


	//   ....[50]....
        /*020c*/ 	.word	0xffffffff


	//   ....[51]....
        /*0210*/ 	.word	0xffffffff


	//   ....[52]....
        /*0214*/ 	.word	0xffffffff


	//   ....[53]....
        /*0218*/ 	.word	0xffffffff


	//   ....[54]....
        /*021c*/ 	.word	0xffffffff


	//   ....[55]....
        /*0220*/ 	.word	0xffffffff


	//   ....[56]....
        /*0224*/ 	.word	0xffffffff


	//   ....[57]....
        /*0228*/ 	.word	0xffffffff


	//   ....[58]....
        /*022c*/ 	.word	0xffffffff


	//   ....[59]....
        /*0230*/ 	.word	0xffffffff


	//   ....[60]....
        /*0234*/ 	.word	0xffffffff


	//   ....[61]....
        /*0238*/ 	.word	0xffffffff


	//   ....[62]....
        /*023c*/ 	.word	0xffffffff


	//   ....[63]....
        /*0240*/ 	.word	0xffffffff


	//   ....[64]....
        /*0244*/ 	.word	0xffffffff


	//   ....[65]....
        /*0248*/ 	.word	0xffffffff


	//   ....[66]....
        /*024c*/ 	.word	0xffffffff


	//   ....[67]....
        /*0250*/ 	.word	0xffffffff


	//   ....[68]....
        /*0254*/ 	.word	0xffffffff


	//   ....[69]....
        /*0258*/ 	.word	0xffffffff


	//   ....[70]....
        /*025c*/ 	.word	0xffffffff


	//   ....[71]....
        /*0260*/ 	.word	0xffffffff


	//   ....[72]....
        /*0264*/ 	.word	0xffffffff


	//   ....[73]....
        /*0268*/ 	.word	0xffffffff


	//   ....[74]....
        /*026c*/ 	.word	0xffffffff


	//   ....[75]....
        /*0270*/ 	.word	0xffffffff


	//   ....[76]....
        /*0274*/ 	.word	0xffffffff


	//   ....[77]....
        /*0278*/ 	.word	0xffffffff


	//   ....[78]....
        /*027c*/ 	.word	0xffffffff


	//   ....[79]....
        /*0280*/ 	.word	0xffffffff


	//   ....[80]....
        /*0284*/ 	.word	0xffffffff


	//   ....[81]....
        /*0288*/ 	.word	0xffffffff


	//   ....[82]....
        /*028c*/ 	.word	0xffffffff


	//   ....[83]....
        /*0290*/ 	.word	0xffffffff


	//   ....[84]....
        /*0294*/ 	.word	0xffffffff


	//   ....[85]....
        /*0298*/ 	.word	0xffffffff


	//   ....[86]....
        /*029c*/ 	.word	0xffffffff


	//   ....[87]....
        /*02a0*/ 	.word	0xffffffff


	//   ....[88]....
        /*02a4*/ 	.word	0xffffffff


	//   ....[89]....
        /*02a8*/ 	.word	0xffffffff


	//   ....[90]....
        /*02ac*/ 	.word	0xffffffff


	//   ....[91]....
        /*02b0*/ 	.word	0xffffffff


	//   ....[92]....
        /*02b4*/ 	.word	0xffffffff


	//   ....[93]....
        /*02b8*/ 	.word	0xffffffff


	//   ....[94]....
        /*02bc*/ 	.word	0xffffffff


	//   ....[95]....
        /*02c0*/ 	.word	0xffffffff


	//   ....[96]....
        /*02c4*/ 	.word	0xffffffff


	//   ....[97]....
        /*02c8*/ 	.word	0xffffffff


	//   ....[98]....
        /*02cc*/ 	.word	0xffffffff


	//   ....[99]....
        /*02d0*/ 	.word	0xffffffff


	//   ....[100]....
        /*02d4*/ 	.word	0xffffffff


	//   ....[101]....
        /*02d8*/ 	.word	0xffffffff


	//   ....[102]....
        /*02dc*/ 	.word	0xffffffff


	//   ....[103]....
        /*02e0*/ 	.word	0xffffffff


	//   ....[104]....
        /*02e4*/ 	.word	0xffffffff


	//   ....[105]....
        /*02e8*/ 	.word	0xffffffff


	//   ....[106]....
        /*02ec*/ 	.word	0xffffffff


	//   ....[107]....
        /*02f0*/ 	.word	0xffffffff


	//   ....[108]....
        /*02f4*/ 	.word	0xffffffff


	//   ....[109]....
        /*02f8*/ 	.word	0xffffffff


	//   ....[110]....
        /*02fc*/ 	.word	0xffffffff


	//   ....[111]....
        /*0300*/ 	.word	0xffffffff


	//   ....[112]....
        /*0304*/ 	.word	0xffffffff


	//   ....[113]....
        /*0308*/ 	.word	0xffffffff


	//   ....[114]....
        /*030c*/ 	.word	0xffffffff


	//   ....[115]....
        /*0310*/ 	.word	0xffffffff


	//   ....[116]....
        /*0314*/ 	.word	0xffffffff


	//   ....[117]....
        /*0318*/ 	.word	0xffffffff


	//   ....[118]....
        /*031c*/ 	.word	0xffffffff


	//   ....[119]....
        /*0320*/ 	.word	0xffffffff


	//   ....[120]....
        /*0324*/ 	.word	0xffffffff


	//   ....[121]....
        /*0328*/ 	.word	0xffffffff


	//   ....[122]....
        /*032c*/ 	.word	0xffffffff


	//   ....[123]....
        /*0330*/ 	.word	0xffffffff


	//   ....[124]....
        /*0334*/ 	.word	0xffffffff


	//   ....[125]....
        /*0338*/ 	.word	0xffffffff


	//   ....[126]....
        /*033c*/ 	.word	0xffffffff


	//   ....[127]....
        /*0340*/ 	.word	0xffffffff


	//   ....[128]....
        /*0344*/ 	.word	0xffffffff


	//   ....[129]....
        /*0348*/ 	.word	0xffffffff


	//   ....[130]....
        /*034c*/ 	.word	0xffffffff


	//   ....[131]....
        /*0350*/ 	.word	0xffffffff


	//   ....[132]....
        /*0354*/ 	.word	0xffffffff


	//   ....[133]....
        /*0358*/ 	.word	0xffffffff


	//   ....[134]....
        /*035c*/ 	.word	0xffffffff


	//   ....[135]....
        /*0360*/ 	.word	0xffffffff


	//   ....[136]....
        /*0364*/ 	.word	0xffffffff


	//   ....[137]....
        /*0368*/ 	.word	0xffffffff


	//   ....[138]....
        /*036c*/ 	.word	0xffffffff


	//   ....[139]....
        /*0370*/ 	.word	0xffffffff


	//   ....[140]....
        /*0374*/ 	.word	0xffffffff


	//   ....[141]....
        /*0378*/ 	.word	0xffffffff


	//   ....[142]....
        /*037c*/ 	.word	0xffffffff


	//   ....[143]....
        /*0380*/ 	.word	0xffffffff


	//   ....[144]....
        /*0384*/ 	.word	0xffffffff


	//   ....[145]....
        /*0388*/ 	.word	0xffffffff


	//   ....[146]....
        /*038c*/ 	.word	0xffffffff


	//   ....[147]....
        /*0390*/ 	.word	0xffffffff


	//   ....[148]....
        /*0394*/ 	.word	0xffffffff


	//   ....[149]....
        /*0398*/ 	.word	0xffffffff


	//   ....[150]....
        /*039c*/ 	.word	0xffffffff


	//   ....[151]....
        /*03a0*/ 	.word	0xffffffff


	//   ....[152]....
        /*03a4*/ 	.word	0xffffffff


	//   ....[153]....
        /*03a8*/ 	.word	0xffffffff


	//   ....[154]....
        /*03ac*/ 	.word	0xffffffff


	//   ....[155]....
        /*03b0*/ 	.word	0xffffffff


	//   ....[156]....
        /*03b4*/ 	.word	0xffffffff


	//   ....[157]....
        /*03b8*/ 	.word	0xffffffff


	//   ....[158]....
        /*03bc*/ 	.word	0xffffffff


	//   ....[159]....
        /*03c0*/ 	.word	0xffffffff


	//   ....[160]....
        /*03c4*/ 	.word	0xffffffff


	//   ....[161]....
        /*03c8*/ 	.word	0x0500000f


	//   ....[162]....
        /*03cc*/ 	.word	0x0500000f


	//   ....[163]....
        /*03d0*/ 	.word	0x0500000f


	//   ....[164]....
        /*03d4*/ 	.word	0x0500000f


	//   ....[165]....
        /*03d8*/ 	.word	0x0500000f


	//   ....[166]....
        /*03dc*/ 	.word	0x0500000f


	//   ....[167]....
        /*03e0*/ 	.word	0x0500000f


	//   ....[168]....
        /*03e4*/ 	.word	0x0500000f


	//   ....[169]....
        /*03e8*/ 	.word	0x0500000f


	//   ....[170]....
        /*03ec*/ 	.word	0x0500000f


	//   ....[171]....
        /*03f0*/ 	.word	0x0500000f


	//   ....[172]....
        /*03f4*/ 	.word	0x0500000f


	//   ....[173]....
        /*03f8*/ 	.word	0x0500000f


	//   ....[174]....
        /*03fc*/ 	.word	0x0500000f


	//   ....[175]....
        /*0400*/ 	.word	0x0500000f


	//   ....[176]....
        /*0404*/ 	.word	0x0500000f


	//   ....[177]....
        /*0408*/ 	.word	0x0500000f


	//   ....[178]....
        /*040c*/ 	.word	0x0500000f


	//   ....[179]....
        /*0410*/ 	.word	0x0500000f


	//   ....[180]....
        /*0414*/ 	.word	0x0500000f


	//   ....[181]....
        /*0418*/ 	.word	0x0500000f


	//   ....[182]....
        /*041c*/ 	.word	0x0500000f


	//   ....[183]....
        /*0420*/ 	.word	0x0500000f


	//   ....[184]....
        /*0424*/ 	.word	0x0500000f


	//   ....[185]....
        /*0428*/ 	.word	0x0500000f


	//   ....[186]....
        /*042c*/ 	.word	0x0500000f


	//   ....[187]....
        /*0430*/ 	.word	0x0500000f


	//   ....[188]....
        /*0434*/ 	.word	0x0500000f


	//   ....[189]....
        /*0438*/ 	.word	0x0500000f


	//   ....[190]....
        /*043c*/ 	.word	0x0500000f


	//   ....[191]....
        /*0440*/ 	.word	0x0500000f


	//   ....[192]....
        /*0444*/ 	.word	0x0500000f


	//   ....[193]....
        /*0448*/ 	.word	0x0500000f


	//   ....[194]....
        /*044c*/ 	.word	0x0500000f


	//   ....[195]....
        /*0450*/ 	.word	0x0500000f


	//   ....[196]....
        /*0454*/ 	.word	0x0500000f


	//   ....[197]....
        /*0458*/ 	.word	0x0500000f


	//   ....[198]....
        /*045c*/ 	.word	0x0500000f


	//   ....[199]....
        /*0460*/ 	.word	0x0500000f


	//   ....[200]....
        /*0464*/ 	.word	0x0500000f


	//   ....[201]....
        /*0468*/ 	.word	0x0500000f


	//   ....[202]....
        /*046c*/ 	.word	0x0500000f


	//   ....[203]....
        /*0470*/ 	.word	0x0500000f


	//   ....[204]....
        /*0474*/ 	.word	0x0500000f


	//   ....[205]....
        /*0478*/ 	.word	0x0500000f


	//   ....[206]....
        /*047c*/ 	.word	0x0500000f


	//   ....[207]....
        /*0480*/ 	.word	0x0500000f


	//   ....[208]....
        /*0484*/ 	.word	0x0500000f


	//   ....[209]....
        /*0488*/ 	.word	0x0500000f


	//   ....[210]....
        /*048c*/ 	.word	0x0500000f


	//----- nvinfo : EIATTR_COOP_GROUP_INSTR_OFFSETS
	.align		4
.L_297:
        /*0490*/ 	.byte	0x04, 0x28
        /*0492*/ 	.short	(.L_299 - .L_298)


	//   ....[0]....
.L_298:
        /*0494*/ 	.word	0x00000080


	//   ....[1]....
        /*0498*/ 	.word	0x00000090


	//   ....[2]....
        /*049c*/ 	.word	0x000002d0


	//   ....[3]....
        /*04a0*/ 	.word	0x00000430


	//   ....[4]....
        /*04a4*/ 	.word	0x00000550


	//   ....[5]....
        /*04a8*/ 	.word	0x000006b0


	//   ....[6]....
        /*04ac*/ 	.word	0x00001870


	//   ....[7]....
        /*04b0*/ 	.word	0x00002990


	//   ....[8]....
        /*04b4*/ 	.word	0x000029c0


	//   ....[9]....
        /*04b8*/ 	.word	0x00003250


	//   ....[10]....
        /*04bc*/ 	.word	0x00003270


	//   ....[11]....
        /*04c0*/ 	.word	0x00003e90


	//   ....[12]....
        /*04c4*/ 	.word	0x00003ef0


	//   ....[13]....
        /*04c8*/ 	.word	0x00005f30


	//   ....[14]....
        /*04cc*/ 	.word	0x00006750


	//   ....[15]....
        /*04d0*/ 	.word	0x00006770


	//   ....[16]....
        /*04d4*/ 	.word	0x000067e0


	//   ....[17]....
        /*04d8*/ 	.word	0x000073e0


	//   ....[18]....
        /*04dc*/ 	.word	0x00007450


	//   ....[19]....
        /*04e0*/ 	.word	0x00009c20


	//   ....[20]....
        /*04e4*/ 	.word	0x00009c30


	//   ....[21]....
        /*04e8*/ 	.word	0x00009c60


	//   ....[22]....
        /*04ec*/ 	.word	0x00009c70


	//   ....[23]....
        /*04f0*/ 	.word	0x0000b720


	//   ....[24]....
        /*04f4*/ 	.word	0x0000b730


	//   ....[25]....
        /*04f8*/ 	.word	0x0000b7b0


	//   ....[26]....
        /*04fc*/ 	.word	0x0000b7c0


	//   ....[27]....
        /*0500*/ 	.word	0x0000c740


	//   ....[28]....
        /*0504*/ 	.word	0x0000c750


	//   ....[29]....
        /*0508*/ 	.word	0x0000c760


	//   ....[30]....
        /*050c*/ 	.word	0x0000c770


	//   ....[31]....
        /*0510*/ 	.word	0x0000c780


	//   ....[32]....
        /*0514*/ 	.word	0x0000c790


	//   ....[33]....
        /*0518*/ 	.word	0x0000c7a0


	//   ....[34]....
        /*051c*/ 	.word	0x0000c7b0


	//   ....[35]....
        /*0520*/ 	.word	0x0000c7e0


	//   ....[36]....
        /*0524*/ 	.word	0x0000c7f0


	//   ....[37]....
        /*0528*/ 	.word	0x0000c820


	//   ....[38]....
        /*052c*/ 	.word	0x0000c830


	//   ....[39]....
        /*0530*/ 	.word	0x0000c860


	//   ....[40]....
        /*0534*/ 	.word	0x0000c870


	//   ....[41]....
        /*0538*/ 	.word	0x0000c8a0


	//   ....[42]....
        /*053c*/ 	.word	0x0000c8b0


	//   ....[43]....
        /*0540*/ 	.word	0x0000c8e0


	//   ....[44]....
        /*0544*/ 	.word	0x0000c8f0


	//   ....[45]....
        /*0548*/ 	.word	0x0000c920


	//   ....[46]....
        /*054c*/ 	.word	0x0000c930


	//   ....[47]....
        /*0550*/ 	.word	0x0000c950


	//   ....[48]....
        /*0554*/ 	.word	0x0000c960


	//   ....[49]....
        /*0558*/ 	.word	0x0000c990


	//   ....[50]....
        /*055c*/ 	.word	0x0000c9b0


	//   ....[51]....
        /*0560*/ 	.word	0x0000c9c0


	//   ....[52]....
        /*0564*/ 	.word	0x0000c9f0


	//   ....[53]....
        /*0568*/ 	.word	0x0000ca40


	//   ....[54]....
        /*056c*/ 	.word	0x0000ca50


	//   ....[55]....
        /*0570*/ 	.word	0x0000ca80


	//   ....[56]....
        /*0574*/ 	.word	0x0000cab0


	//   ....[57]....
        /*0578*/ 	.word	0x0000cad0


	//   ....[58]....
        /*057c*/ 	.word	0x0000cae0


	//   ....[59]....
        /*0580*/ 	.word	0x0000d080


	//   ....[60]....
        /*0584*/ 	.word	0x0000d0c0


	//   ....[61]....
        /*0588*/ 	.word	0x0000d100


	//   ....[62]....
        /*058c*/ 	.word	0x0000d140


	//   ....[63]....
        /*0590*/ 	.word	0x0000d6b0


	//   ....[64]....
        /*0594*/ 	.word	0x0000d6f0


	//   ....[65]....
        /*0598*/ 	.word	0x0000d7b0


	//   ....[66]....
        /*059c*/ 	.word	0x0000d7d0


	//   ....[67]....
        /*05a0*/ 	.word	0x0000d890


	//   ....[68]....
        /*05a4*/ 	.word	0x0000d8b0


	//   ....[69]....
        /*05a8*/ 	.word	0x0000d980


	//   ....[70]....
        /*05ac*/ 	.word	0x0000d9a0


	//   ....[71]....
        /*05b0*/ 	.word	0x0000e260


	//   ....[72]....
        /*05b4*/ 	.word	0x0000e280


	//   ....[73]....
        /*05b8*/ 	.word	0x0000e340


	//   ....[74]....
        /*05bc*/ 	.word	0x0000e360


	//   ....[75]....
        /*05c0*/ 	.word	0x0000e420


	//   ....[76]....
        /*05c4*/ 	.word	0x0000e440


	//   ....[77]....
        /*05c8*/ 	.word	0x0000e510


	//   ....[78]....
        /*05cc*/ 	.word	0x0000e530


	//   ....[79]....
        /*05d0*/ 	.word	0x0000e670


	//   ....[80]....
        /*05d4*/ 	.word	0x0000e820


	//   ....[81]....
        /*05d8*/ 	.word	0x0000e850


	//   ....[82]....
        /*05dc*/ 	.word	0x0000e880


	//   ....[83]....
        /*05e0*/ 	.word	0x0000e8b0


	//   ....[84]....
        /*05e4*/ 	.word	0x0000e8e0


	//   ....[85]....
        /*05e8*/ 	.word	0x0000e920


	//   ....[86]....
        /*05ec*/ 	.word	0x0000ea70


	//   ....[87]....
        /*05f0*/ 	.word	0x0000eaa0


	//   ....[88]....
        /*05f4*/ 	.word	0x0000ead0


	//   ....[89]....
        /*05f8*/ 	.word	0x0000eb00


	//   ....[90]....
        /*05fc*/ 	.word	0x0000eb30


	//   ....[91]....
        /*0600*/ 	.word	0x0000eb70


	//   ....[92]....
        /*0604*/ 	.word	0x0000ebf0


	//   ....[93]....
        /*0608*/ 	.word	0x0000ec90


	//   ....[94]....
        /*060c*/ 	.word	0x0000ed30


	//   ....[95]....
        /*0610*/ 	.word	0x00010c30


	//   ....[96]....
        /*0614*/ 	.word	0x00010c60


	//   ....[97]....
        /*0618*/ 	.word	0x00010ca0


	//   ....[98]....
        /*061c*/ 	.word	0x00010d30


	//   ....[99]....
        /*0620*/ 	.word	0x00010d40


	//   ....[100]....
        /*0624*/ 	.word	0x00010db0


	//   ....[101]....
        /*0628*/ 	.word	0x00010dc0


	//   ....[102]....
        /*062c*/ 	.word	0x00010dd0


	//   ....[103]....
        /*0630*/ 	.word	0x00010e40


	//   ....[104]....
        /*0634*/ 	.word	0x00010ec0


	//   ....[105]....
        /*0638*/ 	.word	0x000112d0


	//   ....[106]....
        /*063c*/ 	.word	0x00011310


	//   ....[107]....
        /*0640*/ 	.word	0x00011330


	//   ....[108]....
        /*0644*/ 	.word	0x00011340


	//   ....[109]....
        /*0648*/ 	.word	0x000113f0


	//   ....[110]....
        /*064c*/ 	.word	0x00011410


	//   ....[111]....
        /*0650*/ 	.word	0x000114a0


	//   ....[112]....
        /*0654*/ 	.word	0x000114c0


	//   ....[113]....
        /*0658*/ 	.word	0x000114d0


	//   ....[114]....
        /*065c*/ 	.word	0x00011560


	//   ....[115]....
        /*0660*/ 	.word	0x00011d70


	//   ....[116]....
        /*0664*/ 	.word	0x00011da0


	//   ....[117]....
        /*0668*/ 	.word	0x00011dd0


	//   ....[118]....
        /*066c*/ 	.word	0x00011e50


	//   ....[119]....
        /*0670*/ 	.word	0x00011ea0


	//   ....[120]....
        /*0674*/ 	.word	0x00011f00


	//   ....[121]....
        /*0678*/ 	.word	0x00011f20


	//   ....[122]....
        /*067c*/ 	.word	0x00011f60


	//   ....[123]....
        /*0680*/ 	.word	0x00012950


	//   ....[124]....
        /*0684*/ 	.word	0x00012970


	//   ....[125]....
        /*0688*/ 	.word	0x00012990


	//   ....[126]....
        /*068c*/ 	.word	0x000129e0


	//   ....[127]....
        /*0690*/ 	.word	0x000129f0


	//   ....[128]....
        /*0694*/ 	.word	0x00012a40


	//   ....[129]....
        /*0698*/ 	.word	0x00012a50


	//   ....[130]....
        /*069c*/ 	.word	0x00012a60


	//   ....[131]....
        /*06a0*/ 	.word	0x00012ab0


	//   ....[132]....
        /*06a4*/ 	.word	0x00012b00


	//   ....[133]....
        /*06a8*/ 	.word	0x00012f00


	//   ....[134]....
        /*06ac*/ 	.word	0x00012f20


	//   ....[135]....
        /*06b0*/ 	.word	0x00012f30


	//   ....[136]....
        /*06b4*/ 	.word	0x00012f40


	//   ....[137]....
        /*06b8*/ 	.word	0x00012f50


	//   ....[138]....
        /*06bc*/ 	.word	0x00012fb0


	//   ....[139]....
        /*06c0*/ 	.word	0x00012fc0


	//   ....[140]....
        /*06c4*/ 	.word	0x00013020


	//   ....[141]....
        /*06c8*/ 	.word	0x00013050


	//   ....[142]....
        /*06cc*/ 	.word	0x00013090


	//   ....[143]....
        /*06d0*/ 	.word	0x00014300


	//   ....[144]....
        /*06d4*/ 	.word	0x00014330


	//   ....[145]....
        /*06d8*/ 	.word	0x00014360


	//   ....[146]....
        /*06dc*/ 	.word	0x00014390


	//   ....[147]....
        /*06e0*/ 	.word	0x000143a0


	//   ....[148]....
        /*06e4*/ 	.word	0x000143c0


	//   ....[149]....
        /*06e8*/ 	.word	0x000143e0


	//   ....[150]....
        /*06ec*/ 	.word	0x00014420


	//   ....[151]....
        /*06f0*/ 	.word	0x00014560


	//   ....[152]....
        /*06f4*/ 	.word	0x00014590


	//   ....[153]....
        /*06f8*/ 	.word	0x000145d0


	//   ....[154]....
        /*06fc*/ 	.word	0x00014600


	//   ....[155]....
        /*0700*/ 	.word	0x00014630


	//   ....[156]....
        /*0704*/ 	.word	0x00014660


	//   ....[157]....
        /*0708*/ 	.word	0x00014700


	//   ....[158]....
        /*070c*/ 	.word	0x000147a0


	//   ....[159]....
        /*0710*/ 	.word	0x00014850


	//   ....[160]....
        /*0714*/ 	.word	0x00014e30


	//   ....[161]....
        /*0718*/ 	.word	0x00015440


	//   ....[162]....
        /*071c*/ 	.word	0x00015520


	//   ....[163]....
        /*0720*/ 	.word	0x00015610


	//   ....[164]....
        /*0724*/ 	.word	0x00015670


	//   ....[165]....
        /*0728*/ 	.word	0x00015750


	//   ....[166]....
        /*072c*/ 	.word	0x000157b0


	//   ....[167]....
        /*0730*/ 	.word	0x00015890


	//   ....[168]....
        /*0734*/ 	.word	0x000158f0


	//   ....[169]....
        /*0738*/ 	.word	0x000159c0


	//   ....[170]....
        /*073c*/ 	.word	0x00015a60


	//   ....[171]....
        /*0740*/ 	.word	0x00015b40


	//   ....[172]....
        /*0744*/ 	.word	0x00015c90


	//   ....[173]....
        /*0748*/ 	.word	0x00015d40


	//   ....[174]....
        /*074c*/ 	.word	0x00015e70


	//   ....[175]....
        /*0750*/ 	.word	0x00015f20


	//   ....[176]....
        /*0754*/ 	.word	0x00016020


	//   ....[177]....
        /*0758*/ 	.word	0x000160e0


	//   ....[178]....
        /*075c*/ 	.word	0x00016140


	//   ....[179]....
        /*0760*/ 	.word	0x000161e0


	//   ....[180]....
        /*0764*/ 	.word	0x000162a0


	//   ....[181]....
        /*0768*/ 	.word	0x00016370


	//   ....[182]....
        /*076c*/ 	.word	0x00016410


	//   ....[183]....
        /*0770*/ 	.word	0x00016480


	//   ....[184]....
        /*0774*/ 	.word	0x000164e0


	//   ....[185]....
        /*0778*/ 	.word	0x000165d0


	//   ....[186]....
        /*077c*/ 	.word	0x00016650


	//   ....[187]....
        /*0780*/ 	.word	0x00016730


	//   ....[188]....
        /*0784*/ 	.word	0x000167b0


	//   ....[189]....
        /*0788*/ 	.word	0x00016870


	//   ....[190]....
        /*078c*/ 	.word	0x000169a0


	//   ....[191]....
        /*0790*/ 	.word	0x00016a50


	//   ....[192]....
        /*0794*/ 	.word	0x00016ab0


	//   ....[193]....
        /*0798*/ 	.word	0x00016b70


	//   ....[194]....
        /*079c*/ 	.word	0x00016bd0


	//   ....[195]....
        /*07a0*/ 	.word	0x00016c90


	//   ....[196]....
        /*07a4*/ 	.word	0x00016cf0


	//   ....[197]....
        /*07a8*/ 	.word	0x00016db0


	//   ....[198]....
        /*07ac*/ 	.word	0x00016e10


	//   ....[199]....
        /*07b0*/ 	.word	0x00016ed0


	//   ....[200]....
        /*07b4*/ 	.word	0x00016fc0


	//   ....[201]....
        /*07b8*/ 	.word	0x00017060


	//   ....[202]....
        /*07bc*/ 	.word	0x000170c0


	//   ....[203]....
        /*07c0*/ 	.word	0x00017190


	//   ....[204]....
        /*07c4*/ 	.word	0x000171f0


	//   ....[205]....
        /*07c8*/ 	.word	0x000172c0


	//   ....[206]....
        /*07cc*/ 	.word	0x00017320


	//   ....[207]....
        /*07d0*/ 	.word	0x000173f0


	//   ....[208]....
        /*07d4*/ 	.word	0x00017450


	//   ....[209]....
        /*07d8*/ 	.word	0x00017520


	//   ....[210]....
        /*07dc*/ 	.word	0x00017770


	//----- nvinfo : EIATTR_REG_RECONFIG
	.align		4
.L_299:
        /*07e0*/ 	.byte	0x01, 0x54
	.zero		2


	//----- nvinfo : EIATTR_SYSCALL_OFFSETS
	.align		4
        /*07e4*/ 	.byte	0x04, 0x46
        /*07e6*/ 	.short	(.L_301 - .L_300)


	//   ....[0]....
.L_300:
        /*07e8*/ 	.word	0x00001a50


	//   ....[1]....
        /*07ec*/ 	.word	0x0000fe60


	//   ....[2]....
        /*07f0*/ 	.word	0x0000ffd0


	//   ....[3]....
        /*07f4*/ 	.word	0x00010120


	//   ....[4]....
        /*07f8*/ 	.word	0x00010260


	//   ....[5]....
        /*07fc*/ 	.word	0x000119a0


	//----- nvinfo : EIATTR_MBARRIER_INSTR_OFFSETS
	.align		4
.L_301:
        /*0800*/ 	.byte	0x04, 0x39
        /*0802*/ 	.short	(.L_303 - .L_302)


	//   ....[0]....
.L_302:
        /*0804*/ 	.word	0x00000180
        /*0808*/ 	.word	0x000000ff
        /*080c*/ 	.word	0x00029800
        /*0810*/ 	.short	0x0100
        /*0812*/ 	.byte	0x08
	.zero		1


	//   ....[1]....
        /*0814*/ 	.word	0x00000190
        /*0818*/ 	.word	0x000000ff
        /*081c*/ 	.word	0x00029820
        /*0820*/ 	.short	0x0100
        /*0822*/ 	.byte	0x08
	.zero		1


	//   ....[2]....
        /*0824*/ 	.word	0x00000280
        /*0828*/ 	.word	0x000000ff
        /*082c*/ 	.word	0x00029830
        /*0830*/ 	.short	0x0100
        /*0832*/ 	.byte	0x08
	.zero		1


	//   ....[3]....
        /*0834*/ 	.word	0x00000290
        /*0838*/ 	.word	0x000000ff
        /*083c*/ 	.word	0x00029840
        /*0840*/ 	.short	0x0100
        /*0842*/ 	.byte	0x08
	.zero		1


	//   ....[4]....
        /*0844*/ 	.word	0x000002a0
        /*0848*/ 	.word	0x000000ff
        /*084c*/ 	.word	0x00029838
        /*0850*/ 	.short	0x0100
        /*0852*/ 	.byte	0x08
	.zero		1


	//   ....[5]....
        /*0854*/ 	.word	0x000002b0
        /*0858*/ 	.word	0x000000ff
        /*085c*/ 	.word	0x00029848
        /*0860*/ 	.short	0x0100
        /*0862*/ 	.byte	0x08
	.zero		1


	//   ....[6]....
        /*0864*/ 	.word	0x000003e0
        /*0868*/ 	.word	0x000000ff
        /*086c*/ 	.word	0x00029850
        /*0870*/ 	.short	0x0100
        /*0872*/ 	.byte	0x08
	.zero		1


	//   ....[7]....
        /*0874*/ 	.word	0x000003f0
        /*0878*/ 	.word	0x000000ff
        /*087c*/ 	.word	0x00029860
        /*0880*/ 	.short	0x0100
        /*0882*/ 	.byte	0x08
	.zero		1


	//   ....[8]....
        /*0884*/ 	.word	0x00000400
        /*0888*/ 	.word	0x000000ff
        /*088c*/ 	.word	0x00029858
        /*0890*/ 	.short	0x0100
        /*0892*/ 	.byte	0x08
	.zero		1


	//   ....[9]....
        /*0894*/ 	.word	0x00000410
        /*0898*/ 	.word	0x000000ff
        /*089c*/ 	.word	0x00029868
        /*08a0*/ 	.short	0x0100
        /*08a2*/ 	.byte	0x08
	.zero		1


	//   ....[10]....
        /*08a4*/ 	.word	0x00000500
        /*08a8*/ 	.word	0x000000ff
        /*08ac*/ 	.word	0x00029870
        /*08b0*/ 	.short	0x0100
        /*08b2*/ 	.byte	0x06
	.zero		1


	//   ....[11]....
        /*08b4*/ 	.word	0x00000510
        /*08b8*/ 	.word	0x000000ff
        /*08bc*/ 	.word	0x00029880
        /*08c0*/ 	.short	0x0100
        /*08c2*/ 	.byte	0x06
	.zero		1


	//   ....[12]....
        /*08c4*/ 	.word	0x00000520
        /*08c8*/ 	.word	0x000000ff
        /*08cc*/ 	.word	0x00029878
        /*08d0*/ 	.short	0x0100
        /*08d2*/ 	.byte	0x06
	.zero		1


	//   ....[13]....
        /*08d4*/ 	.word	0x00000530
        /*08d8*/ 	.word	0x000000ff
        /*08dc*/ 	.word	0x00029888
        /*08e0*/ 	.short	0x0100
        /*08e2*/ 	.byte	0x06
	.zero		1


	//   ....[14]....
        /*08e4*/ 	.word	0x00000660
        /*08e8*/ 	.word	0x000000ff
        /*08ec*/ 	.word	0x00029890
        /*08f0*/ 	.short	0x0100
        /*08f2*/ 	.byte	0x08
	.zero		1


	//   ....[15]....
        /*08f4*/ 	.word	0x00000670
        /*08f8*/ 	.word	0x000000ff
        /*08fc*/ 	.word	0x000298a0
        /*0900*/ 	.short	0x0100
        /*0902*/ 	.byte	0x08
	.zero		1


	//   ....[16]....
        /*0904*/ 	.word	0x00000680
        /*0908*/ 	.word	0x000000ff
        /*090c*/ 	.word	0x00029898
        /*0910*/ 	.short	0x0100
        /*0912*/ 	.byte	0x08
	.zero		1


	//   ....[17]....
        /*0914*/ 	.word	0x00000690
        /*0918*/ 	.word	0x000000ff
        /*091c*/ 	.word	0x000298a8
        /*0920*/ 	.short	0x0100
        /*0922*/ 	.byte	0x08
	.zero		1


	//   ....[18]....
        /*0924*/ 	.word	0x000007e0
        /*0928*/ 	.word	0x000000ff
        /*092c*/ 	.word	0x000298b0
        /*0930*/ 	.short	0x0100
        /*0932*/ 	.byte	0x08
	.zero		1


	//   ....[19]....
        /*0934*/ 	.word	0x000007f0
        /*0938*/ 	.word	0x000000ff
        /*093c*/ 	.word	0x000298c0
        /*0940*/ 	.short	0x0100
        /*0942*/ 	.byte	0x08
	.zero		1


	//   ....[20]....
        /*0944*/ 	.word	0x00000800
        /*0948*/ 	.word	0x000000ff
        /*094c*/ 	.word	0x000298b8
        /*0950*/ 	.short	0x0100
        /*0952*/ 	.byte	0x08
	.zero		1


	//   ....[21]....
        /*0954*/ 	.word	0x00000810
        /*0958*/ 	.word	0x000000ff
        /*095c*/ 	.word	0x000298c8
        /*0960*/ 	.short	0x0100
        /*0962*/ 	.byte	0x08
	.zero		1


	//   ....[22]....
        /*0964*/ 	.word	0x00001ad0
        /*0968*/ 	.word	0x000000ff
        /*096c*/ 	.word	0x00029800
        /*0970*/ 	.short	0x010a
        /*0972*/ 	.byte	0x29
	.zero		1


	//   ....[23]....
        /*0974*/ 	.word	0x00001b50
        /*0978*/ 	.word	0x00000000
        /*097c*/ 	.word	0x00029830
        /*0980*/ 	.short	0x010a
        /*0982*/ 	.byte	0x3f
	.zero		1


	//   ....[24]....
        /*0984*/ 	.word	0x00001b90
        /*0988*/ 	.word	0x00000000
        /*098c*/ 	.word	0x00029830
        /*0990*/ 	.short	0x010a
        /*0992*/ 	.byte	0x3f
	.zero		1


	//   ....[25]....
        /*0994*/ 	.word	0x00002b80
        /*0998*/ 	.word	0x000000ff
        /*099c*/ 	.word	0x00000000
        /*09a0*/ 	.short	0x0101
        /*09a2*/ 	.byte	0x06
	.zero		1


	//   ....[26]....
        /*09a4*/ 	.word	0x00004f60
        /*09a8*/ 	.word	0x000000ff
        /*09ac*/ 	.word	0x00029830
        /*09b0*/ 	.short	0x010a
        /*09b2*/ 	.byte	0x06
	.zero		1


	//   ....[27]....
        /*09b4*/ 	.word	0x00004fa0
        /*09b8*/ 	.word	0x000000ff
        /*09bc*/ 	.word	0x00029830
        /*09c0*/ 	.short	0x010a
        /*09c2*/ 	.byte	0x06
	.zero		1


	//   ....[28]....
        /*09c4*/ 	.word	0x00005be0
        /*09c8*/ 	.word	0x000000ff
        /*09cc*/ 	.word	0x00029850
        /*09d0*/ 	.short	0x010a
        /*09d2*/ 	.byte	0x06
	.zero		1


	//   ....[29]....
        /*09d4*/ 	.word	0x00005c20
        /*09d8*/ 	.word	0x000000ff
        /*09dc*/ 	.word	0x00029850
        /*09e0*/ 	.short	0x010a
        /*09e2*/ 	.byte	0x06
	.zero		1


	//   ....[30]....
        /*09e4*/ 	.word	0x00005fb0
        /*09e8*/ 	.word	0x000000ff
        /*09ec*/ 	.word	0x00000000
        /*09f0*/ 	.short	0x0101
        /*09f2*/ 	.byte	0x06
	.zero		1


	//   ....[31]....
        /*09f4*/ 	.word	0x000080c0
        /*09f8*/ 	.word	0x000000ff
        /*09fc*/ 	.word	0x00000000
        /*0a00*/ 	.short	0x0101
        /*0a02*/ 	.byte	0x06
	.zero		1


	//   ....[32]....
        /*0a04*/ 	.word	0x000087e0
        /*0a08*/ 	.word	0x000000ff
        /*0a0c*/ 	.word	0x00029830
        /*0a10*/ 	.short	0x010a
        /*0a12*/ 	.byte	0x06
	.zero		1


	//   ....[33]....
        /*0a14*/ 	.word	0x00008820
        /*0a18*/ 	.word	0x000000ff
        /*0a1c*/ 	.word	0x00029830
        /*0a20*/ 	.short	0x010a
        /*0a22*/ 	.byte	0x06
	.zero		1


	//   ....[34]....
        /*0a24*/ 	.word	0x00009430
        /*0a28*/ 	.word	0x000000ff
        /*0a2c*/ 	.word	0x00029850
        /*0a30*/ 	.short	0x010a
        /*0a32*/ 	.byte	0x06
	.zero		1


	//   ....[35]....
        /*0a34*/ 	.word	0x00009470
        /*0a38*/ 	.word	0x000000ff
        /*0a3c*/ 	.word	0x00029850
        /*0a40*/ 	.short	0x010a
        /*0a42*/ 	.byte	0x06
	.zero		1


	//   ....[36]....
        /*0a44*/ 	.word	0x000097c0
        /*0a48*/ 	.word	0x000000ff
        /*0a4c*/ 	.word	0x00000000
        /*0a50*/ 	.short	0x0101
        /*0a52*/ 	.byte	0x06
	.zero		1


	//   ....[37]....
        /*0a54*/ 	.word	0x0000ad70
        /*0a58*/ 	.word	0x000000ff
        /*0a5c*/ 	.word	0x00000000
        /*0a60*/ 	.short	0x0101
        /*0a62*/ 	.byte	0x06
	.zero		1


	//   ....[38]....
        /*0a64*/ 	.word	0x0000b3f0
        /*0a68*/ 	.word	0x000000ff
        /*0a6c*/ 	.word	0x00029850
        /*0a70*/ 	.short	0x010a
        /*0a72*/ 	.byte	0x09
	.zero		1


	//   ....[39]....
        /*0a74*/ 	.word	0x0000b430
        /*0a78*/ 	.word	0x000000ff
        /*0a7c*/ 	.word	0x00029850
        /*0a80*/ 	.short	0x010a
        /*0a82*/ 	.byte	0x09
	.zero		1


	//   ....[40]....
        /*0a84*/ 	.word	0x0000bac0
        /*0a88*/ 	.word	0x000000ff
        /*0a8c*/ 	.word	0x00000000
        /*0a90*/ 	.short	0x0101
        /*0a92*/ 	.byte	0x04
	.zero		1


	//   ....[41]....
        /*0a94*/ 	.word	0x0000d6e0
        /*0a98*/ 	.word	0x00000003
        /*0a9c*/ 	.word	0x00000000
        /*0aa0*/ 	.short	0x0101
        /*0aa2*/ 	.byte	0x3f
	.zero		1


	//   ....[42]....
        /*0aa4*/ 	.word	0x00010940
        /*0aa8*/ 	.word	0x00000000
        /*0aac*/ 	.word	0x00029880
        /*0ab0*/ 	.short	0x010a
        /*0ab2*/ 	.byte	0x3f
	.zero		1


	//   ....[43]....
        /*0ab4*/ 	.word	0x00010f90
        /*0ab8*/ 	.word	0x00000000
        /*0abc*/ 	.word	0x00029870
        /*0ac0*/ 	.short	0x0107
        /*0ac2*/ 	.byte	0x3f
	.zero		1


	//   ....[44]....
        /*0ac4*/ 	.word	0x00011050
        /*0ac8*/ 	.word	0x00000000
        /*0acc*/ 	.word	0x00029870
        /*0ad0*/ 	.short	0x0101
        /*0ad2*/ 	.byte	0x3f
	.zero		1


	//   ....[45]....
        /*0ad4*/ 	.word	0x00011080
        /*0ad8*/ 	.word	0x00000000
        /*0adc*/ 	.word	0x00029840
        /*0ae0*/ 	.short	0x010a
        /*0ae2*/ 	.byte	0x3f
	.zero		1


	//   ....[46]....
        /*0ae4*/ 	.word	0x000116c0
        /*0ae8*/ 	.word	0x00000000
        /*0aec*/ 	.word	0x00029830
        /*0af0*/ 	.short	0x0107
        /*0af2*/ 	.byte	0x3f
	.zero		1


	//   ....[47]....
        /*0af4*/ 	.word	0x00011790
        /*0af8*/ 	.word	0x00000000
        /*0afc*/ 	.word	0x00029830
        /*0b00*/ 	.short	0x0101
        /*0b02*/ 	.byte	0x3f
	.zero		1


	//   ....[48]....
        /*0b04*/ 	.word	0x00012070
        /*0b08*/ 	.word	0x00000016
        /*0b0c*/ 	.word	0x00029800
        /*0b10*/ 	.short	0x0107
        /*0b12*/ 	.byte	0x3f
	.zero		1


	//   ....[49]....
        /*0b14*/ 	.word	0x00012170
        /*0b18*/ 	.word	0x00000016
        /*0b1c*/ 	.word	0x00029800
        /*0b20*/ 	.short	0x0101
        /*0b22*/ 	.byte	0x3f
	.zero		1


	//   ....[50]....
        /*0b24*/ 	.word	0x00012190
        /*0b28*/ 	.word	0x00000016
        /*0b2c*/ 	.word	0x00029820
        /*0b30*/ 	.short	0x010a
        /*0b32*/ 	.byte	0x3f
	.zero		1


	//   ....[51]....
        /*0b34*/ 	.word	0x000126b0
        /*0b38*/ 	.word	0x00000000
        /*0b3c*/ 	.word	0x00029880
        /*0b40*/ 	.short	0x010a
        /*0b42*/ 	.byte	0x3f
	.zero		1


	//   ....[52]....
        /*0b44*/ 	.word	0x00012b90
        /*0b48*/ 	.word	0x00000000
        /*0b4c*/ 	.word	0x00029870
        /*0b50*/ 	.short	0x0107
        /*0b52*/ 	.byte	0x3f
	.zero		1


	//   ....[53]....
        /*0b54*/ 	.word	0x00012c50
        /*0b58*/ 	.word	0x00000000
        /*0b5c*/ 	.word	0x00029870
        /*0b60*/ 	.short	0x0101
        /*0b62*/ 	.byte	0x3f
	.zero		1


	//   ....[54]....
        /*0b64*/ 	.word	0x00012c80
        /*0b68*/ 	.word	0x00000000
        /*0b6c*/ 	.word	0x00029840
        /*0b70*/ 	.short	0x010a
        /*0b72*/ 	.byte	0x3f
	.zero		1


	//   ....[55]....
        /*0b74*/ 	.word	0x00013180
        /*0b78*/ 	.word	0x00000000
        /*0b7c*/ 	.word	0x00029830
        /*0b80*/ 	.short	0x0107
        /*0b82*/ 	.byte	0x3f
	.zero		1


	//   ....[56]....
        /*0b84*/ 	.word	0x00013240
        /*0b88*/ 	.word	0x00000000
        /*0b8c*/ 	.word	0x00029830
        /*0b90*/ 	.short	0x0101
        /*0b92*/ 	.byte	0x3f
	.zero		1


	//   ....[57]....
        /*0b94*/ 	.word	0x000132d0
        /*0b98*/ 	.word	0x00000003
        /*0b9c*/ 	.word	0x00029870
        /*0ba0*/ 	.short	0x010a
        /*0ba2*/ 	.byte	0x3f
	.zero		1


	//   ....[58]....
        /*0ba4*/ 	.word	0x00013360
        /*0ba8*/ 	.word	0x00000003
        /*0bac*/ 	.word	0x00029860
        /*0bb0*/ 	.short	0x010a
        /*0bb2*/ 	.byte	0x3f
	.zero		1


	//   ....[59]....
        /*0bb4*/ 	.word	0x00013870
        /*0bb8*/ 	.word	0x00000003
        /*0bbc*/ 	.word	0x00029850
        /*0bc0*/ 	.short	0x0101
        /*0bc2*/ 	.byte	0x3f
	.zero		1


	//   ....[60]....
        /*0bc4*/ 	.word	0x00013900
        /*0bc8*/ 	.word	0x00000003
        /*0bcc*/ 	.word	0x00000000
        /*0bd0*/ 	.short	0x0101
        /*0bd2*/ 	.byte	0x3f
	.zero		1


	//   ....[61]....
        /*0bd4*/ 	.word	0x00013ac0
        /*0bd8*/ 	.word	0x00000011
        /*0bdc*/ 	.word	0x00029870
        /*0be0*/ 	.short	0x010a
        /*0be2*/ 	.byte	0x3f
	.zero		1


	//   ....[62]....
        /*0be4*/ 	.word	0x00013b40
        /*0be8*/ 	.word	0x00000011
        /*0bec*/ 	.word	0x00029860
        /*0bf0*/ 	.short	0x010a
        /*0bf2*/ 	.byte	0x3f
	.zero		1


	//   ....[63]....
        /*0bf4*/ 	.word	0x00014060
        /*0bf8*/ 	.word	0x00000011
        /*0bfc*/ 	.word	0x00029850
        /*0c00*/ 	.short	0x0101
        /*0c02*/ 	.byte	0x3f
	.zero		1


	//   ....[64]....
        /*0c04*/ 	.word	0x00014110
        /*0c08*/ 	.word	0x00000011
        /*0c0c*/ 	.word	0x00000000
        /*0c10*/ 	.short	0x0101
        /*0c12*/ 	.byte	0x3f
	.zero		1


	//   ....[65]....
        /*0c14*/ 	.word	0x00014db0
        /*0c18*/ 	.word	0x00000005
        /*0c1c*/ 	.word	0x00029820
        /*0c20*/ 	.short	0x010a
        /*0c22*/ 	.byte	0x3f
	.zero		1


	//   ....[66]....
        /*0c24*/ 	.word	0x00014f30
        /*0c28*/ 	.word	0x00000003
        /*0c2c*/ 	.word	0x00029840
        /*0c30*/ 	.short	0x010a
        /*0c32*/ 	.byte	0x3f
	.zero		1


	//   ....[67]....
        /*0c34*/ 	.word	0x00014fd0
        /*0c38*/ 	.word	0x00000005
        /*0c3c*/ 	.word	0x00029840
        /*0c40*/ 	.short	0x010a
        /*0c42*/ 	.byte	0x3f
	.zero		1


	//   ....[68]....
        /*0c44*/ 	.word	0x00015010
        /*0c48*/ 	.word	0x00000003
        /*0c4c*/ 	.word	0x00029860
        /*0c50*/ 	.short	0x010a
        /*0c52*/ 	.byte	0x3f
	.zero		1


	//   ....[69]....
        /*0c54*/ 	.word	0x00015050
        /*0c58*/ 	.word	0x00000005
        /*0c5c*/ 	.word	0x00029860
        /*0c60*/ 	.short	0x010a
        /*0c62*/ 	.byte	0x3f
	.zero		1


	//   ....[70]....
        /*0c64*/ 	.word	0x00015090
        /*0c68*/ 	.word	0x00000003
        /*0c6c*/ 	.word	0x00029880
        /*0c70*/ 	.short	0x010a
        /*0c72*/ 	.byte	0x3f
	.zero		1


	//   ....[71]....
        /*0c74*/ 	.word	0x000150d0
        /*0c78*/ 	.word	0x00000005
        /*0c7c*/ 	.word	0x00029880
        /*0c80*/ 	.short	0x010a
        /*0c82*/ 	.byte	0x3f
	.zero		1


	//   ....[72]....
        /*0c84*/ 	.word	0x00015140
        /*0c88*/ 	.word	0x00000003
        /*0c8c*/ 	.word	0x00029800
        /*0c90*/ 	.short	0x010a
        /*0c92*/ 	.byte	0x3f
	.zero		1


	//   ....[73]....
        /*0c94*/ 	.word	0x00015190
        /*0c98*/ 	.word	0x00000000
        /*0c9c*/ 	.word	0x00029830
        /*0ca0*/ 	.short	0x010a
        /*0ca2*/ 	.byte	0x3f
	.zero		1


	//   ....[74]....
        /*0ca4*/ 	.word	0x000151f0
        /*0ca8*/ 	.word	0x00000004
        /*0cac*/ 	.word	0x00029830
        /*0cb0*/ 	.short	0x010a
        /*0cb2*/ 	.byte	0x3f
	.zero		1


	//   ....[75]....
        /*0cb4*/ 	.word	0x00015250
        /*0cb8*/ 	.word	0x00000004
        /*0cbc*/ 	.word	0x00029850
        /*0cc0*/ 	.short	0x010a
        /*0cc2*/ 	.byte	0x3f
	.zero		1


	//   ....[76]....
        /*0cc4*/ 	.word	0x000152b0
        /*0cc8*/ 	.word	0x00000004
        /*0ccc*/ 	.word	0x00029830
        /*0cd0*/ 	.short	0x010a
        /*0cd2*/ 	.byte	0x3f
	.zero		1


	//   ....[77]....
        /*0cd4*/ 	.word	0x00015310
        /*0cd8*/ 	.word	0x00000004
        /*0cdc*/ 	.word	0x00029850
        /*0ce0*/ 	.short	0x010a
        /*0ce2*/ 	.byte	0x3f
	.zero		1


	//   ....[78]....
        /*0ce4*/ 	.word	0x00015370
        /*0ce8*/ 	.word	0x00000006
        /*0cec*/ 	.word	0x00029850
        /*0cf0*/ 	.short	0x010a
        /*0cf2*/ 	.byte	0x3f
	.zero		1


	//   ....[79]....
        /*0cf4*/ 	.word	0x00015470
        /*0cf8*/ 	.word	0x00000000
        /*0cfc*/ 	.word	0x00029880
        /*0d00*/ 	.short	0x010a
        /*0d02*/ 	.byte	0x3f
	.zero		1


	//   ....[80]....
        /*0d04*/ 	.word	0x00015be0
        /*0d08*/ 	.word	0x00000000
        /*0d0c*/ 	.word	0x00029840
        /*0d10*/ 	.short	0x010a
        /*0d12*/ 	.byte	0x3f
	.zero		1


	//   ....[81]....
        /*0d14*/ 	.word	0x000168a0
        /*0d18*/ 	.word	0x00000016
        /*0d1c*/ 	.word	0x00029820
        /*0d20*/ 	.short	0x010a
        /*0d22*/ 	.byte	0x3f
	.zero		1


	//   ....[82]....
        /*0d24*/ 	.word	0x000168f0
        /*0d28*/ 	.word	0x00000000
        /*0d2c*/ 	.word	0x00029880
        /*0d30*/ 	.short	0x010a
        /*0d32*/ 	.byte	0x3f
	.zero		1


	//   ....[83]....
        /*0d34*/ 	.word	0x00016f10
        /*0d38*/ 	.word	0x00000000
        /*0d3c*/ 	.word	0x00029840
        /*0d40*/ 	.short	0x010a
        /*0d42*/ 	.byte	0x3f
	.zero		1


	//   ....[84]....
        /*0d44*/ 	.word	0x00017550
        /*0d48*/ 	.word	0x00000003
        /*0d4c*/ 	.word	0x00029870
        /*0d50*/ 	.short	0x010a
        /*0d52*/ 	.byte	0x3f
	.zero		1


	//   ....[85]....
        /*0d54*/ 	.word	0x000175a0
        /*0d58*/ 	.word	0x00000003
        /*0d5c*/ 	.word	0x00029860
        /*0d60*/ 	.short	0x010a
        /*0d62*/ 	.byte	0x3f
	.zero		1


	//   ....[86]....
        /*0d64*/ 	.word	0x000175f0
        /*0d68*/ 	.word	0x00000011
        /*0d6c*/ 	.word	0x00029870
        /*0d70*/ 	.short	0x010a
        /*0d72*/ 	.byte	0x3f
	.zero		1


	//   ....[87]....
        /*0d74*/ 	.word	0x00017640
        /*0d78*/ 	.word	0x00000011
        /*0d7c*/ 	.word	0x00029860
        /*0d80*/ 	.short	0x010a
        /*0d82*/ 	.byte	0x3f
	.zero		1


	//   ....[88]....
        /*0d84*/ 	.word	0x00017690
        /*0d88*/ 	.word	0x00000005
        /*0d8c*/ 	.word	0x00029820
        /*0d90*/ 	.short	0x010a
        /*0d92*/ 	.byte	0x3f
	.zero		1


	//   ....[89]....
        /*0d94*/ 	.word	0x00017830
        /*0d98*/ 	.word	0x00000003
        /*0d9c*/ 	.word	0x00029840
        /*0da0*/ 	.short	0x010a
        /*0da2*/ 	.byte	0x3f
	.zero		1


	//   ....[90]....
        /*0da4*/ 	.word	0x00017880
        /*0da8*/ 	.word	0x00000005
        /*0dac*/ 	.word	0x00029840
        /*0db0*/ 	.short	0x010a
        /*0db2*/ 	.byte	0x3f
	.zero		1


	//   ....[91]....
        /*0db4*/ 	.word	0x000178d0
        /*0db8*/ 	.word	0x00000003
        /*0dbc*/ 	.word	0x00029860
        /*0dc0*/ 	.short	0x010a
        /*0dc2*/ 	.byte	0x3f
	.zero		1


	//   ....[92]....
        /*0dc4*/ 	.word	0x00017920
        /*0dc8*/ 	.word	0x00000005
        /*0dcc*/ 	.word	0x00029860
        /*0dd0*/ 	.short	0x010a
        /*0dd2*/ 	.byte	0x3f
	.zero		1


	//   ....[93]....
        /*0dd4*/ 	.word	0x00017970
        /*0dd8*/ 	.word	0x00000003
        /*0ddc*/ 	.word	0x00029880
        /*0de0*/ 	.short	0x010a
        /*0de2*/ 	.byte	0x3f
	.zero		1


	//----- nvinfo : EIATTR_NUM_MBARRIERS
	.align		4
.L_303:
        /*0de4*/ 	.byte	0x03, 0x38
        /*0de6*/ 	.short	0x0016


	//----- nvinfo : EIATTR_EXIT_INSTR_OFFSETS
	.align		4
        /*0de8*/ 	.byte	0x04, 0x1c
        /*0dea*/ 	.short	(.L_305 - .L_304)


	//   ....[0]....
.L_304:
        /*0dec*/ 	.word	0x000009c0


	//   ....[1]....
        /*0df0*/ 	.word	0x0000e620


	//   ....[2]....
        /*0df4*/ 	.word	0x00015120


	//----- nvinfo : EIATTR_MAX_THREADS
	.align		4
.L_305:
        /*0df8*/ 	.byte	0x04, 0x05
        /*0dfa*/ 	.short	(.L_307 - .L_306)
.L_306:
        /*0dfc*/ 	.word	0x00000180
        /*0e00*/ 	.word	0x00000001
        /*0e04*/ 	.word	0x00000001


	//----- nvinfo : EIATTR_CRS_STACK_SIZE
	.align		4
.L_307:
        /*0e08*/ 	.byte	0x04, 0x1e
        /*0e0a*/ 	.short	(.L_309 - .L_308)
.L_308:
        /*0e0c*/ 	.word	0x00000000


	//----- nvinfo : EIATTR_CBANK_PARAM_SIZE
	.align		4
.L_309:
        /*0e10*/ 	.byte	0x03, 0x19
        /*0e12*/ 	.short	0x0af0


	//----- nvinfo : EIATTR_PARAM_CBANK
	.align		4
        /*0e14*/ 	.byte	0x04, 0x0a
        /*0e16*/ 	.short	(.L_311 - .L_310)
	.align		4
.L_310:
        /*0e18*/ 	.word	index@(.nv.constant0._ZN7cutlass13device_kernelIN5flash11enable_sm90INS1_16FlashAttnFwdSm90INS1_25CollectiveMainloopFwdSm90ILi2EN4cute5tupleIJNS5_1CILi1EEES8_S8_EEENS6_IJNS7_ILi128EEENS7_ILi160EEENS7_ILi192EEEEEELi128ENS_12float_e4m3_tEfNS_4arch4Sm90ELb1ELb0ELb0ELb1ELb1ELb0ELb0ELb1ELb1ELb1ELb0ELb0EEENS1_21CollectiveEpilogueFwdINS6_IJSA_SA_SB_EEES9_NS_10bfloat16_tESG_Li256ELb1ELb1ELb0ELb1EEENS1_36VarlenDynamicPersistentTileSchedulerILi128ELi160ELi256ELi128ELb0ELb1ELb1ELb1ELb1ELb1EEEEEEEEEvNT_6ParamsE)
        /*0e1c*/ 	.short	0x0210
        /*0e1e*/ 	.short	0x0af0


	//----- nvinfo : EIATTR_SW_WAR
	.align		4
.L_311:
        /*0e20*/ 	.byte	0x04, 0x36
        /*0e22*/ 	.short	(.L_313 - .L_312)
.L_312:
        /*0e24*/ 	.word	0x00000008
.L_313:


//--------------------- .nv.info._ZN7cutlass13device_kernelIN5flash11enable_sm90INS1_16FlashAttnFwdSm90INS1_25CollectiveMainloopFwdSm90ILi2EN4cute5tupleIJNS5_1CILi1EEES8_S8_EEENS6_IJNS7_ILi128EEENS7_ILi160EEENS7_ILi192EEEEEELi128ENS_12float_e4m3_tEfNS_4arch4Sm90ELb1ELb0ELb0ELb1ELb1ELb1ELb0ELb1ELb1ELb1ELb0ELb0EEENS1_21CollectiveEpilogueFwdINS6_IJSA_SA_SB_EEES9_NS_10bfloat16_tESG_Li256ELb1ELb1ELb0ELb1EEENS1_36VarlenDynamicPersistentTileSchedulerILi128ELi160ELi256ELi128ELb0ELb1ELb1ELb1ELb1ELb1EEEEEEEEEvNT_6ParamsE --------------------------
	.section	.nv.info._ZN7cutlass13device_kernelIN5flash11enable_sm90INS1_16FlashAttnFwdSm90INS1_25CollectiveMainloopFwdSm90ILi2EN4cute5tupleIJNS5_1CILi1EEES8_S8_EEENS6_IJNS7_ILi128EEENS7_ILi160EEENS7_ILi192EEEEEELi128ENS_12float_e4m3_tEfNS_4arch4Sm90ELb1ELb0ELb0ELb1ELb1ELb1ELb0ELb1ELb1ELb1ELb0ELb0EEENS1_21CollectiveEpilogueFwdINS6_IJSA_SA_SB_EEES9_NS_10bfloat16_tESG_Li256ELb1ELb1ELb0ELb1EEENS1_36VarlenDynamicPersistentTileSchedulerILi128ELi160ELi256ELi128ELb0ELb1ELb1ELb1ELb1ELb1EEEEEEEEEvNT_6ParamsE,"",@"SHT_CUDA_INFO"
	.sectionflags	@""
	.align	4


	//----- nvinfo : EIATTR_CUDA_API_VERSION
	.align		4
        /*0000*/ 	.byte	0x04, 0x37
        /*0002*/ 	.short	(.L_315 - .L_314)
.L_314:
        /*0004*/ 	.word	0x00000082


	//----- nvinfo : EIATTR_KPARAM_INFO
	.align		4
.L_315:
        /*0008*/ 	.byte	0x04, 0x17
        /*000a*/ 	.short	(.L_317 - .L_316)
.L_316:
        /*000c*/ 	.word	0x00000000
        /*0010*/ 	.short	0x0000
        /*0012*/ 	.short	0x0070
        /*0014*/ 	.byte	0x00, 0xf0, 0x01, 0x2a


	//----- nvinfo : EIATTR_SPARSE_MMA_MASK
	.align		4
.L_317:
        /*0018*/ 	.byte	0x03, 0x50
        /*001a*/ 	.short	0x0000


	//----- nvinfo : EIATTR_MAXREG_COUNT
	.align		4
        /*001c*/ 	.byte	0x03, 0x1b
        /*001e*/ 	.short	0x00a8


	//----- nvinfo : EIATTR_NUM_BARRIERS
	.align		4
        /*0020*/ 	.byte	0x02, 0x4c
        /*0022*/ 	.byte	0x10
	.zero		1


	//----- nvinfo : EIATTR_EXTERNS
	.align		4
        /*0024*/ 	.byte	0x04, 0x0f
        /*0026*/ 	.short	(.L_319 - .L_318)


	//   ....[0]....
	.align		4
.L_318:
        /*0028*/ 	.word	index@(__assertfail)


	//----- nvinfo : EIATTR_ANNOTATIONS
	.align		4
.L_319:
        /*002c*/ 	.byte	0x04, 0x55
        /*002e*/ 	.short	(.L_321 - .L_320)


	//   ....[0]....
.L_320:
        /* <DEDUP_REMOVED lines=48> */


	//----- nvinfo : EIATTR_MERCURY_ISA_VERSION
	.align		4
.L_321:
        /*0320*/ 	.byte	0x03, 0x5f
        /*0322*/ 	.short	0x0101


	//----- nvinfo : EIATTR_UNUSED_LOAD_BYTE_OFFSET
	.align		4
        /*0324*/ 	.byte	0x04, 0x44
        /*0326*/ 	.short	(.L_323 - .L_322)


	//   ....[0]....
.L_322:
        /*0328*/ 	.word	0x00000a90
        /*032c*/ 	.word	0x0000fff0


	//   ....[1]....
        /*0330*/ 	.word	0x00022c80
        /*0334*/ 	.word	0x0000fff0


	//----- nvinfo : EIATTR_INT_WARP_WIDE_INSTR_OFFSETS
	.align		4
.L_323:
        /*0338*/ 	.byte	0x04, 0x31
        /*033a*/ 	.short	(.L_325 - .L_324)


	//   ....[0]....
.L_324:
        /*033c*/ 	.word	0x00000130


	//   ....[1]....
        /*0340*/ 	.word	0x00000170


	//   ....[2]....
        /*0344*/ 	.word	0x000001e0


	//   ....[3]....
        /*0348*/ 	.word	0x00027be0


	//   ....[4]....
        /*034c*/ 	.word	0x00027c70


	//   ....[5]....
        /*0350*/ 	.word	0x0002bbc0


	//   ....[6]....
        /*0354*/ 	.word	0x0002bc50


	//----- nvinfo : EIATTR_COOP_GROUP_MASK_REGIDS
	.align		4
.L_325:
        /*0358*/ 	.byte	0x04, 0x29
        /*035a*/ 	.short	(.L_327 - .L_326)


	//   ....[0]....
.L_326:
        /*035c*/ 	.word	0xffffffff


	//   ....[1]....
        /*0360*/ 	.word	0xffffffff


	//   ....[2]....
        /*0364*/ 	.word	0xffffffff


	//   ....[3]....
        /*0368*/ 	.word	0xffffffff


	//   ....[4]....
        /*036c*/ 	.word	0xffffffff


	//   ....[5]....
        /*0370*/ 	.word	0xffffffff


	//   ....[6]....
        /*0374*/ 	.word	0xffffffff


	//   ....[7]....
        /*0378*/ 	.word	0xffffffff


	//   ....[8]....
        /*037c*/ 	.word	0xffffffff


	//   ....[9]....
        /*0380*/ 	.word	0xffffffff


	//   ....[10]....
        /*0384*/ 	.word	0xffffffff


	//   ....[11]....
        /*0388*/ 	.word	0xffffffff


	//   ....[12]....
        /*038c*/ 	.word	0xffffffff


	//   ....[13]....
        /*0390*/ 	.word	0xffffffff


	//   ....[14]....
        /*0394*/ 	.word	0xffffffff


	//   ....[15]....
        /*0398*/ 	.word	0xffffffff


	//   ....[16]....
        /*039c*/ 	.word	0xffffffff


	//   ....[17]....
        /*03a0*/ 	.word	0xffffffff


	//   ....[18]....
        /*03a4*/ 	.word	0xffffffff


	//   ....[19]....
        /*03a8*/ 	.word	0xffffffff


	//   ....[20]....
        /*03ac*/ 	.word	0xffffffff


	//   ....[21]....
        /*03b0*/ 	.word	0xffffffff


	//   ....[22]....
        /*03b4*/ 	.word	0xffffffff


	//   ....[23]....
        /*03b8*/ 	.word	0xffffffff


	//   ....[24]....
        /*03bc*/ 	.word	0xffffffff


	//   ....[25]....
        /*03c0*/ 	.word	0xffffffff


	//   ....[26]....
        /*03c4*/ 	.word	0xffffffff


	//   ....[27]....
        /*03c8*/ 	.word	0xffffffff


	//   ....[28]....
        /*03cc*/ 	.word	0xffffffff


	//   ....[29]....
        /*03d0*/ 	.word	0xffffffff


	//   ....[30]....
        /*03d4*/ 	.word	0xffffffff


	//   ....[31]....
        /*03d8*/ 	.word	0xffffffff


	//   ....[32]....
        /*03dc*/ 	.word	0xffffffff


	//   ....[33]....
        /*03e0*/ 	.word	0xffffffff


	//   ....[34]....
        /*03e4*/ 	.word	0xffffffff


	//   ....[35]....
        /*03e8*/ 	.word	0xffffffff


	//   ....[36]....
        /*03ec*/ 	.word	0xffffffff


	//   ....[37]....
        /*03f0*/ 	.word	0xffffffff


	//   ....[38]....
        /*03f4*/ 	.word	0xffffffff


	//   ....[39]....
        /*03f8*/ 	.word	0xffffffff


	//   ....[40]....
        /*03fc*/ 	.word	0xffffffff


	//   ....[41]....
        /*0400*/ 	.word	0xffffffff


	//   ....[42]....
        /*0404*/ 	.word	0xffffffff


	//   ....[43]....
        /*0408*/ 	.word	0xffffffff


	//   ....[44]....
        /*040c*/ 	.word	0xffffffff


	//   ....[45]....
        /*0410*/ 	.word	0xffffffff


	//   ....[46]....
        /*0414*/ 	.word	0xffffffff


	//   ....[47]....
        /*0418*/ 	.word	0xffffffff


	//   ....[48]....
        /*041c*/ 	.word	0xffffffff


	//   ....[49]....
        /*0420*/ 	.word	0xffffffff


	//   ....[50]....
        /*0424*/ 	.word	0xffffffff


	//   ....[51]....
        /*0428*/ 	.word	0xffffffff


	//   ....[52]....
        /*042c*/ 	.word	0xffffffff


	//   ....[53]....
        /*0430*/ 	.word	0xffffffff


	//   ....[54]....
        /*0434*/ 	.word	0xffffffff


	//   ....[55]....
        /*0438*/ 	.word	0xffffffff


	//   ....[56]....
        /*043c*/ 	.word	0xffffffff


	//   ....[57]....
        /*0440*/ 	.word	0xffffffff


	//   ....[58]....
        /*0444*/ 	.word	0xffffffff


	//   ....[59]....
        /*0448*/ 	.word	0xffffffff


	//   ....[60]....
        /*044c*/ 	.word	0xffffffff


	//   ....[61]....
        /*0450*/ 	.word	0xffffffff


	//   ....[62]....
        /*0454*/ 	.word	0xffffffff


	//   ....[63]....
        /*0458*/ 	.word	0xffffffff


	//   ....[64]....
        /*045c*/ 	.word	0xffffffff


	//   ....[65]....
        /*0460*/ 	.word	0xffffffff


	//   ....[66]....
        /*0464*/ 	.word	0xffffffff


	//   ....[67]....
        /*0468*/ 	.word	0xffffffff


	//   ....[68]....
        /*046c*/ 	.word	0xffffffff


	//   ....[69]....
        /*0470*/ 	.word	0xffffffff


	//   ....[70]....
        /*0474*/ 	.word	0xffffffff


	//   ....[71]....
        /*0478*/ 	.word	0xffffffff


	//   ....[72]....
        /*047c*/ 	.word	0xffffffff


	//   ....[73]....
        /*0480*/ 	.word	0xffffffff


	//   ....[74]....
        /*0484*/ 	.word	0xffffffff


	//   ....[75]....
        /*0488*/ 	.word	0xffffffff


	//   ....[76]....
        /*048c*/ 	.word	0xffffffff


	//   ....[77]....
        /*0490*/ 	.word	0xffffffff


	//   ....[78]....
        /*0494*/ 	.word	0xffffffff


	//   ....[79]....
        /*0498*/ 	.word	0xffffffff


	//   ....[80]....
        /*049c*/ 	.word	0xffffffff


	//   ....[81]....
        /*04a0*/ 	.word	0xffffffff


	//   ....[82]....
        /*04a4*/ 	.word	0xffffffff


	//   ....[83]....
        /*04a8*/ 	.word	0xffffffff


	//   ....[84]....
        /*04ac*/ 	.word	0xffffffff


	//   ....[85]....
        /*04b0*/ 	.word	0xffffffff


	//   ....[86]....
        /*04b4*/ 	.word	0xffffffff


	//   ....[87]....
        /*04b8*/ 	.word	0xffffffff


	//   ....[88]....
        /*04bc*/ 	.word	0xffffffff


	//   ....[89]....
        /*04c0*/ 	.word	0xffffffff


	//   ....[90]....
        /*04c4*/ 	.word	0xffffffff


	//   ....[91]....
        /*04c8*/ 	.word	0xffffffff


	//   ....[92]....
        /*04cc*/ 	.word	0xffffffff


	//   ....[93]....
        /*04d0*/ 	.word	0xffffffff


	//   ....[94]....
        /*04d4*/ 	.word	0xffffffff


	//   ....[95]....
        /*04d8*/ 	.word	0xffffffff


	//   ....[96]....
        /*04dc*/ 	.word	0xffffffff


	//   ....[97]....
        /*04e0*/ 	.word	0xffffffff


	//   ....[98]....
        /*04e4*/ 	.word	0xffffffff


	//   ....[99]....
        /*04e8*/ 	.word	0xffffffff


	//   ....[100]....
        /*04ec*/ 	.word	0xffffffff


	//   ....[101]....
        /*04f0*/ 	.word	0xffffffff


	//   ....[102]....
        /*04f4*/ 	.word	0xffffffff


	//   ....[103]....
        /*04f8*/ 	.word	0xffffffff


	//   ....[104]....
        /*04fc*/ 	.word	0xffffffff


	//   ....[105]....
        /*0500*/ 	.word	0xffffffff


	//   ....[106]....
        /*0504*/ 	.word	0xffffffff


	//   ....[107]....
        /*0508*/ 	.word	0xffffffff


	//   ....[108]....
        /*050c*/ 	.word	0xffffffff


	//   ....[109]....
        /*0510*/ 	.word	0xffffffff


	//   ....[110]....
        /*0514*/ 	.word	0xffffffff


	//   ....[111]....
        /*0518*/ 	.word	0xffffffff


	//   ....[112]....
        /*051c*/ 	.word	0xffffffff


	//   ....[113]....
        /*0520*/ 	.word	0xffffffff


	//   ....[114]....
        /*0524*/ 	.word	0xffffffff


	//   ....[115]....
        /*0528*/ 	.word	0xffffffff


	//   ....[116]....
        /*052c*/ 	.word	0xffffffff


	//   ....[117]....
        /*0530*/ 	.word	0xffffffff


	//   ....[118]....
        /*0534*/ 	.word	0xffffffff


	//   ....[119]....
        /*0538*/ 	.word	0xffffffff


	//   ....[120]....
        /*053c*/ 	.word	0xffffffff


	//   ....[121]....
        /*0540*/ 	.word	0xffffffff


	//   ....[122]....
        /*0544*/ 	.word	0xffffffff


	//   ....[123]....
        /*0548*/ 	.word	0xffffffff


	//   ....[124]....
        /*054c*/ 	.word	0xffffffff


	//   ....[125]....
        /*0550*/ 	.word	0xffffffff


	//   ....[126]....
        /*0554*/ 	.word	0xffffffff


	//   ....[127]....
        /*0558*/ 	.word	0xffffffff


	//   ....[128]....
        /*055c*/ 	.word	0xffffffff


	//   ....[129]....
        /*0560*/ 	.word	0xffffffff


	//   ....[130]....
        /*0564*/ 	.word	0xffffffff


	//   ....[131]....
        /*0568*/ 	.word	0xffffffff


	//   ....[132]....
        /*056c*/ 	.word	0xffffffff


	//   ....[133]....
        /*0570*/ 	.word	0xffffffff


	//   ....[134]....
        /*0574*/ 	.word	0xffffffff


	//   ....[135]....
        /*0578*/ 	.word	0xffffffff


	//   ....[136]....
        /*057c*/ 	.word	0xffffffff


	//   ....[137]....
        /*0580*/ 	.word	0xffffffff


	//   ....[138]....
        /*0584*/ 	.word	0xffffffff


	//   ....[139]....
        /*0588*/ 	.word	0xffffffff


	//   ....[140]....
        /*058c*/ 	.word	0xffffffff


	//   ....[141]....
        /*0590*/ 	.word	0xffffffff


	//   ....[142]....
        /*0594*/ 	.word	0xffffffff


	//   ....[143]....
        /*0598*/ 	.word	0xffffffff


	//   ....[144]....
        /*059c*/ 	.word	0xffffffff


	//   ....[145]....
        /*05a0*/ 	.word	0xffffffff


	//   ....[146]....
        /*05a4*/ 	.word	0xffffffff


	//   ....[147]....
        /*05a8*/ 	.word	0xffffffff


	//   ....[148]....
        /*05ac*/ 	.word	0xffffffff


	//   ....[149]....
        /*05b0*/ 	.word	0xffffffff


	//   ....[150]....
        /*05b4*/ 	.word	0xffffffff


	//   ....[151]....
        /*05b8*/ 	.word	0xffffffff


	//   ....[152]....
        /*05bc*/ 	.word	0xffffffff


	//   ....[153]....
        /*05c0*/ 	.word	0xffffffff


	//   ....[154]....
        /*05c4*/ 	.word	0xffffffff


	//   ....[155]....
        /*05c8*/ 	.word	0xffffffff


	//   ....[156]....
        /*05cc*/ 	.word	0xffffffff


	//   ....[157]....
        /*05d0*/ 	.word	0xffffffff


	//   ....[158]....
        /*05d4*/ 	.word	0xffffffff


	//   ....[159]....
        /*05d8*/ 	.word	0xffffffff


	//   ....[160]....
        /*05dc*/ 	.word	0xffffffff


	//   ....[161]....
        /*05e0*/ 	.word	0xffffffff


	//   ....[162]....
        /*05e4*/ 	.word	0xffffffff


	//   ....[163]....
        /*05e8*/ 	.word	0xffffffff


	//   ....[164]....
        /*05ec*/ 	.word	0xffffffff


	//   ....[165]....
        /*05f0*/ 	.word	0xffffffff


	//   ....[166]....
        /*05f4*/ 	.word	0xffffffff


	//   ....[167]....
        /*05f8*/ 	.word	0xffffffff


	//   ....[168]....
        /*05fc*/ 	.word	0xffffffff


	//   ....[169]....
        /*0600*/ 	.word	0xffffffff


	//   ....[170]....
        /*0604*/ 	.word	0xffffffff


	//   ....[171]....
        /*0608*/ 	.word	0xffffffff


	//   ....[172]....
        /*060c*/ 	.word	0xffffffff


	//   ....[173]....
        /*0610*/ 	.word	0xffffffff


	//   ....[174]....
        /*0614*/ 	.word	0xffffffff


	//   ....[175]....
        /*0618*/ 	.word	0xffffffff


	//   ....[176]....
        /*061c*/ 	.word	0xffffffff


	//   ....[177]....
        /*0620*/ 	.word	0xffffffff


	//   ....[178]....
        /*0624*/ 	.word	0xffffffff


	//   ....[179]....
        /*0628*/ 	.word	0xffffffff


	//   ....[180]....
        /*062c*/ 	.word	0xffffffff


	//   ....[181]....
        /*0630*/ 	.word	0xffffffff


	//   ....[182]....
        /*0634*/ 	.word	0xffffffff


	//   ....[183]....
        /*0638*/ 	.word	0xffffffff


	//   ....[184]....
        /*063c*/ 	.word	0xffffffff


	//   ....[185]....
        /*0640*/ 	.word	0xffffffff


	//   ....[186]....
        /*0644*/ 	.word	0xffffffff


	//   ....[187]....
        /*0648*/ 	.word	0x0500000f


	//   ....[188]....
        /*064c*/ 	.word	0x0500000f


	//   ....[189]....
        /*0650*/ 	.word	0x0500000f


	//   ....[190]....
        /*0654*/ 	.word	0x0500000f


	//   ....[191]....
        /*0658*/ 	.word	0x0500000f


	//   ....[192]....
        /*065c*/ 	.word	0x0500000f


	//   ....[193]....
        /*0660*/ 	.word	0x0500000f


	//   ....[194]....
        /*0664*/ 	.word	0x0500000f


	//   ....[195]....
        /*0668*/ 	.word	0x0500000f


	//   ....[196]....
        /*066c*/ 	.word	0x0500000f


	//   ....[197]....
        /*0670*/ 	.word	0x0500000f


	//   ....[198]....
        /*0674*/ 	.word	0x0500000f


	//   ....[199]....
        /*0678*/ 	.word	0x0500000f


	//   ....[200]....
        /*067c*/ 	.word	0x0500000f


	//   ....[201]....
        /*0680*/ 	.word	0x0500000f


	//   ....[202]....
        /*0684*/ 	.word	0x0500000f


	//   ....[203]....
        /*0688*/ 	.word	0x0500000f


	//   ....[204]....
        /*068c*/ 	.word	0x0500000f


	//   ....[205]....
        /*0690*/ 	.word	0x0500000f


	//   ....[206]....
        /*0694*/ 	.word	0x0500000f


	//   ....[207]....
        /*0698*/ 	.word	0x0500000f


	//   ....[208]....
        /*069c*/ 	.word	0x0500000f


	//   ....[209]....
        /*06a0*/ 	.word	0x0500000f


	//   ....[210]....
        /*06a4*/ 	.word	0x0500000f


	//   ....[211]....
        /*06a8*/ 	.word	0x0500000f


	//   ....[212]....
        /*06ac*/ 	.word	0x0500000f


	//   ....[213]....
        /*06b0*/ 	.word	0x0500000f


	//   ....[214]....
        /*06b4*/ 	.word	0x0500000f


	//   ....[215]....
        /*06b8*/ 	.word	0x0500000f


	//   ....[216]....
        /*06bc*/ 	.word	0x0500000f


	//   ....[217]....
        /*06c0*/ 	.word	0x0500000f


	//   ....[218]....
        /*06c4*/ 	.word	0x0500000f


	//   ....[219]....
        /*06c8*/ 	.word	0x0500000f


	//   ....[220]....
        /*06cc*/ 	.word	0x0500000f


	//   ....[221]....
        /*06d0*/ 	.word	0x0500000f


	//   ....[222]....
        /*06d4*/ 	.word	0x0500000f


	//   ....[223]....
        /*06d8*/ 	.word	0x0500000f


	//   ....[224]....
        /*06dc*/ 	.word	0x0500000f


	//   ....[225]....
        /*06e0*/ 	.word	0x0500000f


	//   ....[226]....
        /*06e4*/ 	.word	0x0500000f


	//   ....[227]....
        /*06e8*/ 	.word	0x0500000f


	//   ....[228]....
        /*06ec*/ 	.word	0x0500000f


	//   ....[229]....
        /*06f0*/ 	.word	0x0500000f


	//   ....[230]....
        /*06f4*/ 	.word	0x0500000f


	//   ....[231]....
        /*06f8*/ 	.word	0x0500000f


	//   ....[232]....
        /*06fc*/ 	.word	0x0500000f


	//   ....[233]....
        /*0700*/ 	.word	0x0500000f


	//   ....[234]....
        /*0704*/ 	.word	0x0500000f


	//   ....[235]....
        /*0708*/ 	.word	0x0500000f


	//   ....[236]....
        /*070c*/ 	.word	0x0500000f


	//   ....[237]....
        /*0710*/ 	.word	0x0500000f


	//   ....[238]....
        /*0714*/ 	.word	0x0500000f


	//   ....[239]....
        /*0718*/ 	.word	0x0500000f


	//   ....[240]....
        /*071c*/ 	.word	0x0500000f


	//   ....[241]....
        /*0720*/ 	.word	0x0500000f


	//   ....[242]....
        /*0724*/ 	.word	0x0500000f


	//   ....[243]....
        /*0728*/ 	.word	0x0500000f


	//   ....[244]....
        /*072c*/ 	.word	0x0500000f


	//   ....[245]....
        /*0730*/ 	.word	0x0500000f


	//   ....[246]....
        /*0734*/ 	.word	0x0500000f


	//   ....[247]....
        /*0738*/ 	.word	0x0500000f


	//   ....[248]....
        /*073c*/ 	.word	0x0500000f


	//   ....[249]....
        /*0740*/ 	.word	0x0500000f


	//   ....[250]....
        /*0744*/ 	.word	0x0500000f


	//   ....[251]....
        /*0748*/ 	.word	0x0500000f


	//   ....[252]....
        /*074c*/ 	.word	0x0500000f


	//   ....[253]....
        /*0750*/ 	.word	0x0500000f


	//   ....[254]....
        /*0754*/ 	.word	0x0500000f


	//   ....[255]....
        /*0758*/ 	.word	0x0500000f


	//   ....[0]....
        /*075c*/ 	.word	0x0500000f


	//   ....[1]....
        /*0760*/ 	.word	0x0500000f


	//   ....[2]....
        /*0764*/ 	.word	0x0500000f


	//   ....[3]....
        /*0768*/ 	.word	0x0500000f


	//   ....[4]....
        /*076c*/ 	.word	0x0500000f


	//   ....[5]....
        /*0770*/ 	.word	0x0500000f


	//   ....[6]....
        /*0774*/ 	.word	0x0500000f


	//   ....[7]....
        /*0778*/ 	.word	0x0500000f


	//   ....[8]....
        /*077c*/ 	.word	0x0500000f


	//   ....[9]....
        /*0780*/ 	.word	0x0500000f


	//   ....[10]....
        /*0784*/ 	.word	0x0500000f


	//   ....[11]....
        /*0788*/ 	.word	0x0500000f


	//   ....[12]....
        /*078c*/ 	.word	0x0500000f


	//   ....[13]....
        /*0790*/ 	.word	0x0500000f


	//   ....[14]....
        /*0794*/ 	.word	0x0500000f


	//   ....[15]....
        /*0798*/ 	.word	0x0500000f


	//   ....[16]....
        /*079c*/ 	.word	0x0500000f


	//   ....[17]....
        /*07a0*/ 	.word	0x0500000f


	//   ....[18]....
        /*07a4*/ 	.word	0x0500000f


	//   ....[19]....
        /*07a8*/ 	.word	0x0500000f


	//   ....[20]....
        /*07ac*/ 	.word	0x0500000f


	//   ....[21]....
        /*07b0*/ 	.word	0x0500000f


	//   ....[22]....
        /*07b4*/ 	.word	0x0500000f


	//   ....[23]....
        /*07b8*/ 	.word	0x0500000f


	//   ....[24]....
        /*07bc*/ 	.word	0x0500000f


	//   ....[25]....
        /*07c0*/ 	.word	0x0500000f


	//   ....[26]....
        /*07c4*/ 	.word	0x0500000f


	//   ....[27]....
        /*07c8*/ 	.word	0x0500000f


	//   ....[28]....
        /*07cc*/ 	.word	0x0500000f


	//   ....[29]....
        /*07d0*/ 	.word	0x0500000f


	//   ....[30]....
        /*07d4*/ 	.word	0x0500000f


	//   ....[31]....
        /*07d8*/ 	.word	0x0500000f


	//   ....[32]....
        /*07dc*/ 	.word	0x0500000f


	//   ....[33]....
        /*07e0*/ 	.word	0x0500000f


	//   ....[34]....
        /*07e4*/ 	.word	0x0500000f


	//   ....[35]....
        /*07e8*/ 	.word	0x0500000f


	//   ....[36]....
        /*07ec*/ 	.word	0x0500000f


	//   ....[37]....
        /*07f0*/ 	.word	0x0500000f


	//   ....[38]....
        /*07f4*/ 	.word	0x0500000f


	//   ....[39]....
        /*07f8*/ 	.word	0x0500000f


	//   ....[40]....
        /*07fc*/ 	.word	0x0500000f


	//   ....[41]....
        /*0800*/ 	.word	0x0500000f


	//   ....[42]....
        /*0804*/ 	.word	0x0500000f


	//   ....[43]....
        /*0808*/ 	.word	0x0500000f


	//   ....[44]....
        /*080c*/ 	.word	0x0500000f


	//   ....[45]....
        /*0810*/ 	.word	0x0500000f


	//   ....[46]....
        /*0814*/ 	.word	0x0500000f


	//   ....[47]....
        /*0818*/ 	.word	0x0500000f


	//   ....[48]....
        /*081c*/ 	.word	0x0500000f


	//   ....[49]....
        /*0820*/ 	.word	0x0500000f


	//   ....[50]....
        /*0824*/ 	.word	0x0500000f


	//   ....[51]....
        /*0828*/ 	.word	0x0500000f


	//   ....[52]....
        /*082c*/ 	.word	0x0500000f


	//   ....[53]....
        /*0830*/ 	.word	0x0500000f


	//   ....[54]....
        /*0834*/ 	.word	0x0500000f


	//   ....[55]....
        /*0838*/ 	.word	0x0500000f


	//   ....[56]....
        /*083c*/ 	.word	0x0500000f


	//   ....[57]....
        /*0840*/ 	.word	0x0500000f


	//   ....[58]....
        /*0844*/ 	.word	0x0500000f


	//   ....[59]....
        /*0848*/ 	.word	0x0500000f


	//----- nvinfo : EIATTR_COOP_GROUP_INSTR_OFFSETS
	.align		4
.L_327:
        /*084c*/ 	.byte	0x04, 0x28
        /*084e*/ 	.short	(.L_329 - .L_328)


	//   ....[0]....
.L_328:
        /*0850*/ 	.word	0x00000070


	//   ....[1]....
        /*0854*/ 	.word	0x00000140


	//   ....[2]....
        /*0858*/ 	.word	0x00000190


	//   ....[3]....
        /*085c*/ 	.word	0x000003c0


	//   ....[4]....
        /*0860*/ 	.word	0x00000520


	//   ....[5]....
        /*0864*/ 	.word	0x00000640


	//   ....[6]....
        /*0868*/ 	.word	0x000007a0


	//   ....[7]....
        /*086c*/ 	.word	0x000036e0


	//   ....[8]....
        /*0870*/ 	.word	0x000036f0


	//   ....[9]....
        /*0874*/ 	.word	0x00006340


	//   ....[10]....
        /*0878*/ 	.word	0x00006350


	//   ....[11]....
        /*087c*/ 	.word	0x000096f0


	//   ....[12]....
        /*0880*/ 	.word	0x00009700


	//   ....[13]....
        /*0884*/ 	.word	0x0000c4e0


	//   ....[14]....
        /*0888*/ 	.word	0x0000c4f0


	//   ....[15]....
        /*088c*/ 	.word	0x0000f510


	//   ....[16]....
        /*0890*/ 	.word	0x0000f520


	//   ....[17]....
        /*0894*/ 	.word	0x0000f790


	//   ....[18]....
        /*0898*/ 	.word	0x0000f7a0


	//   ....[19]....
        /*089c*/ 	.word	0x0000fca0


	//   ....[20]....
        /*08a0*/ 	.word	0x0000fce0


	//   ....[21]....
        /*08a4*/ 	.word	0x0000fe80


	//   ....[22]....
        /*08a8*/ 	.word	0x0000fea0


	//   ....[23]....
        /*08ac*/ 	.word	0x000107e0


	//   ....[24]....
        /*08b0*/ 	.word	0x00010ea0


	//   ....[25]....
        /*08b4*/ 	.word	0x00010eb0


	//   ....[26]....
        /*08b8*/ 	.word	0x00010ec0


	//   ....[27]....
        /*08bc*/ 	.word	0x00010ed0


	//   ....[28]....
        /*08c0*/ 	.word	0x000144d0


	//   ....[29]....
        /*08c4*/ 	.word	0x000144e0


	//   ....[30]....
        /*08c8*/ 	.word	0x000144f0


	//   ....[31]....
        /*08cc*/ 	.word	0x00014500


	//   ....[32]....
        /*08d0*/ 	.word	0x00018c90


	//   ....[33]....
        /*08d4*/ 	.word	0x00019190


	//   ....[34]....
        /*08d8*/ 	.word	0x000194a0


	//   ....[35]....
        /*08dc*/ 	.word	0x000194f0


	//   ....[36]....
        /*08e0*/ 	.word	0x0001a0a0


	//   ....[37]....
        /*08e4*/ 	.word	0x0001a1c0


	//   ....[38]....
        /*08e8*/ 	.word	0x0001c740


	//   ....[39]....
        /*08ec*/ 	.word	0x0001cf30


	//   ....[40]....
        /*08f0*/ 	.word	0x0001cf50


	//   ....[41]....
        /*08f4*/ 	.word	0x0001cf60


	//   ....[42]....
        /*08f8*/ 	.word	0x0001db70


	//   ....[43]....
        /*08fc*/ 	.word	0x0001dbc0


	//   ....[44]....
        /*0900*/ 	.word	0x00020950


	//   ....[45]....
        /*0904*/ 	.word	0x00020960


	//   ....[46]....
        /*0908*/ 	.word	0x00020990


	//   ....[47]....
        /*090c*/ 	.word	0x000209a0


	//   ....[48]....
        /*0910*/ 	.word	0x000224d0


	//   ....[49]....
        /*0914*/ 	.word	0x000224e0


	//   ....[50]....
        /*0918*/ 	.word	0x00022560


	//   ....[51]....
        /*091c*/ 	.word	0x00022570


	//   ....[52]....
        /*0920*/ 	.word	0x000232d0


	//   ....[53]....
        /*0924*/ 	.word	0x00023300


	//   ....[54]....
        /*0928*/ 	.word	0x00023330


	//   ....[55]....
        /*092c*/ 	.word	0x00023360


	//   ....[56]....
        /*0930*/ 	.word	0x00023390


	//   ....[57]....
        /*0934*/ 	.word	0x000233c0


	//   ....[58]....
        /*0938*/ 	.word	0x000233f0


	//   ....[59]....
        /*093c*/ 	.word	0x00023420


	//   ....[60]....
        /*0940*/ 	.word	0x00023450


	//   ....[61]....
        /*0944*/ 	.word	0x00023480


	//   ....[62]....
        /*0948*/ 	.word	0x000234b0


	//   ....[63]....
        /*094c*/ 	.word	0x000234e0


	//   ....[64]....
        /*0950*/ 	.word	0x00023510


	//   ....[65]....
        /*0954*/ 	.word	0x00023540


	//   ....[66]....
        /*0958*/ 	.word	0x00023570


	//   ....[67]....
        /*095c*/ 	.word	0x000235a0


	//   ....[68]....
        /*0960*/ 	.word	0x000235d0


	//   ....[69]....
        /*0964*/ 	.word	0x00023600


	//   ....[70]....
        /*0968*/ 	.word	0x00023630


	//   ....[71]....
        /*096c*/ 	.word	0x00023650


	//   ....[72]....
        /*0970*/ 	.word	0x00023680


	//   ....[73]....
        /*0974*/ 	.word	0x000236b0


	//   ....[74]....
        /*0978*/ 	.word	0x000236e0


	//   ....[75]....
        /*097c*/ 	.word	0x00023710


	//   ....[76]....
        /*0980*/ 	.word	0x00023720


	//   ....[77]....
        /*0984*/ 	.word	0x00023730


	//   ....[78]....
        /*0988*/ 	.word	0x00023760


	//   ....[79]....
        /*098c*/ 	.word	0x00023790


	//   ....[80]....
        /*0990*/ 	.word	0x000237c0


	//   ....[81]....
        /*0994*/ 	.word	0x000237d0


	//   ....[82]....
        /*0998*/ 	.word	0x000237e0


	//   ....[83]....
        /*099c*/ 	.word	0x000237f0


	//   ....[84]....
        /*09a0*/ 	.word	0x00023da0


	//   ....[85]....
        /*09a4*/ 	.word	0x00023de0


	//   ....[86]....
        /*09a8*/ 	.word	0x00023e10


	//   ....[87]....
        /*09ac*/ 	.word	0x00023e40


	//   ....[88]....
        /*09b0*/ 	.word	0x00024460


	//   ....[89]....
        /*09b4*/ 	.word	0x00024490


	//   ....[90]....
        /*09b8*/ 	.word	0x00024550


	//   ....[91]....
        /*09bc*/ 	.word	0x00024570


	//   ....[92]....
        /*09c0*/ 	.word	0x00024630


	//   ....[93]....
        /*09c4*/ 	.word	0x00024650


	//   ....[94]....
        /*09c8*/ 	.word	0x00024720


	//   ....[95]....
        /*09cc*/ 	.word	0x00024740


	//   ....[96]....
        /*09d0*/ 	.word	0x00024f10


	//   ....[97]....
        /*09d4*/ 	.word	0x00024f20


	//   ....[98]....
        /*09d8*/ 	.word	0x00025060


	//   ....[99]....
        /*09dc*/ 	.word	0x00025070


	//   ....[100]....
        /*09e0*/ 	.word	0x000251a0


	//   ....[101]....
        /*09e4*/ 	.word	0x000251b0


	//   ....[102]....
        /*09e8*/ 	.word	0x000252e0


	//   ....[103]....
        /*09ec*/ 	.word	0x000252f0


	//   ....[104]....
        /*09f0*/ 	.word	0x00025470


	//   ....[105]....
        /*09f4*/ 	.word	0x00025640


	//   ....[106]....
        /*09f8*/ 	.word	0x00025670


	//   ....[107]....
        /*09fc*/ 	.word	0x000256a0


	//   ....[108]....
        /*0a00*/ 	.word	0x000256d0


	//   ....[109]....
        /*0a04*/ 	.word	0x00025700


	//   ....[110]....
        /*0a08*/ 	.word	0x00025730


	//   ....[111]....
        /*0a0c*/ 	.word	0x000258a0


	//   ....[112]....
        /*0a10*/ 	.word	0x000258d0


	//   ....[113]....
        /*0a14*/ 	.word	0x00025900


	//   ....[114]....
        /*0a18*/ 	.word	0x00025930


	//   ....[115]....
        /*0a1c*/ 	.word	0x00025960


	//   ....[116]....
        /*0a20*/ 	.word	0x00025990


	//   ....[117]....
        /*0a24*/ 	.word	0x00025a20


	//   ....[118]....
        /*0a28*/ 	.word	0x00025a80


	//   ....[119]....
        /*0a2c*/ 	.word	0x00025b10


	//   ....[120]....
        /*0a30*/ 	.word	0x00026ac0


	//   ....[121]....
        /*0a34*/ 	.word	0x00028c70


	//   ....[122]....
        /*0a38*/ 	.word	0x00028c90


	//   ....[123]....
        /*0a3c*/ 	.word	0x00028ce0


	//   ....[124]....
        /*0a40*/ 	.word	0x00028d80


	//   ....[125]....
        /*0a44*/ 	.word	0x00028de0


	//   ....[126]....
        /*0a48*/ 	.word	0x00028e00


	//   ....[127]....
        /*0a4c*/ 	.word	0x00028e10


	//   ....[128]....
        /*0a50*/ 	.word	0x00028e20


	//   ....[129]....
        /*0a54*/ 	.word	0x00028f20


	//   ....[130]....
        /*0a58*/ 	.word	0x00028f30


	//   ....[131]....
        /*0a5c*/ 	.word	0x00029400


	//   ....[132]....
        /*0a60*/ 	.word	0x00029410


	//   ....[133]....
        /*0a64*/ 	.word	0x00029500


	//   ....[134]....
        /*0a68*/ 	.word	0x00029520


	//   ....[135]....
        /*0a6c*/ 	.word	0x000295b0


	//   ....[136]....
        /*0a70*/ 	.word	0x000295d0


	//   ....[137]....
        /*0a74*/ 	.word	0x000295e0


	//   ....[138]....
        /*0a78*/ 	.word	0x00029670


	//   ....[139]....
        /*0a7c*/ 	.word	0x000296d0


	//   ....[140]....
        /*0a80*/ 	.word	0x000296e0


	//   ....[141]....
        /*0a84*/ 	.word	0x00029ec0


	//   ....[142]....
        /*0a88*/ 	.word	0x00029ef0


	//   ....[143]....
        /*0a8c*/ 	.word	0x00029fb0


	//   ....[144]....
        /*0a90*/ 	.word	0x00029fd0


	//   ....[145]....
        /*0a94*/ 	.word	0x0002a070


	//   ....[146]....
        /*0a98*/ 	.word	0x0002a090


	//   ....[147]....
        /*0a9c*/ 	.word	0x0002a0a0


	//   ....[148]....
        /*0aa0*/ 	.word	0x0002a130


	//   ....[149]....
        /*0aa4*/ 	.word	0x0002aad0


	//   ....[150]....
        /*0aa8*/ 	.word	0x0002ab00


	//   ....[151]....
        /*0aac*/ 	.word	0x0002ab60


	//   ....[152]....
        /*0ab0*/ 	.word	0x0002ab90


	//   ....[153]....
        /*0ab4*/ 	.word	0x0002aba0


	//   ....[154]....
        /*0ab8*/ 	.word	0x0002abf0


	//   ....[155]....
        /*0abc*/ 	.word	0x0002ac00


	//   ....[156]....
        /*0ac0*/ 	.word	0x0002ac50


	//   ....[157]....
        /*0ac4*/ 	.word	0x0002ac60


	//   ....[158]....
        /*0ac8*/ 	.word	0x0002acb0


	//   ....[159]....
        /*0acc*/ 	.word	0x0002b120


	//   ....[160]....
        /*0ad0*/ 	.word	0x0002b140


	//   ....[161]....
        /*0ad4*/ 	.word	0x0002b150


	//   ....[162]....
        /*0ad8*/ 	.word	0x0002b160


	//   ....[163]....
        /*0adc*/ 	.word	0x0002b1c0


	//   ....[164]....
        /*0ae0*/ 	.word	0x0002b1d0


	//   ....[165]....
        /*0ae4*/ 	.word	0x0002b230


	//   ....[166]....
        /*0ae8*/ 	.word	0x0002b260


	//   ....[167]....
        /*0aec*/ 	.word	0x0002b2a0


	//   ....[168]....
        /*0af0*/ 	.word	0x0002b300


	//   ....[169]....
        /*0af4*/ 	.word	0x0002c4f0


	//   ....[170]....
        /*0af8*/ 	.word	0x0002c520


	//   ....[171]....
        /*0afc*/ 	.word	0x0002c560


	//   ....[172]....
        /*0b00*/ 	.word	0x0002c590


	//   ....[173]....
        /*0b04*/ 	.word	0x0002c5c0


	//   ....[174]....
        /*0b08*/ 	.word	0x0002c5f0


	//   ....[175]....
        /*0b0c*/ 	.word	0x0002c620


	//   ....[176]....
        /*0b10*/ 	.word	0x0002c650


	//   ....[177]....
        /*0b14*/ 	.word	0x0002c7d0


	//   ....[178]....
        /*0b18*/ 	.word	0x0002c800


	//   ....[179]....
        /*0b1c*/ 	.word	0x0002c830


	//   ....[180]....
        /*0b20*/ 	.word	0x0002c860


	//   ....[181]....
        /*0b24*/ 	.word	0x0002c890


	//   ....[182]....
        /*0b28*/ 	.word	0x0002c8c0


	//   ....[183]....
        /*0b2c*/ 	.word	0x0002c980


	//   ....[184]....
        /*0b30*/ 	.word	0x0002c9a0


	//   ....[185]....
        /*0b34*/ 	.word	0x0002ca10


	//   ....[186]....
        /*0b38*/ 	.word	0x0002d0d0


	//   ....[187]....
        /*0b3c*/ 	.word	0x0002d470


	//   ....[188]....
        /*0b40*/ 	.word	0x0002d500


	//   ....[189]....
        /*0b44*/ 	.word	0x0002d5a0


	//   ....[190]....
        /*0b48*/ 	.word	0x0002d630


	//   ....[191]....
        /*0b4c*/ 	.word	0x0002d720


	//   ....[192]....
        /*0b50*/ 	.word	0x0002d7b0


	//   ....[193]....
        /*0b54*/ 	.word	0x0002d850


	//   ....[194]....
        /*0b58*/ 	.word	0x0002d8e0


	//   ....[195]....
        /*0b5c*/ 	.word	0x0002d9d0


	//   ....[196]....
        /*0b60*/ 	.word	0x0002da60


	//   ....[197]....
        /*0b64*/ 	.word	0x0002db00


	//   ....[198]....
        /*0b68*/ 	.word	0x0002db90


	//   ....[199]....
        /*0b6c*/ 	.word	0x0002dcd0


	//   ....[200]....
        /*0b70*/ 	.word	0x0002dd70


	//   ....[201]....
        /*0b74*/ 	.word	0x0002de00


	//   ....[202]....
        /*0b78*/ 	.word	0x0002de50


	//   ....[203]....
        /*0b7c*/ 	.word	0x0002dea0


	//   ....[204]....
        /*0b80*/ 	.word	0x0002df70


	//   ....[205]....
        /*0b84*/ 	.word	0x0002e000


	//   ....[206]....
        /*0b88*/ 	.word	0x0002e050


	//   ....[207]....
        /*0b8c*/ 	.word	0x0002e0a0


	//   ....[208]....
        /*0b90*/ 	.word	0x0002e390


	//   ....[209]....
        /*0b94*/ 	.word	0x0002e4b0


	//   ....[210]....
        /*0b98*/ 	.word	0x0002e5d0


	//   ....[211]....
        /*0b9c*/ 	.word	0x0002e670


	//   ....[212]....
        /*0ba0*/ 	.word	0x0002e6d0


	//   ....[213]....
        /*0ba4*/ 	.word	0x0002e750


	//   ....[214]....
        /*0ba8*/ 	.word	0x0002e7b0


	//   ....[215]....
        /*0bac*/ 	.word	0x0002e810


	//   ....[216]....
        /*0bb0*/ 	.word	0x0002e870


	//   ....[217]....
        /*0bb4*/ 	.word	0x0002e8f0


	//   ....[218]....
        /*0bb8*/ 	.word	0x0002e950


	//   ....[219]....
        /*0bbc*/ 	.word	0x0002e9d0


	//   ....[220]....
        /*0bc0*/ 	.word	0x0002ea30


	//   ....[221]....
        /*0bc4*/ 	.word	0x0002eab0


	//   ....[222]....
        /*0bc8*/ 	.word	0x0002eb10


	//   ....[223]....
        /*0bcc*/ 	.word	0x0002eb90


	//   ....[224]....
        /*0bd0*/ 	.word	0x0002ebf0


	//   ....[225]....
        /*0bd4*/ 	.word	0x0002ec70


	//   ....[226]....
        /*0bd8*/ 	.word	0x0002ecd0


	//   ....[227]....
        /*0bdc*/ 	.word	0x0002ed50


	//   ....[228]....
        /*0be0*/ 	.word	0x0002edb0


	//   ....[229]....
        /*0be4*/ 	.word	0x0002ee10


	//   ....[230]....
        /*0be8*/ 	.word	0x0002ee70


	//   ....[231]....
        /*0bec*/ 	.word	0x0002eed0


	//   ....[232]....
        /*0bf0*/ 	.word	0x0002ef30


	//   ....[233]....
        /*0bf4*/ 	.word	0x0002efb0


	//   ....[234]....
        /*0bf8*/ 	.word	0x0002f010


	//   ....[235]....
        /*0bfc*/ 	.word	0x0002f090


	//   ....[236]....
        /*0c00*/ 	.word	0x0002f0f0


	//   ....[237]....
        /*0c04*/ 	.word	0x0002f170


	//   ....[238]....
        /*0c08*/ 	.word	0x0002f1d0


	//   ....[239]....
        /*0c0c*/ 	.word	0x0002f260


	//   ....[240]....
        /*0c10*/ 	.word	0x0002f350


	//   ....[241]....
        /*0c14*/ 	.word	0x0002f3a0


	//   ....[242]....
        /*0c18*/ 	.word	0x0002f430


	//   ....[243]....
        /*0c1c*/ 	.word	0x0002f4c0


	//   ....[244]....
        /*0c20*/ 	.word	0x0002f550


	//   ....[245]....
        /*0c24*/ 	.word	0x0002f5e0


	//   ....[246]....
        /*0c28*/ 	.word	0x0002f670


	//   ....[247]....
        /*0c2c*/ 	.word	0x0002f700


	//   ....[248]....
        /*0c30*/ 	.word	0x0002f7c0


	//   ....[249]....
        /*0c34*/ 	.word	0x0002fa90


	//   ....[250]....
        /*0c38*/ 	.word	0x0002fb90


	//   ....[251]....
        /*0c3c*/ 	.word	0x0002fc40


	//   ....[252]....
        /*0c40*/ 	.word	0x0002fd90


	//   ....[253]....
        /*0c44*/ 	.word	0x0002fdf0


	//   ....[254]....
        /*0c48*/ 	.word	0x0002fea0


	//   ....[255]....
        /*0c4c*/ 	.word	0x0002ff60


	//   ....[0]....
        /*0c50*/ 	.word	0x00030080


	//   ....[1]....
        /*0c54*/ 	.word	0x000300e0


	//   ....[2]....
        /*0c58*/ 	.word	0x00030190


	//   ....[3]....
        /*0c5c*/ 	.word	0x00030250


	//   ....[4]....
        /*0c60*/ 	.word	0x000303b0


	//   ....[5]....
        /*0c64*/ 	.word	0x00030470


	//   ....[6]....
        /*0c68*/ 	.word	0x000305c0


	//   ....[7]....
        /*0c6c*/ 	.word	0x00030670


	//   ....[8]....
        /*0c70*/ 	.word	0x00030770


	//   ....[9]....
        /*0c74*/ 	.word	0x00030830


	//   ....[10]....
        /*0c78*/ 	.word	0x00030890


	//   ....[11]....
        /*0c7c*/ 	.word	0x00030930


	//   ....[12]....
        /*0c80*/ 	.word	0x000309f0


	//   ....[13]....
        /*0c84*/ 	.word	0x00030ac0


	//   ....[14]....
        /*0c88*/ 	.word	0x00030b70


	//   ....[15]....
        /*0c8c*/ 	.word	0x00030be0


	//   ....[16]....
        /*0c90*/ 	.word	0x00030c40


	//   ....[17]....
        /*0c94*/ 	.word	0x00030d50


	//   ....[18]....
        /*0c98*/ 	.word	0x00030db0


	//   ....[19]....
        /*0c9c*/ 	.word	0x00030ed0


	//   ....[20]....
        /*0ca0*/ 	.word	0x00030f30


	//   ....[21]....
        /*0ca4*/ 	.word	0x00030fd0


	//   ....[22]....
        /*0ca8*/ 	.word	0x00031170


	//   ....[23]....
        /*0cac*/ 	.word	0x00031230


	//   ....[24]....
        /*0cb0*/ 	.word	0x000312e0


	//   ....[25]....
        /*0cb4*/ 	.word	0x000313a0


	//   ....[26]....
        /*0cb8*/ 	.word	0x00031450


	//   ....[27]....
        /*0cbc*/ 	.word	0x00031500


	//   ....[28]....
        /*0cc0*/ 	.word	0x000315b0


	//   ....[29]....
        /*0cc4*/ 	.word	0x00031660


	//   ....[30]....
        /*0cc8*/ 	.word	0x000316c0


	//   ....[31]....
        /*0ccc*/ 	.word	0x000317a0


	//   ....[32]....
        /*0cd0*/ 	.word	0x00031890


	//   ....[33]....
        /*0cd4*/ 	.word	0x00031930


	//   ....[34]....
        /*0cd8*/ 	.word	0x00031990


	//   ....[35]....
        /*0cdc*/ 	.word	0x00031a60


	//   ....[36]....
        /*0ce0*/ 	.word	0x00031ac0


	//   ....[37]....
        /*0ce4*/ 	.word	0x00031b90


	//   ....[38]....
        /*0ce8*/ 	.word	0x00031bf0


	//   ....[39]....
        /*0cec*/ 	.word	0x00031cc0


	//   ....[40]....
        /*0cf0*/ 	.word	0x00031d20


	//   ....[41]....
        /*0cf4*/ 	.word	0x00031df0


	//   ....[42]....
        /*0cf8*/ 	.word	0x00031fd0


	//   ....[43]....
        /*0cfc*/ 	.word	0x00032070


	//   ....[44]....
        /*0d00*/ 	.word	0x00032190


	//   ....[45]....
        /*0d04*/ 	.word	0x00032200


	//   ....[46]....
        /*0d08*/ 	.word	0x00032270


	//   ....[47]....
        /*0d0c*/ 	.word	0x000322e0


	//   ....[48]....
        /*0d10*/ 	.word	0x00032350


	//   ....[49]....
        /*0d14*/ 	.word	0x000323d0


	//   ....[50]....
        /*0d18*/ 	.word	0x00032460


	//   ....[51]....
        /*0d1c*/ 	.word	0x000324f0


	//   ....[52]....
        /*0d20*/ 	.word	0x00032560


	//   ....[53]....
        /*0d24*/ 	.word	0x000325d0


	//   ....[54]....
        /*0d28*/ 	.word	0x00032640


	//   ....[55]....
        /*0d2c*/ 	.word	0x000326c0


	//   ....[56]....
        /*0d30*/ 	.word	0x00032730


	//   ....[57]....
        /*0d34*/ 	.word	0x000327d0


	//   ....[58]....
        /*0d38*/ 	.word	0x00032860


	//   ....[59]....
        /*0d3c*/ 	.word	0x00032990


	//----- nvinfo : EIATTR_REG_RECONFIG
	.align		4
.L_329:
        /*0d40*/ 	.byte	0x01, 0x54
	.zero		2


	//----- nvinfo : EIATTR_SYSCALL_OFFSETS
	.align		4
        /*0d44*/ 	.byte	0x04, 0x46
        /*0d46*/ 	.short	(.L_331 - .L_330)


	//   ....[0]....
.L_330:
        /*0d48*/ 	.word	0x00001d40


	//   ....[1]....
        /*0d4c*/ 	.word	0x00001e90


	//   ....[2]....
        /*0d50*/ 	.word	0x00010970


	//   ....[3]....
        /*0d54*/ 	.word	0x00010c80


	//   ....[4]....
        /*0d58*/ 	.word	0x00027dd0


	//   ....[5]....
        /*0d5c*/ 	.word	0x00027f60


	//   ....[6]....
        /*0d60*/ 	.word	0x000280b0


	//   ....[7]....
        /*0d64*/ 	.word	0x000281f0


	//   ....[8]....
        /*0d68*/ 	.word	0x00029b10


	//----- nvinfo : EIATTR_MBARRIER_INSTR_OFFSETS
	.align		4
.L_331:
        /*0d6c*/ 	.byte	0x04, 0x39
        /*0d6e*/ 	.short	(.L_333 - .L_332)


	//   ....[0]....
.L_332:
        /*0d70*/ 	.word	0x00000270
        /*0d74*/ 	.word	0x000000ff
        /*0d78*/ 	.word	0x00029800
        /*0d7c*/ 	.short	0x0100
        /*0d7e*/ 	.byte	0x08
	.zero		1


	//   ....[1]....
        /*0d80*/ 	.word	0x00000280
        /*0d84*/ 	.word	0x000000ff
        /*0d88*/ 	.word	0x00029820
        /*0d8c*/ 	.short	0x0100
        /*0d8e*/ 	.byte	0x08
	.zero		1


	//   ....[2]....
        /*0d90*/ 	.word	0x00000370
        /*0d94*/ 	.word	0x000000ff
        /*0d98*/ 	.word	0x00029830
        /*0d9c*/ 	.short	0x0100
        /*0d9e*/ 	.byte	0x08
	.zero		1


	//   ....[3]....
        /*0da0*/ 	.word	0x00000380
        /*0da4*/ 	.word	0x000000ff
        /*0da8*/ 	.word	0x00029840
        /*0dac*/ 	.short	0x0100
        /*0dae*/ 	.byte	0x08
	.zero		1


	//   ....[4]....
        /*0db0*/ 	.word	0x00000390
        /*0db4*/ 	.word	0x000000ff
        /*0db8*/ 	.word	0x00029838
        /*0dbc*/ 	.short	0x0100
        /*0dbe*/ 	.byte	0x08
	.zero		1


	//   ....[5]....
        /*0dc0*/ 	.word	0x000003a0
        /*0dc4*/ 	.word	0x000000ff
        /*0dc8*/ 	.word	0x00029848
        /*0dcc*/ 	.short	0x0100
        /*0dce*/ 	.byte	0x08
	.zero		1


	//   ....[6]....
        /*0dd0*/ 	.word	0x000004d0
        /*0dd4*/ 	.word	0x000000ff
        /*0dd8*/ 	.word	0x00029850
        /*0ddc*/ 	.short	0x0100
        /*0dde*/ 	.byte	0x08
	.zero		1


	//   ....[7]....
        /*0de0*/ 	.word	0x000004e0
        /*0de4*/ 	.word	0x000000ff
        /*0de8*/ 	.word	0x00029860
        /*0dec*/ 	.short	0x0100
        /*0dee*/ 	.byte	0x08
	.zero		1


	//   ....[8]....
        /*0df0*/ 	.word	0x000004f0
        /*0df4*/ 	.word	0x000000ff
        /*0df8*/ 	.word	0x00029858
        /*0dfc*/ 	.short	0x0100
        /*0dfe*/ 	.byte	0x08
	.zero		1


	//   ....[9]....
        /*0e00*/ 	.word	0x00000500
        /*0e04*/ 	.word	0x000000ff
        /*0e08*/ 	.word	0x00029868
        /*0e0c*/ 	.short	0x0100
        /*0e0e*/ 	.byte	0x08
	.zero		1


	//   ....[10]....
        /*0e10*/ 	.word	0x000005f0
        /*0e14*/ 	.word	0x000000ff
        /*0e18*/ 	.word	0x00029870
        /*0e1c*/ 	.short	0x0100
        /*0e1e*/ 	.byte	0x06
	.zero		1


	//   ....[11]....
        /*0e20*/ 	.word	0x00000600
        /*0e24*/ 	.word	0x000000ff
        /*0e28*/ 	.word	0x00029880
        /*0e2c*/ 	.short	0x0100
        /*0e2e*/ 	.byte	0x06
	.zero		1


	//   ....[12]....
        /*0e30*/ 	.word	0x00000610
        /*0e34*/ 	.word	0x000000ff
        /*0e38*/ 	.word	0x00029878
        /*0e3c*/ 	.short	0x0100
        /*0e3e*/ 	.byte	0x06
	.zero		1


	//   ....[13]....
        /*0e40*/ 	.word	0x00000620
        /*0e44*/ 	.word	0x000000ff
        /*0e48*/ 	.word	0x00029888
        /*0e4c*/ 	.short	0x0100
        /*0e4e*/ 	.byte	0x06
	.zero		1


	//   ....[14]....
        /*0e50*/ 	.word	0x00000750
        /*0e54*/ 	.word	0x000000ff
        /*0e58*/ 	.word	0x00029890
        /*0e5c*/ 	.short	0x0100
        /*0e5e*/ 	.byte	0x08
	.zero		1


	//   ....[15]....
        /*0e60*/ 	.word	0x00000760
        /*0e64*/ 	.word	0x000000ff
        /*0e68*/ 	.word	0x000298a0
        /*0e6c*/ 	.short	0x0100
        /*0e6e*/ 	.byte	0x08
	.zero		1


	//   ....[16]....
        /*0e70*/ 	.word	0x00000770
        /*0e74*/ 	.word	0x000000ff
        /*0e78*/ 	.word	0x00029898
        /*0e7c*/ 	.short	0x0100
        /*0e7e*/ 	.byte	0x08
	.zero		1


	//   ....[17]....
        /*0e80*/ 	.word	0x00000780
        /*0e84*/ 	.word	0x000000ff
        /*0e88*/ 	.word	0x000298a8
        /*0e8c*/ 	.short	0x0100
        /*0e8e*/ 	.byte	0x08
	.zero		1


	//   ....[18]....
        /*0e90*/ 	.word	0x000008c0
        /*0e94*/ 	.word	0x000000ff
        /*0e98*/ 	.word	0x000298b0
        /*0e9c*/ 	.short	0x0100
        /*0e9e*/ 	.byte	0x08
	.zero		1


	//   ....[19]....
        /*0ea0*/ 	.word	0x000008d0
        /*0ea4*/ 	.word	0x000000ff
        /*0ea8*/ 	.word	0x000298c0
        /*0eac*/ 	.short	0x0100
        /*0eae*/ 	.byte	0x08
	.zero		1


	//   ....[20]....
        /*0eb0*/ 	.word	0x000008e0
        /*0eb4*/ 	.word	0x000000ff
        /*0eb8*/ 	.word	0x000298b8
        /*0ebc*/ 	.short	0x0100
        /*0ebe*/ 	.byte	0x08
	.zero		1


	//   ....[21]....
        /*0ec0*/ 	.word	0x000008f0
        /*0ec4*/ 	.word	0x000000ff
        /*0ec8*/ 	.word	0x000298c8
        /*0ecc*/ 	.short	0x0100
        /*0ece*/ 	.byte	0x08
	.zero		1


	//   ....[22]....
        /*0ed0*/ 	.word	0x00003690
        /*0ed4*/ 	.word	0x0000005e
        /*0ed8*/ 	.word	0x00029890
        /*0edc*/ 	.short	0x010a
        /*0ede*/ 	.byte	0x3f
	.zero		1


	//   ....[23]....
        /*0ee0*/ 	.word	0x00009690
        /*0ee4*/ 	.word	0x0000005e
        /*0ee8*/ 	.word	0x00029890
        /*0eec*/ 	.short	0x010a
        /*0eee*/ 	.byte	0x3f
	.zero		1


	//   ....[24]....
        /*0ef0*/ 	.word	0x0000f360
        /*0ef4*/ 	.word	0x0000005e
        /*0ef8*/ 	.word	0x00029890
        /*0efc*/ 	.short	0x010a
        /*0efe*/ 	.byte	0x3f
	.zero		1


	//   ....[25]....
        /*0f00*/ 	.word	0x0000fac0
        /*0f04*/ 	.word	0x0000000b
        /*0f08*/ 	.word	0x00000000
        /*0f0c*/ 	.short	0x0101
        /*0f0e*/ 	.byte	0x3f
	.zero		1


	//   ....[26]....
        /*0f10*/ 	.word	0x0000fb00
        /*0f14*/ 	.word	0x0000005e
        /*0f18*/ 	.word	0x000298b0
        /*0f1c*/ 	.short	0x010a
        /*0f1e*/ 	.byte	0x3f
	.zero		1


	//   ....[27]....
        /*0f20*/ 	.word	0x00010120
        /*0f24*/ 	.word	0x0000005e
        /*0f28*/ 	.word	0x00000000
        /*0f2c*/ 	.short	0x0101
        /*0f2e*/ 	.byte	0x3f
	.zero		1


	//   ....[28]....
        /*0f30*/ 	.word	0x00010a00
        /*0f34*/ 	.word	0x00000012
        /*0f38*/ 	.word	0x00029800
        /*0f3c*/ 	.short	0x010a
        /*0f3e*/ 	.byte	0x3f
	.zero		1


	//   ....[29]....
        /*0f40*/ 	.word	0x00010a50
        /*0f44*/ 	.word	0x00000012
        /*0f48*/ 	.word	0x00029800
        /*0f4c*/ 	.short	0x010a
        /*0f4e*/ 	.byte	0x3f
	.zero		1


	//   ....[30]....
        /*0f50*/ 	.word	0x00011440
        /*0f54*/ 	.word	0x00000012
        /*0f58*/ 	.word	0x00029800
        /*0f5c*/ 	.short	0x010a
        /*0f5e*/ 	.byte	0x3f
	.zero		1


	//   ....[31]....
        /*0f60*/ 	.word	0x00014920
        /*0f64*/ 	.word	0x00000012
        /*0f68*/ 	.word	0x00029800
        /*0f6c*/ 	.short	0x010a
        /*0f6e*/ 	.byte	0x3f
	.zero		1


	//   ....[32]....
        /*0f70*/ 	.word	0x00017a40
        /*0f74*/ 	.word	0x00000000
        /*0f78*/ 	.word	0x00029830
        /*0f7c*/ 	.short	0x010a
        /*0f7e*/ 	.byte	0x3f
	.zero		1


	//   ....[33]....
        /*0f80*/ 	.word	0x00017a80
        /*0f84*/ 	.word	0x00000000
        /*0f88*/ 	.word	0x00029830
        /*0f8c*/ 	.short	0x010a
        /*0f8e*/ 	.byte	0x3f
	.zero		1


	//   ....[34]....
        /*0f90*/ 	.word	0x0001a520
        /*0f94*/ 	.word	0x0000004e
        /*0f98*/ 	.word	0x00000000
        /*0f9c*/ 	.short	0x0101
        /*0f9e*/ 	.byte	0x3f
	.zero		1


	//   ....[35]....
        /*0fa0*/ 	.word	0x0001b250
        /*0fa4*/ 	.word	0x00000005
        /*0fa8*/ 	.word	0x00029830
        /*0fac*/ 	.short	0x010a
        /*0fae*/ 	.byte	0x3f
	.zero		1


	//   ....[36]....
        /*0fb0*/ 	.word	0x0001b2a0
        /*0fb4*/ 	.word	0x00000005
        /*0fb8*/ 	.word	0x00029830
        /*0fbc*/ 	.short	0x010a
        /*0fbe*/ 	.byte	0x3f
	.zero		1


	//   ....[37]....
        /*0fc0*/ 	.word	0x0001c3a0
        /*0fc4*/ 	.word	0x00000005
        /*0fc8*/ 	.word	0x00029850
        /*0fcc*/ 	.short	0x010a
        /*0fce*/ 	.byte	0x3f
	.zero		1


	//   ....[38]....
        /*0fd0*/ 	.word	0x0001c3e0
        /*0fd4*/ 	.word	0x00000005
        /*0fd8*/ 	.word	0x00029850
        /*0fdc*/ 	.short	0x010a
        /*0fde*/ 	.byte	0x3f
	.zero		1


	//   ....[39]....
        /*0fe0*/ 	.word	0x0001dd30
        /*0fe4*/ 	.word	0x0000009c
        /*0fe8*/ 	.word	0x00000000
        /*0fec*/ 	.short	0x0101
        /*0fee*/ 	.byte	0x3f
	.zero		1


	//   ....[40]....
        /*0ff0*/ 	.word	0x0001e8b0
        /*0ff4*/ 	.word	0x00000007
        /*0ff8*/ 	.word	0x00000000
        /*0ffc*/ 	.short	0x0101
        /*0ffe*/ 	.byte	0x3f
	.zero		1


	//   ....[41]....
        /*1000*/ 	.word	0x0001eff0
        /*1004*/ 	.word	0x00000004
        /*1008*/ 	.word	0x00029830
        /*100c*/ 	.short	0x010a
        /*100e*/ 	.byte	0x3f
	.zero		1


	//   ....[42]....
        /*1010*/ 	.word	0x0001f040
        /*1014*/ 	.word	0x00000004
        /*1018*/ 	.word	0x00029830
        /*101c*/ 	.short	0x010a
        /*101e*/ 	.byte	0x3f
	.zero		1


	//   ....[43]....
        /*1020*/ 	.word	0x00020110
        /*1024*/ 	.word	0x00000005
        /*1028*/ 	.word	0x00029850
        /*102c*/ 	.short	0x010a
        /*102e*/ 	.byte	0x3f
	.zero		1


	//   ....[44]....
        /*1030*/ 	.word	0x00020150
        /*1034*/ 	.word	0x00000005
        /*1038*/ 	.word	0x00029850
        /*103c*/ 	.short	0x010a
        /*103e*/ 	.byte	0x3f
	.zero		1


	//   ....[45]....
        /*1040*/ 	.word	0x00021040
        /*1044*/ 	.word	0x000000a2
        /*1048*/ 	.word	0x00000000
        /*104c*/ 	.short	0x0101
        /*104e*/ 	.byte	0x3f
	.zero		1


	//   ....[46]....
        /*1050*/ 	.word	0x00021ab0
        /*1054*/ 	.word	0x00000009
        /*1058*/ 	.word	0x00000000
        /*105c*/ 	.short	0x0101
        /*105e*/ 	.byte	0x3f
	.zero		1


	//   ....[47]....
        /*1060*/ 	.word	0x00022160
        /*1064*/ 	.word	0x0000000f
        /*1068*/ 	.word	0x00029850
        /*106c*/ 	.short	0x010a
        /*106e*/ 	.byte	0x3f
	.zero		1


	//   ....[48]....
        /*1070*/ 	.word	0x000221e0
        /*1074*/ 	.word	0x0000000f
        /*1078*/ 	.word	0x00029850
        /*107c*/ 	.short	0x010a
        /*107e*/ 	.byte	0x3f
	.zero		1


	//   ....[49]....
        /*1080*/ 	.word	0x00022810
        /*1084*/ 	.word	0x00000000
        /*1088*/ 	.word	0x00000000
        /*108c*/ 	.short	0x0101
        /*108e*/ 	.byte	0x3f
	.zero		1


	//   ....[50]....
        /*1090*/ 	.word	0x00024480
        /*1094*/ 	.word	0x00000000
        /*1098*/ 	.word	0x00000000
        /*109c*/ 	.short	0x0101
        /*109e*/ 	.byte	0x3f
	.zero		1


	//   ....[51]....
        /*10a0*/ 	.word	0x00026ba0
        /*10a4*/ 	.word	0x00000016
        /*10a8*/ 	.word	0x00029820
        /*10ac*/ 	.short	0x010a
        /*10ae*/ 	.byte	0x3f
	.zero		1


	//   ....[52]....
        /*10b0*/ 	.word	0x00026c30
        /*10b4*/ 	.word	0x00000009
        /*10b8*/ 	.word	0x000298a0
        /*10bc*/ 	.short	0x010a
        /*10be*/ 	.byte	0x3f
	.zero		1


	//   ....[53]....
        /*10c0*/ 	.word	0x00027060
        /*10c4*/ 	.word	0x00000009
        /*10c8*/ 	.word	0x000298c0
        /*10cc*/ 	.short	0x010a
        /*10ce*/ 	.byte	0x3f
	.zero		1


	//   ....[54]....
        /*10d0*/ 	.word	0x000273a0
        /*10d4*/ 	.word	0x00000008
        /*10d8*/ 	.word	0x000298a0
        /*10dc*/ 	.short	0x010a
        /*10de*/ 	.byte	0x3f
	.zero		1


	//   ....[55]....
        /*10e0*/ 	.word	0x000277c0
        /*10e4*/ 	.word	0x00000008
        /*10e8*/ 	.word	0x000298c0
        /*10ec*/ 	.short	0x010a
        /*10ee*/ 	.byte	0x3f
	.zero		1


	//   ....[56]....
        /*10f0*/ 	.word	0x00028910
        /*10f4*/ 	.word	0x00000000
        /*10f8*/ 	.word	0x00029880
        /*10fc*/ 	.short	0x010a
        /*10fe*/ 	.byte	0x3f
	.zero		1


	//   ....[57]....
        /*1100*/ 	.word	0x00029040
        /*1104*/ 	.word	0x00000000
        /*1108*/ 	.word	0x00029870
        /*110c*/ 	.short	0x0107
        /*110e*/ 	.byte	0x3f
	.zero		1


	//   ....[58]....
        /*1110*/ 	.word	0x00029100
        /*1114*/ 	.word	0x00000000
        /*1118*/ 	.word	0x00029870
        /*111c*/ 	.short	0x0101
        /*111e*/ 	.byte	0x3f
	.zero		1


	//   ....[59]....
        /*1120*/ 	.word	0x00029150
        /*1124*/ 	.word	0x00000000
        /*1128*/ 	.word	0x00029840
        /*112c*/ 	.short	0x010a
        /*112e*/ 	.byte	0x3f
	.zero		1


	//   ....[60]....
        /*1130*/ 	.word	0x00029820
        /*1134*/ 	.word	0x00000000
        /*1138*/ 	.word	0x00029830
        /*113c*/ 	.short	0x0107
        /*113e*/ 	.byte	0x3f
	.zero		1


	//   ....[61]....
        /*1140*/ 	.word	0x00029900
        /*1144*/ 	.word	0x00000000
        /*1148*/ 	.word	0x00029830
        /*114c*/ 	.short	0x0101
        /*114e*/ 	.byte	0x3f
	.zero		1


	//   ....[62]....
        /*1150*/ 	.word	0x0002a210
        /*1154*/ 	.word	0x00000016
        /*1158*/ 	.word	0x00029800
        /*115c*/ 	.short	0x0107
        /*115e*/ 	.byte	0x3f
	.zero		1


	//   ....[63]....
        /*1160*/ 	.word	0x0002a310
        /*1164*/ 	.word	0x00000016
        /*1168*/ 	.word	0x00029800
        /*116c*/ 	.short	0x0101
        /*116e*/ 	.byte	0x3f
	.zero		1


	//   ....[64]....
        /*1170*/ 	.word	0x0002a330
        /*1174*/ 	.word	0x00000016
        /*1178*/ 	.word	0x00029820
        /*117c*/ 	.short	0x010a
        /*117e*/ 	.byte	0x3f
	.zero		1


	//   ....[65]....
        /*1180*/ 	.word	0x0002a800
        /*1184*/ 	.word	0x00000000
        /*1188*/ 	.word	0x00029880
        /*118c*/ 	.short	0x010a
        /*118e*/ 	.byte	0x3f
	.zero		1


	//   ....[66]....
        /*1190*/ 	.word	0x0002ad70
        /*1194*/ 	.word	0x00000000
        /*1198*/ 	.word	0x00029870
        /*119c*/ 	.short	0x0107
        /*119e*/ 	.byte	0x3f
	.zero		1


	//   ....[67]....
        /*11a0*/ 	.word	0x0002ae30
        /*11a4*/ 	.word	0x00000000
        /*11a8*/ 	.word	0x00029870
        /*11ac*/ 	.short	0x0101
        /*11ae*/ 	.byte	0x3f
	.zero		1


	//   ....[68]....
        /*11b0*/ 	.word	0x0002ae60
        /*11b4*/ 	.word	0x00000000
        /*11b8*/ 	.word	0x00029840
        /*11bc*/ 	.short	0x010a
        /*11be*/ 	.byte	0x3f
	.zero		1


	//   ....[69]....
        /*11c0*/ 	.word	0x0002b3a0
        /*11c4*/ 	.word	0x00000000
        /*11c8*/ 	.word	0x00029830
        /*11cc*/ 	.short	0x0107
        /*11ce*/ 	.byte	0x3f
	.zero		1


	//   ....[70]....
        /*11d0*/ 	.word	0x0002b460
        /*11d4*/ 	.word	0x00000000
        /*11d8*/ 	.word	0x00029830
        /*11dc*/ 	.short	0x0101
        /*11de*/ 	.byte	0x3f
	.zero		1


	//   ....[71]....
        /*11e0*/ 	.word	0x0002b4f0
        /*11e4*/ 	.word	0x00000003
        /*11e8*/ 	.word	0x00029870
        /*11ec*/ 	.short	0x010a
        /*11ee*/ 	.byte	0x3f
	.zero		1


	//   ....[72]....
        /*11f0*/ 	.word	0x0002b580
        /*11f4*/ 	.word	0x00000003
        /*11f8*/ 	.word	0x00029860
        /*11fc*/ 	.short	0x010a
        /*11fe*/ 	.byte	0x3f
	.zero		1


	//   ....[73]....
        /*1200*/ 	.word	0x0002ba90
        /*1204*/ 	.word	0x00000003
        /*1208*/ 	.word	0x00029850
        /*120c*/ 	.short	0x0101
        /*120e*/ 	.byte	0x3f
	.zero		1


	//   ....[74]....
        /*1210*/ 	.word	0x0002bb20
        /*1214*/ 	.word	0x00000003
        /*1218*/ 	.word	0x00000000
        /*121c*/ 	.short	0x0101
        /*121e*/ 	.byte	0x3f
	.zero		1


	//   ....[75]....
        /*1220*/ 	.word	0x0002bce0
        /*1224*/ 	.word	0x00000011
        /*1228*/ 	.word	0x00029870
        /*122c*/ 	.short	0x010a
        /*122e*/ 	.byte	0x3f
	.zero		1


	//   ....[76]....
        /*1230*/ 	.word	0x0002bd60
        /*1234*/ 	.word	0x00000011
        /*1238*/ 	.word	0x00029860
        /*123c*/ 	.short	0x010a
        /*123e*/ 	.byte	0x3f
	.zero		1


	//   ....[77]....
        /*1240*/ 	.word	0x0002c280
        /*1244*/ 	.word	0x00000011
        /*1248*/ 	.word	0x00029850
        /*124c*/ 	.short	0x0101
        /*124e*/ 	.byte	0x3f
	.zero		1


	//   ....[78]....
        /*1250*/ 	.word	0x0002c340
        /*1254*/ 	.word	0x00000011
        /*1258*/ 	.word	0x00000000
        /*125c*/ 	.short	0x0101
        /*125e*/ 	.byte	0x3f
	.zero		1


	//   ....[79]....
        /*1260*/ 	.word	0x0002d050
        /*1264*/ 	.word	0x00000004
        /*1268*/ 	.word	0x00029820
        /*126c*/ 	.short	0x010a
        /*126e*/ 	.byte	0x3f
	.zero		1


	//   ....[80]....
        /*1270*/ 	.word	0x0002d1c0
        /*1274*/ 	.word	0x00000005
        /*1278*/ 	.word	0x00029840
        /*127c*/ 	.short	0x010a
        /*127e*/ 	.byte	0x3f
	.zero		1


	//   ....[81]....
        /*1280*/ 	.word	0x0002d260
        /*1284*/ 	.word	0x00000017
        /*1288*/ 	.word	0x00029840
        /*128c*/ 	.short	0x010a
        /*128e*/ 	.byte	0x3f
	.zero		1


	//   ....[82]....
        /*1290*/ 	.word	0x0002d2a0
        /*1294*/ 	.word	0x00000005
        /*1298*/ 	.word	0x00029860
        /*129c*/ 	.short	0x010a
        /*129e*/ 	.byte	0x3f
	.zero		1


	//   ....[83]....
        /*12a0*/ 	.word	0x0002d2e0
        /*12a4*/ 	.word	0x00000017
        /*12a8*/ 	.word	0x00029860
        /*12ac*/ 	.short	0x010a
        /*12ae*/ 	.byte	0x3f
	.zero		1


	//   ....[84]....
        /*12b0*/ 	.word	0x0002d320
        /*12b4*/ 	.word	0x00000005
        /*12b8*/ 	.word	0x00029880
        /*12bc*/ 	.short	0x010a
        /*12be*/ 	.byte	0x3f
	.zero		1


	//   ....[85]....
        /*12c0*/ 	.word	0x0002d360
        /*12c4*/ 	.word	0x00000017
        /*12c8*/ 	.word	0x00029880
        /*12cc*/ 	.short	0x010a
        /*12ce*/ 	.byte	0x3f
	.zero		1


	//   ....[86]....
        /*12d0*/ 	.word	0x0002d3c0
        /*12d4*/ 	.word	0x0000005e
        /*12d8*/ 	.word	0x00029890
        /*12dc*/ 	.short	0x010a
        /*12de*/ 	.byte	0x3f
	.zero		1


	//   ....[87]....
        /*12e0*/ 	.word	0x0002d670
        /*12e4*/ 	.word	0x0000005e
        /*12e8*/ 	.word	0x00029890
        /*12ec*/ 	.short	0x010a
        /*12ee*/ 	.byte	0x3f
	.zero		1


	//   ....[88]....
        /*12f0*/ 	.word	0x0002d920
        /*12f4*/ 	.word	0x0000005e
        /*12f8*/ 	.word	0x00029890
        /*12fc*/ 	.short	0x010a
        /*12fe*/ 	.byte	0x3f
	.zero		1


	//   ....[89]....
        /*1300*/ 	.word	0x0002dbd0
        /*1304*/ 	.word	0x0000005e
        /*1308*/ 	.word	0x000298b0
        /*130c*/ 	.short	0x010a
        /*130e*/ 	.byte	0x3f
	.zero		1


	//   ....[90]....
        /*1310*/ 	.word	0x0002ded0
        /*1314*/ 	.word	0x00000012
        /*1318*/ 	.word	0x00029800
        /*131c*/ 	.short	0x010a
        /*131e*/ 	.byte	0x3f
	.zero		1


	//   ....[91]....
        /*1320*/ 	.word	0x0002e0e0
        /*1324*/ 	.word	0x00000012
        /*1328*/ 	.word	0x00029800
        /*132c*/ 	.short	0x010a
        /*132e*/ 	.byte	0x3f
	.zero		1


	//   ....[92]....
        /*1330*/ 	.word	0x0002e130
        /*1334*/ 	.word	0x00000000
        /*1338*/ 	.word	0x00029830
        /*133c*/ 	.short	0x010a
        /*133e*/ 	.byte	0x3f
	.zero		1


	//   ....[93]....
        /*1340*/ 	.word	0x0002e180
        /*1344*/ 	.word	0x00000005
        /*1348*/ 	.word	0x00029830
        /*134c*/ 	.short	0x010a
        /*134e*/ 	.byte	0x3f
	.zero		1


	//   ....[94]....
        /*1350*/ 	.word	0x0002e1d0
        /*1354*/ 	.word	0x00000005
        /*1358*/ 	.word	0x00029850
        /*135c*/ 	.short	0x010a
        /*135e*/ 	.byte	0x3f
	.zero		1


	//   ....[95]....
        /*1360*/ 	.word	0x0002e220
        /*1364*/ 	.word	0x00000004
        /*1368*/ 	.word	0x00029830
        /*136c*/ 	.short	0x010a
        /*136e*/ 	.byte	0x3f
	.zero		1


	//   ....[96]....
        /*1370*/ 	.word	0x0002e270
        /*1374*/ 	.word	0x00000005
        /*1378*/ 	.word	0x00029850
        /*137c*/ 	.short	0x010a
        /*137e*/ 	.byte	0x3f
	.zero		1


	//   ....[97]....
        /*1380*/ 	.word	0x0002e2c0
        /*1384*/ 	.word	0x0000000f
        /*1388*/ 	.word	0x00029850
        /*138c*/ 	.short	0x010a
        /*138e*/ 	.byte	0x3f
	.zero		1


	//   ....[98]....
        /*1390*/ 	.word	0x0002f880
        /*1394*/ 	.word	0x00000016
        /*1398*/ 	.word	0x00029820
        /*139c*/ 	.short	0x010a
        /*139e*/ 	.byte	0x3f
	.zero		1


	//   ....[99]....
        /*13a0*/ 	.word	0x0002f8d0
        /*13a4*/ 	.word	0x00000009
        /*13a8*/ 	.word	0x000298a0
        /*13ac*/ 	.short	0x010a
        /*13ae*/ 	.byte	0x3f
	.zero		1


	//   ....[100]....
        /*13b0*/ 	.word	0x0002f920
        /*13b4*/ 	.word	0x00000009
        /*13b8*/ 	.word	0x000298c0
        /*13bc*/ 	.short	0x010a
        /*13be*/ 	.byte	0x3f
	.zero		1


	//   ....[101]....
        /*13c0*/ 	.word	0x0002f970
        /*13c4*/ 	.word	0x00000008
        /*13c8*/ 	.word	0x000298a0
        /*13cc*/ 	.short	0x010a
        /*13ce*/ 	.byte	0x3f
	.zero		1


	//   ....[102]....
        /*13d0*/ 	.word	0x0002f9c0
        /*13d4*/ 	.word	0x00000008
        /*13d8*/ 	.word	0x000298c0
        /*13dc*/ 	.short	0x010a
        /*13de*/ 	.byte	0x3f
	.zero		1


	//   ....[103]....
        /*13e0*/ 	.word	0x0002fae0
        /*13e4*/ 	.word	0x00000000
        /*13e8*/ 	.word	0x00029880
        /*13ec*/ 	.short	0x010a
        /*13ee*/ 	.byte	0x3f
	.zero		1


	//   ....[104]....
        /*13f0*/ 	.word	0x00030300
        /*13f4*/ 	.word	0x00000000
        /*13f8*/ 	.word	0x00029840
        /*13fc*/ 	.short	0x010a
        /*13fe*/ 	.byte	0x3f
	.zero		1


	//   ....[105]....
        /*1400*/ 	.word	0x00031070
        /*1404*/ 	.word	0x00000016
        /*1408*/ 	.word	0x00029820
        /*140c*/ 	.short	0x010a
        /*140e*/ 	.byte	0x3f
	.zero		1


	//   ....[106]....
        /*1410*/ 	.word	0x000310c0
        /*1414*/ 	.word	0x00000000
        /*1418*/ 	.word	0x00029880
        /*141c*/ 	.short	0x010a
        /*141e*/ 	.byte	0x3f
	.zero		1


	//   ....[107]....
        /*1420*/ 	.word	0x000317e0
        /*1424*/ 	.word	0x00000000
        /*1428*/ 	.word	0x00029840
        /*142c*/ 	.short	0x010a
        /*142e*/ 	.byte	0x3f
	.zero		1


	//   ....[108]....
        /*1430*/ 	.word	0x00031e30
        /*1434*/ 	.word	0x00000003
        /*1438*/ 	.word	0x00029870
        /*143c*/ 	.short	0x010a
        /*143e*/ 	.byte	0x3f
	.zero		1


	//   ....[109]....
        /*1440*/ 	.word	0x00031e80
        /*1444*/ 	.word	0x00000003
        /*1448*/ 	.word	0x00029860
        /*144c*/ 	.short	0x010a
        /*144e*/ 	.byte	0x3f
	.zero		1


	//   ....[110]....
        /*1450*/ 	.word	0x00031ed0
        /*1454*/ 	.word	0x00000011
        /*1458*/ 	.word	0x00029870
        /*145c*/ 	.short	0x010a
        /*145e*/ 	.byte	0x3f
	.zero		1


	//   ....[111]....
        /*1460*/ 	.word	0x00031f20
        /*1464*/ 	.word	0x00000011
        /*1468*/ 	.word	0x00029860
        /*146c*/ 	.short	0x010a
        /*146e*/ 	.byte	0x3f
	.zero		1


	//   ....[112]....
        /*1470*/ 	.word	0x000328b0
        /*1474*/ 	.word	0x00000004
        /*1478*/ 	.word	0x00029820
        /*147c*/ 	.short	0x010a
        /*147e*/ 	.byte	0x3f
	.zero		1


	//   ....[113]....
        /*1480*/ 	.word	0x00032a50
        /*1484*/ 	.word	0x00000005
        /*1488*/ 	.word	0x00029840
        /*148c*/ 	.short	0x010a
        /*148e*/ 	.byte	0x3f
	.zero		1


	//   ....[114]....
        /*1490*/ 	.word	0x00032aa0
        /*1494*/ 	.word	0x00000017
        /*1498*/ 	.word	0x00029840
        /*149c*/ 	.short	0x010a
        /*149e*/ 	.byte	0x3f
	.zero		1


	//   ....[115]....
        /*14a0*/ 	.word	0x00032af0
        /*14a4*/ 	.word	0x00000005
        /*14a8*/ 	.word	0x00029860
        /*14ac*/ 	.short	0x010a
        /*14ae*/ 	.byte	0x3f
	.zero		1


	//   ....[116]....
        /*14b0*/ 	.word	0x00032b40
        /*14b4*/ 	.word	0x00000017
        /*14b8*/ 	.word	0x00029860
        /*14bc*/ 	.short	0x010a
        /*14be*/ 	.byte	0x3f
	.zero		1


	//   ....[117]....
        /*14c0*/ 	.word	0x00032b90
        /*14c4*/ 	.word	0x00000005
        /*14c8*/ 	.word	0x00029880
        /*14cc*/ 	.short	0x010a
        /*14ce*/ 	.byte	0x3f
	.zero		1


	//----- nvinfo : EIATTR_NUM_MBARRIERS
	.align		4
.L_333:
        /*14d0*/ 	.byte	0x03, 0x38
        /*14d2*/ 	.short	0x0016


	//----- nvinfo : EIATTR_EXIT_INSTR_OFFSETS
	.align		4
        /*14d4*/ 	.byte	0x04, 0x1c
        /*14d6*/ 	.short	(.L_335 - .L_334)


	//   ....[0]....
.L_334:
        /*14d8*/ 	.word	0x0002d3b0


	//----- nvinfo : EIATTR_MAX_THREADS
	.align		4
.L_335:
        /*14dc*/ 	.byte	0x04, 0x05
        /*14de*/ 	.short	(.L_337 - .L_336)
.L_336:
        /*14e0*/ 	.word	0x00000180
        /*14e4*/ 	.word	0x00000001
        /*14e8*/ 	.word	0x00000001


	//----- nvinfo : EIATTR_CRS_STACK_SIZE
	.align		4
.L_337:
        /*14ec*/ 	.byte	0x04, 0x1e
        /*14ee*/ 	.short	(.L_339 - .L_338)
.L_338:
        /*14f0*/ 	.word	0x00000000


	//----- nvinfo : EIATTR_CBANK_PARAM_SIZE
	.align		4
.L_339:
        /*14f4*/ 	.byte	0x03, 0x19
        /*14f6*/ 	.short	0x0af0


	//----- nvinfo : EIATTR_PARAM_CBANK
	.align		4
        /*14f8*/ 	.byte	0x04, 0x0a
        /*14fa*/ 	.short	(.L_341 - .L_340)
	.align		4
.L_340:
        /*14fc*/ 	.word	index@(.nv.constant0._ZN7cutlass13device_kernelIN5flash11enable_sm90INS1_16FlashAttnFwdSm90INS1_25CollectiveMainloopFwdSm90ILi2EN4cute5tupleIJNS5_1CILi1EEES8_S8_EEENS6_IJNS7_ILi128EEENS7_ILi160EEENS7_ILi192EEEEEELi128ENS_12float_e4m3_tEfNS_4arch4Sm90ELb1ELb0ELb0ELb1ELb1ELb1ELb0ELb1ELb1ELb1ELb0ELb0EEENS1_21CollectiveEpilogueFwdINS6_IJSA_SA_SB_EEES9_NS_10bfloat16_tESG_Li256ELb1ELb1ELb0ELb1EEENS1_36VarlenDynamicPersistentTileSchedulerILi128ELi160ELi256ELi128ELb0ELb1ELb1ELb1ELb1ELb1EEEEEEEEEvNT_6ParamsE)
        /*1500*/ 	.short	0x0210
        /*1502*/ 	.short	0x0af0


	//----- nvinfo : EIATTR_SW_WAR
	.align		4
.L_341:
        /*1504*/ 	.byte	0x04, 0x36
        /*1506*/ 	.short	(.L_343 - .L_342)
.L_342:
        /*1508*/ 	.word	0x00000008
.L_343:


//--------------------- .nv.callgraph             --------------------------
	.section	.nv.callgraph,"",@"SHT_CUDA_CALLGRAPH"
	.align	4
	.sectionentsize	8
	.align		4
        /*0000*/ 	.word	0x00000000
	.align		4
        /*0004*/ 	.word	0xffffffff
	.align		4
        /*0008*/ 	.word	index@(_ZN7cutlass13device_kernelIN5flash11enable_sm90INS1_16FlashAttnFwdSm90INS1_25CollectiveMainloopFwdSm90ILi2EN4cute5tupleIJNS5_1CILi1EEES8_S8_EEENS6_IJNS7_ILi128EEENS7_ILi160EEENS7_ILi192EEEEEELi128ENS_12float_e4m3_tEfNS_4arch4Sm90ELb0ELb0ELb0ELb0ELb1ELb0ELb0ELb1ELb1ELb1ELb0ELb0EEENS1_21CollectiveEpilogueFwdINS6_IJSA_SA_SB_EEES9_NS_10bfloat16_tESG_Li256ELb0ELb1ELb0ELb1EEENS1_29StaticPersistentTileSchedulerILb0EEEEEEEEEvNT_6ParamsE)
	.align		4
        /*000c*/ 	.word	index@(__assertfail)
	.align		4
        /*0010*/ 	.word	index@(_ZN7cutlass13device_kernelIN5flash11enable_sm90INS1_16FlashAttnFwdSm90INS1_25CollectiveMainloopFwdSm90ILi2EN4cute5tupleIJNS5_1CILi1EEES8_S8_EEENS6_IJNS7_ILi128EEENS7_ILi160EEENS7_ILi192EEEEEELi128ENS_12float_e4m3_tEfNS_4arch4Sm90ELb0ELb0ELb0ELb1ELb1ELb0ELb0ELb1ELb1ELb1ELb0ELb0EEENS1_21CollectiveEpilogueFwdINS6_IJSA_SA_SB_EEES9_NS_10bfloat16_tESG_Li256ELb1ELb1ELb0ELb1EEENS1_36VarlenDynamicPersistentTileSchedulerILi128ELi160ELi256ELi128ELb0ELb1ELb1ELb0ELb1ELb1EEEEEEEEEvNT_6ParamsE)
	.align		4
        /*0014*/ 	.word	index@(__assertfail)
	.align		4
        /*0018*/ 	.word	index@(_ZN7cutlass13device_kernelIN5flash11enable_sm90INS1_16FlashAttnFwdSm90INS1_25CollectiveMainloopFwdSm90ILi2EN4cute5tupleIJNS5_1CILi1EEES8_S8_EEENS6_IJNS7_ILi128EEENS7_ILi160EEENS7_ILi192EEEEEELi128ENS_12float_e4m3_tEfNS_4arch4Sm90ELb0ELb0ELb0ELb1ELb1ELb1ELb0ELb1ELb1ELb1ELb0ELb0EEENS1_21CollectiveEpilogueFwdINS6_IJSA_SA_SB_EEES9_NS_10bfloat16_tESG_Li256ELb1ELb1ELb0ELb1EEENS1_36VarlenDynamicPersistentTileSchedulerILi128ELi160ELi256ELi128ELb0ELb1ELb1ELb0ELb1ELb1EEEEEEEEEvNT_6ParamsE)
	.align		4
        /*001c*/ 	.word	index@(__assertfail)
	.align		4
        /*0020*/ 	.word	index@(_ZN7cutlass13device_kernelIN5flash11enable_sm90INS1_16FlashAttnFwdSm90INS1_25CollectiveMainloopFwdSm90ILi2EN4cute5tupleIJNS5_1CILi1EEES8_S8_EEENS6_IJNS7_ILi128EEESA_NS7_ILi192EEEEEELi128ENS_12float_e4m3_tEfNS_4arch4Sm90ELb0ELb1ELb0ELb0ELb1ELb0ELb0ELb1ELb1ELb1ELb0ELb0EEENS1_21CollectiveEpilogueFwdINS6_IJSA_SA_SA_EEES9_NS_10bfloat16_tESF_Li256ELb0ELb1ELb0ELb1EEENS1_30DynamicPersistentTileSchedulerILi256ELi128ELb0ELb1ELb1EEEEEEEEEvNT_6ParamsE)
	.align		4
        /*0024*/ 	.word	index@(__assertfail)
	.align		4
        /*0028*/ 	.word	index@(_ZN7cutlass13device_kernelIN5flash11enable_sm90INS1_16FlashAttnFwdSm90INS1_25CollectiveMainloopFwdSm90ILi2EN4cute5tupleIJNS5_1CILi1EEES8_S8_EEENS6_IJNS7_ILi128EEESA_NS7_ILi192EEEEEELi128ENS_12float_e4m3_tEfNS_4arch4Sm90ELb0ELb1ELb0ELb1ELb1ELb0ELb0ELb1ELb1ELb1ELb0ELb0EEENS1_21CollectiveEpilogueFwdINS6_IJSA_SA_SA_EEES9_NS_10bfloat16_tESF_Li256ELb1ELb1ELb0ELb1EEENS1_36VarlenDynamicPersistentTileSchedulerILi128ELi128ELi256ELi128ELb0ELb1ELb1ELb1ELb0ELb1EEEEEEEEEvNT_6ParamsE)
	.align		4
        /*002c*/ 	.word	index@(__assertfail)
	.align		4
        /*0030*/ 	.word	index@(_ZN7cutlass13device_kernelIN5flash11enable_sm90INS1_16FlashAttnFwdSm90INS1_25CollectiveMainloopFwdSm90ILi2EN4cute5tupleIJNS5_1CILi1EEES8_S8_EEENS6_IJNS7_ILi128EEESA_NS7_ILi192EEEEEELi128ENS_12float_e4m3_tEfNS_4arch4Sm90ELb0ELb1ELb0ELb1ELb1ELb1ELb0ELb1ELb1ELb1ELb0ELb0EEENS1_21CollectiveEpilogueFwdINS6_IJSA_SA_SA_EEES9_NS_10bfloat16_tESF_Li256ELb1ELb1ELb0ELb1EEENS1_36VarlenDynamicPersistentTileSchedulerILi128ELi128ELi256ELi128ELb0ELb1ELb1ELb1ELb0ELb1EEEEEEEEEvNT_6ParamsE)
	.align		4
        /*0034*/ 	.word	index@(__assertfail)
	.align		4
        /*0038*/ 	.word	index@(_ZN7cutlass13device_kernelIN5flash11enable_sm90INS1_16FlashAttnFwdSm90INS1_25CollectiveMainloopFwdSm90ILi2EN4cute5tupleIJNS5_1CILi1EEES8_S8_EEENS6_IJNS7_ILi128EEENS7_ILi160EEENS7_ILi192EEEEEELi128ENS_12float_e4m3_tEfNS_4arch4Sm90ELb1ELb0ELb0ELb0ELb1ELb0ELb0ELb1ELb1ELb1ELb0ELb0EEENS1_21CollectiveEpilogueFwdINS6_IJSA_SA_SB_EEES9_NS_10bfloat16_tESG_Li256ELb0ELb1ELb0ELb1EEENS1_30DynamicPersistentTileSchedulerILi256ELi128ELb0ELb1ELb1EEEEEEEEEvNT_6ParamsE)
	.align		4
        /*003c*/ 	.word	index@(__assertfail)
	.align		4
        /*0040*/ 	.word	index@(_ZN7cutlass13device_kernelIN5flash11enable_sm90INS1_16FlashAttnFwdSm90INS1_25CollectiveMainloopFwdSm90ILi2EN4cute5tupleIJNS5_1CILi1EEES8_S8_EEENS6_IJNS7_ILi128EEENS7_ILi160EEENS7_ILi192EEEEEELi128ENS_12float_e4m3_tEfNS_4arch4Sm90ELb1ELb0ELb0ELb1ELb1ELb0ELb0ELb1ELb1ELb1ELb0ELb0EEENS1_21CollectiveEpilogueFwdINS6_IJSA_SA_SB_EEES9_NS_10bfloat16_tESG_Li256ELb1ELb1ELb0ELb1EEENS1_36VarlenDynamicPersistentTileSchedulerILi128ELi160ELi256ELi128ELb0ELb1ELb1ELb1ELb1ELb1EEEEEEEEEvNT_6ParamsE)
	.align		4
        /*0044*/ 	.word	index@(__assertfail)
	.align		4
        /*0048*/ 	.word	index@(_ZN7cutlass13device_kernelIN5flash11enable_sm90INS1_16FlashAttnFwdSm90INS1_25CollectiveMainloopFwdSm90ILi2EN4cute5tupleIJNS5_1CILi1EEES8_S8_EEENS6_IJNS7_ILi128EEENS7_ILi160EEENS7_ILi192EEEEEELi128ENS_12float_e4m3_tEfNS_4arch4Sm90ELb1ELb0ELb0ELb1ELb1ELb1ELb0ELb1ELb1ELb1ELb0ELb0EEENS1_21CollectiveEpilogueFwdINS6_IJSA_SA_SB_EEES9_NS_10bfloat16_tESG_Li256ELb1ELb1ELb0ELb1EEENS1_36VarlenDynamicPersistentTileSchedulerILi128ELi160ELi256ELi128ELb0ELb1ELb1ELb1ELb1ELb1EEEEEEEEEvNT_6ParamsE)
	.align		4
        /*004c*/ 	.word	index@(__assertfail)
	.align		4
        /*0050*/ 	.word	0x00000000
	.align		4
        /*0054*/ 	.word	0xfffffffe
	.align		4
        /*0058*/ 	.word	0x00000000
	.align		4
        /*005c*/ 	.word	0xfffffffd
	.align		4
        /*0060*/ 	.word	0x00000000
	.align		4
        /*0064*/ 	.word	0xfffffffc


//--------------------- .nv.constant4             --------------------------
	.section	.nv.constant4,"a",@progbits
	.align	8
	.align		8
.nv.constant4:
        /*0000*/ 	.dword	__assertfail
	.align		8
        /*0008*/ 	.dword	__unnamed_1
	.align		8
        /*0010*/ 	.dword	__unnamed_2
	.align		8
        /*0018*/ 	.dword	__unnamed_3
	.align		8
        /*0020*/ 	.dword	__unnamed_4
	.align		8
        /*0028*/ 	.dword	__unnamed_5
	.align		8
        /*0030*/ 	.dword	__unnamed_6
	.align		8
        /*0038*/ 	.dword	__unnamed_7
	.align		8
        /*0040*/ 	.dword	_ZZN5flash28permute_output_fp8_VcolmajorIN4cute6TensorINS1_11ArrayEngineIN7cutlass10bfloat16_tELm64EEENS1_6LayoutINS1_5tupleIJNS8_IJNS1_1CILi2EEESA_NS9_ILi16EEEEEENS9_ILi1EEESD_EEENS8_IJNS8_IJSD_SA_NS9_ILi4EEEEEENS9_ILi0EEESH_EEEEEEEEEvRT_E9upper_map
	.align		8
        /*0048*/ 	.dword	__unnamed_8
	.align		8
        /*0050*/ 	.dword	__unnamed_9
	.align		8
        /*0058*/ 	.dword	__unnamed_10
	.align		8
        /*0060*/ 	.dword	__unnamed_11
	.align		8
        /*0068*/ 	.dword	__unnamed_12
	.align		8
        /*0070*/ 	.dword	_ZN76_INTERNAL_106b6b89_40_flash_fwd_hdim192_128_e4m3_paged_sm90_cu_4022bc09_32474cuda3std3__45__cpo5beginE
	.align		8
        /*0078*/ 	.dword	_ZN76_INTERNAL_106b6b89_40_flash_fwd_hdim192_128_e4m3_paged_sm90_cu_4022bc09_32474cuda3std3__45__cpo3endE
	.align		8
        /*0080*/ 	.dword	_ZN76_INTERNAL_106b6b89_40_flash_fwd_hdim192_128_e4m3_paged_sm90_cu_4022bc09_32474cuda3std3__45__cpo6cbeginE
	.align		8
        /*0088*/ 	.dword	_ZN76_INTERNAL_106b6b89_40_flash_fwd_hdim192_128_e4m3_paged_sm90_cu_4022bc09_32474cuda3std3__45__cpo4cendE
	.align		8
        /*0090*/ 	.dword	_ZN76_INTERNAL_106b6b89_40_flash_fwd_hdim192_128_e4m3_paged_sm90_cu_4022bc09_32474cuda3std3__478_GLOBAL__N__106b6b89_40_flash_fwd_hdim192_128_e4m3_paged_sm90_cu_4022bc09_32476ignoreE
	.align		8
        /*0098*/ 	.dword	_ZN76_INTERNAL_106b6b89_40_flash_fwd_hdim192_128_e4m3_paged_sm90_cu_4022bc09_32474cuda3std3__419piecewise_constructE
	.align		8
        /*00a0*/ 	.dword	_ZN76_INTERNAL_106b6b89_40_flash_fwd_hdim192_128_e4m3_paged_sm90_cu_4022bc09_32474cuda3std3__48in_placeE
	.align		8
        /*00a8*/ 	.dword	_ZN76_INTERNAL_106b6b89_40_flash_fwd_hdim192_128_e4m3_paged_sm90_cu_4022bc09_32474cuda3std6ranges3__45__cpo4swapE
	.align		8
        /*00b0*/ 	.dword	_ZN76_INTERNAL_106b6b89_40_flash_fwd_hdim192_128_e4m3_paged_sm90_cu_4022bc09_32474cuda3std6ranges3__45__cpo9iter_moveE
	.align		8
        /*00b8*/ 	.dword	_ZN76_INTERNAL_106b6b89_40_flash_fwd_hdim192_128_e4m3_paged_sm90_cu_4022bc09_32474cute7productE
	.align		8
        /*00c0*/ 	.dword	_ZN76_INTERNAL_106b6b89_40_flash_fwd_hdim192_128_e4m3_paged_sm90_cu_4022bc09_32474cute1_E
	.align		8
        /*00c8*/ 	.dword	$str$23
	.align		8
        /*00d0*/ 	.dword	$str$24


//--------------------- .text._ZN7cutlass13device_kernelIN5flash11enable_sm90INS1_16FlashAttnFwdSm90INS1_25CollectiveMainloopFwdSm90ILi2EN4cute5tupleIJNS5_1CILi1EEES8_S8_EEENS6_IJNS7_ILi128EEENS7_ILi160EEENS7_ILi192EEEEEELi128ENS_12float_e4m3_tEfNS_4arch4Sm90ELb0ELb0ELb0ELb0ELb1ELb0ELb0ELb1ELb1ELb1ELb0ELb0EEENS1_21CollectiveEpilogueFwdINS6_IJSA_SA_SB_EEES9_NS_10bfloat16_tESG_Li256ELb0ELb1ELb0ELb1EEENS1_29StaticPersistentTileSchedulerILb0EEEEEEEEEvNT_6ParamsE --------------------------
	.section	.text._ZN7cutlass13device_kernelIN5flash11enable_sm90INS1_16FlashAttnFwdSm90INS1_25CollectiveMainloopFwdSm90ILi2EN4cute5tupleIJNS5_1CILi1EEES8_S8_EEENS6_IJNS7_ILi128EEENS7_ILi160EEENS7_ILi192EEEEEELi128ENS_12float_e4m3_tEfNS_4arch4Sm90ELb0ELb0ELb0ELb0ELb1ELb0ELb0ELb1ELb1ELb1ELb0ELb0EEENS1_21CollectiveEpilogueFwdINS6_IJSA_SA_SB_EEES9_NS_10bfloat16_tESG_Li256ELb0ELb1ELb0ELb1EEENS1_29StaticPersistentTileSchedulerILb0EEEEEEEEEvNT_6ParamsE,"ax",@progbits
	.align	128
.text._ZN7cutlass13device_kernelIN5flash11enable_sm90INS1_16FlashAttnFwdSm90INS1_25CollectiveMainloopFwdSm90ILi2EN4cute5tupleIJNS5_1CILi1EEES8_S8_EEENS6_IJNS7_ILi128EEENS7_ILi160EEENS7_ILi192EEEEEELi128ENS_12float_e4m3_tEfNS_4arch4Sm90ELb0ELb0ELb0ELb0ELb1ELb0ELb0ELb1ELb1ELb1ELb0ELb0EEENS1_21CollectiveEpilogueFwdINS6_IJSA_SA_SB_EEES9_NS_10bfloat16_tESG_Li256ELb0ELb1ELb0ELb1EEENS1_29StaticPersistentTileSchedulerILb0EEEEEEEEEvNT_6ParamsE:
        .type           _ZN7cutlass13device_kernelIN5flash11enable_sm90INS1_16FlashAttnFwdSm90INS1_25CollectiveMainloopFwdSm90ILi2EN4cute5tupleIJNS5_1CILi1EEES8_S8_EEENS6_IJNS7_ILi128EEENS7_ILi160EEENS7_ILi192EEEEEELi128ENS_12float_e4m3_tEfNS_4arch4Sm90ELb0ELb0ELb0ELb0ELb1ELb0ELb0ELb1ELb1ELb1ELb0ELb0EEENS1_21CollectiveEpilogueFwdINS6_IJSA_SA_SB_EEES9_NS_10bfloat16_tESG_Li256ELb0ELb1ELb0ELb1EEENS1_29StaticPersistentTileSchedulerILb0EEEEEEEEEvNT_6ParamsE,@function
        .size           _ZN7cutlass13device_kernelIN5flash11enable_sm90INS1_16FlashAttnFwdSm90INS1_25CollectiveMainloopFwdSm90ILi2EN4cute5tupleIJNS5_1CILi1EEES8_S8_EEENS6_IJNS7_ILi128EEENS7_ILi160EEENS7_ILi192EEEEEELi128ENS_12float_e4m3_tEfNS_4arch4Sm90ELb0ELb0ELb0ELb0ELb1ELb0ELb0ELb1ELb1ELb1ELb0ELb0EEENS1_21CollectiveEpilogueFwdINS6_IJSA_SA_SB_EEES9_NS_10bfloat16_tESG_Li256ELb0ELb1ELb0ELb1EEENS1_29StaticPersistentTileSchedulerILb0EEEEEEEEEvNT_6ParamsE,(.L_x_3190 - _ZN7cutlass13device_kernelIN5flash11enable_sm90INS1_16FlashAttnFwdSm90INS1_25CollectiveMainloopFwdSm90ILi2EN4cute5tupleIJNS5_1CILi1EEES8_S8_EEENS6_IJNS7_ILi128EEENS7_ILi160EEENS7_ILi192EEEEEELi128ENS_12float_e4m3_tEfNS_4arch4Sm90ELb0ELb0ELb0ELb0ELb1ELb0ELb0ELb1ELb1ELb1ELb0ELb0EEENS1_21CollectiveEpilogueFwdINS6_IJSA_SA_SB_EEES9_NS_10bfloat16_tESG_Li256ELb0ELb1ELb0ELb1EEENS1_29StaticPersistentTileSchedulerILb0EEEEEEEEEvNT_6ParamsE)
        .other          _ZN7cutlass13device_kernelIN5flash11enable_sm90INS1_16FlashAttnFwdSm90INS1_25CollectiveMainloopFwdSm90ILi2EN4cute5tupleIJNS5_1CILi1EEES8_S8_EEENS6_IJNS7_ILi128EEENS7_ILi160EEENS7_ILi192EEEEEELi128ENS_12float_e4m3_tEfNS_4arch4Sm90ELb0ELb0ELb0ELb0ELb1ELb0ELb0ELb1ELb1ELb1ELb0ELb0EEENS1_21CollectiveEpilogueFwdINS6_IJSA_SA_SB_EEES9_NS_10bfloat16_tESG_Li256ELb0ELb1ELb0ELb1EEENS1_29StaticPersistentTileSchedulerILb0EEEEEEEEEvNT_6ParamsE,@"STO_CUDA_ENTRY STV_DEFAULT"
_ZN7cutlass13device_kernelIN5flash11enable_sm90INS1_16FlashAttnFwdSm90INS1_25CollectiveMainloopFwdSm90ILi2EN4cute5tupleIJNS5_1CILi1EEES8_S8_EEENS6_IJNS7_ILi128EEENS7_ILi160EEENS7_ILi192EEEEEELi128ENS_12float_e4m3_tEfNS_4arch4Sm90ELb0ELb0ELb0ELb0ELb1ELb0ELb0ELb1ELb1ELb1ELb0ELb0EEENS1_21CollectiveEpilogueFwdINS6_IJSA_SA_SB_EEES9_NS_10bfloat16_tESG_Li256ELb0ELb1ELb0ELb1EEENS1_29StaticPersistentTileSchedulerILb0EEEEEEEEEvNT_6ParamsE:
[----:B------:R-:W0:Y:S02]  /*0000*/  LDC R1, c[0x0][0x28] ;  /* 0x00000a00ff017b82 */ /* 0x000e240000000800 */
[----:B0-----:R-:W-:Y:S01]  /*0010*/  VIADD R1, R1, 0xffffffd8 ;  /* 0xffffffd801017836 */ /* 0x001fe20000000000 */
[----:B------:R-:W0:Y:S01]  /*0020*/  S2R R3, SR_TID.X ;  /* 0x0000000000037919 */ /* 0x000e220000002100 */
[----:B------:R-:W-:Y:S01]  /*0030*/  ELECT P0, URZ, PT ;  /* 0x00000000003f782f */ /* 0x000fe20003800000 */
[----:B------:R-:W-:Y:S01]  /*0040*/  UMOV UR4, 0x80 ;  /* 0x0000008000047882 */ /* 0x000fe20000000000 */
[----:B------:R-:W-:Y:S01]  /*0050*/  UMOV UR7, 0x100 ;  /* 0x0000010000077882 */ /* 0x000fe20000000000 */
[--C-:B0-----:R-:W-:Y:S02]  /*0060*/  SHF.R.U32.HI R0, RZ, 0x5, R3.reuse ;  /* 0x00000005ff007819 */ /* 0x101fe40000011603 */
[----:B------:R-:W-:-:S03]  /*0070*/  SHF.R.U32.HI R22, RZ, 0x7, R3 ;  /* 0x00000007ff167819 */ /* 0x000fc60000011603 */
[----:B------:R-:W0:Y:S04]  /*0080*/  SHFL.IDX PT, R2, R0, RZ, 0x1f ;  /* 0x00001fff00027589 */ /* 0x000e2800000e0000 */
[----:B------:R1:W2:Y:S01]  /*0090*/  SHFL.IDX PT, R3, R22, RZ, 0x1f ;  /* 0x00001fff16037589 */ /* 0x0002a200000e0000 */
[C---:B0-----:R-:W-:Y:S02]  /*00a0*/  ISETP.NE.OR P0, PT, R2.reuse, RZ, !P0 ;  /* 0x000000ff0200720c */ /* 0x041fe40004705670 */
[----:B------:R-:W-:-:S11]  /*00b0*/  ISETP.NE.AND P1, PT, R2, RZ, PT ;  /* 0x000000ff0200720c */ /* 0x000fd60003f25270 */
[----:B------:R-:W-:Y:S01]  /*00c0*/  VOTEU.ALL UP0, P0 ;  /* 0x00000000003f7886 */ /* 0x000fe20000000000 */
[----:B------:R-:W-:-:S04]  /*00d0*/  VOTEU.ALL UP1, P0 ;  /* 0x00000000003f7886 */ /* 0x000fc80000020000 */
[----:B------:R-:W0:Y:S01]  /*00e0*/  @!UP0 S2UR UR8, SR_CgaCtaId ;  /* 0x00000000000889c3 */ /* 0x000e220000008800 */
[----:B------:R-:W-:Y:S01]  /*00f0*/  @!UP0 UMOV UR6, 0x400 ;  /* 0x0000040000068882 */ /* 0x000fe20000000000 */
[----:B------:R-:W-:-:S04]  /*0100*/  @!UP0 UIADD3 UR4, -UR4, 0x100000, URZ ;  /* 0x0010000004048890 */ /* 0x000fc8000fffe13f */
[----:B------:R-:W-:Y:S02]  /*0110*/  @!UP0 USHF.L.U32 UR5, UR4, 0xb, URZ ;  /* 0x0000000b04058899 */ /* 0x000fe4000800063f */
[----:B------:R-:W-:Y:S02]  /*0120*/  @!UP0 USHF.L.U32 UR4, UR4, 0x1, URZ ;  /* 0x0000000104048899 */ /* 0x000fe4000800063f */
[----:B0-----:R-:W-:Y:S02]  /*0130*/  @!UP0 ULEA UR8, UR8, UR6, 0x18 ;  /* 0x0000000608088291 */ /* 0x001fe4000f8ec03f */
[----:B------:R-:W-:-:S04]  /*0140*/  @!UP0 UIADD3 UR6, -UR7, 0x100000, URZ ;  /* 0x0010000007068890 */ /* 0x000fc8000fffe13f */
[----:B------:R-:W-:Y:S02]  /*0150*/  @!UP0 USHF.L.U32 UR7, UR6, 0xb, URZ ;  /* 0x0000000b06078899 */ /* 0x000fe4000800063f */
[----:B------:R-:W-:Y:S01]  /*0160*/  @!UP0 USHF.L.U32 UR6, UR6, 0x1, URZ ;  /* 0x0000000106068899 */ /* 0x000fe2000800063f */
[----:B------:R-:W-:-:S05]  /*0170*/  VOTEU.ALL UP0, P0 ;  /* 0x00000000003f7886 */ /* 0x000fca0000000000 */
[----:B------:R1:W0:Y:S06]  /*0180*/  @!UP0 SYNCS.EXCH.64 URZ, [UR8+0x29800], UR4 ;  /* 0x02980004083f85b2 */ /* 0x00022c0008000100 */
[----:B------:R1:W3:Y:S02]  /*0190*/  @!UP1 SYNCS.EXCH.64 URZ, [UR8+0x29820], UR6 ;  /* 0x02982006083f95b2 */ /* 0x0002e40008000100 */
[----:B-12---:R-:W-:Y:S05]  /*01a0*/  @P1 BRA `(.L_x_0) ;  /* 0x0000000000481947 */ /* 0x006fea0003800000 */
[----:B------:R-:W1:Y:S01]  /*01b0*/  S2UR UR5, SR_CgaCtaId ;  /* 0x00000000000579c3 */ /* 0x000e620000008800 */
[----:B------:R-:W-:Y:S01]  /*01c0*/  UMOV UR4, 0x400 ;  /* 0x0000040000047882 */ /* 0x000fe20000000000 */
[----:B------:R-:W-:Y:S01]  /*01d0*/  UMOV UR6, 0x80 ;  /* 0x0000008000067882 */ /* 0x000fe20000000000 */
[----:B------:R-:W-:Y:S01]  /*01e0*/  UMOV UR7, 0x100 ;  /* 0x0000010000077882 */ /* 0x000fe20000000000 */
[----:B------:R-:W-:Y:S01]  /*01f0*/  ELECT P0, URZ, PT ;  /* 0x00000000003f782f */ /* 0x000fe20003800000 */
[----:B-1----:R-:W-:Y:S02]  /*0200*/  ULEA UR8, UR5, UR4, 0x18 ;  /* 0x0000000405087291 */ /* 0x002fe4000f8ec03f */
[----:B------:R-:W-:-:S04]  /*0210*/  UIADD3 UR4, -UR6, 0x100000, URZ ;  /* 0x0010000006047890 */ /* 0x000fc8000fffe13f */
[----:B------:R-:W-:Y:S02]  /*0220*/  USHF.L.U32 UR5, UR4, 0xb, URZ ;  /* 0x0000000b04057899 */ /* 0x000fe4000800063f */
[----:B------:R-:W-:Y:S02]  /*0230*/  USHF.L.U32 UR4, UR4, 0x1, URZ ;  /* 0x0000000104047899 */ /* 0x000fe4000800063f */
[----:B------:R-:W-:-:S04]  /*0240*/  UIADD3 UR6, -UR7, 0x100000, URZ ;  /* 0x0010000007067890 */ /* 0x000fc8000fffe13f */
[----:B------:R-:W-:Y:S02]  /*0250*/  USHF.L.U32 UR7, UR6, 0xb, URZ ;  /* 0x0000000b06077899 */ /* 0x000fe4000800063f */
[----:B------:R-:W-:Y:S01]  /*0260*/  USHF.L.U32 UR6, UR6, 0x1, URZ ;  /* 0x0000000106067899 */ /* 0x000fe2000800063f */
[----:B------:R-:W1:Y:S03]  /*0270*/  FENCE.VIEW.ASYNC.S ;  /* 0x00000000000073c6 */ /* 0x000e660000000000 */
[----:B-1----:R1:W2:Y:S08]  /*0280*/  SYNCS.EXCH.64 URZ, [UR8+0x29830], UR4 ;  /* 0x02983004083f75b2 */ /* 0x0022b00008000100 */
[----:B------:R1:W4:Y:S01]  /*0290*/  SYNCS.EXCH.64 URZ, [UR8+0x29840], UR6 ;  /* 0x02984006083f75b2 */ /* 0x0003220008000100 */
[----:B------:R1:W0:Y:S01]  /*02a0*/  SYNCS.EXCH.64 URZ, [UR8+0x29838], UR4 ;  /* 0x02983804083f75b2 */ /* 0x0002220008000100 */
[----:B------:R1:W0:Y:S01]  /*02b0*/  SYNCS.EXCH.64 URZ, [UR8+0x29848], UR6 ;  /* 0x02984806083f75b2 */ /* 0x0002220008000100 */
[----:B------:R-:W-:Y:S01]  /*02c0*/  NOP ;  /* 0x0000000000007918 */ /* 0x000fe20000000000 */
.L_x_0:
[----:B------:R-:W5:Y:S01]  /*02d0*/  SHFL.IDX PT, R2, R0, RZ, 0x1f ;  /* 0x00001fff00027589 */ /* 0x000f6200000e0000 */
[----:B------:R-:W-:Y:S01]  /*02e0*/  NOP ;  /* 0x0000000000007918 */ /* 0x000fe20000000000 */
[----:B-----5:R-:W-:-:S13]  /*02f0*/  ISETP.NE.AND P0, PT, R2, RZ, PT ;  /* 0x000000ff0200720c */ /* 0x020fda0003f05270 */
[----:B------:R-:W-:Y:S05]  /*0300*/  @P0 BRA `(.L_x_1) ;  /* 0x0000000000480947 */ /* 0x000fea0003800000 */
[----:B-1----:R-:W1:Y:S01]  /*0310*/  S2UR UR5, SR_CgaCtaId ;  /* 0x00000000000579c3 */ /* 0x002e620000008800 */
        /* <DEDUP_REMOVED lines=12> */
[----:B-1----:R1:W0:Y:S08]  /*03e0*/  SYNCS.EXCH.64 URZ, [UR8+0x29850], UR4 ;  /* 0x02985004083f75b2 */ /* 0x0022300008000100 */
[----:B------:R1:W0:Y:S01]  /*03f0*/  SYNCS.EXCH.64 URZ, [UR8+0x29860], UR6 ;  /* 0x02986006083f75b2 */ /* 0x0002220008000100 */
[----:B------:R1:W0:Y:S01]  /*0400*/  SYNCS.EXCH.64 URZ, [UR8+0x29858], UR4 ;  /* 0x02985804083f75b2 */ /* 0x0002220008000100 */
[----:B------:R1:W0:Y:S01]  /*0410*/  SYNCS.EXCH.64 URZ, [UR8+0x29868], UR6 ;  /* 0x02986806083f75b2 */ /* 0x0002220008000100 */
[----:B------:R-:W-:Y:S01]  /*0420*/  NOP ;  /* 0x0000000000007918 */ /* 0x000fe20000000000 */
.L_x_1:
[----:B------:R-:W5:Y:S01]  /*0430*/  SHFL.IDX PT, R2, R0, RZ, 0x1f ;  /* 0x00001fff00027589 */ /* 0x000f6200000e0000 */
[----:B------:R-:W-:Y:S01]  /*0440*/  NOP ;  /* 0x0000000000007918 */ /* 0x000fe20000000000 */
[----:B-----5:R-:W-:-:S13]  /*0450*/  ISETP.NE.AND P0, PT, R2, RZ, PT ;  /* 0x000000ff0200720c */ /* 0x020fda0003f05270 */
[----:B------:R-:W-:Y:S05]  /*0460*/  @P0 BRA `(.L_x_2) ;  /* 0x0000000000380947 */ /* 0x000fea0003800000 */
[----:B-1----:R-:W1:Y:S01]  /*0470*/  S2UR UR5, SR_CgaCtaId ;  /* 0x00000000000579c3 */ /* 0x002e620000008800 */
[----:B------:R-:W-:Y:S01]  /*0480*/  UMOV UR4, 0x400 ;  /* 0x0000040000047882 */ /* 0x000fe20000000000 */
[----:B------:R-:W-:Y:S01]  /*0490*/  UMOV UR7, 0x80 ;  /* 0x0000008000077882 */ /* 0x000fe20000000000 */
[----:B------:R-:W-:Y:S01]  /*04a0*/  ELECT P0, URZ, PT ;  /* 0x00000000003f782f */ /* 0x000fe20003800000 */
[----:B-1----:R-:W-:Y:S02]  /*04b0*/  ULEA UR6, UR5, UR4, 0x18 ;  /* 0x0000000405067291 */ /* 0x002fe4000f8ec03f */
[----:B------:R-:W-:-:S04]  /*04c0*/  UIADD3 UR4, -UR7, 0x100000, URZ ;  /* 0x0010000007047890 */ /* 0x000fc8000fffe13f */
[----:B------:R-:W-:Y:S02]  /*04d0*/  USHF.L.U32 UR5, UR4, 0xb, URZ ;  /* 0x0000000b04057899 */ /* 0x000fe4000800063f */
[----:B------:R-:W-:Y:S01]  /*04e0*/  USHF.L.U32 UR4, UR4, 0x1, URZ ;  /* 0x0000000104047899 */ /* 0x000fe2000800063f */
[----:B------:R-:W1:Y:S11]  /*04f0*/  FENCE.VIEW.ASYNC.S ;  /* 0x00000000000073c6 */ /* 0x000e760000000000 */
[----:B-1----:R1:W0:Y:S01]  /*0500*/  SYNCS.EXCH.64 URZ, [UR6+0x29870], UR4 ;  /* 0x02987004063f75b2 */ /* 0x0022220008000100 */
[----:B------:R1:W0:Y:S01]  /*0510*/  SYNCS.EXCH.64 URZ, [UR6+0x29880], UR4 ;  /* 0x02988004063f75b2 */ /* 0x0002220008000100 */
[----:B------:R1:W0:Y:S01]  /*0520*/  SYNCS.EXCH.64 URZ, [UR6+0x29878], UR4 ;  /* 0x02987804063f75b2 */ /* 0x0002220008000100 */
[----:B------:R1:W0:Y:S01]  /*0530*/  SYNCS.EXCH.64 URZ, [UR6+0x29888], UR4 ;  /* 0x02988804063f75b2 */ /* 0x0002220008000100 */
[----:B------:R-:W-:Y:S01]  /*0540*/  NOP ;  /* 0x0000000000007918 */ /* 0x000fe20000000000 */
.L_x_2:
        /* <DEDUP_REMOVED lines=22> */
.L_x_3:
[----:B------:R-:W5:Y:S01]  /*06b0*/  SHFL.IDX PT, R2, R0, RZ, 0x1f ;  /* 0x00001fff00027589 */ /* 0x000f6200000e0000 */
[----:B------:R-:W0:Y:S01]  /*06c0*/  S2UR UR45, SR_CgaCtaId ;  /* 0x00000000002d79c3 */ /* 0x000e220000008800 */
[----:B------:R-:W-:Y:S01]  /*06d0*/  R2UR UR9, R3 ;  /* 0x00000000030972ca */ /* 0x000fe200000e0000 */
[----:B------:R-:W-:Y:S01]  /*06e0*/  NOP ;  /* 0x0000000000007918 */ /* 0x000fe20000000000 */
[----:B-----5:R-:W-:-:S13]  /*06f0*/  ISETP.NE.AND P0, PT, R2, RZ, PT ;  /* 0x000000ff0200720c */ /* 0x020fda0003f05270 */
[----:B0-----:R-:W-:Y:S05]  /*0700*/  @P0 BRA `(.L_x_4) ;  /* 0x0000000000480947 */ /* 0x001fea0003800000 */
[----:B-1----:R-:W0:Y:S01]  /*0710*/  S2UR UR5, SR_CgaCtaId ;  /* 0x00000000000579c3 */ /* 0x002e220000008800 */
[----:B------:R-:W-:Y:S01]  /*0720*/  UMOV UR4, 0x400 ;  /* 0x0000040000047882 */ /* 0x000fe20000000000 */
[----:B------:R-:W-:Y:S01]  /*0730*/  UMOV UR6, 0x1 ;  /* 0x0000000100067882 */ /* 0x000fe20000000000 */
[----:B------:R-:W-:Y:S01]  /*0740*/  UMOV UR7, 0x2 ;  /* 0x0000000200077882 */ /* 0x000fe20000000000 */
[----:B------:R-:W-:Y:S01]  /*0750*/  ELECT P0, URZ, PT ;  /* 0x00000000003f782f */ /* 0x000fe20003800000 */
[----:B0-----:R-:W-:Y:S02]  /*0760*/  ULEA UR8, UR5, UR4, 0x18 ;  /* 0x0000000405087291 */ /* 0x001fe4000f8ec03f */
[----:B------:R-:W-:-:S04]  /*0770*/  UIADD3 UR4, -UR6, 0x100000, URZ ;  /* 0x0010000006047890 */ /* 0x000fc8000fffe13f */
[----:B------:R-:W-:Y:S02]  /*0780*/  USHF.L.U32 UR5, UR4, 0xb, URZ ;  /* 0x0000000b04057899 */ /* 0x000fe4000800063f */
[----:B------:R-:W-:Y:S02]  /*0790*/  USHF.L.U32 UR4, UR4, 0x1, URZ ;  /* 0x0000000104047899 */ /* 0x000fe4000800063f */
[----:B------:R-:W-:-:S04]  /*07a0*/  UIADD3 UR6, -UR7, 0x100000, URZ ;  /* 0x0010000007067890 */ /* 0x000fc8000fffe13f */
[----:B------:R-:W-:Y:S02]  /*07b0*/  USHF.L.U32 UR7, UR6, 0xb, URZ ;  /* 0x0000000b06077899 */ /* 0x000fe4000800063f */
[----:B------:R-:W-:Y:S01]  /*07c0*/  USHF.L.U32 UR6, UR6, 0x1, URZ ;  /* 0x0000000106067899 */ /* 0x000fe2000800063f */
[----:B------:R-:W0:Y:S03]  /*07d0*/  FENCE.VIEW.ASYNC.S ;  /* 0x00000000000073c6 */ /* 0x000e260000000000 */
[----:B0-----:R0:W1:Y:S08]  /*07e0*/  SYNCS.EXCH.64 URZ, [UR8+0x298b0], UR4 ;  /* 0x0298b004083f75b2 */ /* 0x0010700008000100 */
[----:B------:R0:W0:Y:S01]  /*07f0*/  SYNCS.EXCH.64 URZ, [UR8+0x298c0], UR6 ;  /* 0x0298c006083f75b2 */ /* 0x0000220008000100 */
[----:B------:R0:W0:Y:S01]  /*0800*/  SYNCS.EXCH.64 URZ, [UR8+0x298b8], UR4 ;  /* 0x0298b804083f75b2 */ /* 0x0000220008000100 */
[----:B------:R0:W0:Y:S01]  /*0810*/  SYNCS.EXCH.64 URZ, [UR8+0x298c8], UR6 ;  /* 0x0298c806083f75b2 */ /* 0x0000220008000100 */
[----:B------:R-:W-:Y:S01]  /*0820*/  NOP ;  /* 0x0000000000007918 */ /* 0x000fe20000000000 */
.L_x_4:
[----:B------:R-:W-:Y:S01]  /*0830*/  UISETP.NE.AND UP0, UPT, UR9, URZ, UPT ;  /* 0x0000003f0900728c */ /* 0x000fe2000bf05270 */
[----:B------:R-:W-:Y:S01]  /*0840*/  NOP ;  /* 0x0000000000007918 */ /* 0x000fe20000000000 */
[----:B------:R-:W-:Y:S01]  /*0850*/  UMOV UR36, 0x1 ;  /* 0x0000000100247882 */ /* 0x000fe20000000000 */
[----:B------:R-:W-:Y:S01]  /*0860*/  ULDC.64 UR50, c[0x0][0x208] ;  /* 0x0000820000327ab9 */ /* 0x000fe20000000a00 */
[----:B------:R-:W-:Y:S01]  /*0870*/  USEL UR36, UR36, 0x2, !UP0 ;  /* 0x0000000224247887 */ /* 0x000fe2000c000000 */
[----:B01234-:R-:W-:Y:S01]  /*0880*/  BAR.SYNC.DEFER_BLOCKING 0x0 ;  /* 0x0000000000007b1d */ /* 0x01ffe20000010000 */
[----:B------:R-:W-:-:S13]  /*0890*/  PLOP3.LUT P0, PT, PT, PT, UP0, 0x80, 0x0 ;  /* 0x000000000000781c */ /* 0x000fda0003f0f008 */
[----:B------:R-:W-:Y:S05]  /*08a0*/  @!P0 BRA `(.L_x_5) ;  /* 0x0000009000208947 */ /* 0x000fea0003800000 */
.L_x_6:
[----:B------:R-:W-:-:S08]  /*08b0*/  NOP ;  /* 0x0000000000007918 */ /* 0x000fd00000000000 */
[----:B------:R-:W0:Y:S02]  /*08c0*/  USETMAXREG.TRY_ALLOC.CTAPOOL UP0, 0xe8 ;  /* 0x000000e8000079c8 */ /* 0x000e240008000600 */
[----:B0-----:R-:W-:-:S13]  /*08d0*/  PLOP3.LUT P0, PT, PT, PT, UP0, 0x80, 0x0 ;  /* 0x000000000000781c */ /* 0x001fda0003f0f008 */
[----:B------:R-:W-:Y:S05]  /*08e0*/  @!P0 BRA `(.L_x_6) ;  /* 0xfffffffc00f08947 */ /* 0x000fea000383ffff */
[----:B------:R-:W0:Y:S01]  /*08f0*/  S2R R2, SR_TID.X ;  /* 0x0000000000027919 */ /* 0x000e220000002100 */
[----:B------:R-:W1:Y:S08]  /*0900*/  S2UR UR41, SR_CTAID.X ;  /* 0x00000000002979c3 */ /* 0x000e700000002500 */
[----:B------:R-:W-:Y:S06]  /*0910*/  BAR.ARV 0x8, 0x180 ;  /* 0x0206000000007b1d */ /* 0x000fec0000002000 */
[----:B0-----:R-:W-:-:S04]  /*0920*/  LOP3.LUT R0, R2, 0xffffff80, RZ, 0xc0, !PT ;  /* 0xffffff8002007812 */ /* 0x001fc800078ec0ff */
[----:B------:R-:W-:Y:S02]  /*0930*/  ISETP.NE.AND P0, PT, R0, 0x80, PT ;  /* 0x000000800000780c */ /* 0x000fe40003f05270 */
[----:B------:R-:W1:Y:S11]  /*0940*/  LDC R0, c[0x0][0xc34] ;  /* 0x00030d00ff007b82 */ /* 0x000e760000000800 */
[----:B------:R-:W-:Y:S06]  /*0950*/  @!P0 BAR.ARV 0x9, 0x100 ;  /* 0x0244000000008b1d */ /* 0x000fec0000002000 */
[----:B-1----:R-:W-:-:S13]  /*0960*/  ISETP.LE.AND P0, PT, R0, UR41, PT ;  /* 0x0000002900007c0c */ /* 0x002fda000bf03270 */
[----:B------:R-:W-:Y:S05]  /*0970*/  @P0 EXIT ;  /* 0x000000000000094d */ /* 0x000fea0003800000 */
[----:B------:R-:W-:Y:S01]  /*0980*/  VIADD R17, R2, 0xffffff80 ;  /* 0xffffff8002117836 */ /* 0x000fe20000000000 */
[----:B------:R-:W-:Y:S01]  /*0990*/  ULOP3.LUT UR47, UR36, 0x1, URZ, 0xfc, !UPT ;  /* 0x00000001242f7892 */ /* 0x000fe2000f8efc3f */
[----:B------:R-:W-:Y:S01]  /*09a0*/  IMAD.MOV.U32 R171, RZ, RZ, -0x2 ;  /* 0xfffffffeffab7424 */ /* 0x000fe200078e00ff */
[----:B------:R-:W-:Y:S01]  /*09b0*/  UMOV UR46, URZ ;  /* 0x0000003f002e7c82 */ /* 0x000fe20008000000 */
[----:B------:R-:W-:Y:S01]  /*09c0*/  UMOV UR45, URZ ;  /* 0x0000003f002d7c82 */ /* 0x000fe20008000000 */
[----:B------:R-:W-:Y:S01]  /*09d0*/  SHF.R.S32.HI R0, RZ, 0x1f, R17 ;  /* 0x0000001fff007819 */ /* 0x000fe20000011411 */
[----:B------:R-:W-:-:S03]  /*09e0*/  UMOV UR44, URZ ;  /* 0x0000003f002c7c82 */ /* 0x000fc60008000000 */
[CC--:B------:R-:W-:Y:S02]  /*09f0*/  LEA.HI R2, R0.reuse, R17.reuse, RZ, 0x7 ;  /* 0x0000001100027211 */ /* 0x0c0fe400078f38ff */
[-C--:B------:R-:W-:Y:S02]  /*0a00*/  LEA.HI R3, R0, R17.reuse, RZ, 0x5 ;  /* 0x0000001100037211 */ /* 0x080fe400078f28ff */
[----:B------:R-:W-:Y:S02]  /*0a10*/  LOP3.LUT R4, R2, 0xffffff80, RZ, 0xc0, !PT ;  /* 0xffffff8002047812 */ /* 0x000fe400078ec0ff */
[CC--:B------:R-:W-:Y:S01]  /*0a20*/  LEA.HI R5, R0.reuse, R17.reuse, RZ, 0x4 ;  /* 0x0000001100057211 */ /* 0x0c0fe200078f20ff */
[----:B------:R-:W-:Y:S01]  /*0a30*/  IMAD.SHL.U32 R3, R3, 0x20, RZ ;  /* 0x0000002003037824 */ /* 0x000fe200078e00ff */
[----:B------:R-:W-:Y:S01]  /*0a40*/  LEA.HI R9, R0, R17, RZ, 0x2 ;  /* 0x0000001100097211 */ /* 0x000fe200078f10ff */
[----:B------:R-:W-:Y:S01]  /*0a50*/  IMAD.IADD R19, R17, 0x1, -R4 ;  /* 0x0000000111137824 */ /* 0x000fe200078e0a04 */
[----:B------:R-:W-:-:S02]  /*0a60*/  LOP3.LUT R6, R5, 0x3fffff0, RZ, 0xc0, !PT ;  /* 0x03fffff005067812 */ /* 0x000fc400078ec0ff */
[----:B------:R-:W-:Y:S02]  /*0a70*/  SHF.R.S32.HI R8, RZ, 0x4, R5 ;  /* 0x00000004ff087819 */ /* 0x000fe40000011405 */
[----:B------:R-:W-:Y:S01]  /*0a80*/  SHF.R.S32.HI R4, RZ, 0x1f, R19 ;  /* 0x0000001fff047819 */ /* 0x000fe20000011413 */
[----:B------:R-:W-:Y:S01]  /*0a90*/  IMAD.IADD R6, R17, 0x1, -R6 ;  /* 0x0000000111067824 */ /* 0x000fe200078e0a06 */
[----:B------:R-:W-:Y:S02]  /*0aa0*/  LOP3.LUT R7, R3, 0xfffffc00, RZ, 0xc0, !PT ;  /* 0xfffffc0003077812 */ /* 0x000fe400078ec0ff */
[----:B------:R-:W-:Y:S02]  /*0ab0*/  LEA.HI R3, R4, R19, RZ, 0x2 ;  /* 0x0000001304037211 */ /* 0x000fe400078f10ff */
[----:B------:R-:W-:Y:S01]  /*0ac0*/  LEA.HI R5, R5, R8, RZ, 0x1 ;  /* 0x0000000805057211 */ /* 0x000fe200078f08ff */
[----:B------:R-:W-:Y:S01]  /*0ad0*/  IMAD R6, R6, 0x40, R7 ;  /* 0x0000004006067824 */ /* 0x000fe200078e0207 */
[----:B------:R-:W-:-:S02]  /*0ae0*/  SHF.R.S32.HI R7, RZ, 0x2, R3 ;  /* 0x00000002ff077819 */ /* 0x000fc40000011403 */
[----:B------:R-:W-:Y:S02]  /*0af0*/  SHF.R.S32.HI R10, RZ, 0x1f, R3 ;  /* 0x0000001fff0a7819 */ /* 0x000fe40000011403 */
[----:B------:R-:W-:Y:S02]  /*0b00*/  LEA.HI R18, R0, R17, RZ, 0x3 ;  /* 0x0000001100127211 */ /* 0x000fe400078f18ff */
[----:B------:R-:W-:Y:S02]  /*0b10*/  LOP3.LUT R5, R5, 0x1ffffffe, RZ, 0xc0, !PT ;  /* 0x1ffffffe05057812 */ /* 0x000fe400078ec0ff */
[----:B------:R-:W-:Y:S02]  /*0b20*/  LOP3.LUT R0, R9, 0xfffffffc, RZ, 0xc0, !PT ;  /* 0xfffffffc09007812 */ /* 0x000fe400078ec0ff */
[----:B------:R-:W-:Y:S01]  /*0b30*/  SHF.R.S32.HI R23, RZ, 0x7, R2 ;  /* 0x00000007ff177819 */ /* 0x000fe20000011402 */
[----:B------:R-:W-:Y:S01]  /*0b40*/  IMAD.IADD R5, R8, 0x1, -R5 ;  /* 0x0000000108057824 */ /* 0x000fe200078e0a05 */
[----:B------:R-:W-:Y:S01]  /*0b50*/  LEA.HI R10, R10, R7, RZ, 0x3 ;  /* 0x000000070a0a7211 */ /* 0x000fe200078f18ff */
[----:B------:R-:W-:Y:S01]  /*0b60*/  IMAD.IADD R8, R17, 0x1, -R0 ;  /* 0x0000000111087824 */ /* 0x000fe200078e0a00 */
[----:B------:R-:W-:Y:S01]  /*0b70*/  LEA.HI R2, R2, R23, RZ, 0x1 ;  /* 0x0000001702027211 */ /* 0x000fe200078f08ff */
[----:B------:R-:W-:Y:S01]  /*0b80*/  IMAD R170, R5, 0x8, R6 ;  /* 0x0000000805aa7824 */ /* 0x000fe200078e0206 */
[----:B------:R-:W-:-:S02]  /*0b90*/  LOP3.LUT R12, R18, 0xfffffff8, RZ, 0xc0, !PT ;  /* 0xfffffff8120c7812 */ /* 0x000fc400078ec0ff */
[----:B------:R-:W-:Y:S02]  /*0ba0*/  LOP3.LUT R10, R10, 0xfffffff8, RZ, 0xc0, !PT ;  /* 0xfffffff80a0a7812 */ /* 0x000fe400078ec0ff */
[----:B------:R-:W-:Y:S01]  /*0bb0*/  LEA.HI R4, R4, R19, RZ, 0x5 ;  /* 0x0000001304047211 */ /* 0x000fe200078f28ff */
[----:B------:R-:W-:Y:S01]  /*0bc0*/  IMAD.IADD R17, R17, 0x1, -R12 ;  /* 0x0000000111117824 */ /* 0x000fe200078e0a0c */
[----:B------:R-:W-:Y:S01]  /*0bd0*/  LOP3.LUT R2, R2, 0x3fffffe, RZ, 0xc0, !PT ;  /* 0x03fffffe02027812 */ /* 0x000fe200078ec0ff */
[----:B------:R-:W-:Y:S01]  /*0be0*/  IMAD.IADD R7, R7, 0x1, -R10 ;  /* 0x0000000107077824 */ /* 0x000fe200078e0a0a */
[----:B------:R-:W-:Y:S02]  /*0bf0*/  LEA.HI R5, R8, R8, RZ, 0x1 ;  /* 0x0000000808057211 */ /* 0x000fe400078f08ff */
[----:B------:R-:W-:Y:S01]  /*0c00*/  SHF.R.S32.HI R4, RZ, 0x5, R4 ;  /* 0x00000005ff047819 */ /* 0x000fe20000011404 */
[----:B------:R-:W-:Y:S01]  /*0c10*/  IMAD.IADD R168, R23, 0x1, -R2 ;  /* 0x0000000117a87824 */ /* 0x000fe200078e0a02 */
[----:B------:R-:W-:Y:S01]  /*0c20*/  LOP3.LUT R0, R3, 0x7ffffffc, RZ, 0xc0, !PT ;  /* 0x7ffffffc03007812 */ /* 0x000fe200078ec0ff */
[----:B------:R-:W-:Y:S01]  /*0c30*/  IMAD.SHL.U32 R2, R17, 0x8, RZ ;  /* 0x0000000811027824 */ /* 0x000fe200078e00ff */
[----:B------:R-:W-:Y:S01]  /*0c40*/  LOP3.LUT R5, R5, 0x1ffffffe, RZ, 0xc0, !PT ;  /* 0x1ffffffe05057812 */ /* 0x000fe200078ec0ff */
[----:B------:R-:W-:Y:S01]  /*0c50*/  IMAD R7, R4, 0x10, R7 ;  /* 0x0000001004077824 */ /* 0x000fe200078e0207 */
[----:B------:R-:W-:Y:S01]  /*0c60*/  SHF.R.S32.HI R18, RZ, 0x3, R18 ;  /* 0x00000003ff127819 */ /* 0x000fe20000011412 */
[----:B------:R-:W-:-:S02]  /*0c70*/  VIADD R16, R2, 0x40 ;  /* 0x0000004002107836 */ /* 0x000fc40000000000 */
[----:B------:R-:W-:Y:S02]  /*0c80*/  IMAD.IADD R0, R19, 0x1, -R0 ;  /* 0x0000000113007824 */ /* 0x000fe400078e0a00 */
[----:B------:R-:W-:Y:S01]  /*0c90*/  IMAD.IADD R5, R8, 0x1, -R5 ;  /* 0x0000000108057824 */ /* 0x000fe200078e0a05 */
[----:B------:R-:W-:Y:S01]  /*0ca0*/  SHF.R.S32.HI R192, RZ, 0x1f, R16 ;  /* 0x0000001fffc07819 */ /* 0x000fe20000011410 */
[----:B------:R-:W-:Y:S02]  /*0cb0*/  IMAD R168, R168, 0x40, R7 ;  /* 0x00000040a8a87824 */ /* 0x000fe400078e0207 */
[----:B------:R-:W-:Y:S02]  /*0cc0*/  IMAD R171, R0, R171, 0xa0 ;  /* 0x000000a000ab7424 */ /* 0x000fe400078e02ab */
[----:B------:R-:W-:-:S07]  /*0cd0*/  IMAD R169, R5, 0x8, R168 ;  /* 0x0000000805a97824 */ /* 0x000fce00078e02a8 */
.L_x_39:
[----:B------:R-:W-:Y:S01]  /*0ce0*/  ULDC UR4, c[0x0][0xc38] ;  /* 0x00030e0000047ab9 */ /* 0x000fe20000000800 */
[----:B------:R-:W-:Y:S01]  /*0cf0*/  ULDC UR15, c[0x0][0xc44] ;  /* 0x00031100000f7ab9 */ /* 0x000fe20000000800 */
[----:B------:R-:W-:Y:S01]  /*0d00*/  UISETP.NE.AND UP3, UPT, UR4, 0x1, UPT ;  /* 0x000000010400788c */ /* 0x000fe2000bf65270 */
[----:B0---4-:R-:W-:Y:S01]  /*0d10*/  IMAD.MOV.U32 R3, RZ, RZ, 0x3f800000 ;  /* 0x3f800000ff037424 */ /* 0x011fe200078e00ff */
[----:B------:R-:W-:Y:S01]  /*0d20*/  UISETP.NE.AND UP2, UPT, UR15, 0x1, UPT ;  /* 0x000000010f00788c */ /* 0x000fe2000bf45270 */
[----:B------:R-:W-:Y:S01]  /*0d30*/  IMAD.MOV.U32 R0, RZ, RZ, 0x3f800000 ;  /* 0x3f800000ff007424 */ /* 0x000fe200078e00ff */
[----:B------:R-:W-:Y:S01]  /*0d40*/  ULDC.64 UR6, c[0x0][0x990] ;  /* 0x0002640000067ab9 */ /* 0x000fe20000000a00 */
[----:B------:R-:W-:Y:S01]  /*0d50*/  ULDC.64 UR4, c[0x0][0x998] ;  /* 0x0002660000047ab9 */ /* 0x000fe20000000a00 */
[----:B------:R-:W-:Y:S02]  /*0d60*/  UISETP.NE.U32.AND UP0, UPT, UR6, URZ, UPT ;  /* 0x0000003f0600728c */ /* 0x000fe4000bf05070 */
[----:B------:R-:W-:Y:S01]  /*0d70*/  UISETP.NE.U32.AND UP1, UPT, UR4, URZ, UPT ;  /* 0x0000003f0400728c */ /* 0x000fe2000bf25070 */
[----:B------:R-:W-:-:S02]  /*0d80*/  UMOV UR43, UR41 ;  /* 0x00000029002b7c82 */ /* 0x000fc40008000000 */
[----:B------:R-:W-:Y:S01]  /*0d90*/  @UP3 ULDC UR8, c[0x0][0xc3c] ;  /* 0x00030f0000083ab9 */ /* 0x000fe20000000800 */
[----:B------:R-:W-:Y:S01]  /*0da0*/  @UP3 ULDC UR10, c[0x0][0xc40] ;  /* 0x00031000000a3ab9 */ /* 0x000fe20000000800 */
[----:B------:R-:W-:Y:S02]  /*0db0*/  UIMAD.WIDE.U32 UR8, UR41, UR8, URZ ;  /* 0x00000008290872a5 */ /* 0x000fe4000f8e003f */
[----:B------:R-:W-:Y:S02]  /*0dc0*/  UISETP.NE.AND.EX UP0, UPT, UR7, URZ, UPT, UP0 ;  /* 0x0000003f0700728c */ /* 0x000fe4000bf05300 */
[----:B------:R-:W-:Y:S02]  /*0dd0*/  @UP3 USHF.R.U32.HI UR43, URZ, UR10, UR9 ;  /* 0x0000000a3f2b3299 */ /* 0x000fe40008011609 */
[----:B------:R-:W-:Y:S01]  /*0de0*/  UISETP.NE.AND.EX UP1, UPT, UR5, URZ, UPT, UP1 ;  /* 0x0000003f0500728c */ /* 0x000fe2000bf25310 */
[----:B------:R-:W-:Y:S01]  /*0df0*/  @UP2 ULDC.64 UR10, c[0x0][0xc48] ;  /* 0x00031200000a2ab9 */ /* 0x000fe20000000a00 */
[----:B------:R-:W-:Y:S01]  /*0e00*/  PLOP3.LUT P0, PT, PT, PT, UP0, 0x80, 0x0 ;  /* 0x000000000000781c */ /* 0x000fe20003f0f008 */
[----:B------:R-:W-:-:S02]  /*0e10*/  UIMAD.WIDE.U32 UR8, UR43, UR10, URZ ;  /* 0x0000000a2b0872a5 */ /* 0x000fc4000f8e003f */
[----:B------:R-:W-:Y:S02]  /*0e20*/  UMOV UR42, UR43 ;  /* 0x0000002b002a7c82 */ /* 0x000fe40008000000 */
[----:B------:R-:W-:Y:S01]  /*0e30*/  @UP0 ULDC.64 UR12, c[0x0][0x9a8] ;  /* 0x00026a00000c0ab9 */ /* 0x000fe20000000a00 */
[----:B------:R-:W-:Y:S01]  /*0e40*/  @UP2 USHF.R.U32.HI UR42, URZ, UR11, UR9 ;  /* 0x0000000b3f2a2299 */ /* 0x000fe20008011609 */
[----:B------:R-:W-:Y:S01]  /*0e50*/  PLOP3.LUT P1, PT, PT, PT, UP1, 0x80, 0x0 ;  /* 0x000000000000781c */ /* 0x000fe20003f2f018 */
[----:B------:R-:W0:Y:S01]  /*0e60*/  SHFL.IDX PT, R8, R23, RZ, 0x1f ;  /* 0x00001fff17087589 */ /* 0x000e2200000e0000 */
[----:B------:R-:W-:Y:S01]  /*0e70*/  @UP1 ULDC.64 UR18, c[0x0][0x9b8] ;  /* 0x00026e0000121ab9 */ /* 0x000fe20000000a00 */
[----:B------:R-:W-:Y:S02]  /*0e80*/  @UP0 USHF.R.S32.HI UR10, URZ, 0x1f, UR42 ;  /* 0x0000001f3f0a0899 */ /* 0x000fe4000801142a */
[----:B------:R-:W-:Y:S02]  /*0e90*/  @UP1 USHF.R.S32.HI UR11, URZ, 0x1f, UR42 ;  /* 0x0000001f3f0b1899 */ /* 0x000fe4000801142a */
[----:B------:R-:W-:-:S02]  /*0ea0*/  @UP0 UIADD3 UR14, -UR42, URZ, URZ ;  /* 0x0000003f2a0e0290 */ /* 0x000fc4000fffe13f */
[----:B------:R-:W-:Y:S02]  /*0eb0*/  @UP1 UIADD3 UR20, -UR42, URZ, URZ ;  /* 0x0000003f2a141290 */ /* 0x000fe4000fffe13f */
[----:B------:R-:W-:Y:S02]  /*0ec0*/  @UP0 UIMAD.WIDE.U32 UR8, UR42, UR12, URZ ;  /* 0x0000000c2a0802a5 */ /* 0x000fe4000f8e003f */
[----:B------:R-:W-:Y:S02]  /*0ed0*/  @UP0 UIMAD UR10, UR10, UR12, URZ ;  /* 0x0000000c0a0a02a4 */ /* 0x000fe4000f8e023f */
[----:B------:R-:W-:Y:S02]  /*0ee0*/  @UP1 UIMAD UR12, UR11, UR18, URZ ;  /* 0x000000120b0c12a4 */ /* 0x000fe4000f8e023f */
[----:B------:R-:W-:Y:S02]  /*0ef0*/  @UP0 UIMAD UR14, UR15, UR14, UR43 ;  /* 0x0000000e0f0e02a4 */ /* 0x000fe4000f8e022b */
[----:B------:R-:W-:-:S02]  /*0f00*/  @UP1 UIMAD UR20, UR15, UR20, UR43 ;  /* 0x000000140f1412a4 */ /* 0x000fc4000f8e022b */
[----:B------:R-:W-:Y:S02]  /*0f10*/  @UP0 UIMAD UR16, UR42, UR13, UR10 ;  /* 0x0000000d2a1002a4 */ /* 0x000fe4000f8e020a */
[----:B------:R-:W-:Y:S02]  /*0f20*/  @UP0 USHF.R.S32.HI UR15, URZ, 0x1f, UR14 ;  /* 0x0000001f3f0f0899 */ /* 0x000fe4000801140e */
[----:B------:R-:W-:Y:S02]  /*0f30*/  @UP1 USHF.R.S32.HI UR21, URZ, 0x1f, UR20 ;  /* 0x0000001f3f151899 */ /* 0x000fe40008011414 */
[----:B------:R-:W-:Y:S02]  /*0f40*/  @UP1 UIMAD.WIDE.U32 UR10, UR42, UR18, URZ ;  /* 0x000000122a0a12a5 */ /* 0x000fe4000f8e003f */
[----:B------:R-:W-:Y:S02]  /*0f50*/  @UP1 UIMAD UR17, UR42, UR19, UR12 ;  /* 0x000000132a1112a4 */ /* 0x000fe4000f8e020c */
[----:B------:R-:W-:Y:S01]  /*0f60*/  @UP0 UIADD3 UR9, UR9, UR16, URZ ;  /* 0x0000001009090290 */ /* 0x000fe2000fffe03f */
[----:B------:R-:W-:Y:S01]  /*0f70*/  @UP0 ULDC.64 UR18, c[0x0][0x9b0] ;  /* 0x00026c0000120ab9 */ /* 0x000fe20000000a00 */
[----:B------:R-:W-:Y:S01]  /*0f80*/  @UP1 ULDC.64 UR12, c[0x0][0x9c0] ;  /* 0x00027000000c1ab9 */ /* 0x000fe20000000a00 */
[----:B------:R-:W-:-:S02]  /*0f90*/  @UP0 UIMAD UR15, UR15, UR18, URZ ;  /* 0x000000120f0f02a4 */ /* 0x000fc4000f8e023f */
[----:B------:R-:W-:Y:S02]  /*0fa0*/  @UP1 UIMAD UR16, UR21, UR12, URZ ;  /* 0x0000000c151012a4 */ /* 0x000fe4000f8e023f */
[----:B------:R-:W-:Y:S02]  /*0fb0*/  @UP1 UIADD3 UR11, UR11, UR17, URZ ;  /* 0x000000110b0b1290 */ /* 0x000fe4000fffe03f */
[----:B------:R-:W-:Y:S02]  /*0fc0*/  @UP0 UIMAD UR15, UR14, UR19, UR15 ;  /* 0x000000130e0f02a4 */ /* 0x000fe4000f8e020f */
[----:B------:R-:W-:Y:S02]  /*0fd0*/  @UP0 UIMAD.WIDE.U32 UR8, UR14, UR18, UR8 ;  /* 0x000000120e0802a5 */ /* 0x000fe4000f8e0008 */
[----:B------:R-:W-:Y:S02]  /*0fe0*/  @UP1 UIMAD UR16, UR20, UR13, UR16 ;  /* 0x0000000d141012a4 */ /* 0x000fe4000f8e0210 */
[----:B------:R-:W-:-:S02]  /*0ff0*/  @UP1 UIMAD.WIDE.U32 UR12, UR20, UR12, UR10 ;  /* 0x0000000c140c12a5 */ /* 0x000fc4000f8e000a */
[----:B------:R-:W-:Y:S02]  /*1000*/  @UP0 UIADD3 UR10, UR9, UR15, URZ ;  /* 0x0000000f090a0290 */ /* 0x000fe4000fffe03f */
[----:B------:R-:W-:Y:S02]  /*1010*/  @UP0 ULEA UR6, UP2, UR8, UR6, 0x2 ;  /* 0x0000000608060291 */ /* 0x000fe4000f84103f */
[----:B------:R-:W-:Y:S02]  /*1020*/  @UP1 UIADD3 UR9, UR13, UR16, URZ ;  /* 0x000000100d091290 */ /* 0x000fe4000fffe03f */
[----:B------:R-:W-:Y:S02]  /*1030*/  @UP1 ULEA UR4, UP3, UR12, UR4, 0x2 ;  /* 0x000000040c041291 */ /* 0x000fe4000f86103f */
[----:B------:R-:W-:Y:S01]  /*1040*/  @UP0 ULEA.HI.X UR7, UR8, UR7, UR10, 0x2, UP2 ;  /* 0x0000000708070291 */ /* 0x000fe200090f140a */
[----:B-1-3--:R-:W-:Y:S01]  /*1050*/  IMAD.U32 R4, RZ, RZ, UR6 ;  /* 0x00000006ff047e24 */ /* 0x00afe2000f8e00ff */
[----:B------:R-:W-:-:S02]  /*1060*/  @UP1 ULEA.HI.X UR5, UR12, UR5, UR9, 0x2, UP3 ;  /* 0x000000050c051291 */ /* 0x000fc400098f1409 */
[----:B------:R-:W-:Y:S01]  /*1070*/  IMAD.U32 R6, RZ, RZ, UR4 ;  /* 0x00000004ff067e24 */ /* 0x000fe2000f8e00ff */
[----:B------:R-:W1:Y:S01]  /*1080*/  S2UR UR37, SR_CgaCtaId ;  /* 0x00000000002579c3 */ /* 0x000e620000008800 */
[----:B------:R-:W-:Y:S01]  /*1090*/  IMAD.U32 R5, RZ, RZ, UR7 ;  /* 0x00000007ff057e24 */ /* 0x000fe2000f8e00ff */
[----:B0-----:R-:W-:Y:S01]  /*10a0*/  R2UR UR38, R8 ;  /* 0x00000000082672ca */ /* 0x001fe200000e0000 */
[----:B------:R-:W-:Y:S01]  /*10b0*/  IMAD.U32 R7, RZ, RZ, UR5 ;  /* 0x00000005ff077e24 */ /* 0x000fe2000f8e00ff */
[----:B------:R-:W-:Y:S01]  /*10c0*/  ULDC.64 UR4, c[0x0][0x418] ;  /* 0x0001060000047ab9 */ /* 0x000fe20000000a00 */
[----:B------:R-:W-:Y:S01]  /*10d0*/  UMOV UR39, 0x400 ;  /* 0x0000040000277882 */ /* 0x000fe20000000000 */
[----:B------:R-:W2:Y:S01]  /*10e0*/  @P0 LDG.E R3, desc[UR50][R4.64] ;  /* 0x0000003204030981 */ /* 0x000ea2000c1e1900 */
[----:B------:R-:W-:Y:S01]  /*10f0*/  ULDC UR52, c[0x0][0x424] ;  /* 0x0001090000347ab9 */ /* 0x000fe20000000800 */
[----:B------:R-:W-:Y:S02]  /*1100*/  ULDC UR8, c[0x0][0x988] ;  /* 0x0002620000087ab9 */ /* 0x000fe40000000800 */
[----:B------:R-:W2:Y:S01]  /*1110*/  @P1 LDG.E R0, desc[UR50][R6.64] ;  /* 0x0000003206001981 */ /* 0x000ea2000c1e1900 */
[----:B------:R-:W-:-:S04]  /*1120*/  UISETP.NE.U32.AND UP0, UPT, UR4, URZ, UPT ;  /* 0x0000003f0400728c */ /* 0x000fc8000bf05070 */
[----:B------:R-:W-:Y:S02]  /*1130*/  UISETP.NE.AND.EX UP0, UPT, UR5, URZ, UPT, UP0 ;  /* 0x0000003f0500728c */ /* 0x000fe4000bf05300 */
[----:B------:R-:W-:Y:S02]  /*1140*/  ULEA.HI UR4, UR38, UR38, URZ, 0x1 ;  /* 0x0000002626047291 */ /* 0x000fe4000f8f083f */
[----:B------:R-:W-:Y:S01]  /*1150*/  USEL UR52, UR52, 0x1, UP0 ;  /* 0x0000000134347887 */ /* 0x000fe20008000000 */
[----:B------:R-:W-:Y:S01]  /*1160*/  ULDC UR5, c[0x0][0x2f0] ;  /* 0x0000bc0000057ab9 */ /* 0x000fe20000000800 */
[----:B------:R-:W-:Y:S02]  /*1170*/  ULOP3.LUT UR4, UR4, 0x3e, URZ, 0xc0, !UPT ;  /* 0x0000003e04047892 */ /* 0x000fe4000f8ec03f */
[----:B-1----:R-:W-:Y:S02]  /*1180*/  ULEA UR39, UR37, UR39, 0x18 ;  /* 0x0000002725277291 */ /* 0x002fe4000f8ec03f */
[----:B------:R-:W-:-:S02]  /*1190*/  UIMAD UR52, UR52, UR5, URZ ;  /* 0x00000005343472a4 */ /* 0x000fc4000f8e023f */
[----:B------:R-:W-:Y:S02]  /*11a0*/  UIADD3 UR7, UR39, 0x14400, URZ ;  /* 0x0001440027077890 */ /* 0x000fe4000fffe03f */
[----:B------:R-:W-:Y:S02]  /*11b0*/  UIADD3 UR4, UR38, -UR4, URZ ;  /* 0x8000000426047290 */ /* 0x000fe4000fffe03f */
[----:B------:R-:W-:Y:S02]  /*11c0*/  ULOP3.LUT UP0, URZ, UR7, 0x9f, URZ, 0xc0, !UPT ;  /* 0x0000009f073f7892 */ /* 0x000fe4000f80c03f */
[----:B------:R-:W-:Y:S02]  /*11d0*/  UIADD3 UR5, UR52, 0x9f, URZ ;  /* 0x0000009f34057890 */ /* 0x000fe4000fffe03f */
[----:B------:R-:W-:Y:S02]  /*11e0*/  ULEA UR6, UR4, UR7, 0xc ;  /* 0x0000000704067291 */ /* 0x000fe4000f8e603f */
[----:B------:R-:W-:Y:S01]  /*11f0*/  PLOP3.LUT P0, PT, PT, PT, UP0, 0x80, 0x0 ;  /* 0x000000000000781c */ /* 0x000fe20003f0f008 */
[----:B------:R-:W-:-:S02]  /*1200*/  UIMAD.WIDE UR4, UR5, 0x66666667, URZ ;  /* 0x66666667050478a5 */ /* 0x000fc4000f8e023f */
[----:B------:R-:W-:Y:S02]  /*1210*/  USHF.R.U32.HI UR6, URZ, 0x4, UR6 ;  /* 0x000000043f067899 */ /* 0x000fe40008011606 */
[----:B------:R-:W-:Y:S02]  /*1220*/  USHF.R.U32.HI UR49, URZ, 0x1f, UR5 ;  /* 0x0000001f3f317899 */ /* 0x000fe40008011605 */
[----:B------:R-:W-:Y:S02]  /*1230*/  ULOP3.LUT UR48, UR6, 0x3fff, URZ, 0xc0, !UPT ;  /* 0x00003fff06307892 */ /* 0x000fe4000f8ec03f */
[----:B------:R-:W-:Y:S01]  /*1240*/  ULEA.HI.SX32 UR49, UR5, UR49, 0x1a ;  /* 0x0000003105317291 */ /* 0x000fe2000f8fd23f */
[----:B--2---:R-:W-:-:S04]  /*1250*/  FMUL.FTZ R0, R3, R0 ;  /* 0x0000000003007220 */ /* 0x004fc80000410000 */
[----:B------:R-:W-:-:S05]  /*1260*/  FMUL.FTZ R0, R0, UR8 ;  /* 0x0000000800007c20 */ /* 0x000fca0008410000 */
[----:B------:R-:W-:Y:S01]  /*1270*/  R2UR UR40, R0 ;  /* 0x00000000002872ca */ /* 0x000fe200000e0000 */
[----:B-----5:R-:W-:-:S14]  /*1280*/  @!P0 BRA `(.L_x_7) ;  /* 0x0000000000408947 */ /* 0x020fdc0003800000 */
[----:B------:R-:W-:Y:S01]  /*1290*/  MOV R0, 0x0 ;  /* 0x0000000000007802 */ /* 0x000fe20000000f00 */
[----:B------:R-:W-:Y:S01]  /*12a0*/  ULDC.64 UR4, c[0x4][0xc8] ;  /* 0x0100320000047ab9 */ /* 0x000fe20000000a00 */
[----:B------:R-:W-:Y:S01]  /*12b0*/  ULDC.64 UR6, c[0x4][0x38] ;  /* 0x01000e0000067ab9 */ /* 0x000fe20000000a00 */
[----:B------:R-:W-:Y:S01]  /*12c0*/  IMAD.U32 R4, RZ, RZ, UR4 ;  /* 0x00000004ff047e24 */ /* 0x000fe2000f8e00ff */
[----:B------:R0:W1:Y:S01]  /*12d0*/  LDC.64 R14, c[0x4][R0] ;  /* 0x01000000000e7b82 */ /* 0x0000620000000a00 */
[----:B------:R-:W-:Y:S01]  /*12e0*/  IMAD.U32 R5, RZ, RZ, UR5 ;  /* 0x00000005ff057e24 */ /* 0x000fe2000f8e00ff */
[----:B------:R-:W-:Y:S01]  /*12f0*/  ULDC.64 UR4, c[0x4][0xd0] ;  /* 0x0100340000047ab9 */ /* 0x000fe20000000a00 */
[----:B------:R-:W-:Y:S02]  /*1300*/  IMAD.U32 R10, RZ, RZ, UR6 ;  /* 0x00000006ff0a7e24 */ /* 0x000fe4000f8e00ff */
[----:B------:R-:W-:Y:S02]  /*1310*/  IMAD.U32 R6, RZ, RZ, UR4 ;  /* 0x00000004ff067e24 */ /* 0x000fe4000f8e00ff */
[----:B------:R-:W-:-:S02]  /*1320*/  IMAD.U32 R7, RZ, RZ, UR5 ;  /* 0x00000005ff077e24 */ /* 0x000fc4000f8e00ff */
[----:B------:R-:W-:Y:S02]  /*1330*/  IMAD.U32 R11, RZ, RZ, UR7 ;  /* 0x00000007ff0b7e24 */ /* 0x000fe4000f8e00ff */
[----:B------:R-:W-:Y:S02]  /*1340*/  IMAD.MOV.U32 R8, RZ, RZ, 0x70 ;  /* 0x00000070ff087424 */ /* 0x000fe400078e00ff */
[----:B------:R-:W-:Y:S02]  /*1350*/  IMAD.MOV.U32 R12, RZ, RZ, 0x1 ;  /* 0x00000001ff0c7424 */ /* 0x000fe400078e00ff */
[----:B0-----:R-:W-:-:S07]  /*1360*/  IMAD.MOV.U32 R13, RZ, RZ, RZ ;  /* 0x000000ffff0d7224 */ /* 0x001fce00078e00ff */
[----:B------:R-:W-:-:S07]  /*1370*/  LEPC R20, `(.L_x_7) ;  /* 0x000000001014794e */ /* 0x000fce0000000000 */
[----:B-1----:R-:W-:Y:S05]  /*1380*/  CALL.ABS.NOINC R14 ;  /* 0x000000000e007343 */ /* 0x002fea0003c00000 */
.L_x_7:
[----:B------:R-:W-:Y:S01]  /*1390*/  ULOP3.LUT UR4, UR46, 0x1, URZ, 0xc0, !UPT ;  /* 0x000000012e047892 */ /* 0x000fe2000f8ec03f */
[----:B------:R-:W-:-:S05]  /*13a0*/  IMAD.U32 R3, RZ, RZ, UR47 ;  /* 0x0000002fff037e24 */ /* 0x000fca000f8e00ff */
[----:B------:R-:W-:Y:S01]  /*13b0*/  IMAD.U32 R0, RZ, RZ, UR4 ;  /* 0x00000004ff007e24 */ /* 0x000fe2000f8e00ff */
[----:B------:R-:W-:-:S04]  /*13c0*/  ISETP.NE.AND P0, PT, R3, 0x3, PT ;  /* 0x000000030300780c */ /* 0x000fc80003f05270 */
[----:B------:R-:W-:-:S04]  /*13d0*/  SHF.L.U32 R0, R0, 0x1f, RZ ;  /* 0x0000001f00007819 */ /* 0x000fc800000006ff */
[----:B------:R-:W0:Y:S02]  /*13e0*/  SYNCS.PHASECHK.TRANS64.TRYWAIT P1, [UR39+0x29800], R0 ;  /* 0x02980000ff0075a7 */ /* 0x000e240008020167 */
[----:B0-----:R-:W-:Y:S05]  /*13f0*/  @!P1 BRA `(.L_x_8) ;  /* 0x000000d000949947 */ /* 0x001fea0003800000 */
.L_x_107:
[----:B------:R-:W-:Y:S05]  /*1400*/  @!P0 BRA `(.L_x_9) ;  /* 0x0000000000048947 */ /* 0x000fea0003800000 */
[----:B------:R-:W-:Y:S01]  /*1410*/  BPT.TRAP 0x1 ;  /* 0x000000040000795c */ /* 0x000fe20000300000 */
.L_x_9:
[----:B------:R-:W-:Y:S02]  /*1420*/  IMAD.U32 R4, RZ, RZ, UR44 ;  /* 0x0000002cff047e24 */ /* 0x000fe4000f8e00ff */
[----:B0-----:R-:W-:-:S03]  /*1430*/  IMAD.U32 R3, RZ, RZ, UR45 ;  /* 0x0000002dff037e24 */ /* 0x001fc6000f8e00ff */
[----:B------:R-:W-:Y:S02]  /*1440*/  LEA R4, R4, UR39, 0x3 ;  /* 0x0000002704047c11 */ /* 0x000fe4000f8e18ff */
[----:B------:R-:W-:-:S04]  /*1450*/  SHF.L.U32 R3, R3, 0x1f, RZ ;  /* 0x0000001f03037819 */ /* 0x000fc800000006ff */
[----:B------:R0:W1:Y:S01]  /*1460*/  SYNCS.PHASECHK.TRANS64.TRYWAIT P1, [R4+URZ+0x29830], R3 ;  /* 0x02983003040075a7 */ /* 0x000062000802017f */
[----:B------:R-:W-:Y:S05]  /*1470*/  @!P0 BRA `(.L_x_10) ;  /* 0x0000000000048947 */ /* 0x000fea0003800000 */
[----:B------:R-:W-:Y:S01]  /*1480*/  BPT.TRAP 0x1 ;  /* 0x000000040000795c */ /* 0x000fe20000300000 */
.L_x_10:
[----:B------:R-:W-:Y:S01]  /*1490*/  IMAD.MOV.U32 R87, RZ, RZ, RZ ;  /* 0x000000ffff577224 */ /* 0x000fe200078e00ff */
[----:B-1----:R-:W-:Y:S06]  /*14a0*/  @P1 BRA `(.L_x_11) ;  /* 0x0000000000081947 */ /* 0x002fec0003800000 */
[----:B------:R-:W1:Y:S02]  /*14b0*/  SYNCS.PHASECHK.TRANS64.TRYWAIT P1, [R4+URZ+0x29830], R3 ;  /* 0x02983003040075a7 */ /* 0x000e64000802017f */
[----:B-1----:R-:W-:Y:S05]  /*14c0*/  @!P1 BRA `(.L_x_12) ;  /* 0x000000d000789947 */ /* 0x002fea0003800000 */
.L_x_11:
[----:B------:R-:W-:Y:S05]  /*14d0*/  WARPSYNC.ALL ;  /* 0x0000000000007948 */ /* 0x000fea0003800000 */
[----:B------:R-:W-:Y:S01]  /*14e0*/  UIADD3 UR4, UR39, 0x1a400, URZ ;  /* 0x0001a40027047890 */ /* 0x000fe2000fffe03f */
[----:B------:R-:W-:Y:S01]  /*14f0*/  WARPGROUP.ARRIVE ;  /* 0x00000000000079c5 */ /* 0x000fe20000000000 */
[----:B------:R-:W-:Y:S02]  /*1500*/  ULOP3.LUT UR28, UR48, 0x10000, URZ, 0xfc, !UPT ;  /* 0x00010000301c7892 */ /* 0x000fe4000f8efc3f */
[----:B------:R-:W-:Y:S01]  /*1510*/  USHF.R.U32.HI UR4, URZ, 0x4, UR4 ;  /* 0x000000043f047899 */ /* 0x000fe20008011604 */
[----:B------:R-:W-:Y:S01]  /*1520*/  UMOV UR25, 0x80000020 ;  /* 0x8000002000197882 */ /* 0x000fe20000000000 */
[----:B------:R-:W-:-:S02]  /*1530*/  UMOV UR27, 0x80000020 ;  /* 0x80000020001b7882 */ /* 0x000fc40000000000 */
[----:B------:R-:W-:Y:S01]  /*1540*/  ULOP3.LUT UR4, UR4, 0x3fff, URZ, 0xc0, !UPT ;  /* 0x00003fff04047892 */ /* 0x000fe2000f8ec03f */
[----:B------:R-:W-:Y:S01]  /*1550*/  UMOV UR24, UR28 ;  /* 0x0000001c00187c82 */ /* 0x000fe20008000000 */
[----:B------:R-:W-:Y:S02]  /*1560*/  UMOV UR5, UR25 ;  /* 0x0000001900057c82 */ /* 0x000fe40008000000 */
[----:B------:R-:W-:Y:S01]  /*1570*/  ULOP3.LUT UR48, UR4, 0x10000, URZ, 0xfc, !UPT ;  /* 0x0001000004307892 */ /* 0x000fe2000f8efc3f */
[----:B------:R-:W-:Y:S02]  /*1580*/  UMOV UR7, 0x80000020 ;  /* 0x8000002000077882 */ /* 0x000fe40000000000 */
[----:B------:R-:W-:Y:S01]  /*1590*/  UMOV UR4, UR24 ;  /* 0x0000001800047c82 */ /* 0x000fe20008000000 */
[----:B------:R-:W-:Y:S01]  /*15a0*/  UIMAD UR30, UR44, 0x780, UR48 ;  /* 0x000007802c1e78a4 */ /* 0x000fe2000f8e0230 */
[----:B------:R-:W-:Y:S01]  /*15b0*/  UMOV UR11, 0x80000020 ;  /* 0x80000020000b7882 */ /* 0x000fe20000000000 */
[----:B------:R-:W-:-:S02]  /*15c0*/  UMOV UR15, 0x80000020 ;  /* 0x80000020000f7882 */ /* 0x000fc40000000000 */
[----:B------:R-:W-:Y:S02]  /*15d0*/  UIADD3 UR6, UR30, 0x80, URZ ;  /* 0x000000801e067890 */ /* 0x000fe4000fffe03f */
[----:B------:R-:W-:Y:S02]  /*15e0*/  UIADD3 UR8, UR30, 0x100, URZ ;  /* 0x000001001e087890 */ /* 0x000fe4000fffe03f */
[----:B------:R-:W-:Y:S01]  /*15f0*/  UMOV UR26, UR30 ;  /* 0x0000001e001a7c82 */ /* 0x000fe20008000000 */
[----:B------:R-:W-:Y:S01]  /*1600*/  UIADD3 UR9, UR30, 0x180, URZ ;  /* 0x000001801e097890 */ /* 0x000fe2000fffe03f */
[----:B------:R-:W-:Y:S01]  /*1610*/  QGMMA.64x32x32.F32.E4M3.E4M3 R104, gdesc[UR24], RZ, !UPT, gsb0 ;  /* 0x00600000186879f3 */ /* 0x000fe2000c0008ff */
[----:B------:R-:W-:Y:S01]  /*1620*/  UMOV UR26, UR6 ;  /* 0x00000006001a7c82 */ /* 0x000fe20008000000 */
[----:B------:R-:W-:Y:S01]  /*1630*/  UMOV UR27, 0x80000020 ;  /* 0x80000020001b7882 */ /* 0x000fe20000000000 */
[----:B------:R-:W-:Y:S01]  /*1640*/  UMOV UR6, UR8 ;  /* 0x0000000800067c82 */ /* 0x000fe20008000000 */
[----:B------:R-:W-:-:S02]  /*1650*/  UIADD3 UR10, UR30, 0x200, URZ ;  /* 0x000002001e0a7890 */ /* 0x000fc4000fffe03f */
[----:B------:R-:W-:Y:S02]  /*1660*/  UIADD3 UR12, UR30, 0x102, URZ ;  /* 0x000001021e0c7890 */ /* 0x000fe4000fffe03f */
[----:B------:R-:W-:Y:S02]  /*1670*/  UIADD3 UR13, UR30, 0x182, URZ ;  /* 0x000001821e0d7890 */ /* 0x000fe4000fffe03f */
[----:B------:R-:W-:Y:S02]  /*1680*/  UIADD3 UR14, UR30, 0x202, URZ ;  /* 0x000002021e0e7890 */ /* 0x000fe4000fffe03f */
[----:B------:R-:W-:Y:S01]  /*1690*/  UIADD3 UR18, UR30, 0x382, URZ ;  /* 0x000003821e127890 */ /* 0x000fe2000fffe03f */
[----:B------:R-:W-:Y:S01]  /*16a0*/  UMOV UR19, 0x80000020 ;  /* 0x8000002000137882 */ /* 0x000fe20000000000 */
[----:B------:R-:W-:Y:S01]  /*16b0*/  UIADD3 UR22, UR30, 0x600, URZ ;  /* 0x000006001e167890 */ /* 0x000fe2000fffe03f */
[----:B------:R-:W-:Y:S01]  /*16c0*/  UMOV UR23, 0x80000020 ;  /* 0x8000002000177882 */ /* 0x000fe20000000000 */
[----:B------:R-:W-:Y:S01]  /*16d0*/  UMOV UR31, 0x80000020 ;  /* 0x80000020001f7882 */ /* 0x000fe20000000000 */
[----:B------:R-:W-:-:S02]  /*16e0*/  WARPGROUP.DEPBAR.LE gsb0, 0x0 ;  /* 0x00008000000079c5 */ /* 0x000fc40000010000 */
[----:B------:R-:W-:-:S06]  /*16f0*/  WARPGROUP.ARRIVE ;  /* 0x00000000000079c5 */ /* 0x000fcc0000000000 */
[----:B------:R-:W-:Y:S01]  /*1700*/  QGMMA.64x32x32.F32.E4M3.E4M3 R88, gdesc[UR24], RZ, !UPT, gsb0 ;  /* 0x00600000185879f3 */ /* 0x000fe2000c0008ff */
[----:B------:R-:W-:Y:S01]  /*1710*/  UMOV UR26, UR9 ;  /* 0x00000009001a7c82 */ /* 0x000fe20008000000 */
[----:B------:R-:W-:Y:S01]  /*1720*/  UMOV UR27, 0x80000020 ;  /* 0x80000020001b7882 */ /* 0x000fe20000000000 */
[----:B------:R-:W-:Y:S02]  /*1730*/  WARPGROUP.DEPBAR.LE gsb0, 0x0 ;  /* 0x00008000000079c5 */ /* 0x000fe40000010000 */
[----:B------:R-:W-:-:S06]  /*1740*/  WARPGROUP.ARRIVE ;  /* 0x00000000000079c5 */ /* 0x000fcc0000000000 */
[----:B------:R-:W-:Y:S01]  /*1750*/  QGMMA.64x32x32.F32.E4M3.E4M3 R56, gdesc[UR4], RZ, !UPT, gsb0 ;  /* 0x00600000043879f3 */ /* 0x000fe2000c0008ff */
[----:B------:R-:W-:Y:S02]  /*1760*/  UIADD3 UR4, UR28, 0x2, URZ ;  /* 0x000000021c047890 */ /* 0x000fe4000fffe03f */
[----:B------:R-:W-:Y:S01]  /*1770*/  UIADD3 UR6, UR30, 0x2, URZ ;  /* 0x000000021e067890 */ /* 0x000fe2000fffe03f */
[----:B------:R-:W-:Y:S01]  /*1780*/  UMOV UR5, 0x80000020 ;  /* 0x8000002000057882 */ /* 0x000fe20000000000 */
[----:B------:R-:W-:Y:S01]  /*1790*/  UMOV UR7, 0x80000020 ;  /* 0x8000002000077882 */ /* 0x000fe20000000000 */
[----:B------:R-:W-:Y:S02]  /*17a0*/  UMOV UR9, UR5 ;  /* 0x0000000500097c82 */ /* 0x000fe40008000000 */
[----:B------:R-:W-:Y:S01]  /*17b0*/  UMOV UR8, UR4 ;  /* 0x0000000400087c82 */ /* 0x000fe20008000000 */
[----:B------:R-:W-:Y:S02]  /*17c0*/  WARPGROUP.DEPBAR.LE gsb0, 0x0 ;  /* 0x00008000000079c5 */ /* 0x000fe40000010000 */
[----:B------:R-:W-:-:S06]  /*17d0*/  WARPGROUP.ARRIVE ;  /* 0x00000000000079c5 */ /* 0x000fcc0000000000 */
[----:B------:R-:W-:Y:S01]  /*17e0*/  QGMMA.64x32x32.F32.E4M3.E4M3 R40, gdesc[UR24], RZ, !UPT, gsb0 ;  /* 0x00600000182879f3 */ /* 0x000fe2000c0008ff */
[----:B------:R-:W-:Y:S01]  /*17f0*/  UMOV UR26, UR10 ;  /* 0x0000000a001a7c82 */ /* 0x000fe20008000000 */
[----:B------:R-:W-:Y:S01]  /*1800*/  UMOV UR27, 0x80000020 ;  /* 0x80000020001b7882 */ /* 0x000fe20000000000 */
[----:B------:R-:W-:Y:S01]  /*1810*/  UIADD3 UR10, UR30, 0x82, URZ ;  /* 0x000000821e0a7890 */ /* 0x000fe2000fffe03f */
[----:B------:R-:W-:Y:S02]  /*1820*/  WARPGROUP.DEPBAR.LE gsb0, 0x0 ;  /* 0x00008000000079c5 */ /* 0x000fe40000010000 */
[----:B------:R-:W-:-:S06]  /*1830*/  WARPGROUP.ARRIVE ;  /* 0x00000000000079c5 */ /* 0x000fcc0000000000 */
[----:B------:R-:W-:Y:S03]  /*1840*/  QGMMA.64x32x32.F32.E4M3.E4M3 R24, gdesc[UR24], RZ, !UPT, gsb0 ;  /* 0x00600000181879f3 */ /* 0x000fe6000c0008ff */
[----:B------:R-:W-:Y:S02]  /*1850*/  WARPGROUP.DEPBAR.LE gsb0, 0x0 ;  /* 0x00008000000079c5 */ /* 0x000fe40000010000 */
[----:B------:R-:W-:-:S06]  /*1860*/  WARPGROUP.ARRIVE ;  /* 0x00000000000079c5 */ /* 0x000fcc0000000000 */
[----:B------:R-:W-:Y:S01]  /*1870*/  QGMMA.64x32x32.F32.E4M3.E4M3 R104, gdesc[UR4], R104, gsb0 ;  /* 0x00600000046879f3 */ /* 0x000fe20008000868 */
[----:B------:R-:W-:Y:S01]  /*1880*/  UMOV UR6, UR10 ;  /* 0x0000000a00067c82 */ /* 0x000fe20008000000 */
[----:B------:R-:W-:Y:S01]  /*1890*/  UMOV UR7, 0x80000020 ;  /* 0x8000002000077882 */ /* 0x000fe20000000000 */
[----:B------:R-:W-:Y:S01]  /*18a0*/  UMOV UR10, UR12 ;  /* 0x0000000c000a7c82 */ /* 0x000fe20008000000 */
[----:B------:R-:W-:Y:S02]  /*18b0*/  WARPGROUP.DEPBAR.LE gsb0, 0x0 ;  /* 0x00008000000079c5 */ /* 0x000fe40000010000 */
[----:B------:R-:W-:-:S06]  /*18c0*/  WARPGROUP.ARRIVE ;  /* 0x00000000000079c5 */ /* 0x000fcc0000000000 */
[----:B------:R-:W-:Y:S01]  /*18d0*/  QGMMA.64x32x32.F32.E4M3.E4M3 R88, gdesc[UR4], R88, gsb0 ;  /* 0x00600000045879f3 */ /* 0x000fe20008000858 */
[----:B------:R-:W-:Y:S01]  /*18e0*/  UMOV UR6, UR13 ;  /* 0x0000000d00067c82 */ /* 0x000fe20008000000 */
[----:B------:R-:W-:Y:S01]  /*18f0*/  UMOV UR7, 0x80000020 ;  /* 0x8000002000077882 */ /* 0x000fe20000000000 */
[----:B------:R-:W-:Y:S02]  /*1900*/  WARPGROUP.DEPBAR.LE gsb0, 0x0 ;  /* 0x00008000000079c5 */ /* 0x000fe40000010000 */
[----:B------:R-:W-:-:S06]  /*1910*/  WARPGROUP.ARRIVE ;  /* 0x00000000000079c5 */ /* 0x000fcc0000000000 */
[----:B------:R-:W-:Y:S01]  /*1920*/  QGMMA.64x32x32.F32.E4M3.E4M3 R56, gdesc[UR8], R56, gsb0 ;  /* 0x00600000083879f3 */ /* 0x000fe20008000838 */
        /* <DEDUP_REMOVED lines=8> */
[----:B------:R-:W-:Y:S01]  /*19b0*/  QGMMA.64x32x32.F32.E4M3.E4M3 R40, gdesc[UR4], R40, gsb0 ;  /* 0x00600000042879f3 */ /* 0x000fe20008000828 */
[----:B------:R-:W-:Y:S01]  /*19c0*/  UMOV UR6, UR14 ;  /* 0x0000000e00067c82 */ /* 0x000fe20008000000 */
[----:B------:R-:W-:Y:S01]  /*19d0*/  UMOV UR7, 0x80000020 ;  /* 0x8000002000077882 */ /* 0x000fe20000000000 */
[----:B------:R-:W-:Y:S01]  /*19e0*/  UIADD3 UR14, UR30, 0x380, URZ ;  /* 0x000003801e0e7890 */ /* 0x000fe2000fffe03f */
[----:B------:R-:W-:Y:S02]  /*19f0*/  WARPGROUP.DEPBAR.LE gsb0, 0x0 ;  /* 0x00008000000079c5 */ /* 0x000fe40000010000 */
[----:B------:R-:W-:-:S06]  /*1a00*/  WARPGROUP.ARRIVE ;  /* 0x00000000000079c5 */ /* 0x000fcc0000000000 */
[----:B------:R-:W-:Y:S01]  /*1a10*/  QGMMA.64x32x32.F32.E4M3.E4M3 R24, gdesc[UR4], R24, gsb0 ;  /* 0x00600000041879f3 */ /* 0x000fe20008000818 */
[----:B------:R-:W-:Y:S02]  /*1a20*/  UIADD3 UR6, UR30, 0x300, URZ ;  /* 0x000003001e067890 */ /* 0x000fe4000fffe03f */
[----:B------:R-:W-:Y:S01]  /*1a30*/  UIADD3 UR7, UR30, 0x400, URZ ;  /* 0x000004001e077890 */ /* 0x000fe2000fffe03f */
        /* <DEDUP_REMOVED lines=60> */
[----:B------:R-:W-:Y:S03]  /*1e00*/  QGMMA.64x32x32.F32.E4M3.E4M3 R24, gdesc[UR12], R24, gsb0 ;  /* 0x006000000c1879f3 */ /* 0x000fe60008000818 */
        /* <DEDUP_REMOVED lines=35> */
[----:B------:R-:W-:-:S03]  /*2040*/  UIADD3 UR6, UR30, 0x702, URZ ;  /* 0x000007021e067890 */ /* 0x000fc6000fffe03f */
        /* <DEDUP_REMOVED lines=18> */
[----:B------:R-:W-:Y:S05]  /*2170*/  @!P0 BRA `(.L_x_13) ;  /* 0x0000000000048947 */ /* 0x000fea0003800000 */
[----:B------:R-:W-:Y:S01]  /*2180*/  BPT.TRAP 0x1 ;  /* 0x000000040000795c */ /* 0x000fe20000300000 */
.L_x_13:
[----:B------:R-:W-:Y:S01]  /*2190*/  VIADD R0, R171, UR52 ;  /* 0x00000034ab007c36 */ /* 0x000fe20008000000 */
[----:B------:R-:W-:Y:S01]  /*21a0*/  P2R R72, PR, RZ, 0x1 ;  /* 0x00000001ff487803 */ /* 0x000fe20000000000 */
[----:B------:R-:W-:Y:S01]  /*21b0*/  IMAD.U32 R5, RZ, RZ, UR49 ;  /* 0x00000031ff057e24 */ /* 0x000fe2000f8e00ff */
[----:B------:R-:W-:Y:S01]  /*21c0*/  R2UR UR6, R4 ;  /* 0x00000000040672ca */ /* 0x000fe200000e0000 */
[----:B------:R-:W-:Y:S02]  /*21d0*/  UISETP.GE.AND UP0, UPT, UR52, 0xa1, UPT ;  /* 0x000000a13400788c */ /* 0x000fe4000bf06270 */
[----:B------:R-:W-:-:S05]  /*21e0*/  IMAD R5, R5, -0xa0, R0 ;  /* 0xffffff6005057824 */ /* 0x000fca00078e0200 */
[C---:B------:R-:W-:Y:S02]  /*21f0*/  ISETP.GT.AND P6, PT, R5.reuse, RZ, PT ;  /* 0x000000ff0500720c */ /* 0x040fe40003fc4270 */
[C---:B------:R-:W-:Y:S02]  /*2200*/  ISETP.GT.AND P5, PT, R5.reuse, 0x1, PT ;  /* 0x000000010500780c */ /* 0x040fe40003fa4270 */
[----:B------:R-:W-:Y:S01]  /*2210*/  ISETP.GT.AND P4, PT, R5, 0x8, PT ;  /* 0x000000080500780c */ /* 0x000fe20003f84270 */
[----:B------:R-:W-:Y:S01]  /*2220*/  UIADD3 UR6, UR6, 0x29840, URZ ;  /* 0x0002984006067890 */ /* 0x000fe2000fffe03f */
[----:B------:R-:W-:Y:S02]  /*2230*/  FSEL R7, R106, -INF , P6 ;  /* 0xff8000006a077808 */ /* 0x000fe40003000000 */
[----:B------:R-:W-:Y:S01]  /*2240*/  FSEL R9, R107, -INF , P5 ;  /* 0xff8000006b097808 */ /* 0x000fe20002800000 */
[----:B------:R-:W-:Y:S01]  /*2250*/  UPRMT UR6, UR37, 0x654, UR6 ;  /* 0x0000065425067896 */ /* 0x000fe20008000006 */
[----:B------:R-:W-:-:S02]  /*2260*/  ISETP.GT.AND P3, PT, R5, 0x9, PT ;  /* 0x000000090500780c */ /* 0x000fc40003f64270 */
[----:B------:R-:W-:Y:S02]  /*2270*/  FSEL R11, R110, -INF , P4 ;  /* 0xff8000006e0b7808 */ /* 0x000fe40002000000 */
[----:B------:R-:W-:Y:S02]  /*2280*/  FMNMX.FTZ R0, R7, R9, !PT ;  /* 0x0000000907007209 */ /* 0x000fe40007810000 */
[----:B------:R-:W-:Y:S02]  /*2290*/  ISETP.GT.AND P1, PT, R5, 0x10, PT ;  /* 0x000000100500780c */ /* 0x000fe40003f24270 */
[----:B------:R-:W-:Y:S01]  /*22a0*/  FSEL R13, R111, -INF , P3 ;  /* 0xff8000006f0d7808 */ /* 0x000fe20001800000 */
[----:B------:R-:W-:Y:S01]  /*22b0*/  SYNCS.ARRIVE.TRANS64.RED.A1T0 RZ, [UR6], RZ ;  /* 0x000000ffffff79a7 */ /* 0x000fe20008100406 */
[----:B------:R-:W-:Y:S02]  /*22c0*/  FMNMX.FTZ R0, R11, R0, !PT ;  /* 0x000000000b007209 */ /* 0x000fe40007810000 */
[----:B------:R-:W-:-:S02]  /*22d0*/  ISETP.GT.AND P2, PT, R5, 0x11, PT ;  /* 0x000000110500780c */ /* 0x000fc40003f44270 */
[----:B------:R-:W-:Y:S02]  /*22e0*/  FSEL R15, R114, -INF , P1 ;  /* 0xff800000720f7808 */ /* 0x000fe40000800000 */
[----:B------:R-:W-:Y:S02]  /*22f0*/  FMNMX.FTZ R0, R13, R0, !PT ;  /* 0x000000000d007209 */ /* 0x000fe40007810000 */
[----:B------:R-:W-:Y:S02]  /*2300*/  FSEL R104, R104, -INF , P6 ;  /* 0xff80000068687808 */ /* 0x000fe40003000000 */
[----:B------:R-:W-:Y:S02]  /*2310*/  ISETP.GT.AND P6, PT, R5, 0x18, PT ;  /* 0x000000180500780c */ /* 0x000fe40003fc4270 */
[----:B------:R-:W-:Y:S02]  /*2320*/  FSEL R21, R115, -INF , P2 ;  /* 0xff80000073157808 */ /* 0x000fe40001000000 */
[----:B------:R-:W-:-:S02]  /*2330*/  FMNMX.FTZ R0, R15, R0, !PT ;  /* 0x000000000f007209 */ /* 0x000fc40007810000 */
[----:B------:R-:W-:Y:S02]  /*2340*/  FSEL R105, R105, -INF , P5 ;  /* 0xff80000069697808 */ /* 0x000fe40002800000 */
[----:B------:R-:W-:Y:S02]  /*2350*/  ISETP.GT.AND P5, PT, R5, 0x19, PT ;  /* 0x000000190500780c */ /* 0x000fe40003fa4270 */
[----:B------:R-:W-:Y:S02]  /*2360*/  FSEL R121, R118, -INF , P6 ;  /* 0xff80000076797808 */ /* 0x000fe40003000000 */
[----:B------:R-:W-:Y:S02]  /*2370*/  FMNMX.FTZ R0, R21, R0, !PT ;  /* 0x0000000015007209 */ /* 0x000fe40007810000 */
[----:B------:R-:W-:Y:S02]  /*2380*/  FSEL R108, R108, -INF , P4 ;  /* 0xff8000006c6c7808 */ /* 0x000fe40002000000 */
        /* <DEDUP_REMOVED lines=69> */
[----:B01----:R-:W-:Y:S02]  /*27e0*/  FSEL R3, R42, -INF , P6 ;  /* 0xff8000002a037808 */ /* 0x003fe40003000000 */
        /* <DEDUP_REMOVED lines=21> */
[----:B------:R-:W-:Y:S02]  /*2940*/  ISETP.GT.AND P0, PT, R5, 0x79, PT ;  /* 0x000000790500780c */ /* 0x000fe40003f04270 */
[----:B------:R-:W-:Y:S02]  /*2950*/  FSEL R77, R54, -INF , P6 ;  /* 0xff800000364d7808 */ /* 0x000fe40003000000 */
[----:B------:R-:W-:Y:S02]  /*2960*/  FMNMX.FTZ R0, R51, R0, !PT ;  /* 0x0000000033007209 */ /* 0x000fe40007810000 */
[----:B------:R-:W-:Y:S02]  /*2970*/  FSEL R41, R41, -INF , P5 ;  /* 0xff80000029297808 */ /* 0x000fe40002800000 */
[----:B------:R-:W-:Y:S02]  /*2980*/  ISETP.GT.AND P5, PT, R5, 0x80, PT ;  /* 0x000000800500780c */ /* 0x000fe40003fa4270 */
[----:B------:R-:W-:-:S02]  /*2990*/  FSEL R55, R55, -INF , P0 ;  /* 0xff80000037377808 */ /* 0x000fc40000000000 */
[----:B------:R-:W-:Y:S02]  /*29a0*/  FMNMX.FTZ R0, R77, R0, !PT ;  /* 0x000000004d007209 */ /* 0x000fe40007810000 */
        /* <DEDUP_REMOVED lines=12> */
[----:B------:R-:W-:Y:S01]  /*2a70*/  FSEL R85, R31, -INF , P2 ;  /* 0xff8000001f557808 */ /* 0x000fe20001000000 */
[----:B------:R-:W-:Y:S01]  /*2a80*/  IMAD.U32 R31, RZ, RZ, UR40 ;  /* 0x00000028ff1f7e24 */ /* 0x000fe2000f8e00ff */
[----:B------:R-:W-:Y:S02]  /*2a90*/  FMNMX.FTZ R0, R83, R0, !PT ;  /* 0x0000000053007209 */ /* 0x000fe40007810000 */
[----:B------:R-:W-:Y:S02]  /*2aa0*/  ISETP.GT.AND P3, PT, R5, 0x90, PT ;  /* 0x000000900500780c */ /* 0x000fe40003f64270 */
[----:B------:R-:W-:Y:S02]  /*2ab0*/  FSEL R44, R44, -INF , P4 ;  /* 0xff8000002c2c7808 */ /* 0x000fe40002000000 */
[----:B------:R-:W-:-:S02]  /*2ac0*/  FSEL R95, R34, -INF , P3 ;  /* 0xff800000225f7808 */ /* 0x000fc40001800000 */
[----:B------:R-:W-:Y:S02]  /*2ad0*/  FMNMX.FTZ R0, R85, R0, !PT ;  /* 0x0000000055007209 */ /* 0x000fe40007810000 */
[----:B------:R-:W-:Y:S02]  /*2ae0*/  ISETP.GT.AND P4, PT, R5, 0x91, PT ;  /* 0x000000910500780c */ /* 0x000fe40003f84270 */
[----:B------:R-:W-:Y:S02]  /*2af0*/  FMNMX.FTZ R0, R95, R0, !PT ;  /* 0x000000005f007209 */ /* 0x000fe40007810000 */
[----:B------:R-:W-:Y:S02]  /*2b00*/  FSEL R91, R35, -INF , P4 ;  /* 0xff800000235b7808 */ /* 0x000fe40002000000 */
[----:B------:R-:W-:Y:S02]  /*2b10*/  ISETP.GT.AND P5, PT, R5, 0x98, PT ;  /* 0x000000980500780c */ /* 0x000fe40003fa4270 */
[----:B------:R-:W-:-:S02]  /*2b20*/  FMNMX.FTZ R0, R91, R0, !PT ;  /* 0x000000005b007209 */ /* 0x000fc40007810000 */
[----:B------:R-:W-:Y:S02]  /*2b30*/  FSEL R35, R38, -INF , P5 ;  /* 0xff80000026237808 */ /* 0x000fe40002800000 */
[----:B------:R-:W-:Y:S02]  /*2b40*/  ISETP.GT.AND P6, PT, R5, 0x99, PT ;  /* 0x000000990500780c */ /* 0x000fe40003fc4270 */
[----:B------:R-:W-:Y:S02]  /*2b50*/  FMNMX.FTZ R0, R35, R0, !PT ;  /* 0x0000000023007209 */ /* 0x000fe40007810000 */
[----:B------:R-:W-:Y:S02]  /*2b60*/  FSEL R39, R39, -INF , P6 ;  /* 0xff80000027277808 */ /* 0x000fe40003000000 */
[----:B------:R-:W-:Y:S02]  /*2b70*/  P2R R10, PR, RZ, 0x8 ;  /* 0x00000008ff0a7803 */ /* 0x000fe40000000000 */
[----:B------:R-:W-:-:S02]  /*2b80*/  FMNMX.FTZ R8, R39, R0, !PT ;  /* 0x0000000027087209 */ /* 0x000fc40007810000 */
[----:B------:R-:W-:Y:S02]  /*2b90*/  P2R R20, PR, RZ, 0x1 ;  /* 0x00000001ff147803 */ /* 0x000fe40000000000 */
[----:B------:R-:W-:Y:S01]  /*2ba0*/  P2R R14, PR, RZ, 0x2 ;  /* 0x00000002ff0e7803 */ /* 0x000fe20000000000 */
[----:B------:R-:W0:Y:S01]  /*2bb0*/  SHFL.BFLY PT, R27, R8, 0x2, 0x1f ;  /* 0x0c401f00081b7f89 */ /* 0x000e2200000e0000 */
[----:B------:R-:W-:Y:S02]  /*2bc0*/  P2R R12, PR, RZ, 0x4 ;  /* 0x00000004ff0c7803 */ /* 0x000fe40000000000 */
[C---:B------:R-:W-:Y:S02]  /*2bd0*/  ISETP.GT.AND P2, PT, R5.reuse, 0x78, PT ;  /* 0x000000780500780c */ /* 0x040fe40003f44270 */
[C---:B------:R-:W-:Y:S02]  /*2be0*/  ISETP.GT.AND P1, PT, R5.reuse, 0x79, PT ;  /* 0x000000790500780c */ /* 0x040fe40003f24270 */
[----:B------:R-:W-:-:S02]  /*2bf0*/  ISETP.GT.AND P0, PT, R5, 0x80, PT ;  /* 0x000000800500780c */ /* 0x000fc40003f04270 */
[----:B------:R-:W-:Y:S02]  /*2c00*/  FSEL R53, R53, -INF , P1 ;  /* 0xff80000035357808 */ /* 0x000fe40000800000 */
[----:B------:R-:W-:Y:S02]  /*2c10*/  ISETP.NE.AND P1, PT, R14, RZ, PT ;  /* 0x000000ff0e00720c */ /* 0x000fe40003f25270 */
[----:B------:R-:W-:Y:S02]  /*2c20*/  FSEL R24, R24, -INF , P0 ;  /* 0xff80000018187808 */ /* 0x000fe40000000000 */
[----:B------:R-:W-:Y:S02]  /*2c30*/  ISETP.NE.AND P0, PT, R20, RZ, PT ;  /* 0x000000ff1400720c */ /* 0x000fe40003f05270 */
[----:B------:R-:W-:Y:S02]  /*2c40*/  FSEL R52, R52, -INF , P2 ;  /* 0xff80000034347808 */ /* 0x000fe40001000000 */
[----:B------:R-:W-:-:S02]  /*2c50*/  ISETP.NE.AND P2, PT, R12, RZ, PT ;  /* 0x000000ff0c00720c */ /* 0x000fc40003f45270 */
[----:B------:R-:W-:Y:S02]  /*2c60*/  FSEL R25, R25, -INF , P0 ;  /* 0xff80000019197808 */ /* 0x000fe40000000000 */
[----:B------:R-:W-:Y:S02]  /*2c70*/  FSEL R58, R33, -INF , P4 ;  /* 0xff800000213a7808 */ /* 0x000fe40002000000 */
[----:B0-----:R-:W-:Y:S02]  /*2c80*/  FMNMX.FTZ R27, R8, R27, !PT ;  /* 0x0000001b081b7209 */ /* 0x001fe40007810000 */
[----:B------:R-:W-:Y:S02]  /*2c90*/  FSEL R62, R36, -INF , P5 ;  /* 0xff800000243e7808 */ /* 0x000fe40002800000 */
[----:B------:R-:W-:Y:S01]  /*2ca0*/  FSEL R37, R37, -INF , P6 ;  /* 0xff80000025257808 */ /* 0x000fe20003000000 */
[----:B------:R-:W0:Y:S01]  /*2cb0*/  SHFL.BFLY PT, R0, R27, 0x1, 0x1f ;  /* 0x0c201f001b007f89 */ /* 0x000e2200000e0000 */
[----:B------:R-:W-:-:S02]  /*2cc0*/  ISETP.NE.AND P0, PT, R72, RZ, PT ;  /* 0x000000ff4800720c */ /* 0x000fc40003f05270 */
[----:B0-----:R-:W-:-:S04]  /*2cd0*/  FMNMX.FTZ R0, R27, R0, !PT ;  /* 0x000000001b007209 */ /* 0x001fc80007810000 */
[C---:B------:R-:W-:Y:S01]  /*2ce0*/  FSETP.NEU.FTZ.AND P3, PT, R0.reuse, -INF , PT ;  /* 0xff8000000000780b */ /* 0x040fe20003f7d000 */
[----:B------:R-:W-:-:S05]  /*2cf0*/  FFMA.FTZ R6, R0, R31, -8 ;  /* 0xc100000000067423 */ /* 0x000fca000001001f */
[----:B------:R-:W-:Y:S02]  /*2d00*/  FSEL R6, R6, RZ, P3 ;  /* 0x000000ff06067208 */ /* 0x000fe40001800000 */
[----:B------:R-:W-:-:S03]  /*2d10*/  ISETP.NE.AND P3, PT, R10, RZ, PT ;  /* 0x000000ff0a00720c */ /* 0x000fc60003f65270 */
[--C-:B------:R-:W-:Y:S01]  /*2d20*/  FFMA.FTZ R5, R7, UR40, -R6.reuse ;  /* 0x0000002807057c23 */ /* 0x100fe20008010806 */
[----:B------:R-:W-:-:S01]  /*2d30*/  FFMA.FTZ R7, R11, UR40, -R6 ;  /* 0x000000280b077c23 */ /* 0x000fc20008010806 */
[----:B------:R-:W-:Y:S01]  /*2d40*/  FMNMX.FTZ R11, R104, R105, !PT ;  /* 0x00000069680b7209 */ /* 0x000fe20007810000 */
[----:B------:R-:W-:-:S01]  /*2d50*/  FFMA.FTZ R10, R13, UR40, -R6 ;  /* 0x000000280d0a7c23 */ /* 0x000fc20008010806 */
[--C-:B------:R-:W-:Y:S01]  /*2d60*/  FFMA.FTZ R8, R9, UR40, -R6.reuse ;  /* 0x0000002809087c23 */ /* 0x100fe20008010806 */
[----:B------:R-:W-:-:S01]  /*2d70*/  FFMA.FTZ R9, R15, UR40, -R6 ;  /* 0x000000280f097c23 */ /* 0x000fc20008010806 */
[----:B------:R-:W-:Y:S01]  /*2d80*/  FMNMX.FTZ R14, R108, R11, !PT ;  /* 0x0000000b6c0e7209 */ /* 0x000fe20007810000 */
[----:B------:R-:W-:-:S01]  /*2d90*/  FFMA.FTZ R12, R21, UR40, -R6 ;  /* 0x00000028150c7c23 */ /* 0x000fc20008010806 */
[--C-:B------:R-:W-:Y:S01]  /*2da0*/  FFMA.FTZ R50, R111, UR40, -R6.reuse ;  /* 0x000000286f327c23 */ /* 0x100fe20008010806 */
[----:B------:R-:W-:Y:S01]  /*2db0*/  FSEL R32, R32, -INF , P3 ;  /* 0xff80000020207808 */ /* 0x000fe20001800000 */
[--C-:B------:R-:W-:Y:S01]  /*2dc0*/  FFMA.FTZ R33, R3, UR40, -R6.reuse ;  /* 0x0000002803217c23 */ /* 0x100fe20008010806 */
[----:B------:R-:W-:Y:S01]  /*2dd0*/  FMNMX.FTZ R13, R109, R14, !PT ;  /* 0x0000000e6d0d7209 */ /* 0x000fe20007810000 */
[--C-:B------:R-:W-:Y:S01]  /*2de0*/  FFMA.FTZ R66, R47, UR40, -R6.reuse ;  /* 0x000000282f427c23 */ /* 0x100fe20008010806 */
[----:B------:R-:W-:-:S01]  /*2df0*/  FFMA.FTZ R47, R67, UR40, -R6 ;  /* 0x00000028432f7c23 */ /* 0x000fc20008010806 */
[----:B------:R-:W-:Y:S01]  /*2e00*/  MUFU.EX2 R5, R5 ;  /* 0x0000000500057308 */ /* 0x000fe20000000800 */
[----:B------:R-:W-:Y:S01]  /*2e10*/  FMNMX.FTZ R20, R112, R13, !PT ;  /* 0x0000000d70147209 */ /* 0x000fe20007810000 */
[--C-:B------:R-:W-:Y:S01]  /*2e20*/  FFMA.FTZ R74, R81, UR40, -R6.reuse ;  /* 0x00000028514a7c23 */ /* 0x100fe20008010806 */
[----:B------:R-:W-:-:S01]  /*2e30*/  FFMA.FTZ R121, R121, UR40, -R6 ;  /* 0x0000002879797c23 */ /* 0x000fc20008010806 */
[--C-:B------:R-:W-:Y:S01]  /*2e40*/  FFMA.FTZ R14, R123, UR40, -R6.reuse ;  /* 0x000000287b0e7c23 */ /* 0x100fe20008010806 */
[----:B------:R-:W-:Y:S01]  /*2e50*/  FMNMX.FTZ R13, R113, R20, !PT ;  /* 0x00000014710d7209 */ /* 0x000fe20007810000 */
[--C-:B------:R-:W-:Y:S01]  /*2e60*/  FFMA.FTZ R125, R125, UR40, -R6.reuse ;  /* 0x000000287d7d7c23 */ /* 0x100fe20008010806 */
[----:B------:R-:W-:-:S01]  /*2e70*/  FFMA.FTZ R129, R129, UR40, -R6 ;  /* 0x0000002881817c23 */ /* 0x000fc20008010806 */
[----:B------:R-:W0:Y:S01]  /*2e80*/  MUFU.EX2 R8, R8 ;  /* 0x0000000800087308 */ /* 0x000e220000000800 */
[----:B------:R-:W-:Y:S01]  /*2e90*/  FMNMX.FTZ R20, R116, R13, !PT ;  /* 0x0000000d74147209 */ /* 0x000fe20007810000 */
[--C-:B------:R-:W-:Y:S01]  /*2ea0*/  FFMA.FTZ R70, R51, UR40, -R6.reuse ;  /* 0x0000002833467c23 */ /* 0x100fe20008010806 */
[----:B------:R-:W-:-:S01]  /*2eb0*/  FFMA.FTZ R133, R133, UR40, -R6 ;  /* 0x0000002885857c23 */ /* 0x000fc20008010806 */
        /* <DEDUP_REMOVED lines=10> */
[----:B------:R-:W-:Y:S01]  /*2f60*/  FFMA.FTZ R35, R35, UR40, -R6 ;  /* 0x0000002823237c23 */ /* 0x000fe20008010806 */
[----:B------:R-:W-:Y:S01]  /*2f70*/  IMAD.MOV.U32 R85, RZ, RZ, R87 ;  /* 0x000000ffff557224 */ /* 0x000fe200078e0057 */
[----:B------:R-:W-:Y:S01]  /*2f80*/  MUFU.EX2 R10, R10 ;  /* 0x0000000a000a7308 */ /* 0x000fe20000000800 */
[----:B------:R-:W-:-:S04]  /*2f90*/  FMNMX.FTZ R26, R92, R15, !PT ;  /* 0x0000000f5c1a7209 */ /* 0x000fc80007810000 */
[----:B------:R-:W-:Y:S01]  /*2fa0*/  FMNMX.FTZ R21, R93, R26, !PT ;  /* 0x0000001a5d157209 */ /* 0x000fe20007810000 */
[----:B------:R-:W-:-:S02]  /*2fb0*/  FFMA.FTZ R26, R131, UR40, -R6 ;  /* 0x00000028831a7c23 */ /* 0x000fc40008010806 */
[----:B------:R-:W-:Y:S01]  /*2fc0*/  MUFU.EX2 R9, R9 ;  /* 0x0000000900097308 */ /* 0x000fe20000000800 */
[----:B------:R-:W-:-:S04]  /*2fd0*/  FMNMX.FTZ R30, R96, R21, !PT ;  /* 0x00000015601e7209 */ /* 0x000fc80007810000 */
[----:B------:R-:W-:-:S03]  /*2fe0*/  FMNMX.FTZ R21, R97, R30, !PT ;  /* 0x0000001e61157209 */ /* 0x000fc60007810000 */
        /* <DEDUP_REMOVED lines=18> */
[----:B------:R1:W-:Y:S01]  /*3110*/  MUFU.EX2 R31, R50 ;  /* 0x00000032001f7308 */ /* 0x0003e20000000800 */
        /* <DEDUP_REMOVED lines=11> */
[----:B-1----:R-:W-:-:S04]  /*31d0*/  FMNMX.FTZ R50, R52, R103, !PT ;  /* 0x0000006734327209 */ /* 0x002fc80007810000 */
[----:B------:R-:W-:Y:S02]  /*31e0*/  FMNMX.FTZ R75, R53, R50, !PT ;  /* 0x00000032354b7209 */ /* 0x000fe40007810000 */
[----:B------:R-:W-:Y:S01]  /*31f0*/  FSEL R50, R28, -INF , P1 ;  /* 0xff8000001c327808 */ /* 0x000fe20000800000 */
[--C-:B------:R-:W-:Y:S01]  /*3200*/  FFMA.FTZ R28, R63, UR40, -R6.reuse ;  /* 0x000000283f1c7c23 */ /* 0x100fe20008010806 */
[----:B------:R-:W-:Y:S01]  /*3210*/  FMNMX.FTZ R54, R24, R75, !PT ;  /* 0x0000004b18367209 */ /* 0x000fe20007810000 */
[----:B------:R-:W-:Y:S03]  /*3220*/  MUFU.EX2 R30, R30 ;  /* 0x0000001e001e7308 */ /* 0x000fe60000000800 */
[----:B------:R-:W-:Y:S02]  /*3230*/  FMNMX.FTZ R75, R25, R54, !PT ;  /* 0x00000036194b7209 */ /* 0x000fe40007810000 */
[----:B------:R-:W-:Y:S01]  /*3240*/  FSEL R54, R29, -INF , P2 ;  /* 0xff8000001d367808 */ /* 0x000fe20001000000 */
[----:B------:R-:W-:-:S01]  /*3250*/  FFMA.FTZ R29, R71, UR40, -R6 ;  /* 0x00000028471d7c23 */ /* 0x000fc20008010806 */
[----:B------:R-:W-:Y:S01]  /*3260*/  FMNMX.FTZ R75, R50, R75, !PT ;  /* 0x0000004b324b7209 */ /* 0x000fe20007810000 */
[----:B------:R-:W-:Y:S03]  /*3270*/  MUFU.EX2 R27, R119 ;  /* 0x00000077001b7308 */ /* 0x000fe60000000800 */
[----:B------:R-:W-:-:S04]  /*3280*/  FMNMX.FTZ R75, R54, R75, !PT ;  /* 0x0000004b364b7209 */ /* 0x000fc80007810000 */
[----:B------:R-:W-:Y:S01]  /*3290*/  FMNMX.FTZ R75, R32, R75, !PT ;  /* 0x0000004b204b7209 */ /* 0x000fe20007810000 */
[----:B------:R-:W-:Y:S03]  /*32a0*/  MUFU.EX2 R34, R34 ;  /* 0x0000002200227308 */ /* 0x000fe60000000800 */
[----:B------:R-:W-:-:S04]  /*32b0*/  FMNMX.FTZ R75, R58, R75, !PT ;  /* 0x0000004b3a4b7209 */ /* 0x000fc80007810000 */
[----:B------:R-:W-:Y:S01]  /*32c0*/  FMNMX.FTZ R36, R62, R75, !PT ;  /* 0x0000004b3e247209 */ /* 0x000fe20007810000 */
[----:B------:R-:W-:Y:S03]  /*32d0*/  MUFU.EX2 R38, R38 ;  /* 0x0000002600267308 */ /* 0x000fe60000000800 */
[----:B------:R-:W-:Y:S01]  /*32e0*/  FMNMX.FTZ R3, R37, R36, !PT ;  /* 0x0000002425037209 */ /* 0x000fe20007810000 */
[--C-:B------:R-:W-:Y:S01]  /*32f0*/  FFMA.FTZ R36, R43, UR40, -R6.reuse ;  /* 0x000000282b247c23 */ /* 0x100fe20008010806 */
[----:B------:R-:W-:-:S01]  /*3300*/  FFMA.FTZ R43, R59, UR40, -R6 ;  /* 0x000000283b2b7c23 */ /* 0x000fc20008010806 */
[--C-:B------:R-:W-:Y:S02]  /*3310*/  FFMA.FTZ R59, R83, UR40, -R6.reuse ;  /* 0x00000028533b7c23 */ /* 0x100fe40008010806 */
[----:B------:R-:W1:Y:S01]  /*3320*/  SHFL.BFLY PT, R72, R3, 0x2, 0x1f ;  /* 0x0c401f0003487f89 */ /* 0x000e6200000e0000 */
[----:B------:R-:W-:Y:S08]  /*3330*/  MUFU.EX2 R42, R42 ;  /* 0x0000002a002a7308 */ /* 0x000ff00000000800 */
[----:B------:R-:W-:Y:S08]  /*3340*/  MUFU.EX2 R99, R99 ;  /* 0x0000006300637308 */ /* 0x000ff00000000800 */
[----:B------:R-:W-:Y:S01]  /*3350*/  MUFU.EX2 R46, R46 ;  /* 0x0000002e002e7308 */ /* 0x000fe20000000800 */
[----:B-1----:R-:W-:Y:S01]  /*3360*/  FMNMX.FTZ R63, R3, R72, !PT ;  /* 0x00000048033f7209 */ /* 0x002fe20007810000 */
[--C-:B------:R-:W-:Y:S01]  /*3370*/  FFMA.FTZ R72, R55, UR40, -R6.reuse ;  /* 0x0000002837487c23 */ /* 0x100fe20008010806 */
[----:B------:R-:W-:-:S05]  /*3380*/  FFMA.FTZ R55, R79, UR40, -R6 ;  /* 0x000000284f377c23 */ /* 0x000fca0008010806 */
[----:B------:R-:W-:Y:S01]  /*3390*/  MUFU.EX2 R73, R73 ;  /* 0x0000004900497308 */ /* 0x000fe20000000800 */
[----:B------:R-:W1:Y:S07]  /*33a0*/  SHFL.BFLY PT, R78, R63, 0x1, 0x1f ;  /* 0x0c201f003f4e7f89 */ /* 0x000e6e00000e0000 */
[----:B------:R-:W-:Y:S08]  /*33b0*/  MUFU.EX2 R28, R28 ;  /* 0x0000001c001c7308 */ /* 0x000ff00000000800 */
[----:B------:R-:W-:Y:S08]  /*33c0*/  MUFU.EX2 R29, R29 ;  /* 0x0000001d001d7308 */ /* 0x000ff00000000800 */
[----:B------:R-:W-:Y:S01]  /*33d0*/  MUFU.EX2 R33, R33 ;  /* 0x0000002100217308 */ /* 0x000fe20000000800 */
[----:B-1----:R-:W-:Y:S01]  /*33e0*/  FMNMX.FTZ R3, R63, R78, !PT ;  /* 0x0000004e3f037209 */ /* 0x002fe20007810000 */
[----:B------:R-:W-:-:S02]  /*33f0*/  IMAD.U32 R78, RZ, RZ, UR40 ;  /* 0x00000028ff4e7e24 */ /* 0x000fc4000f8e00ff */
[----:B------:R-:W-:-:S01]  /*3400*/  FFMA.FTZ R63, R95, UR40, -R6 ;  /* 0x000000285f3f7c23 */ /* 0x000fc20008010806 */
[C---:B------:R-:W-:Y:S01]  /*3410*/  FSETP.NEU.FTZ.AND P1, PT, R3.reuse, -INF , PT ;  /* 0xff8000000300780b */ /* 0x040fe20003f3d000 */
[----:B------:R-:W-:-:S01]  /*3420*/  FFMA.FTZ R67, R3, R78, -8 ;  /* 0xc100000003437423 */ /* 0x000fc2000001004e */
[--C-:B------:R-:W-:Y:S01]  /*3430*/  FFMA.FTZ R78, R91, UR40, -R6.reuse ;  /* 0x000000285b4e7c23 */ /* 0x100fe20008010806 */
[----:B------:R-:W-:-:S01]  /*3440*/  FFMA.FTZ R6, R39, UR40, -R6 ;  /* 0x0000002827067c23 */ /* 0x000fc20008010806 */
[----:B------:R-:W-:Y:S02]  /*3450*/  MUFU.EX2 R36, R36 ;  /* 0x0000002400247308 */ /* 0x000fe40000000800 */
[----:B------:R-:W-:Y:S02]  /*3460*/  FSEL R79, R67, RZ, P1 ;  /* 0x000000ff434f7208 */ /* 0x000fe40000800000 */
[----:B------:R-:W-:-:S03]  /*3470*/  PLOP3.LUT P1, PT, PT, PT, UP0, 0x80, 0x0 ;  /* 0x000000000000781c */ /* 0x000fc60003f2f008 */
[--C-:B------:R-:W-:Y:S01]  /*3480*/  FFMA.FTZ R67, R104, UR40, -R79.reuse ;  /* 0x0000002868437c23 */ /* 0x100fe2000801084f */
[----:B------:R-:W-:-:S01]  /*3490*/  FFMA.FTZ R80, R105, UR40, -R79 ;  /* 0x0000002869507c23 */ /* 0x000fc2000801084f */
[--C-:B------:R-:W-:Y:S01]  /*34a0*/  FFMA.FTZ R108, R108, UR40, -R79.reuse ;  /* 0x000000286c6c7c23 */ /* 0x100fe2000801084f */
[----:B------:R-:W-:-:S01]  /*34b0*/  FFMA.FTZ R109, R109, UR40, -R79 ;  /* 0x000000286d6d7c23 */ /* 0x000fc2000801084f */
[--C-:B------:R-:W-:Y:S01]  /*34c0*/  FFMA.FTZ R71, R112, UR40, -R79.reuse ;  /* 0x0000002870477c23 */ /* 0x100fe2000801084f */
[----:B------:R-:W-:-:S01]  /*34d0*/  FFMA.FTZ R82, R113, UR40, -R79 ;  /* 0x0000002871527c23 */ /* 0x000fc2000801084f */
[----:B------:R-:W-:Y:S01]  /*34e0*/  MUFU.EX2 R67, R67 ;  /* 0x0000004300437308 */ /* 0x000fe20000000800 */
[----:B------:R-:W-:-:S01]  /*34f0*/  FFMA.FTZ R116, R116, UR40, -R79 ;  /* 0x0000002874747c23 */ /* 0x000fc2000801084f */
[--C-:B------:R-:W-:Y:S01]  /*3500*/  FFMA.FTZ R81, R60, UR40, -R79.reuse ;  /* 0x000000283c517c23 */ /* 0x100fe2000801084f */
[----:B------:R-:W-:-:S01]  /*3510*/  FFMA.FTZ R83, R61, UR40, -R79 ;  /* 0x000000283d537c23 */ /* 0x000fc2000801084f */
[--C-:B------:R-:W-:Y:S01]  /*3520*/  FFMA.FTZ R60, R64, UR40, -R79.reuse ;  /* 0x00000028403c7c23 */ /* 0x100fe2000801084f */
[----:B------:R-:W-:-:S01]  /*3530*/  FFMA.FTZ R61, R65, UR40, -R79 ;  /* 0x00000028413d7c23 */ /* 0x000fc2000801084f */
[----:B0-----:R-:W-:Y:S01]  /*3540*/  FADD.FTZ R64, R5, R8 ;  /* 0x0000000805407221 */ /* 0x001fe20000010000 */
[----:B------:R-:W-:-:S01]  /*3550*/  FFMA.FTZ R117, R117, UR40, -R79 ;  /* 0x0000002875757c23 */ /* 0x000fc2000801084f */
[----:B------:R-:W0:Y:S01]  /*3560*/  MUFU.EX2 R80, R80 ;  /* 0x0000005000507308 */ /* 0x000e220000000800 */
[----:B------:R-:W-:-:S01]  /*3570*/  FFMA.FTZ R75, R88, UR40, -R79 ;  /* 0x00000028584b7c23 */ /* 0x000fc2000801084f */
[--C-:B------:R-:W-:Y:S01]  /*3580*/  FFMA.FTZ R84, R89, UR40, -R79.reuse ;  /* 0x0000002859547c23 */ /* 0x100fe2000801084f */
[----:B------:R-:W-:-:S01]  /*3590*/  FFMA.FTZ R92, R92, UR40, -R79 ;  /* 0x000000285c5c7c23 */ /* 0x000fc2000801084f */
[--C-:B------:R-:W-:Y:S01]  /*35a0*/  FFMA.FTZ R93, R93, UR40, -R79.reuse ;  /* 0x000000285d5d7c23 */ /* 0x100fe2000801084f */
[----:B------:R-:W-:-:S01]  /*35b0*/  FFMA.FTZ R77, R96, UR40, -R79 ;  /* 0x00000028604d7c23 */ /* 0x000fc2000801084f */
[--C-:B------:R-:W-:Y:S01]  /*35c0*/  FFMA.FTZ R86, R97, UR40, -R79.reuse ;  /* 0x0000002861567c23 */ /* 0x100fe2000801084f */
[----:B------:R-:W-:-:S01]  /*35d0*/  FFMA.FTZ R100, R100, UR40, -R79 ;  /* 0x0000002864647c23 */ /* 0x000fc2000801084f */
[----:B------:R-:W1:Y:S01]  /*35e0*/  MUFU.EX2 R108, R108 ;  /* 0x0000006c006c7308 */ /* 0x000e620000000800 */
[----:B------:R-:W-:-:S01]  /*35f0*/  FFMA.FTZ R101, R101, UR40, -R79 ;  /* 0x0000002865657c23 */ /* 0x000fc2000801084f */
[--C-:B------:R-:W-:Y:S01]  /*3600*/  FFMA.FTZ R56, R56, UR40, -R79.reuse ;  /* 0x0000002838387c23 */ /* 0x100fe2000801084f */
[----:B------:R-:W-:-:S01]  /*3610*/  FFMA.FTZ R57, R57, UR40, -R79 ;  /* 0x0000002839397c23 */ /* 0x000fc2000801084f */
[--C-:B------:R-:W-:Y:S01]  /*3620*/  FFMA.FTZ R68, R68, UR40, -R79.reuse ;  /* 0x0000002844447c23 */ /* 0x100fe2000801084f */
[----:B------:R-:W-:-:S01]  /*3630*/  FFMA.FTZ R69, R69, UR40, -R79 ;  /* 0x0000002845457c23 */ /* 0x000fc2000801084f */
[--C-:B------:R-:W-:Y:S01]  /*3640*/  FFMA.FTZ R40, R40, UR40, -R79.reuse ;  /* 0x0000002828287c23 */ /* 0x100fe2000801084f */
[----:B------:R-:W-:-:S01]  /*3650*/  FFMA.FTZ R41, R41, UR40, -R79 ;  /* 0x0000002829297c23 */ /* 0x000fc2000801084f */
[----:B------:R-:W2:Y:S01]  /*3660*/  MUFU.EX2 R109, R109 ;  /* 0x0000006d006d7308 */ /* 0x000ea20000000800 */
[----:B0-----:R-:W-:-:S01]  /*3670*/  FADD.FTZ R65, R67, R80 ;  /* 0x0000005043417221 */ /* 0x001fc20000010000 */
[--C-:B------:R-:W-:Y:S01]  /*3680*/  FFMA.FTZ R44, R44, UR40, -R79.reuse ;  /* 0x000000282c2c7c23 */ /* 0x100fe2000801084f */
[----:B------:R-:W-:-:S01]  /*3690*/  FFMA.FTZ R45, R45, UR40, -R79 ;  /* 0x000000282d2d7c23 */ /* 0x000fc2000801084f */
[--C-:B------:R-:W-:Y:S01]  /*36a0*/  FFMA.FTZ R48, R48, UR40, -R79.reuse ;  /* 0x0000002830307c23 */ /* 0x100fe2000801084f */
[----:B------:R-:W-:-:S01]  /*36b0*/  FFMA.FTZ R49, R49, UR40, -R79 ;  /* 0x0000002831317c23 */ /* 0x000fc2000801084f */
[--C-:B------:R-:W-:Y:S01]  /*36c0*/  FFMA.FTZ R52, R52, UR40, -R79.reuse ;  /* 0x0000002834347c23 */ /* 0x100fe2000801084f */
        /* <DEDUP_REMOVED lines=9> */
[----:B------:R-:W3:Y:S01]  /*3760*/  MUFU.EX2 R82, R82 ;  /* 0x0000005200527308 */ /* 0x000ee20000000800 */
[----:B------:R-:W-:-:S01]  /*3770*/  FFMA.FTZ R37, R37, UR40, -R79 ;  /* 0x0000002825257c23 */ /* 0x000fc2000801084f */
[----:B------:R-:W-:-:S06]  /*3780*/  IMAD.MOV.U32 R79, RZ, RZ, R87 ;  /* 0x000000ffff4f7224 */ /* 0x000fcc00078e0057 */
[----:B------:R4:W-:Y:S08]  /*3790*/  MUFU.EX2 R88, R83 ;  /* 0x0000005300587308 */ /* 0x0009f00000000800 */
[----:B------:R-:W5:Y:S01]  /*37a0*/  MUFU.EX2 R116, R116 ;  /* 0x0000007400747308 */ /* 0x000f620000000800 */
[----:B----4-:R-:W-:-:S01]  /*37b0*/  FADD.FTZ R83, R7, R64 ;  /* 0x0000004007537221 */ /* 0x010fc20000010000 */
[----:B-1----:R-:W-:Y:S01]  /*37c0*/  FADD.FTZ R64, R108, R65 ;  /* 0x000000416c407221 */ /* 0x002fe20000010000 */
[----:B--2---:R-:W-:-:S02]  /*37d0*/  F2FP.SATFINITE.E4M3.F32.PACK_AB_MERGE_C R108, R109, R108, RZ ;  /* 0x0000006c6d6c723e */ /* 0x004fc400048070ff */
[----:B------:R-:W-:Y:S01]  /*37e0*/  FADD.FTZ R90, R10, R83 ;  /* 0x000000530a5a7221 */ /* 0x000fe20000010000 */
[----:B------:R-:W-:-:S01]  /*37f0*/  FADD.FTZ R64, R109, R64 ;  /* 0x000000406d407221 */ /* 0x000fc20000010000 */
[----:B------:R-:W-:Y:S01]  /*3800*/  F2FP.SATFINITE.E4M3.F32.PACK_AB_MERGE_C R172, R80, R67, R108 ;  /* 0x0000004350ac723e */ /* 0x000fe2000480706c */
[----:B------:R-:W1:Y:S01]  /*3810*/  MUFU.EX2 R117, R117 ;  /* 0x0000007500757308 */ /* 0x000e620000000800 */
[----:B------:R-:W-:-:S01]  /*3820*/  FADD.FTZ R83, R9, R90 ;  /* 0x0000005a09537221 */ /* 0x000fc20000010000 */
[----:B0-----:R-:W-:Y:S01]  /*3830*/  FADD.FTZ R65, R71, R64 ;  /* 0x0000004047417221 */ /* 0x001fe20000010000 */
[----:B------:R-:W-:Y:S02]  /*3840*/  IMAD.MOV.U32 R80, RZ, RZ, R87 ;  /* 0x000000ffff507224 */ /* 0x000fe400078e0057 */
[----:B------:R-:W-:Y:S01]  /*3850*/  FADD.FTZ R4, R12, R83 ;  /* 0x000000530c047221 */ /* 0x000fe20000010000 */
[----:B---3--:R-:W-:-:S01]  /*3860*/  FADD.FTZ R65, R82, R65 ;  /* 0x0000004152417221 */ /* 0x008fc20000010000 */
[----:B------:R-:W-:Y:S01]  /*3870*/  IMAD.MOV.U32 R83, RZ, RZ, R87 ;  /* 0x000000ffff537224 */ /* 0x000fe200078e0057 */
[----:B------:R-:W0:Y:S01]  /*3880*/  MUFU.EX2 R75, R75 ;  /* 0x0000004b004b7308 */ /* 0x000e220000000800 */
[----:B------:R-:W-:-:S01]  /*3890*/  FADD.FTZ R39, R11, R4 ;  /* 0x000000040b277221 */ /* 0x000fc20000010000 */
[----:B-----5:R-:W-:Y:S01]  /*38a0*/  FADD.FTZ R4, R116, R65 ;  /* 0x0000004174047221 */ /* 0x020fe20000010000 */
[----:B------:R-:W-:-:S02]  /*38b0*/  IMAD.MOV.U32 R67, RZ, RZ, R87 ;  /* 0x000000ffff437224 */ /* 0x000fc400078e0057 */
[C---:B------:R-:W-:Y:S01]  /*38c0*/  FADD.FTZ R64, R14.reuse, R39 ;  /* 0x000000270e407221 */ /* 0x040fe20000010000 */
[----:B------:R-:W-:Y:S02]  /*38d0*/  F2FP.SATFINITE.E4M3.F32.PACK_AB_MERGE_C R14, R14, R11, RZ ;  /* 0x0000000b0e0e723e */ /* 0x000fe400048070ff */
[----:B------:R-:W2:Y:S01]  /*38e0*/  MUFU.EX2 R84, R84 ;  /* 0x0000005400547308 */ /* 0x000ea20000000800 */
[----:B-1----:R-:W-:-:S01]  /*38f0*/  FADD.FTZ R4, R117, R4 ;  /* 0x0000000475047221 */ /* 0x002fc20000010000 */
[----:B------:R-:W-:Y:S01]  /*3900*/  FADD.FTZ R65, R13, R64 ;  /* 0x000000400d417221 */ /* 0x000fe20000010000 */
[----:B------:R-:W-:Y:S02]  /*3910*/  F2FP.SATFINITE.E4M3.F32.PACK_AB_MERGE_C R175, R12, R9, R14 ;  /* 0x000000090caf723e */ /* 0x000fe4000480700e */
[----:B------:R-:W-:-:S03]  /*3920*/  F2FP.SATFINITE.E4M3.F32.PACK_AB_MERGE_C R116, R117, R116, RZ ;  /* 0x000000747574723e */ /* 0x000fc600048070ff */
[----:B------:R-:W1:Y:S01]  /*3930*/  MUFU.EX2 R92, R92 ;  /* 0x0000005c005c7308 */ /* 0x000e620000000800 */
[----:B0-----:R-:W-:-:S01]  /*3940*/  FADD.FTZ R39, R75, R4 ;  /* 0x000000044b277221 */ /* 0x001fc20000010000 */
[----:B------:R-:W-:Y:S01]  /*3950*/  FADD.FTZ R4, R20, R65 ;  /* 0x0000004114047221 */ /* 0x000fe20000010000 */
[----:B------:R-:W-:Y:S01]  /*3960*/  F2FP.SATFINITE.E4M3.F32.PACK_AB_MERGE_C R174, R82, R71, R116 ;  /* 0x0000004752ae723e */ /* 0x000fe20004807074 */
[----:B------:R-:W-:Y:S02]  /*3970*/  IMAD.MOV.U32 R82, RZ, RZ, R87 ;  /* 0x000000ffff527224 */ /* 0x000fe400078e0057 */
[----:B------:R-:W-:-:S01]  /*3980*/  FADD.FTZ R65, R15, R4 ;  /* 0x000000040f417221 */ /* 0x000fc20000010000 */
[----:B------:R-:W-:Y:S01]  /*3990*/  F2FP.SATFINITE.E4M3.F32.PACK_AB_MERGE_C R15, R26, R15, RZ ;  /* 0x0000000f1a0f723e */ /* 0x000fe200048070ff */
[----:B------:R-:W0:Y:S01]  /*39a0*/  MUFU.EX2 R93, R93 ;  /* 0x0000005d005d7308 */ /* 0x000e220000000800 */
[----:B--2---:R-:W-:-:S01]  /*39b0*/  FADD.FTZ R39, R84, R39 ;  /* 0x0000002754277221 */ /* 0x004fc20000010000 */
[----:B------:R-:W-:Y:S01]  /*39c0*/  FADD.FTZ R64, R26, R65 ;  /* 0x000000411a407221 */ /* 0x000fe20000010000 */
[----:B------:R-:W-:Y:S01]  /*39d0*/  F2FP.SATFINITE.E4M3.F32.PACK_AB_MERGE_C R177, R20, R13, R15 ;  /* 0x0000000d14b1723e */ /* 0x000fe2000480700f */
[----:B------:R-:W-:-:S02]  /*39e0*/  IMAD.MOV.U32 R71, RZ, RZ, R87 ;  /* 0x000000ffff477224 */ /* 0x000fc400078e0057 */
[----:B------:R-:W-:-:S01]  /*39f0*/  FADD.FTZ R65, R21, R64 ;  /* 0x0000004015417221 */ /* 0x000fc20000010000 */
[----:B------:R-:W-:Y:S01]  /*3a00*/  IMAD.MOV.U32 R64, RZ, RZ, R87 ;  /* 0x000000ffff407224 */ /* 0x000fe200078e0057 */
[----:B------:R-:W2:Y:S01]  /*3a10*/  MUFU.EX2 R77, R77 ;  /* 0x0000004d004d7308 */ /* 0x000ea20000000800 */
[----:B-1----:R-:W-:-:S01]  /*3a20*/  FADD.FTZ R4, R92, R39 ;  /* 0x000000275c047221 */ /* 0x002fc20000010000 */
[----:B------:R-:W-:-:S06]  /*3a30*/  IMAD.MOV.U32 R26, RZ, RZ, R87 ;  /* 0x000000ffff1a7224 */ /* 0x000fcc00078e0057 */
[----:B------:R-:W1:Y:S01]  /*3a40*/  MUFU.EX2 R86, R86 ;  /* 0x0000005600567308 */ /* 0x000e620000000800 */
[----:B0-----:R-:W-:-:S01]  /*3a50*/  FADD.FTZ R4, R93, R4 ;  /* 0x000000045d047221 */ /* 0x001fc20000010000 */
[----:B------:R-:W-:-:S04]  /*3a60*/  F2FP.SATFINITE.E4M3.F32.PACK_AB_MERGE_C R92, R93, R92, RZ ;  /* 0x0000005c5d5c723e */ /* 0x000fc800048070ff */
[----:B------:R-:W-:Y:S01]  /*3a70*/  F2FP.SATFINITE.E4M3.F32.PACK_AB_MERGE_C R176, R84, R75, R92 ;  /* 0x0000004b54b0723e */ /* 0x000fe2000480705c */
[----:B------:R-:W-:Y:S01]  /*3a80*/  IMAD.MOV.U32 R84, RZ, RZ, R87 ;  /* 0x000000ffff547224 */ /* 0x000fe200078e0057 */
[----:B------:R-:W0:Y:S01]  /*3a90*/  MUFU.EX2 R100, R100 ;  /* 0x0000006400647308 */ /* 0x000e220000000800 */
[----:B--2---:R-:W-:-:S01]  /*3aa0*/  FADD.FTZ R39, R77, R4 ;  /* 0x000000044d277221 */ /* 0x004fc20000010000 */
[----:B------:R-:W-:Y:S01]  /*3ab0*/  FADD.FTZ R4, R30, R65 ;  /* 0x000000411e047221 */ /* 0x000fe20000010000 */
[----:B------:R-:W-:-:S03]  /*3ac0*/  IMAD.MOV.U32 R75, RZ, RZ, R87 ;  /* 0x000000ffff4b7224 */ /* 0x000fc600078e0057 */
[----:B------:R-:W-:Y:S01]  /*3ad0*/  FADD.FTZ R65, R27, R4 ;  /* 0x000000041b417221 */ /* 0x000fe20000010000 */
[----:B------:R-:W-:Y:S01]  /*3ae0*/  F2FP.SATFINITE.E4M3.F32.PACK_AB_MERGE_C R27, R34, R27, RZ ;  /* 0x0000001b221b723e */ /* 0x000fe200048070ff */
[----:B------:R-:W2:Y:S01]  /*3af0*/  MUFU.EX2 R101, R101 ;  /* 0x0000006500657308 */ /* 0x000ea20000000800 */
[----:B-1----:R-:W-:-:S02]  /*3b00*/  FADD.FTZ R39, R86, R39 ;  /* 0x0000002756277221 */ /* 0x002fc40000010000 */
[----:B------:R-:W-:Y:S01]  /*3b10*/  F2FP.SATFINITE.E4M3.F32.PACK_AB_MERGE_C R179, R30, R21, R27 ;  /* 0x000000151eb3723e */ /* 0x000fe2000480701b */
[--C-:B------:R-:W-:Y:S02]  /*3b20*/  IMAD.MOV.U32 R30, RZ, RZ, R87.reuse ;  /* 0x000000ffff1e7224 */ /* 0x100fe400078e0057 */
[----:B------:R-:W-:Y:S02]  /*3b30*/  IMAD.MOV.U32 R27, RZ, RZ, R87 ;  /* 0x000000ffff1b7224 */ /* 0x000fe400078e0057 */
[----:B------:R-:W1:Y:S01]  /*3b40*/  MUFU.EX2 R56, R56 ;  /* 0x0000003800387308 */ /* 0x000e620000000800 */
[----:B0-----:R-:W-:-:S01]  /*3b50*/  FADD.FTZ R4, R100, R39 ;  /* 0x0000002764047221 */ /* 0x001fc20000010000 */
[----:B------:R-:W-:Y:S01]  /*3b60*/  F2FP.SATFINITE.E4M3.F32.PACK_AB_MERGE_C R39, R10, R7, RZ ;  /* 0x000000070a27723e */ /* 0x000fe200048070ff */
[----:B------:R-:W-:-:S01]  /*3b70*/  FADD.FTZ R10, R34, R65 ;  /* 0x00000041220a7221 */ /* 0x000fc20000010000 */
[----:B------:R-:W-:-:S02]  /*3b80*/  IMAD.MOV.U32 R65, RZ, RZ, R87 ;  /* 0x000000ffff417224 */ /* 0x000fc400078e0057 */
[----:B------:R-:W-:Y:S01]  /*3b90*/  F2FP.SATFINITE.E4M3.F32.PACK_AB_MERGE_C R173, R8, R5, R39 ;  /* 0x0000000508ad723e */ /* 0x000fe20004807027 */
[----:B------:R-:W-:Y:S01]  /*3ba0*/  FADD.FTZ R11, R31, R10 ;  /* 0x0000000a1f0b7221 */ /* 0x000fe20000010000 */
[----:B------:R-:W0:Y:S01]  /*3bb0*/  MUFU.EX2 R57, R57 ;  /* 0x0000003900397308 */ /* 0x000e220000000800 */
[----:B--2---:R-:W-:-:S01]  /*3bc0*/  FADD.FTZ R7, R101, R4 ;  /* 0x0000000465077221 */ /* 0x004fc20000010000 */
[----:B------:R-:W-:Y:S01]  /*3bd0*/  F2FP.SATFINITE.E4M3.F32.PACK_AB_MERGE_C R100, R101, R100, RZ ;  /* 0x000000646564723e */ /* 0x000fe200048070ff */
[----:B------:R-:W-:-:S01]  /*3be0*/  FADD.FTZ R11, R38, R11 ;  /* 0x0000000b260b7221 */ /* 0x000fc20000010000 */
[----:B------:R-:W-:Y:S02]  /*3bf0*/  IMAD.MOV.U32 R39, RZ, RZ, R87 ;  /* 0x000000ffff277224 */ /* 0x000fe400078e0057 */
[----:B------:R-:W-:Y:S01]  /*3c00*/  F2FP.SATFINITE.E4M3.F32.PACK_AB_MERGE_C R178, R86, R77, R100 ;  /* 0x0000004d56b2723e */ /* 0x000fe20004807064 */
[----:B------:R-:W-:Y:S01]  /*3c10*/  FADD.FTZ R10, R42, R11 ;  /* 0x0000000b2a0a7221 */ /* 0x000fe20000010000 */
[----:B------:R-:W2:Y:S01]  /*3c20*/  MUFU.EX2 R81, R81 ;  /* 0x0000005100517308 */ /* 0x000ea20000000800 */
[----:B-1----:R-:W-:-:S01]  /*3c30*/  FADD.FTZ R4, R56, R7 ;  /* 0x0000000738047221 */ /* 0x002fc20000010000 */
[C---:B------:R-:W-:Y:S01]  /*3c40*/  F2FP.SATFINITE.E4M3.F32.PACK_AB_MERGE_C R42, R99.reuse, R42, RZ ;  /* 0x0000002a632a723e */ /* 0x040fe200048070ff */
[----:B------:R-:W-:-:S01]  /*3c50*/  FADD.FTZ R99, R99, R10 ;  /* 0x0000000a63637221 */ /* 0x000fc20000010000 */
[----:B------:R-:W-:-:S02]  /*3c60*/  IMAD.MOV.U32 R86, RZ, RZ, R87 ;  /* 0x000000ffff567224 */ /* 0x000fc400078e0057 */
[----:B------:R-:W-:Y:S01]  /*3c70*/  F2FP.SATFINITE.E4M3.F32.PACK_AB_MERGE_C R181, R38, R31, R42 ;  /* 0x0000001f26b5723e */ /* 0x000fe2000480702a */
[----:B------:R-:W-:Y:S01]  /*3c80*/  FADD.FTZ R10, R46, R99 ;  /* 0x000000632e0a7221 */ /* 0x000fe20000010000 */
[----:B------:R-:W1:Y:S01]  /*3c90*/  MUFU.EX2 R60, R60 ;  /* 0x0000003c003c7308 */ /* 0x000e620000000800 */
[----:B0-----:R-:W-:-:S01]  /*3ca0*/  FADD.FTZ R4, R57, R4 ;  /* 0x0000000439047221 */ /* 0x001fc20000010000 */
[--C-:B------:R-:W-:Y:S02]  /*3cb0*/  IMAD.MOV.U32 R77, RZ, RZ, R87.reuse ;  /* 0x000000ffff4d7224 */ /* 0x100fe400078e0057 */
[--C-:B------:R-:W-:Y:S02]  /*3cc0*/  IMAD.MOV.U32 R42, RZ, RZ, R87.reuse ;  /* 0x000000ffff2a7224 */ /* 0x100fe400078e0057 */
[----:B------:R-:W-:Y:S02]  /*3cd0*/  IMAD.MOV.U32 R38, RZ, RZ, R87 ;  /* 0x000000ffff267224 */ /* 0x000fe400078e0057 */
[----:B------:R-:W0:Y:S01]  /*3ce0*/  MUFU.EX2 R61, R61 ;  /* 0x0000003d003d7308 */ /* 0x000e220000000800 */
[----:B--2---:R-:W-:-:S01]  /*3cf0*/  FADD.FTZ R7, R81, R4 ;  /* 0x0000000451077221 */ /* 0x004fc20000010000 */
[----:B------:R-:W-:Y:S01]  /*3d00*/  F2FP.SATFINITE.E4M3.F32.PACK_AB_MERGE_C R81, R88, R81, RZ ;  /* 0x000000515851723e */ /* 0x000fe200048070ff */
[----:B------:R-:W-:-:S02]  /*3d10*/  IMAD.MOV.U32 R34, RZ, RZ, R87 ;  /* 0x000000ffff227224 */ /* 0x000fc400078e0057 */
[----:B------:R-:W-:Y:S01]  /*3d20*/  FADD.FTZ R7, R88, R7 ;  /* 0x0000000758077221 */ /* 0x000fe20000010000 */
[----:B------:R-:W-:Y:S01]  /*3d30*/  F2FP.SATFINITE.E4M3.F32.PACK_AB_MERGE_C R180, R57, R56, R81 ;  /* 0x0000003839b4723e */ /* 0x000fe20004807051 */
[----:B------:R-:W-:Y:S01]  /*3d40*/  IMAD.MOV.U32 R81, RZ, RZ, R87 ;  /* 0x000000ffff517224 */ /* 0x000fe200078e0057 */
[----:B------:R-:W2:Y:S01]  /*3d50*/  MUFU.EX2 R68, R68 ;  /* 0x0000004400447308 */ /* 0x000ea20000000800 */
[----:B-1----:R-:W-:-:S01]  /*3d60*/  FADD.FTZ R4, R60, R7 ;  /* 0x000000073c047221 */ /* 0x002fc20000010000 */
[----:B------:R-:W-:Y:S01]  /*3d70*/  FADD.FTZ R7, R73, R10 ;  /* 0x0000000a49077221 */ /* 0x000fe20000010000 */
[--C-:B------:R-:W-:Y:S02]  /*3d80*/  IMAD.MOV.U32 R57, RZ, RZ, R87.reuse ;  /* 0x000000ffff397224 */ /* 0x100fe400078e0057 */
[----:B------:R-:W-:Y:S02]  /*3d90*/  IMAD.MOV.U32 R56, RZ, RZ, R87 ;  /* 0x000000ffff387224 */ /* 0x000fe400078e0057 */
[----:B------:R-:W-:-:S01]  /*3da0*/  FADD.FTZ R8, R28, R7 ;  /* 0x000000071c087221 */ /* 0x000fc20000010000 */
[----:B------:R-:W-:Y:S01]  /*3db0*/  F2FP.SATFINITE.E4M3.F32.PACK_AB_MERGE_C R28, R29, R28, RZ ;  /* 0x0000001c1d1c723e */ /* 0x000fe200048070ff */
[----:B------:R-:W1:Y:S01]  /*3dc0*/  MUFU.EX2 R69, R69 ;  /* 0x0000004500457308 */ /* 0x000e620000000800 */
[----:B0-----:R-:W-:-:S01]  /*3dd0*/  FADD.FTZ R5, R61, R4 ;  /* 0x000000043d057221 */ /* 0x001fc20000010000 */
[----:B------:R-:W-:Y:S01]  /*3de0*/  FADD.FTZ R8, R29, R8 ;  /* 0x000000081d087221 */ /* 0x000fe20000010000 */
[----:B------:R-:W-:Y:S01]  /*3df0*/  F2FP.SATFINITE.E4M3.F32.PACK_AB_MERGE_C R183, R73, R46, R28 ;  /* 0x0000002e49b7723e */ /* 0x000fe2000480701c */
[----:B------:R-:W-:-:S02]  /*3e00*/  IMAD.MOV.U32 R73, RZ, RZ, R87 ;  /* 0x000000ffff497224 */ /* 0x000fc400078e0057 */
[----:B------:R-:W-:-:S01]  /*3e10*/  FADD.FTZ R7, R33, R8 ;  /* 0x0000000821077221 */ /* 0x000fc20000010000 */
[----:B------:R-:W-:Y:S01]  /*3e20*/  IMAD.MOV.U32 R46, RZ, RZ, R87 ;  /* 0x000000ffff2e7224 */ /* 0x000fe200078e0057 */
[----:B------:R-:W0:Y:S01]  /*3e30*/  MUFU.EX2 R40, R40 ;  /* 0x0000002800287308 */ /* 0x000e220000000800 */
[----:B--2---:R-:W-:-:S01]  /*3e40*/  FADD.FTZ R4, R68, R5 ;  /* 0x0000000544047221 */ /* 0x004fc20000010000 */
[----:B------:R-:W-:Y:S01]  /*3e50*/  FADD.FTZ R8, R36, R7 ;  /* 0x0000000724087221 */ /* 0x000fe20000010000 */
[--C-:B------:R-:W-:Y:S02]  /*3e60*/  IMAD.MOV.U32 R31, RZ, RZ, R87.reuse ;  /* 0x000000ffff1f7224 */ /* 0x100fe400078e0057 */
[--C-:B------:R-:W-:Y:S02]  /*3e70*/  IMAD.MOV.U32 R29, RZ, RZ, R87.reuse ;  /* 0x000000ffff1d7224 */ /* 0x100fe400078e0057 */
[----:B------:R-:W-:Y:S01]  /*3e80*/  IMAD.MOV.U32 R28, RZ, RZ, R87 ;  /* 0x000000ffff1c7224 */ /* 0x000fe200078e0057 */
[----:B------:R-:W2:Y:S01]  /*3e90*/  MUFU.EX2 R41, R41 ;  /* 0x0000002900297308 */ /* 0x000ea20000000800 */
[C---:B-1----:R-:W-:Y:S01]  /*3ea0*/  F2FP.SATFINITE.E4M3.F32.PACK_AB_MERGE_C R68, R69.reuse, R68, RZ ;  /* 0x000000444544723e */ /* 0x042fe200048070ff */
[----:B------:R-:W-:-:S03]  /*3eb0*/  FADD.FTZ R69, R69, R4 ;  /* 0x0000000445457221 */ /* 0x000fc60000010000 */
[----:B------:R-:W-:Y:S01]  /*3ec0*/  F2FP.SATFINITE.E4M3.F32.PACK_AB_MERGE_C R182, R61, R60, R68 ;  /* 0x0000003c3db6723e */ /* 0x000fe20004807044 */
[----:B------:R-:W-:Y:S02]  /*3ed0*/  IMAD.MOV.U32 R68, RZ, RZ, R87 ;  /* 0x000000ffff447224 */ /* 0x000fe400078e0057 */
[----:B------:R-:W1:Y:S01]  /*3ee0*/  MUFU.EX2 R43, R43 ;  /* 0x0000002b002b7308 */ /* 0x000e620000000800 */
[----:B0-----:R-:W-:-:S01]  /*3ef0*/  FADD.FTZ R4, R40, R69 ;  /* 0x0000004528047221 */ /* 0x001fc20000010000 */
[--C-:B------:R-:W-:Y:S02]  /*3f00*/  IMAD.MOV.U32 R69, RZ, RZ, R87.reuse ;  /* 0x000000ffff457224 */ /* 0x100fe400078e0057 */
[--C-:B------:R-:W-:Y:S02]  /*3f10*/  IMAD.MOV.U32 R61, RZ, RZ, R87.reuse ;  /* 0x000000ffff3d7224 */ /* 0x100fe400078e0057 */
[----:B------:R-:W-:Y:S02]  /*3f20*/  IMAD.MOV.U32 R60, RZ, RZ, R87 ;  /* 0x000000ffff3c7224 */ /* 0x000fe400078e0057 */
[----:B------:R-:W0:Y:S01]  /*3f30*/  MUFU.EX2 R44, R44 ;  /* 0x0000002c002c7308 */ /* 0x000e220000000800 */
[----:B--2---:R-:W-:-:S07]  /*3f40*/  FADD.FTZ R7, R41, R4 ;  /* 0x0000000429077221 */ /* 0x004fce0000010000 */
[----:B------:R-:W2:Y:S01]  /*3f50*/  MUFU.EX2 R66, R66 ;  /* 0x0000004200427308 */ /* 0x000ea20000000800 */
[----:B-1----:R-:W-:-:S07]  /*3f60*/  FADD.FTZ R9, R43, R8 ;  /* 0x000000082b097221 */ /* 0x002fce0000010000 */
[----:B------:R-:W1:Y:S01]  /*3f70*/  MUFU.EX2 R45, R45 ;  /* 0x0000002d002d7308 */ /* 0x000e620000000800 */
[----:B0-----:R-:W-:-:S07]  /*3f80*/  FADD.FTZ R4, R44, R7 ;  /* 0x000000072c047221 */ /* 0x001fce0000010000 */
[----:B------:R-:W0:Y:S01]  /*3f90*/  MUFU.EX2 R47, R47 ;  /* 0x0000002f002f7308 */ /* 0x000e220000000800 */
[C---:B--2---:R-:W-:Y:S01]  /*3fa0*/  F2FP.SATFINITE.E4M3.F32.PACK_AB_MERGE_C R43, R66.reuse, R43, RZ ;  /* 0x0000002b422b723e */ /* 0x044fe200048070ff */
[----:B------:R-:W-:-:S03]  /*3fb0*/  FADD.FTZ R66, R66, R9 ;  /* 0x0000000942427221 */ /* 0x000fc60000010000 */
[----:B------:R-:W-:Y:S01]  /*3fc0*/  F2FP.SATFINITE.E4M3.F32.PACK_AB_MERGE_C R185, R36, R33, R43 ;  /* 0x0000002124b9723e */ /* 0x000fe2000480702b */
[--C-:B------:R-:W-:Y:S02]  /*3fd0*/  IMAD.MOV.U32 R43, RZ, RZ, R87.reuse ;  /* 0x000000ffff2b7224 */ /* 0x100fe400078e0057 */
[----:B------:R-:W2:Y:S01]  /*3fe0*/  MUFU.EX2 R48, R48 ;  /* 0x0000003000307308 */ /* 0x000ea20000000800 */
[C---:B-1----:R-:W-:Y:S01]  /*3ff0*/  F2FP.SATFINITE.E4M3.F32.PACK_AB_MERGE_C R44, R45.reuse, R44, RZ ;  /* 0x0000002c2d2c723e */ /* 0x042fe200048070ff */
[----:B------:R-:W-:Y:S01]  /*4000*/  FADD.FTZ R45, R45, R4 ;  /* 0x000000042d2d7221 */ /* 0x000fe20000010000 */
[--C-:B------:R-:W-:Y:S02]  /*4010*/  IMAD.MOV.U32 R36, RZ, RZ, R87.reuse ;  /* 0x000000ffff247224 */ /* 0x100fe400078e0057 */
[----:B------:R-:W-:Y:S01]  /*4020*/  F2FP.SATFINITE.E4M3.F32.PACK_AB_MERGE_C R184, R41, R40, R44 ;  /* 0x0000002829b8723e */ /* 0x000fe2000480702c */
[----:B------:R-:W-:Y:S02]  /*4030*/  IMAD.MOV.U32 R44, RZ, RZ, R87 ;  /* 0x000000ffff2c7224 */ /* 0x000fe400078e0057 */
[----:B------:R-:W1:Y:S01]  /*4040*/  MUFU.EX2 R70, R70 ;  /* 0x0000004600467308 */ /* 0x000e620000000800 */
[----:B0-----:R-:W-:-:S01]  /*4050*/  FADD.FTZ R9, R47, R66 ;  /* 0x000000422f097221 */ /* 0x001fc20000010000 */
[----:B------:R-:W-:-:S02]  /*4060*/  IMAD.MOV.U32 R66, RZ, RZ, R87 ;  /* 0x000000ffff427224 */ /* 0x000fc400078e0057 */
[--C-:B------:R-:W-:Y:S02]  /*4070*/  IMAD.MOV.U32 R41, RZ, RZ, R87.reuse ;  /* 0x000000ffff297224 */ /* 0x100fe400078e0057 */
[----:B------:R-:W-:Y:S02]  /*4080*/  IMAD.MOV.U32 R40, RZ, RZ, R87 ;  /* 0x000000ffff287224 */ /* 0x000fe400078e0057 */
[----:B------:R-:W0:Y:S01]  /*4090*/  MUFU.EX2 R49, R49 ;  /* 0x0000003100317308 */ /* 0x000e220000000800 */
[----:B--2---:R-:W-:-:S01]  /*40a0*/  FADD.FTZ R4, R48, R45 ;  /* 0x0000002d30047221 */ /* 0x004fc20000010000 */
[--C-:B------:R-:W-:Y:S02]  /*40b0*/  IMAD.MOV.U32 R45, RZ, RZ, R87.reuse ;  /* 0x000000ffff2d7224 */ /* 0x100fe400078e0057 */
[----:B------:R-:W-:-:S04]  /*40c0*/  IMAD.MOV.U32 R33, RZ, RZ, R87 ;  /* 0x000000ffff217224 */ /* 0x000fc800078e0057 */
[----:B------:R-:W-:Y:S01]  /*40d0*/  MUFU.EX2 R51, R51 ;  /* 0x0000003300337308 */ /* 0x000fe20000000800 */
[----:B-1----:R-:W-:-:S07]  /*40e0*/  FADD.FTZ R8, R70, R9 ;  /* 0x0000000946087221 */ /* 0x002fce0000010000 */
[----:B------:R-:W1:Y:S01]  /*40f0*/  MUFU.EX2 R72, R72 ;  /* 0x0000004800487308 */ /* 0x000e620000000800 */
[----:B0-----:R-:W-:-:S07]  /*4100*/  FADD.FTZ R9, R49, R4 ;  /* 0x0000000431097221 */ /* 0x001fce0000010000 */
[----:B------:R-:W0:Y:S08]  /*4110*/  MUFU.EX2 R52, R52 ;  /* 0x0000003400347308 */ /* 0x000e300000000800 */
[----:B------:R-:W2:Y:S01]  /*4120*/  MUFU.EX2 R53, R53 ;  /* 0x0000003500357308 */ /* 0x000ea20000000800 */
[----:B-1----:R-:W-:Y:S01]  /*4130*/  F2FP.SATFINITE.E4M3.F32.PACK_AB_MERGE_C R10, R72, R51, RZ ;  /* 0x00000033480a723e */ /* 0x002fe200048070ff */
[----:B------:R-:W-:-:S03]  /*4140*/  FADD.FTZ R51, R51, R8 ;  /* 0x0000000833337221 */ /* 0x000fc60000010000 */
[----:B------:R-:W-:Y:S01]  /*4150*/  F2FP.SATFINITE.E4M3.F32.PACK_AB_MERGE_C R187, R70, R47, R10 ;  /* 0x0000002f46bb723e */ /* 0x000fe2000480700a */
[----:B------:R-:W-:-:S01]  /*4160*/  FADD.FTZ R72, R72, R51 ;  /* 0x0000003348487221 */ /* 0x000fc20000010000 */
[----:B------:R-:W-:Y:S01]  /*4170*/  IMAD.MOV.U32 R70, RZ, RZ, R87 ;  /* 0x000000ffff467224 */ /* 0x000fe200078e0057 */
[----:B------:R-:W1:Y:S01]  /*4180*/  MUFU.EX2 R55, R55 ;  /* 0x0000003700377308 */ /* 0x000e620000000800 */
[----:B0-----:R-:W-:-:S01]  /*4190*/  FADD.FTZ R4, R52, R9 ;  /* 0x0000000934047221 */ /* 0x001fc20000010000 */
[--C-:B------:R-:W-:Y:S02]  /*41a0*/  IMAD.MOV.U32 R51, RZ, RZ, R87.reuse ;  /* 0x000000ffff337224 */ /* 0x100fe400078e0057 */
[----:B------:R-:W-:-:S04]  /*41b0*/  IMAD.MOV.U32 R47, RZ, RZ, R87 ;  /* 0x000000ffff2f7224 */ /* 0x000fc800078e0057 */
[----:B------:R-:W0:Y:S01]  /*41c0*/  MUFU.EX2 R24, R24 ;  /* 0x0000001800187308 */ /* 0x000e220000000800 */
[C---:B--2---:R-:W-:Y:S01]  /*41d0*/  F2FP.SATFINITE.E4M3.F32.PACK_AB_MERGE_C R52, R53.reuse, R52, RZ ;  /* 0x000000343534723e */ /* 0x044fe200048070ff */
[----:B------:R-:W-:-:S03]  /*41e0*/  FADD.FTZ R53, R53, R4 ;  /* 0x0000000435357221 */ /* 0x000fc60000010000 */
[----:B------:R-:W-:Y:S01]  /*41f0*/  F2FP.SATFINITE.E4M3.F32.PACK_AB_MERGE_C R186, R49, R48, R52 ;  /* 0x0000003031ba723e */ /* 0x000fe20004807034 */
[----:B------:R-:W-:Y:S02]  /*4200*/  IMAD.MOV.U32 R52, RZ, RZ, R87 ;  /* 0x000000ffff347224 */ /* 0x000fe400078e0057 */
[----:B------:R-:W2:Y:S01]  /*4210*/  MUFU.EX2 R74, R74 ;  /* 0x0000004a004a7308 */ /* 0x000ea20000000800 */
[----:B-1----:R-:W-:-:S01]  /*4220*/  FADD.FTZ R9, R55, R72 ;  /* 0x0000004837097221 */ /* 0x002fc20000010000 */
[--C-:B------:R-:W-:Y:S02]  /*4230*/  IMAD.MOV.U32 R72, RZ, RZ, R87.reuse ;  /* 0x000000ffff487224 */ /* 0x100fe400078e0057 */
[--C-:B------:R-:W-:Y:S02]  /*4240*/  IMAD.MOV.U32 R49, RZ, RZ, R87.reuse ;  /* 0x000000ffff317224 */ /* 0x100fe400078e0057 */
[----:B------:R-:W-:Y:S02]  /*4250*/  IMAD.MOV.U32 R48, RZ, RZ, R87 ;  /* 0x000000ffff307224 */ /* 0x000fe400078e0057 */
[----:B------:R-:W1:Y:S01]  /*4260*/  MUFU.EX2 R25, R25 ;  /* 0x0000001900197308 */ /* 0x000e620000000800 */
[----:B0-----:R-:W-:-:S01]  /*4270*/  FADD.FTZ R4, R24, R53 ;  /* 0x0000003518047221 */ /* 0x001fc20000010000 */
[----:B------:R-:W-:-:S06]  /*4280*/  IMAD.MOV.U32 R53, RZ, RZ, R87 ;  /* 0x000000ffff357224 */ /* 0x000fcc00078e0057 */
[----:B------:R-:W0:Y:S01]  /*4290*/  MUFU.EX2 R59, R59 ;  /* 0x0000003b003b7308 */ /* 0x000e220000000800 */
[----:B--2---:R-:W-:-:S07]  /*42a0*/  FADD.FTZ R8, R74, R9 ;  /* 0x000000094a087221 */ /* 0x004fce0000010000 */
[----:B------:R-:W2:Y:S01]  /*42b0*/  MUFU.EX2 R50, R50 ;  /* 0x0000003200327308 */ /* 0x000ea20000000800 */
[----:B-1----:R-:W-:-:S07]  /*42c0*/  FADD.FTZ R9, R25, R4 ;  /* 0x0000000419097221 */ /* 0x002fce0000010000 */
[----:B------:R-:W1:Y:S01]  /*42d0*/  MUFU.EX2 R76, R76 ;  /* 0x0000004c004c7308 */ /* 0x000e620000000800 */
[----:B0-----:R-:W-:-:S07]  /*42e0*/  FADD.FTZ R11, R59, R8 ;  /* 0x000000083b0b7221 */ /* 0x001fce0000010000 */
[----:B------:R0:W3:Y:S01]  /*42f0*/  MUFU.EX2 R5, R54 ;  /* 0x0000003600057308 */ /* 0x0000e20000000800 */
[----:B--2---:R-:W-:-:S07]  /*4300*/  FADD.FTZ R4, R50, R9 ;  /* 0x0000000932047221 */ /* 0x004fce0000010000 */
[----:B------:R-:W2:Y:S01]  /*4310*/  MUFU.EX2 R63, R63 ;  /* 0x0000003f003f7308 */ /* 0x000ea20000000800 */
[C---:B-1----:R-:W-:Y:S01]  /*4320*/  F2FP.SATFINITE.E4M3.F32.PACK_AB_MERGE_C R59, R76.reuse, R59, RZ ;  /* 0x0000003b4c3b723e */ /* 0x042fe200048070ff */
[----:B------:R-:W-:Y:S01]  /*4330*/  FADD.FTZ R76, R76, R11 ;  /* 0x0000000b4c4c7221 */ /* 0x000fe20000010000 */
[----:B0-----:R-:W-:Y:S02]  /*4340*/  IMAD.MOV.U32 R54, RZ, RZ, R87 ;  /* 0x000000ffff367224 */ /* 0x001fe400078e0057 */
[----:B------:R-:W-:Y:S01]  /*4350*/  F2FP.SATFINITE.E4M3.F32.PACK_AB_MERGE_C R189, R74, R55, R59 ;  /* 0x000000374abd723e */ /* 0x000fe2000480703b */
[--C-:B------:R-:W-:Y:S02]  /*4360*/  IMAD.MOV.U32 R74, RZ, RZ, R87.reuse ;  /* 0x000000ffff4a7224 */ /* 0x100fe400078e0057 */
[----:B------:R-:W0:Y:S01]  /*4370*/  MUFU.EX2 R32, R32 ;  /* 0x0000002000207308 */ /* 0x000e220000000800 */
[C---:B---3--:R-:W-:Y:S01]  /*4380*/  F2FP.SATFINITE.E4M3.F32.PACK_AB_MERGE_C R50, R5.reuse, R50, RZ ;  /* 0x000000320532723e */ /* 0x048fe200048070ff */
[----:B------:R-:W-:Y:S01]  /*4390*/  FADD.FTZ R5, R5, R4 ;  /* 0x0000000405057221 */ /* 0x000fe20000010000 */
[----:B------:R-:W-:-:S02]  /*43a0*/  IMAD.MOV.U32 R59, RZ, RZ, R87 ;  /* 0x000000ffff3b7224 */ /* 0x000fc400078e0057 */
[----:B------:R-:W-:Y:S01]  /*43b0*/  F2FP.SATFINITE.E4M3.F32.PACK_AB_MERGE_C R188, R25, R24, R50 ;  /* 0x0000001819bc723e */ /* 0x000fe20004807032 */
[----:B------:R-:W-:Y:S02]  /*43c0*/  IMAD.MOV.U32 R55, RZ, RZ, R87 ;  /* 0x000000ffff377224 */ /* 0x000fe400078e0057 */
[----:B------:R-:W1:Y:S01]  /*43d0*/  MUFU.EX2 R78, R78 ;  /* 0x0000004e004e7308 */ /* 0x000e620000000800 */
[----:B--2---:R-:W-:-:S01]  /*43e0*/  FADD.FTZ R9, R63, R76 ;  /* 0x0000004c3f097221 */ /* 0x004fc20000010000 */
[--C-:B------:R-:W-:Y:S02]  /*43f0*/  IMAD.MOV.U32 R76, RZ, RZ, R87.reuse ;  /* 0x000000ffff4c7224 */ /* 0x100fe400078e0057 */
[--C-:B------:R-:W-:Y:S02]  /*4400*/  IMAD.MOV.U32 R50, RZ, RZ, R87.reuse ;  /* 0x000000ffff327224 */ /* 0x100fe400078e0057 */
[----:B------:R-:W-:Y:S02]  /*4410*/  IMAD.MOV.U32 R25, RZ, RZ, R87 ;  /* 0x000000ffff197224 */ /* 0x000fe400078e0057 */
[----:B------:R2:W3:Y:S01]  /*4420*/  MUFU.EX2 R7, R58 ;  /* 0x0000003a00077308 */ /* 0x0004e20000000800 */
[----:B0-----:R-:W-:-:S01]  /*4430*/  FADD.FTZ R4, R32, R5 ;  /* 0x0000000520047221 */ /* 0x001fc20000010000 */
[----:B------:R-:W-:-:S06]  /*4440*/  IMAD.MOV.U32 R24, RZ, RZ, R87 ;  /* 0x000000ffff187224 */ /* 0x000fcc00078e0057 */
[----:B------:R-:W-:Y:S01]  /*4450*/  MUFU.EX2 R35, R35 ;  /* 0x0000002300237308 */ /* 0x000fe20000000800 */
[----:B-1----:R-:W-:-:S01]  /*4460*/  FADD.FTZ R8, R78, R9 ;  /* 0x000000094e087221 */ /* 0x002fc20000010000 */
[----:B--2---:R-:W-:-:S06]  /*4470*/  IMAD.MOV.U32 R58, RZ, RZ, R87 ;  /* 0x000000ffff3a7224 */ /* 0x004fcc00078e0057 */
[----:B------:R-:W0:Y:S01]  /*4480*/  MUFU.EX2 R6, R6 ;  /* 0x0000000600067308 */ /* 0x000e220000000800 */
[----:B---3--:R-:W-:-:S07]  /*4490*/  FADD.FTZ R5, R7, R4 ;  /* 0x0000000407057221 */ /* 0x008fce0000010000 */
[----:B------:R-:W1:Y:S08]  /*44a0*/  MUFU.EX2 R62, R62 ;  /* 0x0000003e003e7308 */ /* 0x000e700000000800 */
[----:B------:R-:W2:Y:S01]  /*44b0*/  MUFU.EX2 R37, R37 ;  /* 0x0000002500257308 */ /* 0x000ea20000000800 */
[----:B0-----:R-:W-:Y:S01]  /*44c0*/  F2FP.SATFINITE.E4M3.F32.PACK_AB_MERGE_C R10, R6, R35, RZ ;  /* 0x00000023060a723e */ /* 0x001fe200048070ff */
[----:B------:R-:W-:-:S03]  /*44d0*/  FADD.FTZ R35, R35, R8 ;  /* 0x0000000823237221 */ /* 0x000fc60000010000 */
[----:B------:R-:W-:Y:S01]  /*44e0*/  F2FP.SATFINITE.E4M3.F32.PACK_AB_MERGE_C R191, R78, R63, R10 ;  /* 0x0000003f4ebf723e */ /* 0x000fe2000480700a */
[--C-:B------:R-:W-:Y:S02]  /*44f0*/  IMAD.MOV.U32 R78, RZ, RZ, R87.reuse ;  /* 0x000000ffff4e7224 */ /* 0x100fe400078e0057 */
[----:B------:R-:W-:Y:S02]  /*4500*/  IMAD.MOV.U32 R63, RZ, RZ, R87 ;  /* 0x000000ffff3f7224 */ /* 0x000fe400078e0057 */
[----:B-1----:R-:W-:-:S01]  /*4510*/  FADD.FTZ R4, R62, R5 ;  /* 0x000000053e047221 */ /* 0x002fc20000010000 */
[----:B------:R-:W-:Y:S01]  /*4520*/  FADD.FTZ R5, R6, R35 ;  /* 0x0000002306057221 */ /* 0x000fe20000010000 */
[----:B------:R-:W-:Y:S01]  /*4530*/  IMAD.MOV.U32 R35, RZ, RZ, R87 ;  /* 0x000000ffff237224 */ /* 0x000fe200078e0057 */
[C---:B--2---:R-:W-:Y:S01]  /*4540*/  F2FP.SATFINITE.E4M3.F32.PACK_AB_MERGE_C R9, R37.reuse, R62, RZ ;  /* 0x0000003e2509723e */ /* 0x044fe200048070ff */
[----:B------:R-:W-:-:S01]  /*4550*/  FADD.FTZ R4, R37, R4 ;  /* 0x0000000425047221 */ /* 0x000fc20000010000 */
[----:B------:R-:W-:-:S02]  /*4560*/  IMAD.MOV.U32 R62, RZ, RZ, R87 ;  /* 0x000000ffff3e7224 */ /* 0x000fc400078e0057 */
[----:B------:R-:W-:Y:S01]  /*4570*/  F2FP.SATFINITE.E4M3.F32.PACK_AB_MERGE_C R190, R7, R32, R9 ;  /* 0x0000002007be723e */ /* 0x000fe20004807009 */
[--C-:B------:R-:W-:Y:S02]  /*4580*/  IMAD.MOV.U32 R37, RZ, RZ, R87.reuse ;  /* 0x000000ffff257224 */ /* 0x100fe400078e0057 */
[----:B------:R-:W-:Y:S01]  /*4590*/  IMAD.MOV.U32 R32, RZ, RZ, R87 ;  /* 0x000000ffff207224 */ /* 0x000fe200078e0057 */
[----:B------:R-:W-:Y:S06]  /*45a0*/  @!P1 BRA `(.L_x_14) ;  /* 0x0000002c00b09947 */ /* 0x000fec0003800000 */
[----:B------:R-:W-:Y:S01]  /*45b0*/  IMAD.MOV.U32 R7, RZ, RZ, R0 ;  /* 0x000000ffff077224 */ /* 0x000fe200078e0000 */
[----:B------:R-:W-:Y:S01]  /*45c0*/  CS2R R86, SRZ ;  /* 0x0000000000567805 */ /* 0x000fe2000001ff00 */
[----:B------:R-:W-:Y:S01]  /*45d0*/  IMAD.MOV.U32 R6, RZ, RZ, R3 ;  /* 0x000000ffff067224 */ /* 0x000fe200078e0003 */
[----:B------:R-:W-:Y:S02]  /*45e0*/  CS2R R84, SRZ ;  /* 0x0000000000547805 */ /* 0x000fe4000001ff00 */
[----:B------:R-:W-:Y:S02]  /*45f0*/  CS2R R82, SRZ ;  /* 0x0000000000527805 */ /* 0x000fe4000001ff00 */
[----:B------:R-:W-:Y:S02]  /*4600*/  CS2R R80, SRZ ;  /* 0x0000000000507805 */ /* 0x000fe4000001ff00 */
[----:B------:R-:W-:Y:S02]  /*4610*/  CS2R R78, SRZ ;  /* 0x00000000004e7805 */ /* 0x000fe4000001ff00 */
[----:B------:R-:W-:-:S02]  /*4620*/  CS2R R76, SRZ ;  /* 0x00000000004c7805 */ /* 0x000fc4000001ff00 */
[----:B------:R-:W-:Y:S02]  /*4630*/  CS2R R74, SRZ ;  /* 0x00000000004a7805 */ /* 0x000fe4000001ff00 */
        /* <DEDUP_REMOVED lines=24> */
[----:B------:R-:W-:Y:S01]  /*47c0*/  CS2R R24, SRZ ;  /* 0x0000000000187805 */ /* 0x000fe2000001ff00 */
[----:B------:R-:W-:Y:S01]  /*47d0*/  UIADD3 UR52, UR49, -0x2, URZ ;  /* 0xfffffffe31347890 */ /* 0x000fe2000fffe03f */
[----:B------:R-:W-:Y:S02]  /*47e0*/  UMOV UR53, UR45 ;  /* 0x0000002d00357c82 */ /* 0x000fe40008000000 */
[----:B------:R-:W-:-:S09]  /*47f0*/  UMOV UR49, UR44 ;  /* 0x0000002c00317c82 */ /* 0x000fd20008000000 */
.L_x_25:
[----:B------:R-:W-:Y:S01]  /*4800*/  ISETP.NE.AND P2, PT, RZ, UR38, PT ;  /* 0x00000026ff007c0c */ /* 0x000fe2000bf45270 */
[----:B------:R-:W-:-:S04]  /*4810*/  UISETP.NE.AND UP0, UPT, UR49, 0x1, UPT ;  /* 0x000000013100788c */ /* 0x000fc8000bf05270 */
[----:B------:R-:W-:-:S04]  /*4820*/  USEL UR45, URZ, 0x1, UP0 ;  /* 0x000000013f2d7887 */ /* 0x000fc80008000000 */
[----:B------:R-:W-:-:S04]  /*4830*/  ULOP3.LUT UR45, UR53, UR45, URZ, 0x3c, !UPT ;  /* 0x0000002d352d7292 */ /* 0x000fc8000f8e3c3f */
[----:B------:R-:W-:Y:S08]  /*4840*/  @P2 BRA `(.L_x_15) ;  /* 0x0000000000382947 */ /* 0x000ff00003800000 */
[----:B------:R-:W-:Y:S05]  /*4850*/  @!P0 BRA `(.L_x_16) ;  /* 0x0000000000048947 */ /* 0x000fea0003800000 */
[----:B------:R-:W-:Y:S01]  /*4860*/  BPT.TRAP 0x1 ;  /* 0x000000040000795c */ /* 0x000fe20000300000 */
.L_x_16:
[----:B------:R-:W-:Y:S01]  /*4870*/  UIADD3 UR6, UR49, 0x1, URZ ;  /* 0x0000000131067890 */ /* 0x000fe2000fffe03f */
[----:B------:R-:W-:-:S03]  /*4880*/  IMAD.U32 R0, RZ, RZ, UR45 ;  /* 0x0000002dff007e24 */ /* 0x000fc6000f8e00ff */
[----:B------:R-:W-:Y:S02]  /*4890*/  UISETP.NE.AND UP0, UPT, UR6, 0x2, UPT ;  /* 0x000000020600788c */ /* 0x000fe4000bf05270 */
[----:B------:R-:W-:Y:S02]  /*48a0*/  SHF.L.U32 R0, R0, 0x1f, RZ ;  /* 0x0000001f00007819 */ /* 0x000fe400000006ff */
[----:B------:R-:W-:-:S04]  /*48b0*/  USEL UR6, UR6, URZ, UP0 ;  /* 0x0000003f06067287 */ /* 0x000fc80008000000 */
[----:B------:R-:W-:-:S09]  /*48c0*/  ULEA UR6, UR6, UR39, 0x3 ;  /* 0x0000002706067291 */ /* 0x000fd2000f8e183f */
[----:B------:R0:W1:Y:S01]  /*48d0*/  SYNCS.PHASECHK.TRANS64.TRYWAIT P1, [UR6+0x29830], R0 ;  /* 0x02983000ff0075a7 */ /* 0x0000620008020146 */
[----:B------:R-:W-:Y:S05]  /*48e0*/  @!P0 BRA `(.L_x_17) ;  /* 0x0000000000048947 */ /* 0x000fea0003800000 */
[----:B------:R-:W-:Y:S01]  /*48f0*/  BPT.TRAP 0x1 ;  /* 0x000000040000795c */ /* 0x000fe20000300000 */
.L_x_17:
[----:B-1----:R-:W-:Y:S05]  /*4900*/  @P1 BRA `(.L_x_15) ;  /* 0x0000000000081947 */ /* 0x002fea0003800000 */
[----:B------:R-:W1:Y:S02]  /*4910*/  SYNCS.PHASECHK.TRANS64.TRYWAIT P1, [UR6+0x29830], R0 ;  /* 0x02983000ff0075a7 */ /* 0x000e640008020146 */
[----:B-1----:R-:W-:Y:S05]  /*4920*/  @!P1 BRA `(.L_x_18) ;  /* 0x0000009c00749947 */ /* 0x002fea0003800000 */
.L_x_15:
[----:B01----:R-:W-:Y:S01]  /*4930*/  VIADD R0, R22, 0x8 ;  /* 0x0000000816007836 */ /* 0x003fe20000000000 */
[----:B------:R-:W-:Y:S01]  /*4940*/  UIADD3 UR44, UR49, 0x1, URZ ;  /* 0x00000001312c7890 */ /* 0x000fe2000fffe03f */
[----:B------:R-:W-:Y:S01]  /*4950*/  UMOV UR27, 0x80000020 ;  /* 0x80000020001b7882 */ /* 0x000fe20000000000 */
[----:B------:R-:W-:Y:S02]  /*4960*/  UMOV UR28, UR24 ;  /* 0x00000018001c7c82 */ /* 0x000fe40008000000 */
[----:B------:R0:W-:Y:S01]  /*4970*/  BAR.SYNC.DEFER_BLOCKING R0, 0x100 ;  /* 0x000400000000751d */ /* 0x0001e20000010000 */
[----:B------:R-:W-:-:S04]  /*4980*/  UISETP.NE.AND UP0, UPT, UR44, 0x2, UPT ;  /* 0x000000022c00788c */ /* 0x000fc8000bf05270 */
[----:B------:R-:W-:Y:S01]  /*4990*/  USEL UR44, UR44, URZ, UP0 ;  /* 0x0000003f2c2c7287 */ /* 0x000fe20008000000 */
[----:B------:R-:W-:Y:S01]  /*49a0*/  UMOV UR29, UR25 ;  /* 0x00000019001d7c82 */ /* 0x000fe20008000000 */
[----:B------:R-:W-:Y:S02]  /*49b0*/  UMOV UR31, 0x80000020 ;  /* 0x80000020001f7882 */ /* 0x000fe40000000000 */
[----:B------:R-:W-:Y:S01]  /*49c0*/  UIMAD UR54, UR44, 0x780, UR48 ;  /* 0x000007802c3678a4 */ /* 0x000fe2000f8e0230 */
[----:B------:R-:W-:Y:S01]  /*49d0*/  UMOV UR32, UR24 ;  /* 0x0000001800207c82 */ /* 0x000fe20008000000 */
[----:B------:R-:W-:Y:S02]  /*49e0*/  UMOV UR33, UR25 ;  /* 0x0000001900217c82 */ /* 0x000fe40008000000 */
[----:B------:R-:W-:Y:S02]  /*49f0*/  UIADD3 UR30, UR54, 0x80, URZ ;  /* 0x00000080361e7890 */ /* 0x000fe4000fffe03f */
[----:B------:R-:W-:-:S02]  /*4a00*/  UIADD3 UR34, UR54, 0x100, URZ ;  /* 0x0000010036227890 */ /* 0x000fc4000fffe03f */
[----:B------:R-:W-:Y:S01]  /*4a10*/  UMOV UR26, UR54 ;  /* 0x00000036001a7c82 */ /* 0x000fe20008000000 */
[----:B------:R-:W-:Y:S01]  /*4a20*/  UMOV UR35, 0x80000020 ;  /* 0x8000002000237882 */ /* 0x000fe20000000000 */
[----:B------:R-:W-:Y:S01]  /*4a30*/  UIADD3 UR6, UR54, 0x200, URZ ;  /* 0x0000020036067890 */ /* 0x000fe2000fffe03f */
[----:B------:R-:W-:Y:S01]  /*4a40*/  UMOV UR7, 0x80000020 ;  /* 0x8000002000077882 */ /* 0x000fe20000000000 */
[----:B------:R-:W-:Y:S01]  /*4a50*/  UIADD3 UR10, UR54, 0x202, URZ ;  /* 0x00000202360a7890 */ /* 0x000fe2000fffe03f */
[----:B------:R-:W-:Y:S01]  /*4a60*/  WARPGROUP.ARRIVE ;  /* 0x00000000000079c5 */ /* 0x000fe20000000000 */
[----:B------:R-:W-:Y:S01]  /*4a70*/  UMOV UR11, 0x80000020 ;  /* 0x80000020000b7882 */ /* 0x000fe20000000000 */
[----:B------:R-:W-:Y:S01]  /*4a80*/  UIADD3 UR14, UR54, 0x282, URZ ;  /* 0x00000282360e7890 */ /* 0x000fe2000fffe03f */
[----:B------:R-:W-:Y:S01]  /*4a90*/  UMOV UR15, 0x80000020 ;  /* 0x80000020000f7882 */ /* 0x000fe20000000000 */
[----:B------:R-:W-:Y:S02]  /*4aa0*/  UIADD3 UR18, UR54, 0x500, URZ ;  /* 0x0000050036127890 */ /* 0x000fe4000fffe03f */
[----:B------:R-:W-:Y:S01]  /*4ab0*/  QGMMA.64x32x32.F32.E4M3.E4M3 R152, gdesc[UR24], RZ, !UPT, gsb0 ;  /* 0x00600000189879f3 */ /* 0x000fe2000c0008ff */
[----:B------:R-:W-:Y:S01]  /*4ac0*/  UIADD3 UR26, UR54, 0x180, URZ ;  /* 0x00000180361a7890 */ /* 0x000fe2000fffe03f */
[----:B------:R-:W-:Y:S01]  /*4ad0*/  UMOV UR27, 0x80000020 ;  /* 0x80000020001b7882 */ /* 0x000fe20000000000 */
[----:B------:R-:W-:Y:S01]  /*4ae0*/  UMOV UR19, 0x80000020 ;  /* 0x8000002000137882 */ /* 0x000fe20000000000 */
[----:B------:R-:W-:Y:S01]  /*4af0*/  UIADD3 UR22, UR54, 0x502, URZ ;  /* 0x0000050236167890 */ /* 0x000fe2000fffe03f */
[----:B------:R-:W-:Y:S01]  /*4b00*/  UMOV UR23, 0x80000020 ;  /* 0x8000002000177882 */ /* 0x000fe20000000000 */
[----:B------:R-:W-:-:S02]  /*4b10*/  WARPGROUP.DEPBAR.LE gsb0, 0x0 ;  /* 0x00008000000079c5 */ /* 0x000fc40000010000 */
[----:B------:R-:W-:-:S06]  /*4b20*/  WARPGROUP.ARRIVE ;  /* 0x00000000000079c5 */ /* 0x000fcc0000000000 */
[----:B------:R-:W-:Y:S01]  /*4b30*/  QGMMA.64x32x32.F32.E4M3.E4M3 R136, gdesc[UR28], RZ, !UPT, gsb0 ;  /* 0x006000001c8879f3 */ /* 0x000fe2000c0008ff */
[----:B------:R-:W-:Y:S01]  /*4b40*/  UIADD3 UR30, UR54, 0x82, URZ ;  /* 0x00000082361e7890 */ /* 0x000fe2000fffe03f */
[----:B------:R-:W-:Y:S01]  /*4b50*/  UMOV UR28, UR4 ;  /* 0x00000004001c7c82 */ /* 0x000fe20008000000 */
[----:B------:R-:W-:Y:S01]  /*4b60*/  UMOV UR29, UR5 ;  /* 0x00000005001d7c82 */ /* 0x000fe20008000000 */
[----:B------:R-:W-:Y:S01]  /*4b70*/  UMOV UR31, 0x80000020 ;  /* 0x80000020001f7882 */ /* 0x000fe20000000000 */
[----:B------:R-:W-:Y:S02]  /*4b80*/  WARPGROUP.DEPBAR.LE gsb0, 0x0 ;  /* 0x00008000000079c5 */ /* 0x000fe40000010000 */
        /* <DEDUP_REMOVED lines=18> */
[----:B------:R-:W-:Y:S01]  /*4cb0*/  UIADD3 UR6, UR54, 0x182, URZ ;  /* 0x0000018236067890 */ /* 0x000fe2000fffe03f */
[----:B------:R-:W-:Y:S01]  /*4cc0*/  UMOV UR7, 0x80000020 ;  /* 0x8000002000077882 */ /* 0x000fe20000000000 */
[----:B------:R-:W-:Y:S02]  /*4cd0*/  WARPGROUP.DEPBAR.LE gsb0, 0x0 ;  /* 0x00008000000079c5 */ /* 0x000fe40000010000 */
[----:B------:R-:W-:-:S06]  /*4ce0*/  WARPGROUP.ARRIVE ;  /* 0x00000000000079c5 */ /* 0x000fcc0000000000 */
[----:B------:R-:W-:Y:S01]  /*4cf0*/  QGMMA.64x32x32.F32.E4M3.E4M3 R136, gdesc[UR28], R136, gsb0 ;  /* 0x006000001c8879f3 */ /* 0x000fe20008000888 */
[----:B------:R-:W-:Y:S01]  /*4d00*/  UIADD3 UR30, UR54, 0x300, URZ ;  /* 0x00000300361e7890 */ /* 0x000fe2000fffe03f */
[----:B------:R-:W-:Y:S01]  /*4d10*/  UMOV UR28, UR8 ;  /* 0x00000008001c7c82 */ /* 0x000fe20008000000 */
[----:B------:R-:W-:Y:S01]  /*4d20*/  UMOV UR29, UR9 ;  /* 0x00000009001d7c82 */ /* 0x000fe20008000000 */
        /* <DEDUP_REMOVED lines=106> */
[----:B------:R-:W-:Y:S01]  /*53d0*/  UIADD3 UR54, UR54, 0x702, URZ ;  /* 0x0000070236367890 */ /* 0x000fe2000fffe03f */
[----:B------:R-:W-:Y:S02]  /*53e0*/  WARPGROUP.DEPBAR.LE gsb0, 0x0 ;  /* 0x00008000000079c5 */ /* 0x000fe40000010000 */
[----:B------:R-:W-:-:S06]  /*53f0*/  WARPGROUP.ARRIVE ;  /* 0x00000000000079c5 */ /* 0x000fcc0000000000 */
[----:B------:R-:W-:Y:S03]  /*5400*/  QGMMA.64x32x32.F32.E4M3.E4M3 R136, gdesc[UR28], R136, gsb0 ;  /* 0x006000001c8879f3 */ /* 0x000fe60008000888 */
        /* <DEDUP_REMOVED lines=12> */
[----:B0-----:R-:W-:Y:S05]  /*54d0*/  @P2 BRA `(.L_x_19) ;  /* 0x00000000002c2947 */ /* 0x001fea0003800000 */
[----:B------:R-:W-:Y:S05]  /*54e0*/  @!P0 BRA `(.L_x_20) ;  /* 0x0000000000048947 */ /* 0x000fea0003800000 */
[----:B------:R-:W-:Y:S01]  /*54f0*/  BPT.TRAP 0x1 ;  /* 0x000000040000795c */ /* 0x000fe20000300000 */
.L_x_20:
[----:B------:R-:W-:Y:S01]  /*5500*/  ULEA UR6, UR49, UR39, 0x3 ;  /* 0x0000002731067291 */ /* 0x000fe2000f8e183f */
[----:B------:R-:W-:-:S05]  /*5510*/  IMAD.U32 R0, RZ, RZ, UR53 ;  /* 0x00000035ff007e24 */ /* 0x000fca000f8e00ff */
[----:B------:R-:W-:-:S04]  /*5520*/  SHF.L.U32 R0, R0, 0x1f, RZ ;  /* 0x0000001f00007819 */ /* 0x000fc800000006ff */
[----:B------:R0:W1:Y:S01]  /*5530*/  SYNCS.PHASECHK.TRANS64.TRYWAIT P1, [UR6+0x29850], R0 ;  /* 0x02985000ff0075a7 */ /* 0x0000620008020146 */
[----:B------:R-:W-:Y:S05]  /*5540*/  @!P0 BRA `(.L_x_21) ;  /* 0x0000000000048947 */ /* 0x000fea0003800000 */
[----:B------:R-:W-:Y:S01]  /*5550*/  BPT.TRAP 0x1 ;  /* 0x000000040000795c */ /* 0x000fe20000300000 */
.L_x_21:
[----:B-1----:R-:W-:Y:S05]  /*5560*/  @P1 BRA `(.L_x_19) ;  /* 0x0000000000081947 */ /* 0x002fea0003800000 */
[----:B------:R-:W1:Y:S02]  /*5570*/  SYNCS.PHASECHK.TRANS64.TRYWAIT P1, [UR6+0x29850], R0 ;  /* 0x02985000ff0075a7 */ /* 0x000e640008020146 */
[----:B-1----:R-:W-:Y:S05]  /*5580*/  @!P1 BRA `(.L_x_22) ;  /* 0x0000009000749947 */ /* 0x002fea0003800000 */
.L_x_19:
[----:B------:R-:W-:Y:S01]  /*5590*/  UIADD3 UR6, UR39, 0x400, URZ ;  /* 0x0000040027067890 */ /* 0x000fe2000fffe03f */
[----:B------:R-:W-:Y:S01]  /*55a0*/  WARPGROUP.ARRIVE ;  /* 0x00000000000079c5 */ /* 0x000fe20000000000 */
[----:B------:R-:W-:Y:S01]  /*55b0*/  UMOV UR7, 0xc0000010 ;  /* 0xc000001000077882 */ /* 0x000fe20000000000 */
[----:B01----:R-:W-:Y:S01]  /*55c0*/  IADD3 R0, -R22, 0xb, RZ ;  /* 0x0000000b16007810 */ /* 0x003fe20007ffe1ff */
[----:B------:R-:W-:-:S04]  /*55d0*/  USHF.R.U32.HI UR6, URZ, 0x4, UR6 ;  /* 0x000000043f067899 */ /* 0x000fc80008011606 */
[----:B------:R-:W-:-:S04]  /*55e0*/  ULOP3.LUT UR6, UR6, 0x3fff, URZ, 0xc0, !UPT ;  /* 0x00003fff06067892 */ /* 0x000fc8000f8ec03f */
[----:B------:R-:W-:-:S04]  /*55f0*/  ULOP3.LUT UR6, UR6, 0x10000, URZ, 0xfc, !UPT ;  /* 0x0001000006067892 */ /* 0x000fc8000f8efc3f */
[----:B------:R-:W-:-:S07]  /*5600*/  UIMAD UR10, UR49, 0x500, UR6 ;  /* 0x00000500310a78a4 */ /* 0x000fce000f8e0206 */
[----:B------:R-:W-:Y:S02]  /*5610*/  UMOV UR6, UR10 ;  /* 0x0000000a00067c82 */ /* 0x000fe40008000000 */
[----:B------:R-:W-:Y:S01]  /*5620*/  QGMMA.64x128x32.F32.E4M3.E4M3 R24, R172, gdesc[UR4], R24, gsb0 ;  /* 0x01e00004ac187df3 */ /* 0x000fe20008000818 */
[----:B------:R-:W-:Y:S01]  /*5630*/  UIADD3 UR6, UR10, 0x100, URZ ;  /* 0x000001000a067890 */ /* 0x000fe2000fffe03f */
[----:B------:R-:W-:Y:S01]  /*5640*/  UMOV UR7, 0xc0000010 ;  /* 0xc000001000077882 */ /* 0x000fe20000000000 */
[----:B------:R-:W-:Y:S02]  /*5650*/  WARPGROUP.DEPBAR.LE gsb0, 0x0 ;  /* 0x00008000000079c5 */ /* 0x000fe40000010000 */
[----:B------:R-:W-:-:S07]  /*5660*/  WARPGROUP.ARRIVE ;  /* 0x00000000000079c5 */ /* 0x000fce0000000000 */
        /* <DEDUP_REMOVED lines=15> */
[----:B------:R-:W-:Y:S03]  /*5760*/  QGMMA.64x128x32.F32.E4M3.E4M3 R24, R188, gdesc[UR4], R24, gsb0 ;  /* 0x01e00004bc187df3 */ /* 0x000fe60008000818 */
[----:B------:R-:W-:Y:S02]  /*5770*/  WARPGROUP.DEPBAR.LE gsb0, 0x0 ;  /* 0x00008000000079c5 */ /* 0x000fe40000010000 */
[----:B------:R0:W-:Y:S06]  /*5780*/  BAR.ARV R0, 0x100 ;  /* 0x000400000000751d */ /* 0x0001ec0000002000 */
[----:B------:R-:W-:Y:S05]  /*5790*/  @!P0 BRA `(.L_x_23) ;  /* 0x0000000000048947 */ /* 0x000fea0003800000 */
[----:B------:R-:W-:Y:S01]  /*57a0*/  BPT.TRAP 0x1 ;  /* 0x000000040000795c */ /* 0x000fe20000300000 */
.L_x_23:
[----:B0-----:R-:W-:Y:S01]  /*57b0*/  FMNMX.FTZ R0, R152, R6, !PT ;  /* 0x0000000698007209 */ /* 0x001fe20007810000 */
[----:B------:R-:W-:Y:S01]  /*57c0*/  IMAD.U32 R172, RZ, RZ, UR40 ;  /* 0x00000028ffac7e24 */ /* 0x000fe2000f8e00ff */
[----:B------:R-:W-:Y:S01]  /*57d0*/  FMNMX.FTZ R8, R154, R7, !PT ;  /* 0x000000079a087209 */ /* 0x000fe20007810000 */
[----:B------:R-:W-:Y:S01]  /*57e0*/  ULEA UR6, UR44, UR39, 0x3 ;  /* 0x000000272c067291 */ /* 0x000fe2000f8e183f */
[----:B------:R-:W-:Y:S02]  /*57f0*/  FMNMX.FTZ R3, R153, R0, !PT ;  /* 0x0000000099037209 */ /* 0x000fe40007810000 */
[----:B------:R-:W-:Y:S01]  /*5800*/  FMNMX.FTZ R9, R155, R8, !PT ;  /* 0x000000089b097209 */ /* 0x000fe20007810000 */
[----:B------:R-:W-:Y:S01]  /*5810*/  UIADD3 UR6, UR6, 0x29840, URZ ;  /* 0x0002984006067890 */ /* 0x000fe2000fffe03f */
[----:B------:R-:W-:Y:S02]  /*5820*/  FMNMX.FTZ R0, R156, R3, !PT ;  /* 0x000000039c007209 */ /* 0x000fe40007810000 */
[----:B------:R-:W-:Y:S01]  /*5830*/  FMNMX.FTZ R8, R158, R9, !PT ;  /* 0x000000099e087209 */ /* 0x000fe20007810000 */
[----:B------:R-:W-:Y:S01]  /*5840*/  UPRMT UR6, UR37, 0x654, UR6 ;  /* 0x0000065425067896 */ /* 0x000fe20008000006 */
[----:B------:R-:W-:-:S02]  /*5850*/  FMNMX.FTZ R3, R157, R0, !PT ;  /* 0x000000009d037209 */ /* 0x000fc40007810000 */
[----:B------:R-:W-:Y:S02]  /*5860*/  FMNMX.FTZ R9, R159, R8, !PT ;  /* 0x000000089f097209 */ /* 0x000fe40007810000 */
[----:B------:R-:W-:Y:S02]  /*5870*/  FMNMX.FTZ R0, R160, R3, !PT ;  /* 0x00000003a0007209 */ /* 0x000fe40007810000 */
[----:B------:R-:W-:Y:S02]  /*5880*/  FMNMX.FTZ R8, R162, R9, !PT ;  /* 0x00000009a2087209 */ /* 0x000fe40007810000 */
[----:B------:R-:W-:Y:S01]  /*5890*/  FMNMX.FTZ R3, R161, R0, !PT ;  /* 0x00000000a1037209 */ /* 0x000fe20007810000 */
[----:B------:R-:W-:Y:S01]  /*58a0*/  SYNCS.ARRIVE.TRANS64.RED.A1T0 RZ, [UR6], RZ ;  /* 0x000000ffffff79a7 */ /* 0x000fe20008100406 */
[----:B------:R-:W-:Y:S02]  /*58b0*/  FMNMX.FTZ R9, R163, R8, !PT ;  /* 0x00000008a3097209 */ /* 0x000fe40007810000 */
[----:B------:R-:W-:-:S02]  /*58c0*/  FMNMX.FTZ R0, R164, R3, !PT ;  /* 0x00000003a4007209 */ /* 0x000fc40007810000 */
[----:B------:R-:W-:Y:S02]  /*58d0*/  FMNMX.FTZ R8, R166, R9, !PT ;  /* 0x00000009a6087209 */ /* 0x000fe40007810000 */
[----:B------:R-:W-:Y:S02]  /*58e0*/  FMNMX.FTZ R3, R165, R0, !PT ;  /* 0x00000000a5037209 */ /* 0x000fe40007810000 */
[----:B------:R-:W-:Y:S02]  /*58f0*/  FMNMX.FTZ R9, R167, R8, !PT ;  /* 0x00000008a7097209 */ /* 0x000fe40007810000 */
[----:B------:R-:W-:Y:S02]  /*5900*/  FMNMX.FTZ R0, R136, R3, !PT ;  /* 0x0000000388007209 */ /* 0x000fe40007810000 */
        /* <DEDUP_REMOVED lines=62> */
[----:B------:R-:W-:-:S03]  /*5cf0*/  FMNMX.FTZ R8, R103, R8, !PT ;  /* 0x0000000867087209 */ /* 0x000fc60007810000 */
[----:B------:R-:W0:Y:S04]  /*5d00*/  SHFL.BFLY PT, R0, R9, 0x2, 0x1f ;  /* 0x0c401f0009007f89 */ /* 0x000e2800000e0000 */
[----:B------:R-:W1:Y:S01]  /*5d10*/  SHFL.BFLY PT, R3, R8, 0x2, 0x1f ;  /* 0x0c401f0008037f89 */ /* 0x000e6200000e0000 */
[----:B0-----:R-:W-:Y:S02]  /*5d20*/  FMNMX.FTZ R10, R9, R0, !PT ;  /* 0x00000000090a7209 */ /* 0x001fe40007810000 */
[----:B-1----:R-:W-:-:S03]  /*5d30*/  FMNMX.FTZ R11, R8, R3, !PT ;  /* 0x00000003080b7209 */ /* 0x002fc60007810000 */
[----:B------:R-:W0:Y:S04]  /*5d40*/  SHFL.BFLY PT, R3, R10, 0x1, 0x1f ;  /* 0x0c201f000a037f89 */ /* 0x000e2800000e0000 */
[----:B------:R-:W1:Y:S01]  /*5d50*/  SHFL.BFLY PT, R0, R11, 0x1, 0x1f ;  /* 0x0c201f000b007f89 */ /* 0x000e6200000e0000 */
[----:B0-----:R-:W-:Y:S02]  /*5d60*/  FMNMX.FTZ R3, R10, R3, !PT ;  /* 0x000000030a037209 */ /* 0x001fe40007810000 */
[----:B-1----:R-:W-:-:S03]  /*5d70*/  FMNMX.FTZ R0, R11, R0, !PT ;  /* 0x000000000b007209 */ /* 0x002fc60007810000 */
[C---:B------:R-:W-:Y:S01]  /*5d80*/  FFMA.FTZ R172, R3.reuse, R172, -8 ;  /* 0xc100000003ac7423 */ /* 0x040fe200000100ac */
[----:B------:R-:W-:-:S03]  /*5d90*/  FADD.FTZ R6, -R3, R6 ;  /* 0x0000000603067221 */ /* 0x000fc60000010100 */
[--C-:B------:R-:W-:Y:S01]  /*5da0*/  FFMA.FTZ R9, R153, UR40, -R172.reuse ;  /* 0x0000002899097c23 */ /* 0x100fe200080108ac */
[----:B------:R-:W-:-:S01]  /*5db0*/  FFMA.FTZ R21, R137, UR40, -R172 ;  /* 0x0000002889157c23 */ /* 0x000fc200080108ac */
[--C-:B------:R-:W-:Y:S01]  /*5dc0*/  FFMA.FTZ R137, R141, UR40, -R172.reuse ;  /* 0x000000288d897c23 */ /* 0x100fe200080108ac */
[----:B------:R-:W-:Y:S02]  /*5dd0*/  IMAD.U32 R153, RZ, RZ, UR40 ;  /* 0x00000028ff997e24 */ /* 0x000fe4000f8e00ff */
[--C-:B------:R-:W-:Y:S01]  /*5de0*/  FFMA.FTZ R141, R145, UR40, -R172.reuse ;  /* 0x00000028918d7c23 */ /* 0x100fe200080108ac */
[----:B------:R-:W-:-:S01]  /*5df0*/  FFMA.FTZ R145, R149, UR40, -R172 ;  /* 0x0000002895917c23 */ /* 0x000fc200080108ac */
[----:B------:R-:W-:Y:S01]  /*5e00*/  FMUL.FTZ R12, R6, UR40 ;  /* 0x00000028060c7c20 */ /* 0x000fe20008410000 */
[----:B------:R-:W-:-:S01]  /*5e10*/  FFMA.FTZ R149, R101, UR40, -R172 ;  /* 0x0000002865957c23 */ /* 0x000fc200080108ac */
[C---:B------:R-:W-:Y:S01]  /*5e20*/  FADD.FTZ R6, -R0.reuse, R7 ;  /* 0x0000000700067221 */ /* 0x040fe20000010100 */
[----:B------:R-:W-:-:S01]  /*5e30*/  FFMA.FTZ R101, R0, R153, -8 ;  /* 0xc100000000657423 */ /* 0x000fc20000010099 */
[--C-:B------:R-:W-:Y:S01]  /*5e40*/  FFMA.FTZ R8, R152, UR40, -R172.reuse ;  /* 0x0000002898087c23 */ /* 0x100fe200080108ac */
[----:B------:R-:W-:-:S01]  /*5e50*/  FFMA.FTZ R20, R136, UR40, -R172 ;  /* 0x0000002888147c23 */ /* 0x000fc200080108ac */
[----:B------:R-:W-:Y:S01]  /*5e60*/  FMUL.FTZ R6, R6, UR40 ;  /* 0x0000002806067c20 */ /* 0x000fe20008410000 */
[----:B------:R-:W-:-:S01]  /*5e70*/  FFMA.FTZ R153, R154, UR40, -R101 ;  /* 0x000000289a997c23 */ /* 0x000fc20008010865 */
[--C-:B------:R-:W-:Y:S01]  /*5e80*/  FFMA.FTZ R136, R140, UR40, -R172.reuse ;  /* 0x000000288c887c23 */ /* 0x100fe200080108ac */
[----:B------:R-:W-:-:S01]  /*5e90*/  FFMA.FTZ R140, R144, UR40, -R172 ;  /* 0x00000028908c7c23 */ /* 0x000fc200080108ac */
[----:B------:R-:W-:Y:S01]  /*5ea0*/  FFMA.FTZ R144, R148, UR40, -R172 ;  /* 0x0000002894907c23 */ /* 0x000fe200080108ac */
[----:B------:R-:W-:-:S01]  /*5eb0*/  FFMA.FTZ R148, R155, UR40, -R101 ;  /* 0x000000289b947c23 */ /* 0x000fc20008010865 */
[----:B------:R0:W-:Y:S01]  /*5ec0*/  MUFU.EX2 R7, R12 ;  /* 0x0000000c00077308 */ /* 0x0001e20000000800 */
[----:B------:R-:W-:-:S01]  /*5ed0*/  FFMA.FTZ R10, R156, UR40, -R172 ;  /* 0x000000289c0a7c23 */ /* 0x000fc200080108ac */
[----:B------:R-:W-:Y:S01]  /*5ee0*/  FFMA.FTZ R152, R158, UR40, -R101 ;  /* 0x000000289e987c23 */ /* 0x000fe20008010865 */
[----:B------:R-:W-:-:S01]  /*5ef0*/  FFMA.FTZ R11, R157, UR40, -R172 ;  /* 0x000000289d0b7c23 */ /* 0x000fc200080108ac */
[--C-:B------:R-:W-:Y:S01]  /*5f00*/  FFMA.FTZ R155, R159, UR40, -R101.reuse ;  /* 0x000000289f9b7c23 */ /* 0x100fe20008010865 */
[----:B------:R-:W-:-:S01]  /*5f10*/  FFMA.FTZ R154, R162, UR40, -R101 ;  /* 0x00000028a29a7c23 */ /* 0x000fc20008010865 */
[----:B------:R-:W-:Y:S01]  /*5f20*/  FFMA.FTZ R13, R161, UR40, -R172 ;  /* 0x00000028a10d7c23 */ /* 0x000fe200080108ac */
[----:B------:R-:W-:-:S01]  /*5f30*/  FFMA.FTZ R157, R163, UR40, -R101 ;  /* 0x00000028a39d7c23 */ /* 0x000fc20008010865 */
[----:B------:R-:W-:Y:S01]  /*5f40*/  MUFU.EX2 R6, R6 ;  /* 0x0000000600067308 */ /* 0x000fe20000000800 */
[----:B0-----:R-:W-:-:S01]  /*5f50*/  FFMA.FTZ R12, R160, UR40, -R172 ;  /* 0x00000028a00c7c23 */ /* 0x001fc200080108ac */
[----:B------:R-:W-:Y:S01]  /*5f60*/  FFMA.FTZ R14, R164, UR40, -R172 ;  /* 0x00000028a40e7c23 */ /* 0x000fe200080108ac */
[----:B------:R-:W-:-:S01]  /*5f70*/  FFMA.FTZ R156, R166, UR40, -R101 ;  /* 0x00000028a69c7c23 */ /* 0x000fc20008010865 */
[----:B------:R-:W-:Y:S01]  /*5f80*/  FFMA.FTZ R15, R165, UR40, -R172 ;  /* 0x00000028a50f7c23 */ /* 0x000fe200080108ac */
        /* <DEDUP_REMOVED lines=9> */
[----:B------:R-:W-:Y:S01]  /*6020*/  FFMA.FTZ R151, R151, UR40, -R101 ;  /* 0x0000002897977c23 */ /* 0x000fe20008010865 */
[----:B------:R-:W-:-:S01]  /*6030*/  FFMA.FTZ R120, R120, UR40, -R172 ;  /* 0x0000002878787c23 */ /* 0x000fc200080108ac */
[----:B------:R-:W1:Y:S01]  /*6040*/  MUFU.EX2 R153, R153 ;  /* 0x0000009900997308 */ /* 0x000e620000000800 */
[----:B------:R-:W-:-:S01]  /*6050*/  FFMA.FTZ R122, R122, UR40, -R101 ;  /* 0x000000287a7a7c23 */ /* 0x000fc20008010865 */
[----:B------:R-:W-:Y:S01]  /*6060*/  FFMA.FTZ R121, R121, UR40, -R172 ;  /* 0x0000002879797c23 */ /* 0x000fe200080108ac */
[----:B------:R-:W-:-:S01]  /*6070*/  FFMA.FTZ R123, R123, UR40, -R101 ;  /* 0x000000287b7b7c23 */ /* 0x000fc20008010865 */
[----:B------:R-:W-:Y:S01]  /*6080*/  FFMA.FTZ R124, R124, UR40, -R172 ;  /* 0x000000287c7c7c23 */ /* 0x000fe200080108ac */
[----:B------:R-:W-:-:S01]  /*6090*/  FFMA.FTZ R126, R126, UR40, -R101 ;  /* 0x000000287e7e7c23 */ /* 0x000fc20008010865 */
[----:B------:R-:W-:Y:S01]  /*60a0*/  FFMA.FTZ R125, R125, UR40, -R172 ;  /* 0x000000287d7d7c23 */ /* 0x000fe200080108ac */
[----:B------:R-:W-:-:S01]  /*60b0*/  FFMA.FTZ R127, R127, UR40, -R101 ;  /* 0x000000287f7f7c23 */ /* 0x000fc20008010865 */
[----:B------:R-:W2:Y:S01]  /*60c0*/  MUFU.EX2 R9, R9 ;  /* 0x0000000900097308 */ /* 0x000ea20000000800 */
[----:B0-----:R-:W-:-:S01]  /*60d0*/  FFMA.FTZ R4, R7, R4, R8 ;  /* 0x0000000407047223 */ /* 0x001fc20000010008 */
[----:B------:R-:W-:Y:S01]  /*60e0*/  FFMA.FTZ R128, R128, UR40, -R172 ;  /* 0x0000002880807c23 */ /* 0x000fe200080108ac */
[----:B------:R-:W-:-:S01]  /*60f0*/  FFMA.FTZ R130, R130, UR40, -R101 ;  /* 0x0000002882827c23 */ /* 0x000fc20008010865 */
[----:B------:R-:W-:Y:S01]  /*6100*/  FFMA.FTZ R129, R129, UR40, -R172 ;  /* 0x0000002881817c23 */ /* 0x000fe200080108ac */
[----:B------:R-:W-:-:S01]  /*6110*/  FFMA.FTZ R131, R131, UR40, -R101 ;  /* 0x0000002883837c23 */ /* 0x000fc20008010865 */
[----:B------:R-:W-:Y:S01]  /*6120*/  FFMA.FTZ R132, R132, UR40, -R172 ;  /* 0x0000002884847c23 */ /* 0x000fe200080108ac */
[----:B------:R-:W-:-:S01]  /*6130*/  FFMA.FTZ R134, R134, UR40, -R101 ;  /* 0x0000002886867c23 */ /* 0x000fc20008010865 */
[----:B------:R-:W0:Y:S01]  /*6140*/  MUFU.EX2 R148, R148 ;  /* 0x0000009400947308 */ /* 0x000e220000000800 */
[----:B-1----:R-:W-:-:S01]  /*6150*/  FFMA.FTZ R5, R6, R5, R153 ;  /* 0x0000000506057223 */ /* 0x002fc20000010099 */
[----:B------:R-:W-:Y:S01]  /*6160*/  FFMA.FTZ R133, R133, UR40, -R172 ;  /* 0x0000002885857c23 */ /* 0x000fe200080108ac */
[----:B------:R-:W-:-:S01]  /*6170*/  FFMA.FTZ R135, R135, UR40, -R101 ;  /* 0x0000002887877c23 */ /* 0x000fc20008010865 */
[----:B------:R-:W-:Y:S01]  /*6180*/  FFMA.FTZ R104, R104, UR40, -R172 ;  /* 0x0000002868687c23 */ /* 0x000fe200080108ac */
[----:B------:R-:W-:-:S01]  /*6190*/  FFMA.FTZ R106, R106, UR40, -R101 ;  /* 0x000000286a6a7c23 */ /* 0x000fc20008010865 */
[----:B------:R-:W-:Y:S01]  /*61a0*/  FFMA.FTZ R105, R105, UR40, -R172 ;  /* 0x0000002869697c23 */ /* 0x000fe200080108ac */
[----:B------:R-:W-:-:S01]  /*61b0*/  FFMA.FTZ R107, R107, UR40, -R101 ;  /* 0x000000286b6b7c23 */ /* 0x000fc20008010865 */
[----:B------:R-:W1:Y:S01]  /*61c0*/  MUFU.EX2 R10, R10 ;  /* 0x0000000a000a7308 */ /* 0x000e620000000800 */
[----:B--2---:R-:W-:-:S01]  /*61d0*/  FADD.FTZ R161, R9, R4 ;  /* 0x0000000409a17221 */ /* 0x004fc20000010000 */
[----:B------:R-:W-:Y:S01]  /*61e0*/  FFMA.FTZ R108, R108, UR40, -R172 ;  /* 0x000000286c6c7c23 */ /* 0x000fe200080108ac */
[----:B------:R-:W-:-:S01]  /*61f0*/  FFMA.FTZ R110, R110, UR40, -R101 ;  /* 0x000000286e6e7c23 */ /* 0x000fc20008010865 */
[----:B------:R-:W-:Y:S01]  /*6200*/  FFMA.FTZ R109, R109, UR40, -R172 ;  /* 0x000000286d6d7c23 */ /* 0x000fe200080108ac */
[----:B------:R-:W-:-:S01]  /*6210*/  FFMA.FTZ R111, R111, UR40, -R101 ;  /* 0x000000286f6f7c23 */ /* 0x000fc20008010865 */
[----:B------:R-:W-:Y:S01]  /*6220*/  FFMA.FTZ R112, R112, UR40, -R172 ;  /* 0x0000002870707c23 */ /* 0x000fe200080108ac */
[----:B------:R-:W-:-:S01]  /*6230*/  FFMA.FTZ R114, R114, UR40, -R101 ;  /* 0x0000002872727c23 */ /* 0x000fc20008010865 */
[----:B------:R-:W2:Y:S01]  /*6240*/  MUFU.EX2 R152, R152 ;  /* 0x0000009800987308 */ /* 0x000ea20000000800 */
[----:B0-----:R-:W-:-:S01]  /*6250*/  FADD.FTZ R5, R148, R5 ;  /* 0x0000000594057221 */ /* 0x001fc20000010000 */
[----:B------:R-:W-:Y:S01]  /*6260*/  FFMA.FTZ R113, R113, UR40, -R172 ;  /* 0x0000002871717c23 */ /* 0x000fe200080108ac */
[----:B------:R-:W-:-:S01]  /*6270*/  FFMA.FTZ R115, R115, UR40, -R101 ;  /* 0x0000002873737c23 */ /* 0x000fc20008010865 */
[----:B------:R-:W-:Y:S01]  /*6280*/  FFMA.FTZ R116, R116, UR40, -R172 ;  /* 0x0000002874747c23 */ /* 0x000fe200080108ac */
[----:B------:R-:W-:-:S01]  /*6290*/  FFMA.FTZ R118, R118, UR40, -R101 ;  /* 0x0000002876767c23 */ /* 0x000fc20008010865 */
[----:B------:R-:W-:Y:S01]  /*62a0*/  FFMA.FTZ R117, R117, UR40, -R172 ;  /* 0x0000002875757c23 */ /* 0x000fe200080108ac */
[----:B------:R-:W-:-:S01]  /*62b0*/  FFMA.FTZ R119, R119, UR40, -R101 ;  /* 0x0000002877777c23 */ /* 0x000fc20008010865 */
[----:B------:R-:W0:Y:S01]  /*62c0*/  MUFU.EX2 R11, R11 ;  /* 0x0000000b000b7308 */ /* 0x000e220000000800 */
[----:B-1----:R-:W-:-:S01]  /*62d0*/  FADD.FTZ R4, R10, R161 ;  /* 0x000000a10a047221 */ /* 0x002fc20000010000 */
        /* <DEDUP_REMOVED lines=18> */
[----:B------:R-:W-:-:S04]  /*6400*/  FFMA.FTZ R101, R103, UR40, -R101 ;  /* 0x0000002867657c23 */ /* 0x000fc80008010865 */
[----:B------:R-:W0:Y:S01]  /*6410*/  MUFU.EX2 R154, R154 ;  /* 0x0000009a009a7308 */ /* 0x000e220000000800 */
[----:B-1----:R-:W-:-:S07]  /*6420*/  FADD.FTZ R161, R155, R158 ;  /* 0x0000009e9ba17221 */ /* 0x002fce0000010000 */
[----:B------:R-:W1:Y:S01]  /*6430*/  MUFU.EX2 R13, R13 ;  /* 0x0000000d000d7308 */ /* 0x000e620000000800 */
[----:B--2---:R-:W-:-:S07]  /*6440*/  FADD.FTZ R4, R12, R5 ;  /* 0x000000050c047221 */ /* 0x004fce0000010000 */
[----:B------:R-:W2:Y:S01]  /*6450*/  MUFU.EX2 R157, R157 ;  /* 0x0000009d009d7308 */ /* 0x000ea20000000800 */
[----:B0-----:R-:W-:-:S07]  /*6460*/  FADD.FTZ R158, R154, R161 ;  /* 0x000000a19a9e7221 */ /* 0x001fce0000010000 */
        /* <DEDUP_REMOVED lines=102> */
[----:B------:R-:W-:Y:S01]  /*6ad0*/  MUFU.EX2 R119, R119 ;  /* 0x0000007700777308 */ /* 0x000fe20000000800 */
[----:B-1----:R-:W-:-:S07]  /*6ae0*/  FADD.FTZ R158, R118, R161 ;  /* 0x000000a1769e7221 */ /* 0x002fce0000010000 */
[----:B------:R-:W0:Y:S01]  /*6af0*/  MUFU.EX2 R88, R88 ;  /* 0x0000005800587308 */ /* 0x000e220000000800 */
[----:B--2---:R-:W-:-:S07]  /*6b00*/  FADD.FTZ R5, R117, R4 ;  /* 0x0000000475057221 */ /* 0x004fce0000010000 */
[----:B------:R-:W-:Y:S08]  /*6b10*/  MUFU.EX2 R90, R90 ;  /* 0x0000005a005a7308 */ /* 0x000ff00000000800 */
[----:B------:R-:W1:Y:S01]  /*6b20*/  MUFU.EX2 R89, R89 ;  /* 0x0000005900597308 */ /* 0x000e620000000800 */
[----:B0-----:R-:W-:-:S07]  /*6b30*/  FADD.FTZ R4, R88, R5 ;  /* 0x0000000558047221 */ /* 0x001fce0000010000 */
[----:B------:R-:W-:Y:S08]  /*6b40*/  MUFU.EX2 R91, R91 ;  /* 0x0000005b005b7308 */ /* 0x000ff00000000800 */
[----:B------:R-:W0:Y:S01]  /*6b50*/  MUFU.EX2 R92, R92 ;  /* 0x0000005c005c7308 */ /* 0x000e220000000800 */
[----:B-1----:R-:W-:-:S07]  /*6b60*/  FADD.FTZ R5, R89, R4 ;  /* 0x0000000459057221 */ /* 0x002fce0000010000 */
[----:B------:R-:W-:Y:S08]  /*6b70*/  MUFU.EX2 R163, R94 ;  /* 0x0000005e00a37308 */ /* 0x000ff00000000800 */
[----:B------:R-:W1:Y:S01]  /*6b80*/  MUFU.EX2 R93, R93 ;  /* 0x0000005d005d7308 */ /* 0x000e620000000800 */
[----:B0-----:R-:W-:-:S07]  /*6b90*/  FADD.FTZ R4, R92, R5 ;  /* 0x000000055c047221 */ /* 0x001fce0000010000 */
[----:B------:R0:W-:Y:S08]  /*6ba0*/  MUFU.EX2 R160, R95 ;  /* 0x0000005f00a07308 */ /* 0x0001f00000000800 */
[----:B------:R-:W2:Y:S01]  /*6bb0*/  MUFU.EX2 R96, R96 ;  /* 0x0000006000607308 */ /* 0x000ea20000000800 */
[----:B0-----:R-:W-:-:S01]  /*6bc0*/  FADD.FTZ R95, R119, R158 ;  /* 0x0000009e775f7221 */ /* 0x001fc20000010000 */
[----:B-1----:R-:W-:-:S06]  /*6bd0*/  FADD.FTZ R5, R93, R4 ;  /* 0x000000045d057221 */ /* 0x002fcc0000010000 */
[----:B------:R0:W1:Y:S08]  /*6be0*/  MUFU.EX2 R94, R98 ;  /* 0x00000062005e7308 */ /* 0x0000700000000800 */
[----:B------:R-:W3:Y:S01]  /*6bf0*/  MUFU.EX2 R97, R97 ;  /* 0x0000006100617308 */ /* 0x000ee20000000800 */
[----:B0-----:R-:W-:-:S01]  /*6c00*/  FADD.FTZ R98, R90, R95 ;  /* 0x0000005f5a627221 */ /* 0x001fc20000010000 */
[----:B--2---:R-:W-:-:S03]  /*6c10*/  FADD.FTZ R4, R96, R5 ;  /* 0x0000000560047221 */ /* 0x004fc60000010000 */
[----:B------:R-:W-:-:S03]  /*6c20*/  FADD.FTZ R98, R91, R98 ;  /* 0x000000625b627221 */ /* 0x000fc60000010000 */
[----:B------:R-:W0:Y:S01]  /*6c30*/  MUFU.EX2 R162, R99 ;  /* 0x0000006300a27308 */ /* 0x000e220000000800 */
[----:B------:R-:W-:-:S04]  /*6c40*/  FADD.FTZ R98, R163, R98 ;  /* 0x00000062a3627221 */ /* 0x000fc80000010000 */
[----:B------:R-:W-:-:S03]  /*6c50*/  FADD.FTZ R95, R160, R98 ;  /* 0x00000062a05f7221 */ /* 0x000fc60000010000 */
[----:B------:R-:W2:Y:S01]  /*6c60*/  MUFU.EX2 R100, R100 ;  /* 0x0000006400647308 */ /* 0x000ea20000000800 */
[----:B-1----:R-:W-:-:S01]  /*6c70*/  FADD.FTZ R95, R94, R95 ;  /* 0x0000005f5e5f7221 */ /* 0x002fc20000010000 */
[----:B---3--:R-:W-:-:S06]  /*6c80*/  FADD.FTZ R5, R97, R4 ;  /* 0x0000000461057221 */ /* 0x008fcc0000010000 */
[----:B------:R-:W1:Y:S01]  /*6c90*/  MUFU.EX2 R102, R102 ;  /* 0x0000006600667308 */ /* 0x000e620000000800 */
[----:B0-----:R-:W-:-:S07]  /*6ca0*/  FADD.FTZ R95, R162, R95 ;  /* 0x0000005fa25f7221 */ /* 0x001fce0000010000 */
[----:B------:R-:W0:Y:S01]  /*6cb0*/  MUFU.EX2 R149, R149 ;  /* 0x0000009500957308 */ /* 0x000e220000000800 */
[----:B--2---:R-:W-:-:S07]  /*6cc0*/  FADD.FTZ R4, R100, R5 ;  /* 0x0000000564047221 */ /* 0x004fce0000010000 */
[----:B------:R-:W2:Y:S01]  /*6cd0*/  MUFU.EX2 R101, R101 ;  /* 0x0000006500657308 */ /* 0x000ea20000000800 */
[----:B-1----:R-:W-:-:S01]  /*6ce0*/  FADD.FTZ R95, R102, R95 ;  /* 0x0000005f665f7221 */ /* 0x002fc20000010000 */
[----:B0-----:R-:W-:-:S03]  /*6cf0*/  FADD.FTZ R4, R149, R4 ;  /* 0x0000000495047221 */ /* 0x001fc60000010000 */
[----:B--2---:R-:W-:Y:S01]  /*6d00*/  FADD.FTZ R5, R101, R95 ;  /* 0x0000005f65057221 */ /* 0x004fe20000010000 */
[----:B------:R-:W-:Y:S06]  /*6d10*/  @!P0 BRA `(.L_x_24) ;  /* 0x0000000000048947 */ /* 0x000fec0003800000 */
[----:B------:R-:W-:Y:S01]  /*6d20*/  BPT.TRAP 0x1 ;  /* 0x000000040000795c */ /* 0x000fe20000300000 */
.L_x_24:
[----:B------:R-:W-:Y:S01]  /*6d30*/  ULEA UR6, UR49, UR39, 0x3 ;  /* 0x0000002731067291 */ /* 0x000fe2000f8e183f */
[----:B------:R-:W-:Y:S01]  /*6d40*/  ISETP.LT.AND P1, PT, RZ, UR52, PT ;  /* 0x00000034ff007c0c */ /* 0x000fe2000bf21270 */
[----:B------:R-:W-:Y:S01]  /*6d50*/  UIADD3 UR7, UR52, -0x1, URZ ;  /* 0xffffffff34077890 */ /* 0x000fe2000fffe03f */
[----:B------:R-:W-:Y:S01]  /*6d60*/  F2FP.SATFINITE.E4M3.F32.PACK_AB_MERGE_C R10, R11, R10, RZ ;  /* 0x0000000a0b0a723e */ /* 0x000fe200048070ff */
[----:B------:R-:W-:Y:S01]  /*6d70*/  UIADD3 UR6, UR6, 0x29860, URZ ;  /* 0x0002986006067890 */ /* 0x000fe2000fffe03f */
[----:B------:R-:W-:Y:S01]  /*6d80*/  F2FP.SATFINITE.E4M3.F32.PACK_AB_MERGE_C R14, R15, R14, RZ ;  /* 0x0000000e0f0e723e */ /* 0x000fe200048070ff */
[----:B------:R-:W-:Y:S01]  /*6d90*/  UMOV UR53, UR45 ;  /* 0x0000002d00357c82 */ /* 0x000fe20008000000 */
[----:B------:R-:W-:Y:S01]  /*6da0*/  F2FP.SATFINITE.E4M3.F32.PACK_AB_MERGE_C R152, R155, R152, RZ ;  /* 0x000000989b98723e */ /* 0x000fe200048070ff */
[----:B------:R-:W-:Y:S01]  /*6db0*/  UPRMT UR6, UR37, 0x654, UR6 ;  /* 0x0000065425067896 */ /* 0x000fe20008000006 */
[----:B------:R-:W-:Y:S01]  /*6dc0*/  F2FP.SATFINITE.E4M3.F32.PACK_AB_MERGE_C R156, R159, R156, RZ ;  /* 0x0000009c9f9c723e */ /* 0x000fe200048070ff */
[----:B------:R-:W-:Y:S01]  /*6dd0*/  UMOV UR52, UR7 ;  /* 0x0000000700347c82 */ /* 0x000fe20008000000 */
[----:B------:R-:W-:Y:S01]  /*6de0*/  F2FP.SATFINITE.E4M3.F32.PACK_AB_MERGE_C R136, R137, R136, RZ ;  /* 0x000000888988723e */ /* 0x000fe200048070ff */
[----:B------:R-:W-:Y:S01]  /*6df0*/  UMOV UR49, UR44 ;  /* 0x0000002c00317c82 */ /* 0x000fe20008000000 */
[----:B------:R-:W-:Y:S01]  /*6e00*/  F2FP.SATFINITE.E4M3.F32.PACK_AB_MERGE_C R142, R143, R142, RZ ;  /* 0x0000008e8f8e723e */ /* 0x000fe200048070ff */
[-C--:B------:R-:W-:Y:S01]  /*6e10*/  FMUL.FTZ R24, R24, R7.reuse ;  /* 0x0000000718187220 */ /* 0x080fe20000410000 */
[----:B------:R-:W-:Y:S01]  /*6e20*/  F2FP.SATFINITE.E4M3.F32.PACK_AB_MERGE_C R144, R145, R144, RZ ;  /* 0x000000909190723e */ /* 0x000fe200048070ff */
[-C--:B------:R-:W-:Y:S01]  /*6e30*/  FMUL.FTZ R25, R25, R7.reuse ;  /* 0x0000000719197220 */ /* 0x080fe20000410000 */
[----:B------:R-:W-:Y:S01]  /*6e40*/  F2FP.SATFINITE.E4M3.F32.PACK_AB_MERGE_C R150, R151, R150, RZ ;  /* 0x000000969796723e */ /* 0x000fe200048070ff */
[----:B------:R-:W-:Y:S01]  /*6e50*/  SYNCS.ARRIVE.TRANS64.RED.A1T0 RZ, [UR6], RZ ;  /* 0x000000ffffff79a7 */ /* 0x000fe20008100406 */
[----:B------:R-:W-:Y:S01]  /*6e60*/  F2FP.SATFINITE.E4M3.F32.PACK_AB_MERGE_C R124, R125, R124, RZ ;  /* 0x0000007c7d7c723e */ /* 0x000fe200048070ff */
[-C--:B------:R-:W-:Y:S01]  /*6e70*/  FMUL.FTZ R28, R28, R7.reuse ;  /* 0x000000071c1c7220 */ /* 0x080fe20000410000 */
        /* <DEDUP_REMOVED lines=15> */
[----:B------:R-:W-:Y:S01]  /*6f70*/  FMUL.FTZ R44, R44, R7 ;  /* 0x000000072c2c7220 */ /* 0x000fe20000410000 */
[----:B------:R-:W-:Y:S01]  /*6f80*/  F2FP.SATFINITE.E4M3.F32.PACK_AB_MERGE_C R11, R160, R163, RZ ;  /* 0x000000a3a00b723e */ /* 0x000fe200048070ff */
[-C--:B------:R-:W-:Y:S01]  /*6f90*/  FMUL.FTZ R45, R45, R7.reuse ;  /* 0x000000072d2d7220 */ /* 0x080fe20000410000 */
[----:B------:R-:W-:Y:S01]  /*6fa0*/  F2FP.SATFINITE.E4M3.F32.PACK_AB_MERGE_C R100, R149, R100, RZ ;  /* 0x000000649564723e */ /* 0x000fe200048070ff */
[-C--:B------:R-:W-:Y:S01]  /*6fb0*/  FMUL.FTZ R48, R48, R7.reuse ;  /* 0x0000000730307220 */ /* 0x080fe20000410000 */
[----:B------:R-:W-:Y:S01]  /*6fc0*/  F2FP.SATFINITE.E4M3.F32.PACK_AB_MERGE_C R15, R101, R102, RZ ;  /* 0x00000066650f723e */ /* 0x000fe200048070ff */
[-C--:B------:R-:W-:Y:S01]  /*6fd0*/  FMUL.FTZ R49, R49, R7.reuse ;  /* 0x0000000731317220 */ /* 0x080fe20000410000 */
        /* <DEDUP_REMOVED lines=17> */
[----:B------:R-:W-:Y:S01]  /*70f0*/  FMUL.FTZ R85, R85, R7 ;  /* 0x0000000755557220 */ /* 0x000fe20000410000 */
        /* <DEDUP_REMOVED lines=32> */
[----:B------:R-:W-:Y:S01]  /*7300*/  F2FP.SATFINITE.E4M3.F32.PACK_AB_MERGE_C R172, R9, R8, R10 ;  /* 0x0000000809ac723e */ /* 0x000fe2000480700a */
[----:B------:R-:W-:Y:S01]  /*7310*/  IMAD.MOV.U32 R7, RZ, RZ, R0 ;  /* 0x000000ffff077224 */ /* 0x000fe200078e0000 */
[----:B------:R-:W-:Y:S01]  /*7320*/  F2FP.SATFINITE.E4M3.F32.PACK_AB_MERGE_C R173, R148, R153, R152 ;  /* 0x0000009994ad723e */ /* 0x000fe20004807098 */
[----:B------:R-:W-:Y:S01]  /*7330*/  IMAD.MOV.U32 R6, RZ, RZ, R3 ;  /* 0x000000ffff067224 */ /* 0x000fe200078e0003 */
[----:B------:R-:W-:-:S02]  /*7340*/  F2FP.SATFINITE.E4M3.F32.PACK_AB_MERGE_C R174, R13, R12, R14 ;  /* 0x0000000c0dae723e */ /* 0x000fc4000480700e */
[----:B------:R-:W-:Y:S02]  /*7350*/  F2FP.SATFINITE.E4M3.F32.PACK_AB_MERGE_C R175, R157, R154, R156 ;  /* 0x0000009a9daf723e */ /* 0x000fe4000480709c */
[----:B------:R-:W-:Y:S02]  /*7360*/  F2FP.SATFINITE.E4M3.F32.PACK_AB_MERGE_C R176, R21, R20, R136 ;  /* 0x0000001415b0723e */ /* 0x000fe40004807088 */
[----:B------:R-:W-:Y:S02]  /*7370*/  F2FP.SATFINITE.E4M3.F32.PACK_AB_MERGE_C R177, R139, R138, R142 ;  /* 0x0000008a8bb1723e */ /* 0x000fe4000480708e */
[----:B------:R-:W-:Y:S02]  /*7380*/  F2FP.SATFINITE.E4M3.F32.PACK_AB_MERGE_C R178, R141, R140, R144 ;  /* 0x0000008c8db2723e */ /* 0x000fe40004807090 */
[----:B------:R-:W-:Y:S02]  /*7390*/  F2FP.SATFINITE.E4M3.F32.PACK_AB_MERGE_C R179, R147, R146, R150 ;  /* 0x0000009293b3723e */ /* 0x000fe40004807096 */
        /* <DEDUP_REMOVED lines=11> */
[----:B------:R-:W-:Y:S01]  /*7450*/  F2FP.SATFINITE.E4M3.F32.PACK_AB_MERGE_C R191, R162, R94, R15 ;  /* 0x0000005ea2bf723e */ /* 0x000fe2000480700f */
[----:B------:R-:W-:Y:S06]  /*7460*/  @P1 BRA `(.L_x_25) ;  /* 0xffffffd000e41947 */ /* 0x000fec000383ffff */
.L_x_14:
[----:B------:R-:W-:Y:S06]  /*7470*/  BAR.ARV 0x8, 0x180 ;  /* 0x0206000000007b1d */ /* 0x000fec0000002000 */
[----:B------:R-:W-:Y:S05]  /*7480*/  @!P0 BRA `(.L_x_26) ;  /* 0x0000000000048947 */ /* 0x000fea0003800000 */
[----:B------:R-:W-:Y:S01]  /*7490*/  BPT.TRAP 0x1 ;  /* 0x000000040000795c */ /* 0x000fe20000300000 */
.L_x_26:
[----:B------:R-:W-:Y:S01]  /*74a0*/  ULEA UR4, UR44, UR39, 0x3 ;  /* 0x000000272c047291 */ /* 0x000fe2000f8e183f */
[----:B------:R-:W-:-:S05]  /*74b0*/  IMAD.U32 R6, RZ, RZ, UR45 ;  /* 0x0000002dff067e24 */ /* 0x000fca000f8e00ff */
[----:B------:R-:W-:-:S04]  /*74c0*/  SHF.L.U32 R6, R6, 0x1f, RZ ;  /* 0x0000001f06067819 */ /* 0x000fc800000006ff */
[----:B------:R0:W1:Y:S01]  /*74d0*/  SYNCS.PHASECHK.TRANS64.TRYWAIT P1, [UR4+0x29850], R6 ;  /* 0x02985006ff0075a7 */ /* 0x0000620008020144 */
[----:B------:R-:W-:Y:S05]  /*74e0*/  @!P0 BRA `(.L_x_27) ;  /* 0x0000000000048947 */ /* 0x000fea0003800000 */
[----:B------:R-:W-:Y:S01]  /*74f0*/  BPT.TRAP 0x1 ;  /* 0x000000040000795c */ /* 0x000fe20000300000 */
.L_x_27:
[----:B-1----:R-:W-:Y:S05]  /*7500*/  @P1 BRA `(.L_x_28) ;  /* 0x0000000000081947 */ /* 0x002fea0003800000 */
[----:B------:R-:W1:Y:S02]  /*7510*/  SYNCS.PHASECHK.TRANS64.TRYWAIT P1, [UR4+0x29850], R6 ;  /* 0x02985006ff0075a7 */ /* 0x000e640008020144 */
[----:B-1----:R-:W-:Y:S05]  /*7520*/  @!P1 BRA `(.L_x_29) ;  /* 0x0000007000a49947 */ /* 0x002fea0003800000 */
.L_x_28:
[----:B------:R-:W-:Y:S01]  /*7530*/  UIADD3 UR5, UR39, 0x400, URZ ;  /* 0x0000040027057890 */ /* 0x000fe2000fffe03f */
[----:B------:R-:W-:Y:S01]  /*7540*/  WARPGROUP.ARRIVE ;  /* 0x00000000000079c5 */ /* 0x000fe20000000000 */
[----:B------:R-:W-:Y:S01]  /*7550*/  UMOV UR7, 0xc0000010 ;  /* 0xc000001000077882 */ /* 0x000fe20000000000 */
[----:B------:R-:W-:Y:S01]  /*7560*/  IMAD.MOV.U32 R8, RZ, RZ, 0x3f800000 ;  /* 0x3f800000ff087424 */ /* 0x000fe200078e00ff */
        /* <DEDUP_REMOVED lines=11> */
[----:B------:R-:W-:Y:S02]  /*7620*/  ULDC.64 UR6, c[0x0][0x9a0] ;  /* 0x0002680000067ab9 */ /* 0x000fe40000000a00 */
[----:B------:R-:W-:-:S04]  /*7630*/  UISETP.NE.U32.AND UP0, UPT, UR6, URZ, UPT ;  /* 0x0000003f0600728c */ /* 0x000fc8000bf05070 */
[----:B------:R-:W-:-:S06]  /*7640*/  UISETP.NE.AND.EX UP0, UPT, UR7, URZ, UPT, UP0 ;  /* 0x0000003f0700728c */ /* 0x000fcc000bf05300 */
[----:B------:R-:W-:-:S05]  /*7650*/  PLOP3.LUT P1, PT, PT, PT, UP0, 0x80, 0x0 ;  /* 0x000000000000781c */ /* 0x000fca0003f2f008 */
[----:B------:R-:W-:Y:S01]  /*7660*/  @UP0 USHF.R.S32.HI UR10, URZ, 0x1f, UR42 ;  /* 0x0000001f3f0a0899 */ /* 0x000fe2000801142a */
[----:B------:R-:W-:Y:S01]  /*7670*/  @UP0 ULDC.64 UR12, c[0x0][0x9c8] ;  /* 0x00027200000c0ab9 */ /* 0x000fe20000000a00 */
[----:B------:R-:W-:Y:S02]  /*7680*/  @UP0 UIADD3 UR8, -UR42, URZ, URZ ;  /* 0x0000003f2a080290 */ /* 0x000fe4000fffe13f */
[----:B------:R-:W-:Y:S01]  /*7690*/  @UP0 UIMAD UR10, UR10, UR12, URZ ;  /* 0x0000000c0a0a02a4 */ /* 0x000fe2000f8e023f */
[----:B------:R-:W-:Y:S02]  /*76a0*/  @UP0 ULDC UR9, c[0x0][0xc44] ;  /* 0x0003110000090ab9 */ /* 0x000fe40000000800 */
[----:B------:R-:W-:Y:S02]  /*76b0*/  @UP0 UIMAD UR11, UR9, UR8, UR43 ;  /* 0x00000008090b02a4 */ /* 0x000fe4000f8e022b */
[----:B------:R-:W-:Y:S02]  /*76c0*/  @UP0 UIMAD.WIDE.U32 UR8, UR42, UR12, URZ ;  /* 0x0000000c2a0802a5 */ /* 0x000fe4000f8e003f */
[----:B------:R-:W-:-:S02]  /*76d0*/  @UP0 UIMAD UR10, UR42, UR13, UR10 ;  /* 0x0000000d2a0a02a4 */ /* 0x000fc4000f8e020a */
[----:B------:R-:W-:Y:S02]  /*76e0*/  @UP0 USHF.R.S32.HI UR14, URZ, 0x1f, UR11 ;  /* 0x0000001f3f0e0899 */ /* 0x000fe4000801140b */
[----:B------:R-:W-:Y:S01]  /*76f0*/  @UP0 UIADD3 UR9, UR9, UR10, URZ ;  /* 0x0000000a09090290 */ /* 0x000fe2000fffe03f */
[----:B------:R-:W-:Y:S02]  /*7700*/  @UP0 ULDC.64 UR12, c[0x0][0x9d0] ;  /* 0x00027400000c0ab9 */ /* 0x000fe40000000a00 */
[----:B------:R-:W-:Y:S02]  /*7710*/  @UP0 UIMAD UR10, UR14, UR12, URZ ;  /* 0x0000000c0e0a02a4 */ /* 0x000fe4000f8e023f */
[----:B------:R-:W-:Y:S02]  /*7720*/  @UP0 UIMAD.WIDE.U32 UR8, UR11, UR12, UR8 ;  /* 0x0000000c0b0802a5 */ /* 0x000fe4000f8e0008 */
[----:B------:R-:W-:Y:S02]  /*7730*/  @UP0 UIMAD UR10, UR11, UR13, UR10 ;  /* 0x0000000d0b0a02a4 */ /* 0x000fe4000f8e020a */
[----:B------:R-:W-:-:S02]  /*7740*/  @UP0 ULEA UR6, UP1, UR8, UR6, 0x2 ;  /* 0x0000000608060291 */ /* 0x000fc4000f82103f */
[----:B------:R-:W-:-:S04]  /*7750*/  @UP0 UIADD3 UR9, UR9, UR10, URZ ;  /* 0x0000000a09090290 */ /* 0x000fc8000fffe03f */
[----:B01----:R-:W-:Y:S01]  /*7760*/  IMAD.U32 R6, RZ, RZ, UR6 ;  /* 0x00000006ff067e24 */ /* 0x003fe2000f8e00ff */
[----:B------:R-:W-:Y:S02]  /*7770*/  @UP0 ULEA.HI.X UR7, UR8, UR7, UR9, 0x2, UP1 ;  /* 0x0000000708070291 */ /* 0x000fe400088f1409 */
[----:B------:R-:W-:-:S04]  /*7780*/  UIADD3 UR6, UR5, 0x200, URZ ;  /* 0x0000020005067890 */ /* 0x000fc8000fffe03f */
[----:B------:R-:W-:Y:S01]  /*7790*/  IMAD.U32 R7, RZ, RZ, UR7 ;  /* 0x00000007ff077e24 */ /* 0x000fe2000f8e00ff */
[----:B------:R-:W-:-:S04]  /*77a0*/  UMOV UR7, 0xc0000010 ;  /* 0xc000001000077882 */ /* 0x000fc80000000000 */
[----:B------:R0:W2:Y:S01]  /*77b0*/  @P1 LDG.E R8, desc[UR50][R6.64] ;  /* 0x0000003206081981 */ /* 0x0000a2000c1e1900 */
[----:B------:R-:W-:Y:S02]  /*77c0*/  WARPGROUP.DEPBAR.LE gsb0, 0x0 ;  /* 0x00008000000079c5 */ /* 0x000fe40000010000 */
[----:B------:R-:W-:-:S06]  /*77d0*/  WARPGROUP.ARRIVE ;  /* 0x00000000000079c5 */ /* 0x000fcc0000000000 */
[----:B------:R-:W-:Y:S01]  /*77e0*/  QGMMA.64x128x32.F32.E4M3.E4M3 R24, R180, gdesc[UR4], R24, gsb0 ;  /* 0x01e00004b4187df3 */ /* 0x000fe20008000818 */
[----:B------:R-:W-:Y:S01]  /*77f0*/  UIADD3 UR6, UR5, 0x300, URZ ;  /* 0x0000030005067890 */ /* 0x000fe2000fffe03f */
[----:B------:R-:W-:Y:S01]  /*7800*/  UMOV UR7, 0xc0000010 ;  /* 0xc000001000077882 */ /* 0x000fe20000000000 */
[----:B------:R-:W1:Y:S04]  /*7810*/  SHFL.BFLY PT, R9, R4, 0x2, 0x1f ;  /* 0x0c401f0004097f89 */ /* 0x000e6800000e0000 */
[----:B------:R-:W3:Y:S01]  /*7820*/  SHFL.BFLY PT, R10, R5, 0x2, 0x1f ;  /* 0x0c401f00050a7f89 */ /* 0x000ee200000e0000 */
[----:B------:R-:W-:Y:S02]  /*7830*/  WARPGROUP.DEPBAR.LE gsb0, 0x0 ;  /* 0x00008000000079c5 */ /* 0x000fe40000010000 */
[----:B------:R-:W-:-:S06]  /*7840*/  WARPGROUP.ARRIVE ;  /* 0x00000000000079c5 */ /* 0x000fcc0000000000 */
[----:B------:R-:W-:Y:S01]  /*7850*/  QGMMA.64x128x32.F32.E4M3.E4M3 R24, R184, gdesc[UR4], R24, gsb0 ;  /* 0x01e00004b8187df3 */ /* 0x000fe20008000818 */
[----:B------:R-:W-:Y:S01]  /*7860*/  UIADD3 UR6, UR5, 0x400, URZ ;  /* 0x0000040005067890 */ /* 0x000fe2000fffe03f */
[----:B------:R-:W-:Y:S01]  /*7870*/  UMOV UR7, 0xc0000010 ;  /* 0xc000001000077882 */ /* 0x000fe20000000000 */
[----:B-1----:R-:W-:-:S01]  /*7880*/  FADD.FTZ R9, R9, R4 ;  /* 0x0000000409097221 */ /* 0x002fc20000010000 */
[----:B---3--:R-:W-:-:S04]  /*7890*/  FADD.FTZ R10, R10, R5 ;  /* 0x000000050a0a7221 */ /* 0x008fc80000010000 */
[----:B0-----:R-:W0:Y:S04]  /*78a0*/  SHFL.BFLY PT, R6, R9, 0x1, 0x1f ;  /* 0x0c201f0009067f89 */ /* 0x001e2800000e0000 */
[----:B------:R-:W1:Y:S01]  /*78b0*/  SHFL.BFLY PT, R7, R10, 0x1, 0x1f ;  /* 0x0c201f000a077f89 */ /* 0x000e6200000e0000 */
[----:B0-----:R-:W-:-:S01]  /*78c0*/  FADD.FTZ R6, R9, R6 ;  /* 0x0000000609067221 */ /* 0x001fc20000010000 */
[----:B-1----:R-:W-:-:S04]  /*78d0*/  FADD.FTZ R12, R10, R7 ;  /* 0x000000070a0c7221 */ /* 0x002fc80000010000 */
[C---:B------:R-:W-:Y:S01]  /*78e0*/  FSETP.NE.FTZ.AND P1, PT, R6.reuse, RZ, PT ;  /* 0x000000ff0600720b */ /* 0x040fe20003f35000 */
[----:B------:R-:W-:Y:S01]  /*78f0*/  FMUL.FTZ R13, R6, 0.00390625 ;  /* 0x3b800000060d7820 */ /* 0x000fe20000410000 */
[----:B------:R-:W-:Y:S01]  /*7900*/  FMUL.FTZ R14, R12, 0.00390625 ;  /* 0x3b8000000c0e7820 */ /* 0x000fe20000410000 */
[----:B------:R-:W-:-:S03]  /*7910*/  IMAD.MOV.U32 R7, RZ, RZ, RZ ;  /* 0x000000ffff077224 */ /* 0x000fc600078e00ff */
[----:B------:R-:W-:Y:S02]  /*7920*/  FSETP.NE.FTZ.AND P2, PT, R13, RZ, PT ;  /* 0x000000ff0d00720b */ /* 0x000fe40003f55000 */
[----:B------:R-:W-:-:S05]  /*7930*/  FSETP.NE.FTZ.AND P3, PT, R14, RZ, PT ;  /* 0x000000ff0e00720b */ /* 0x000fca0003f75000 */
[----:B------:R-:W-:Y:S01]  /*7940*/  @P1 MUFU.RCP R7, R6 ;  /* 0x0000000600071308 */ /* 0x000fe20000001000 */
[----:B------:R-:W-:Y:S01]  /*7950*/  FSETP.NE.FTZ.AND P1, PT, R12, RZ, PT ;  /* 0x000000ff0c00720b */ /* 0x000fe20003f35000 */
[----:B------:R-:W-:Y:S01]  /*7960*/  IMAD.MOV.U32 R11, RZ, RZ, RZ ;  /* 0x000000ffff0b7224 */ /* 0x000fe200078e00ff */
[----:B------:R-:W-:Y:S02]  /*7970*/  WARPGROUP.DEPBAR.LE gsb0, 0x0 ;  /* 0x00008000000079c5 */ /* 0x000fe40000010000 */
[----:B------:R-:W-:-:S06]  /*7980*/  WARPGROUP.ARRIVE ;  /* 0x00000000000079c5 */ /* 0x000fcc0000000000 */
[----:B------:R-:W-:Y:S01]  /*7990*/  QGMMA.64x128x32.F32.E4M3.E4M3 R24, R188, gdesc[UR4], R24, gsb0 ;  /* 0x01e00004bc187df3 */ /* 0x000fe20008000818 */
[----:B------:R-:W0:Y:S08]  /*79a0*/  @P2 MUFU.LG2 R9, R13 ;  /* 0x0000000d00092308 */ /* 0x000e300000000c00 */
[----:B------:R-:W1:Y:S08]  /*79b0*/  @P3 MUFU.LG2 R10, R14 ;  /* 0x0000000e000a3308 */ /* 0x000e700000000c00 */
[----:B------:R2:W3:Y:S01]  /*79c0*/  @P1 MUFU.RCP R11, R12 ;  /* 0x0000000c000b1308 */ /* 0x0004e20000001000 */
[----:B------:R-:W-:-:S02]  /*79d0*/  IMAD.U32 R15, RZ, RZ, UR40 ;  /* 0x00000028ff0f7e24 */ /* 0x000fc4000f8e00ff */
[----:B------:R-:W-:Y:S02]  /*79e0*/  IMAD.U32 R20, RZ, RZ, UR40 ;  /* 0x00000028ff147e24 */ /* 0x000fe4000f8e00ff */
[----:B0-----:R-:W-:Y:S01]  /*79f0*/  @P2 FMUL.FTZ R9, R9, 0.69314718246459960938 ;  /* 0x3f31721809092820 */ /* 0x001fe20000410000 */
[----:B------:R-:W-:Y:S01]  /*7a00*/  @P2 FMUL.FTZ R6, R15, 0.69314718246459960938 ;  /* 0x3f3172180f062820 */ /* 0x000fe20000410000 */
[----:B------:R-:W-:Y:S01]  /*7a10*/  @P3 FMUL.FTZ R20, R20, 0.69314718246459960938 ;  /* 0x3f31721814143820 */ /* 0x000fe20000410000 */
[----:B-1----:R-:W-:Y:S01]  /*7a20*/  @P3 FMUL.FTZ R13, R10, 0.69314718246459960938 ;  /* 0x3f3172180a0d3820 */ /* 0x002fe20000410000 */
[----:B------:R-:W-:Y:S02]  /*7a30*/  IMAD.MOV.U32 R5, RZ, RZ, -0x800000 ;  /* 0xff800000ff057424 */ /* 0x000fe400078e00ff */
[----:B------:R-:W-:Y:S01]  /*7a40*/  @P2 FFMA.FTZ R5, R6, R3, R9 ;  /* 0x0000000306052223 */ /* 0x000fe20000010009 */
[----:B------:R-:W-:Y:S02]  /*7a50*/  IMAD.MOV.U32 R4, RZ, RZ, -0x800000 ;  /* 0xff800000ff047424 */ /* 0x000fe400078e00ff */
[----:B------:R-:W-:Y:S01]  /*7a60*/  @P3 FFMA.FTZ R4, R20, R0, R13 ;  /* 0x0000000014043223 */ /* 0x000fe2000001000d */
[-C--:B--2---:R-:W-:Y:S01]  /*7a70*/  FMUL.FTZ R12, R7, R8.reuse ;  /* 0x00000008070c7220 */ /* 0x084fe20000410000 */
[----:B---3--:R-:W-:Y:S01]  /*7a80*/  FMUL.FTZ R88, R11, R8 ;  /* 0x000000080b587220 */ /* 0x008fe20000410000 */
[----:B------:R-:W-:-:S02]  /*7a90*/  WARPGROUP.DEPBAR.LE gsb0, 0x0 ;  /* 0x00008000000079c5 */ /* 0x000fc40000010000 */
[----:B------:R-:W-:Y:S05]  /*7aa0*/  @!P0 BRA `(.L_x_30) ;  /* 0x0000000000048947 */ /* 0x000fea0003800000 */
[----:B------:R-:W-:Y:S01]  /*7ab0*/  BPT.TRAP 0x1 ;  /* 0x000000040000795c */ /* 0x000fe20000300000 */
.L_x_30:
[----:B------:R-:W0:Y:S01]  /*7ac0*/  S2R R89, SR_TID.X ;  /* 0x0000000000597919 */ /* 0x000e220000002100 */
[----:B------:R-:W-:Y:S01]  /*7ad0*/  ULDC.64 UR6, c[0x4][0x40] ;  /* 0x0100100000067ab9 */ /* 0x000fe20000000a00 */
[----:B------:R-:W1:Y:S01]  /*7ae0*/  S2UR UR5, SR_SWINHI ;  /* 0x00000000000579c3 */ /* 0x000e620000002f00 */
        /* <DEDUP_REMOVED lines=9> */
[----:B------:R-:W-:Y:S01]  /*7b80*/  FMUL.FTZ R20, R34, R88 ;  /* 0x0000005822147220 */ /* 0x000fe20000410000 */
[----:B------:R-:W-:Y:S01]  /*7b90*/  ULDC.64 UR8, c[0x0][0xb90] ;  /* 0x0002e40000087ab9 */ /* 0x000fe20000000a00 */
[----:B------:R-:W-:Y:S01]  /*7ba0*/  USHF.R.S32.HI UR14, URZ, 0x1f, UR42 ;  /* 0x0000001f3f0e7899 */ /* 0x000fe2000801142a */
[----:B------:R-:W-:Y:S01]  /*7bb0*/  ULDC.64 UR10, c[0x0][0xb98] ;  /* 0x0002e600000a7ab9 */ /* 0x000fe20000000a00 */
[----:B0-----:R-:W-:-:S05]  /*7bc0*/  IMAD.SHL.U32 R0, R89, 0x4, RZ ;  /* 0x0000000459007824 */ /* 0x001fca00078e00ff */
[----:B------:R-:W-:-:S04]  /*7bd0*/  LOP3.LUT R0, R0, 0xc, RZ, 0xc0, !PT ;  /* 0x0000000c00007812 */ /* 0x000fc800078ec0ff */
[----:B------:R-:W-:-:S05]  /*7be0*/  IADD3 R6, P0, R0, UR6, RZ ;  /* 0x0000000600067c10 */ /* 0x000fca000ff1e0ff */
[----:B------:R-:W-:-:S05]  /*7bf0*/  IMAD.X R7, RZ, RZ, UR7, P0 ;  /* 0x00000007ff077e24 */ /* 0x000fca00080e06ff */
[----:B------:R0:W2:Y:S01]  /*7c00*/  LDG.E.CONSTANT R0, desc[UR50][R6.64] ;  /* 0x0000003206007981 */ /* 0x0000a2000c1e9900 */
        /* <DEDUP_REMOVED lines=9> */
[-C--:B0-----:R-:W-:Y:S01]  /*7ca0*/  FMUL.FTZ R6, R30, R88.reuse ;  /* 0x000000581e067220 */ /* 0x081fe20000410000 */
[----:B------:R-:W-:Y:S01]  /*7cb0*/  FMUL.FTZ R7, R26, R88 ;  /* 0x000000581a077220 */ /* 0x000fe20000410000 */
[-C--:B------:R-:W-:Y:S01]  /*7cc0*/  FMUL.FTZ R48, R61, R12.reuse ;  /* 0x0000000c3d307220 */ /* 0x080fe20000410000 */
[-C--:B------:R-:W-:Y:S01]  /*7cd0*/  FMUL.FTZ R49, R57, R12.reuse ;  /* 0x0000000c39317220 */ /* 0x080fe20000410000 */
[-C--:B------:R-:W-:Y:S01]  /*7ce0*/  FMUL.FTZ R36, R52, R12.reuse ;  /* 0x0000000c34247220 */ /* 0x080fe20000410000 */
[-C--:B------:R-:W-:Y:S01]  /*7cf0*/  FMUL.FTZ R40, R53, R12.reuse ;  /* 0x0000000c35287220 */ /* 0x080fe20000410000 */
[----:B------:R-:W-:Y:S01]  /*7d00*/  F2FP.BF16.F32.PACK_AB R6, R6, R7 ;  /* 0x000000070606723e */ /* 0x000fe200000010ff */
[-C--:B------:R-:W-:Y:S01]  /*7d10*/  FMUL.FTZ R52, R68, R12.reuse ;  /* 0x0000000c44347220 */ /* 0x080fe20000410000 */
[----:B------:R-:W-:Y:S01]  /*7d20*/  LOP3.LUT P0, R7, R89, 0x3, RZ, 0xc0, !PT ;  /* 0x0000000359077812 */ /* 0x000fe2000780c0ff */
        /* <DEDUP_REMOVED lines=12> */
[----:B------:R-:W-:Y:S01]  /*7df0*/  F2FP.BF16.F32.PACK_AB R44, R44, R45 ;  /* 0x0000002d2c2c723e */ /* 0x000fe200000010ff */
[-C--:B------:R-:W-:Y:S01]  /*7e00*/  FMUL.FTZ R25, R39, R88.reuse ;  /* 0x0000005827197220 */ /* 0x080fe20000410000 */
[----:B------:R-:W-:Y:S01]  /*7e10*/  F2FP.BF16.F32.PACK_AB R49, R48, R49 ;  /* 0x000000313031723e */ /* 0x000fe200000010ff */
[-C--:B------:R-:W-:Y:S01]  /*7e20*/  FMUL.FTZ R26, R35, R88.reuse ;  /* 0x00000058231a7220 */ /* 0x080fe20000410000 */
[----:B------:R-:W-:Y:S01]  /*7e30*/  ISETP.EQ.OR P0, PT, R7, 0x3, !P0 ;  /* 0x000000030700780c */ /* 0x000fe20004702670 */
[-C--:B------:R-:W-:Y:S01]  /*7e40*/  FMUL.FTZ R27, R46, R88.reuse ;  /* 0x000000582e1b7220 */ /* 0x080fe20000410000 */
[-C--:B------:R-:W-:Y:S01]  /*7e50*/  FMUL.FTZ R30, R42, R88.reuse ;  /* 0x000000582a1e7220 */ /* 0x080fe20000410000 */
[-C--:B------:R-:W-:Y:S01]  /*7e60*/  FMUL.FTZ R34, R43, R88.reuse ;  /* 0x000000582b227220 */ /* 0x080fe20000410000 */
[-C--:B------:R-:W-:Y:S01]  /*7e70*/  FMUL.FTZ R38, R50, R88.reuse ;  /* 0x0000005832267220 */ /* 0x080fe20000410000 */
[----:B------:R-:W-:Y:S01]  /*7e80*/  F2FP.BF16.F32.PACK_AB R52, R52, R53 ;  /* 0x000000353434723e */ /* 0x000fe200000010ff */
[-C--:B------:R-:W-:Y:S01]  /*7e90*/  FMUL.FTZ R43, R62, R88.reuse ;  /* 0x000000583e2b7220 */ /* 0x080fe20000410000 */
[----:B------:R-:W-:Y:S01]  /*7ea0*/  F2FP.BF16.F32.PACK_AB R57, R56, R57 ;  /* 0x000000393839723e */ /* 0x000fe200000010ff */
[-C--:B------:R-:W-:Y:S01]  /*7eb0*/  FMUL.FTZ R50, R59, R88.reuse ;  /* 0x000000583b327220 */ /* 0x080fe20000410000 */
[----:B------:R-:W-:Y:S01]  /*7ec0*/  F2FP.BF16.F32.PACK_AB R60, R60, R61 ;  /* 0x0000003d3c3c723e */ /* 0x000fe200000010ff */
[-C--:B------:R-:W-:Y:S01]  /*7ed0*/  FMUL.FTZ R59, R78, R88.reuse ;  /* 0x000000584e3b7220 */ /* 0x080fe20000410000 */
[-C--:B------:R-:W-:Y:S01]  /*7ee0*/  FMUL.FTZ R62, R74, R88.reuse ;  /* 0x000000584a3e7220 */ /* 0x080fe20000410000 */
[----:B------:R-:W-:Y:S01]  /*7ef0*/  F2FP.BF16.F32.PACK_AB R65, R64, R65 ;  /* 0x000000414041723e */ /* 0x000fe200000010ff */
[-C--:B------:R-:W-:Y:S01]  /*7f00*/  FMUL.FTZ R31, R47, R88.reuse ;  /* 0x000000582f1f7220 */ /* 0x080fe20000410000 */
[----:B------:R-:W-:Y:S01]  /*7f10*/  SEL R61, R44, R49, P0 ;  /* 0x000000312c3d7207 */ /* 0x000fe20000000000 */
[----:B------:R-:W-:Y:S01]  /*7f20*/  FMUL.FTZ R35, R54, R88 ;  /* 0x0000005836237220 */ /* 0x000fe20000410000 */
[----:B------:R-:W-:Y:S01]  /*7f30*/  F2FP.BF16.F32.PACK_AB R3, R3, R8 ;  /* 0x000000080303723e */ /* 0x000fe200000010ff */
[----:B------:R-:W-:Y:S01]  /*7f40*/  UMOV UR6, UR39 ;  /* 0x0000002700067c82 */ /* 0x000fe20008000000 */
[----:B-1----:R-:W-:Y:S01]  /*7f50*/  UMOV UR7, UR5 ;  /* 0x0000000500077c82 */ /* 0x002fe20008000000 */
[----:B------:R-:W-:Y:S01]  /*7f60*/  SEL R44, R49, R44, P0 ;  /* 0x0000002c312c7207 */ /* 0x000fe20000000000 */
[-C--:B------:R-:W-:Y:S01]  /*7f70*/  FMUL.FTZ R39, R55, R88.reuse ;  /* 0x0000005837277220 */ /* 0x080fe20000410000 */
[-C--:B------:R-:W-:Y:S01]  /*7f80*/  FMUL.FTZ R42, R51, R88.reuse ;  /* 0x00000058332a7220 */ /* 0x080fe20000410000 */
[-C--:B------:R-:W-:Y:S01]  /*7f90*/  FMUL.FTZ R47, R63, R88.reuse ;  /* 0x000000583f2f7220 */ /* 0x080fe20000410000 */
[----:B------:R-:W-:Y:S01]  /*7fa0*/  FMUL.FTZ R54, R66, R88 ;  /* 0x0000005842367220 */ /* 0x000fe20000410000 */
[----:B------:R-:W-:Y:S01]  /*7fb0*/  F2FP.BF16.F32.PACK_AB R11, R11, R12 ;  /* 0x0000000c0b0b723e */ /* 0x000fe200000010ff */
[----:B------:R-:W-:Y:S01]  /*7fc0*/  FMUL.FTZ R63, R79, R88 ;  /* 0x000000584f3f7220 */ /* 0x000fe20000410000 */
[----:B------:R-:W-:Y:S01]  /*7fd0*/  F2FP.BF16.F32.PACK_AB R8, R25, R26 ;  /* 0x0000001a1908723e */ /* 0x000fe200000010ff */
[----:B------:R-:W-:Y:S01]  /*7fe0*/  FMUL.FTZ R66, R75, R88 ;  /* 0x000000584b427220 */ /* 0x000fe20000410000 */
[----:B------:R-:W-:Y:S01]  /*7ff0*/  F2FP.BF16.F32.PACK_AB R30, R27, R30 ;  /* 0x0000001e1b1e723e */ /* 0x000fe200000010ff */
[----:B------:R-:W-:Y:S01]  /*8000*/  IMAD.U32 R26, RZ, RZ, UR6 ;  /* 0x00000006ff1a7e24 */ /* 0x000fe2000f8e00ff */
[----:B------:R-:W-:Y:S01]  /*8010*/  SEL R49, R52, R57, P0 ;  /* 0x0000003934317207 */ /* 0x000fe20000000000 */
[----:B------:R-:W-:Y:S01]  /*8020*/  IMAD.U32 R27, RZ, RZ, UR7 ;  /* 0x00000007ff1b7e24 */ /* 0x000fe2000f8e00ff */
[----:B------:R-:W-:Y:S01]  /*8030*/  SEL R52, R57, R52, P0 ;  /* 0x0000003439347207 */ /* 0x000fe20000000000 */
[-C--:B------:R-:W-:Y:S01]  /*8040*/  FMUL.FTZ R46, R58, R88.reuse ;  /* 0x000000583a2e7220 */ /* 0x080fe20000410000 */
[----:B------:R-:W-:Y:S01]  /*8050*/  SEL R57, R60, R65, P0 ;  /* 0x000000413c397207 */ /* 0x000fe20000000000 */
[----:B------:R-:W-:Y:S01]  /*8060*/  FMUL.FTZ R51, R70, R88 ;  /* 0x0000005846337220 */ /* 0x000fe20000410000 */
[----:B------:R-:W-:Y:S01]  /*8070*/  F2FP.BF16.F32.PACK_AB R59, R59, R62 ;  /* 0x0000003e3b3b723e */ /* 0x000fe200000010ff */
[-C--:B------:R-:W-:Y:S01]  /*8080*/  FMUL.FTZ R55, R71, R88.reuse ;  /* 0x0000005847377220 */ /* 0x080fe20000410000 */
[----:B------:R-:W-:Y:S01]  /*8090*/  F2FP.BF16.F32.PACK_AB R68, R68, R69 ;  /* 0x000000454444723e */ /* 0x000fe200000010ff */
[-C--:B------:R-:W-:Y:S01]  /*80a0*/  FMUL.FTZ R58, R67, R88.reuse ;  /* 0x00000058433a7220 */ /* 0x080fe20000410000 */
[----:B------:R-:W-:Y:S01]  /*80b0*/  F2FP.BF16.F32.PACK_AB R73, R72, R73 ;  /* 0x000000494849723e */ /* 0x000fe200000010ff */
[----:B------:R-:W-:Y:S01]  /*80c0*/  FMUL.FTZ R71, R87, R88 ;  /* 0x0000005857477220 */ /* 0x000fe20000410000 */
[----:B------:R-:W-:Y:S01]  /*80d0*/  SEL R60, R65, R60, P0 ;  /* 0x0000003c413c7207 */ /* 0x000fe20000000000 */
[-C--:B------:R-:W-:Y:S01]  /*80e0*/  FMUL.FTZ R67, R86, R88.reuse ;  /* 0x0000005856437220 */ /* 0x080fe20000410000 */
[----:B------:R-:W-:Y:S01]  /*80f0*/  SEL R65, R6, R11, P0 ;  /* 0x0000000b06417207 */ /* 0x000fe20000000000 */
[----:B------:R-:W-:Y:S01]  /*8100*/  FMUL.FTZ R70, R82, R88 ;  /* 0x0000005852467220 */ /* 0x000fe20000410000 */
[----:B------:R-:W-:Y:S01]  /*8110*/  SEL R62, R11, R6, P0 ;  /* 0x000000060b3e7207 */ /* 0x000fe20000000000 */
[----:B------:R-:W-:Y:S01]  /*8120*/  IMAD.WIDE R6, R170, 0x2, R26 ;  /* 0x00000002aa067825 */ /* 0x000fe200078e021a */
[----:B------:R-:W-:-:S03]  /*8130*/  F2FP.BF16.F32.PACK_AB R35, R35, R38 ;  /* 0x000000262323723e */ /* 0x000fc600000010ff */
[----:B------:R-:W-:Y:S01]  /*8140*/  FMUL.FTZ R74, R83, R88 ;  /* 0x00000058534a7220 */ /* 0x000fe20000410000 */
[----:B------:R-:W-:Y:S01]  /*8150*/  F2FP.BF16.F32.PACK_AB R42, R39, R42 ;  /* 0x0000002a272a723e */ /* 0x000fe200000010ff */
[----:B------:R-:W0:Y:S01]  /*8160*/  LDC R87, c[0x0][0xc38] ;  /* 0x00030e00ff577b82 */ /* 0x000e220000000800 */
[----:B------:R-:W-:Y:S01]  /*8170*/  F2FP.BF16.F32.PACK_AB R66, R63, R66 ;  /* 0x000000423f42723e */ /* 0x000fe200000010ff */
[----:B------:R-:W-:Y:S01]  /*8180*/  UIADD3 UR5, -UR42, URZ, URZ ;  /* 0x0000003f2a057290 */ /* 0x000fe2000fffe13f */
[----:B------:R-:W-:Y:S01]  /*8190*/  SEL R63, R68, R73, P0 ;  /* 0x00000049443f7207 */ /* 0x000fe20000000000 */
[----:B------:R-:W-:Y:S01]  /*81a0*/  ULDC UR6, c[0x0][0xc44] ;  /* 0x0003110000067ab9 */ /* 0x000fe20000000800 */
[----:B------:R-:W-:Y:S01]  /*81b0*/  SEL R68, R73, R68, P0 ;  /* 0x0000004449447207 */ /* 0x000fe20000000000 */
[----:B------:R-:W-:Y:S01]  /*81c0*/  UIMAD UR13, UR6, UR5, UR43 ;  /* 0x00000005060d72a4 */ /* 0x000fe2000f8e022b */
[----:B------:R-:W-:Y:S01]  /*81d0*/  F2FP.BF16.F32.PACK_AB R10, R9, R10 ;  /* 0x0000000a090a723e */ /* 0x000fe200000010ff */
[----:B------:R-:W-:Y:S01]  /*81e0*/  UIADD3 UR4, UR4, 0x29860, URZ ;  /* 0x0002986004047890 */ /* 0x000fe2000fffe03f */
[----:B------:R-:W-:Y:S01]  /*81f0*/  SEL R73, R35, R42, P0 ;  /* 0x0000002a23497207 */ /* 0x000fe20000000000 */
[----:B------:R-:W-:Y:S01]  /*8200*/  USHF.R.S32.HI UR12, URZ, 0x1f, UR13 ;  /* 0x0000001f3f0c7899 */ /* 0x000fe2000801140d */
[----:B------:R-:W-:Y:S01]  /*8210*/  SEL R72, R42, R35, P0 ;  /* 0x000000232a487207 */ /* 0x000fe20000000000 */
[----:B------:R-:W-:Y:S01]  /*8220*/  UPRMT UR4, UR37, 0x654, UR4 ;  /* 0x0000065425047896 */ /* 0x000fe20008000004 */
[----:B------:R-:W-:Y:S01]  /*8230*/  F2FP.BF16.F32.PACK_AB R15, R15, R20 ;  /* 0x000000140f0f723e */ /* 0x000fe200000010ff */
[----:B------:R-:W-:Y:S01]  /*8240*/  UIMAD UR5, UR12, UR8, URZ ;  /* 0x000000080c0572a4 */ /* 0x000fe2000f8e023f */
[----:B------:R-:W-:Y:S01]  /*8250*/  IADD3 R35, P6, R6, 0x4060, RZ ;  /* 0x0000406006237810 */ /* 0x000fe20007fde0ff */
[----:B------:R-:W-:Y:S01]  /*8260*/  UIMAD.WIDE.U32 UR6, UR13, UR8, URZ ;  /* 0x000000080d0672a5 */ /* 0x000fe2000f8e003f */
[----:B------:R-:W-:Y:S01]  /*8270*/  F2FP.BF16.F32.PACK_AB R43, R43, R46 ;  /* 0x0000002e2b2b723e */ /* 0x000fe200000010ff */
[----:B------:R-:W-:Y:S01]  /*8280*/  UIMAD UR5, UR13, UR9, UR5 ;  /* 0x000000090d0572a4 */ /* 0x000fe2000f8e0205 */
[----:B------:R-:W-:Y:S01]  /*8290*/  F2FP.BF16.F32.PACK_AB R31, R31, R34 ;  /* 0x000000221f1f723e */ /* 0x000fe200000010ff */
[----:B------:R-:W-:Y:S01]  /*82a0*/  UIMAD UR8, UR14, UR10, URZ ;  /* 0x0000000a0e0872a4 */ /* 0x000fe2000f8e023f */
[----:B------:R-:W-:Y:S01]  /*82b0*/  SEL R45, R3, R10, P0 ;  /* 0x0000000a032d7207 */ /* 0x000fe20000000000 */
[----:B------:R-:W-:Y:S01]  /*82c0*/  SYNCS.ARRIVE.TRANS64.RED.A1T0 RZ, [UR4], RZ ;  /* 0x000000ffffff79a7 */ /* 0x000fe20008100404 */
[----:B------:R-:W-:Y:S01]  /*82d0*/  SEL R46, R10, R3, P0 ;  /* 0x000000030a2e7207 */ /* 0x000fe20000000000 */
[----:B------:R-:W-:Y:S01]  /*82e0*/  IMAD R3, R18, 0x40, R2 ;  /* 0x0000004012037824 */ /* 0x000fe200078e0202 */
[----:B------:R-:W-:Y:S01]  /*82f0*/  SEL R69, R15, R8, P0 ;  /* 0x000000080f457207 */ /* 0x000fe20000000000 */
[----:B------:R-:W-:Y:S01]  /*8300*/  UIADD3 UR7, UR7, UR5, URZ ;  /* 0x0000000507077290 */ /* 0x000fe2000fffe03f */
[----:B------:R-:W-:Y:S01]  /*8310*/  SEL R64, R8, R15, P0 ;  /* 0x0000000f08407207 */ /* 0x000fe20000000000 */
[----:B------:R-:W-:Y:S01]  /*8320*/  IMAD.WIDE R26, R3, 0x2, R26 ;  /* 0x00000002031a7825 */ /* 0x000fe200078e021a */
[----:B------:R-:W-:Y:S01]  /*8330*/  LOP3.LUT R34, R35, 0x380, RZ, 0xc0, !PT ;  /* 0x0000038023227812 */ /* 0x000fe200078ec0ff */
[----:B------:R-:W-:Y:S01]  /*8340*/  UIMAD UR8, UR42, UR11, UR8 ;  /* 0x0000000b2a0872a4 */ /* 0x000fe2000f8e0208 */
[----:B------:R-:W-:Y:S01]  /*8350*/  IADD3 R8, P2, R6, 0x20, RZ ;  /* 0x0000002006087810 */ /* 0x000fe20007f5e0ff */
[----:B------:R-:W-:Y:S01]  /*8360*/  UIMAD.WIDE.U32 UR6, UR42, UR10, UR6 ;  /* 0x0000000a2a0672a5 */ /* 0x000fe2000f8e0006 */
[----:B------:R-:W-:Y:S01]  /*8370*/  SHF.R.U64 R34, R34, 0x3, RZ ;  /* 0x0000000322227819 */ /* 0x000fe200000012ff */
[----:B------:R-:W-:Y:S01]  /*8380*/  ULDC.64 UR4, c[0x0][0xb50] ;  /* 0x0002d40000047ab9 */ /* 0x000fe20000000a00 */
[----:B------:R-:W-:-:S02]  /*8390*/  LOP3.LUT R3, R8, 0x380, RZ, 0xc0, !PT ;  /* 0x0000038008037812 */ /* 0x000fc400078ec0ff */
[----:B------:R-:W-:Y:S01]  /*83a0*/  LOP3.LUT R34, R34, R35, RZ, 0x3c, !PT ;  /* 0x0000002322227212 */ /* 0x000fe200078e3cff */
[----:B------:R-:W-:Y:S01]  /*83b0*/  IMAD.X R35, RZ, RZ, R7, P6 ;  /* 0x000000ffff237224 */ /* 0x000fe200030e0607 */
[----:B------:R-:W-:Y:S02]  /*83c0*/  SHF.R.U64 R3, R3, 0x3, RZ ;  /* 0x0000000303037819 */ /* 0x000fe400000012ff */
[----:B------:R-:W-:Y:S02]  /*83d0*/  IADD3 R10, P6, R6, 0x40, RZ ;  /* 0x00000040060a7810 */ /* 0x000fe40007fde0ff */
[----:B------:R-:W-:Y:S02]  /*83e0*/  F2FP.BF16.F32.PACK_AB R33, R32, R33 ;  /* 0x000000212021723e */ /* 0x000fe400000010ff */
[----:B------:R-:W-:Y:S02]  /*83f0*/  LOP3.LUT R32, R3, R8, RZ, 0x3c, !PT ;  /* 0x0000000803207212 */ /* 0x000fe400078e3cff */
[----:B------:R-:W-:-:S02]  /*8400*/  LOP3.LUT R3, R10, 0x380, RZ, 0xc0, !PT ;  /* 0x000003800a037812 */ /* 0x000fc400078ec0ff */
[----:B------:R-:W-:Y:S01]  /*8410*/  F2FP.BF16.F32.PACK_AB R28, R28, R29 ;  /* 0x0000001d1c1c723e */ /* 0x000fe200000010ff */
[--C-:B------:R-:W-:Y:S01]  /*8420*/  IMAD.X R29, RZ, RZ, R7.reuse, P6 ;  /* 0x000000ffff1d7224 */ /* 0x100fe200030e0607 */
[----:B------:R-:W-:Y:S02]  /*8430*/  SHF.R.U64 R3, R3, 0x3, RZ ;  /* 0x0000000303037819 */ /* 0x000fe400000012ff */
[----:B------:R-:W-:Y:S02]  /*8440*/  F2FP.BF16.F32.PACK_AB R51, R51, R54 ;  /* 0x000000363333723e */ /* 0x000fe400000010ff */
[----:B------:R-:W-:Y:S02]  /*8450*/  SEL R53, R28, R33, P0 ;  /* 0x000000211c357207 */ /* 0x000fe40000000000 */
[----:B------:R-:W-:Y:S01]  /*8460*/  SEL R54, R33, R28, P0 ;  /* 0x0000001c21367207 */ /* 0x000fe20000000000 */
[----:B------:R-:W-:Y:S01]  /*8470*/  IMAD.X R33, RZ, RZ, R7, P2 ;  /* 0x000000ffff217224 */ /* 0x000fe200010e0607 */
[----:B------:R-:W-:-:S02]  /*8480*/  LOP3.LUT R28, R3, R10, RZ, 0x3c, !PT ;  /* 0x0000000a031c7212 */ /* 0x000fc400078e3cff */
[----:B------:R-:W1:Y:S01]  /*8490*/  LDC R3, c[0x0][0xbe8] ;  /* 0x0002fa00ff037b82 */ /* 0x000e620000000800 */
[----:B------:R-:W-:Y:S02]  /*84a0*/  F2FP.BF16.F32.PACK_AB R50, R47, R50 ;  /* 0x000000322f32723e */ /* 0x000fe400000010ff */
[----:B------:R-:W-:Y:S02]  /*84b0*/  F2FP.BF16.F32.PACK_AB R24, R21, R24 ;  /* 0x000000181518723e */ /* 0x000fe400000010ff */
[----:B------:R-:W-:Y:S02]  /*84c0*/  SEL R75, R43, R50, P0 ;  /* 0x000000322b4b7207 */ /* 0x000fe40000000000 */
[----:B------:R-:W-:Y:S02]  /*84d0*/  SEL R76, R50, R43, P0 ;  /* 0x0000002b324c7207 */ /* 0x000fe40000000000 */
[----:B------:R-:W-:Y:S02]  /*84e0*/  LOP3.LUT R43, R6, 0x380, RZ, 0xc0, !PT ;  /* 0x00000380062b7812 */ /* 0x000fe400078ec0ff */
[----:B------:R-:W-:-:S02]  /*84f0*/  IADD3 R21, P2, R26, 0x2000, RZ ;  /* 0x000020001a157810 */ /* 0x000fc40007f5e0ff */
[----:B------:R-:W-:Y:S02]  /*8500*/  SHF.R.U64 R43, R43, 0x3, RZ ;  /* 0x000000032b2b7819 */ /* 0x000fe400000012ff */
[----:B------:R-:W-:Y:S02]  /*8510*/  LOP3.LUT R20, R21, 0x380, RZ, 0xc0, !PT ;  /* 0x0000038015147812 */ /* 0x000fe400078ec0ff */
[C---:B------:R-:W-:Y:S02]  /*8520*/  IADD3 R11, P3, R6.reuse, 0x4000, RZ ;  /* 0x00004000060b7810 */ /* 0x040fe40007f7e0ff */
[----:B------:R-:W-:Y:S02]  /*8530*/  F2FP.BF16.F32.PACK_AB R13, R13, R14 ;  /* 0x0000000e0d0d723e */ /* 0x000fe400000010ff */
[C---:B------:R-:W-:Y:S02]  /*8540*/  IADD3 R14, P5, R6.reuse, 0x4040, RZ ;  /* 0x00004040060e7810 */ /* 0x040fe40007fbe0ff */
[----:B------:R-:W-:-:S02]  /*8550*/  IADD3 R12, P4, R6, 0x4020, RZ ;  /* 0x00004020060c7810 */ /* 0x000fc40007f9e0ff */
[----:B------:R-:W-:Y:S02]  /*8560*/  IADD3 R9, P1, R6, 0x60, RZ ;  /* 0x0000006006097810 */ /* 0x000fe40007f3e0ff */
[----:B------:R-:W-:Y:S01]  /*8570*/  LOP3.LUT R42, R43, R6, RZ, 0x3c, !PT ;  /* 0x000000062b2a7212 */ /* 0x000fe200078e3cff */
[--C-:B------:R-:W-:Y:S01]  /*8580*/  IMAD.MOV.U32 R43, RZ, RZ, R7.reuse ;  /* 0x000000ffff2b7224 */ /* 0x100fe200078e0007 */
[----:B------:R-:W-:Y:S01]  /*8590*/  SHF.R.U64 R20, R20, 0x3, RZ ;  /* 0x0000000314147819 */ /* 0x000fe200000012ff */
[----:B------:R-:W-:Y:S01]  /*85a0*/  IMAD.X R39, RZ, RZ, R7, P4 ;  /* 0x000000ffff277224 */ /* 0x000fe200020e0607 */
[----:B------:R-:W-:Y:S02]  /*85b0*/  LOP3.LUT R6, R11, 0x380, RZ, 0xc0, !PT ;  /* 0x000003800b067812 */ /* 0x000fe400078ec0ff */
[----:B------:R-:W-:Y:S01]  /*85c0*/  LOP3.LUT R20, R20, R21, RZ, 0x3c, !PT ;  /* 0x0000001514147212 */ /* 0x000fe200078e3cff */
[----:B------:R-:W-:Y:S01]  /*85d0*/  IMAD.X R21, RZ, RZ, R27, P2 ;  /* 0x000000ffff157224 */ /* 0x000fe200010e061b */
[----:B------:R-:W-:-:S02]  /*85e0*/  SHF.R.U64 R6, R6, 0x3, RZ ;  /* 0x0000000306067819 */ /* 0x000fc400000012ff */
[----:B-1----:R-:W-:Y:S02]  /*85f0*/  ISETP.NE.AND P2, PT, R3, 0x1, PT ;  /* 0x000000010300780c */ /* 0x002fe40003f45270 */
[----:B------:R-:W-:Y:S02]  /*8600*/  F2FP.BF16.F32.PACK_AB R41, R40, R41 ;  /* 0x000000292829723e */ /* 0x000fe400000010ff */
[----:B------:R-:W-:Y:S02]  /*8610*/  LOP3.LUT R40, R6, R11, RZ, 0x3c, !PT ;  /* 0x0000000b06287212 */ /* 0x000fe400078e3cff */
[----:B------:R-:W-:Y:S02]  /*8620*/  LOP3.LUT R6, R9, 0x380, RZ, 0xc0, !PT ;  /* 0x0000038009067812 */ /* 0x000fe400078ec0ff */
[----:B------:R-:W-:Y:S02]  /*8630*/  IADD3 R25, P6, R26, 0x1000, RZ ;  /* 0x000010001a197810 */ /* 0x000fe40007fde0ff */
[----:B------:R-:W-:-:S02]  /*8640*/  SHF.R.U64 R6, R6, 0x3, RZ ;  /* 0x0000000306067819 */ /* 0x000fc400000012ff */
[----:B------:R-:W-:Y:S02]  /*8650*/  F2FP.BF16.F32.PACK_AB R67, R67, R70 ;  /* 0x000000464343723e */ /* 0x000fe400000010ff */
[----:B------:R-:W-:Y:S02]  /*8660*/  F2FP.BF16.F32.PACK_AB R74, R71, R74 ;  /* 0x0000004a474a723e */ /* 0x000fe400000010ff */
[----:B------:R-:W-:Y:S02]  /*8670*/  SEL R71, R30, R31, P0 ;  /* 0x0000001f1e477207 */ /* 0x000fe40000000000 */
[----:B------:R-:W-:Y:S01]  /*8680*/  SEL R70, R31, R30, P0 ;  /* 0x0000001e1f467207 */ /* 0x000fe20000000000 */
[----:B------:R-:W-:Y:S01]  /*8690*/  IMAD.X R31, RZ, RZ, R7, P1 ;  /* 0x000000ffff1f7224 */ /* 0x000fe200008e0607 */
[----:B------:R-:W-:Y:S02]  /*86a0*/  SEL R47, R13, R24, P0 ;  /* 0x000000180d2f7207 */ /* 0x000fe40000000000 */
[----:B------:R-:W-:-:S02]  /*86b0*/  SEL R48, R24, R13, P0 ;  /* 0x0000000d18307207 */ /* 0x000fc40000000000 */
[----:B------:R-:W-:Y:S02]  /*86c0*/  LOP3.LUT R30, R6, R9, RZ, 0x3c, !PT ;  /* 0x00000009061e7212 */ /* 0x000fe400078e3cff */
[----:B------:R-:W-:Y:S01]  /*86d0*/  MOV R79, R34 ;  /* 0x00000022004f7202 */ /* 0x000fe20000000f00 */
[----:B------:R-:W-:Y:S01]  /*86e0*/  IMAD R34, RZ, RZ, -UR43 ;  /* 0x8000002bff227e24 */ /* 0x000fe2000f8e02ff */
[----:B------:R-:W-:Y:S01]  /*86f0*/  F2FP.BF16.F32.PACK_AB R58, R55, R58 ;  /* 0x0000003a373a723e */ /* 0x000fe200000010ff */
[----:B------:R-:W1:Y:S01]  /*8700*/  @P2 LDC R35, c[0x0][0xbec] ;  /* 0x0002fb00ff232b82 */ /* 0x000e620000000800 */
[----:B------:R-:W-:Y:S01]  /*8710*/  LOP3.LUT R24, R25, 0x380, RZ, 0xc0, !PT ;  /* 0x0000038019187812 */ /* 0x000fe200078ec0ff */
[----:B0-----:R-:W-:Y:S01]  /*8720*/  IMAD R87, R87, R34, UR41 ;  /* 0x0000002957577e24 */ /* 0x001fe2000f8e0222 */
[----:B------:R-:W-:Y:S01]  /*8730*/  SEL R77, R51, R58, P0 ;  /* 0x0000003a334d7207 */ /* 0x000fe20000000000 */
[----:B------:R-:W-:Y:S01]  /*8740*/  IMAD.U32 R34, RZ, RZ, UR8 ;  /* 0x00000008ff227e24 */ /* 0x000fe2000f8e00ff */
[----:B------:R-:W-:Y:S01]  /*8750*/  SHF.R.U64 R24, R24, 0x3, RZ ;  /* 0x0000000318187819 */ /* 0x000fe200000012ff */
[----:B------:R-:W-:Y:S01]  /*8760*/  ULDC.64 UR8, c[0x0][0xae8] ;  /* 0x0002ba0000087ab9 */ /* 0x000fe20000000a00 */
[----:B------:R-:W-:-:S02]  /*8770*/  MOV R84, R30 ;  /* 0x0000001e00547202 */ /* 0x000fc40000000f00 */
[----:B------:R-:W-:Y:S01]  /*8780*/  SEL R58, R58, R51, P0 ;  /* 0x000000333a3a7207 */ /* 0x000fe20000000000 */
[----:B------:R-:W0:Y:S01]  /*8790*/  @P2 LDC R30, c[0x0][0xbf0] ;  /* 0x0002fc00ff1e2b82 */ /* 0x000e220000000800 */
[----:B------:R-:W-:Y:S02]  /*87a0*/  SEL R51, R59, R66, P0 ;  /* 0x000000423b337207 */ /* 0x000fe40000000000 */
[----:B------:R-:W-:Y:S02]  /*87b0*/  SEL R66, R66, R59, P0 ;  /* 0x0000003b42427207 */ /* 0x000fe40000000000 */
[----:B------:R-:W-:Y:S02]  /*87c0*/  SEL R59, R67, R74, P0 ;  /* 0x0000004a433b7207 */ /* 0x000fe40000000000 */
[----:B------:R-:W-:Y:S01]  /*87d0*/  LOP3.LUT R24, R24, R25, RZ, 0x3c, !PT ;  /* 0x0000001918187212 */ /* 0x000fe200078e3cff */
[----:B------:R-:W-:Y:S01]  /*87e0*/  IMAD.X R25, RZ, RZ, R27, P6 ;  /* 0x000000ffff197224 */ /* 0x000fe200030e061b */
[----:B------:R-:W-:-:S02]  /*87f0*/  SEL R74, R74, R67, P0 ;  /* 0x000000434a4a7207 */ /* 0x000fc40000000000 */
[----:B------:R-:W-:Y:S02]  /*8800*/  IADD3 R67, P6, R26, 0x7000, RZ ;  /* 0x000070001a437810 */ /* 0x000fe40007fde0ff */
[----:B------:R-:W-:Y:S02]  /*8810*/  MOV R85, R42 ;  /* 0x0000002a00557202 */ /* 0x000fe40000000f00 */
[----:B------:R-:W-:Y:S02]  /*8820*/  LOP3.LUT R6, R67, 0x380, RZ, 0xc0, !PT ;  /* 0x0000038043067812 */ /* 0x000fe400078ec0ff */
[----:B------:R-:W-:Y:S01]  /*8830*/  MOV R42, R32 ;  /* 0x00000020002a7202 */ /* 0x000fe20000000f00 */
[----:B------:R-:W-:Y:S01]  /*8840*/  IMAD R32, R87, 0x80, R169 ;  /* 0x0000008057207824 */ /* 0x000fe200078e02a9 */
[----:B------:R-:W-:Y:S02]  /*8850*/  SHF.R.U64 R6, R6, 0x3, RZ ;  /* 0x0000000306067819 */ /* 0x000fe400000012ff */
[----:B------:R-:W-:-:S02]  /*8860*/  LOP3.LUT R13, R14, 0x380, RZ, 0xc0, !PT ;  /* 0x000003800e0d7812 */ /* 0x000fc400078ec0ff */
[----:B------:R-:W-:Y:S02]  /*8870*/  LOP3.LUT R6, R6, R67, RZ, 0x3c, !PT ;  /* 0x0000004306067212 */ /* 0x000fe400078e3cff */
[----:B------:R-:W-:Y:S01]  /*8880*/  MOV R67, R28 ;  /* 0x0000001c00437202 */ /* 0x000fe20000000f00 */
[----:B-1----:R-:W-:Y:S01]  /*8890*/  @P2 IMAD.HI.U32 R29, R32, R35, RZ ;  /* 0x00000023201d2227 */ /* 0x002fe200078e00ff */
[----:B------:R-:W-:Y:S02]  /*88a0*/  F2FP.BF16.F32.PACK_AB R36, R36, R37 ;  /* 0x000000252424723e */ /* 0x000fe400000010ff */
[----:B------:R-:W-:Y:S01]  /*88b0*/  SHF.R.U64 R13, R13, 0x3, RZ ;  /* 0x000000030d0d7819 */ /* 0x000fe200000012ff */
[----:B------:R-:W-:Y:S01]  /*88c0*/  IMAD.MOV.U32 R28, RZ, RZ, R32 ;  /* 0x000000ffff1c7224 */ /* 0x000fe200078e0020 */
[----:B------:R-:W-:Y:S01]  /*88d0*/  IADD3 R15, P1, R26, 0x3000, RZ ;  /* 0x000030001a0f7810 */ /* 0x000fe20007f3e0ff */
[----:B------:R-:W-:Y:S01]  /*88e0*/  IMAD.X R37, RZ, RZ, R7, P5 ;  /* 0x000000ffff257224 */ /* 0x000fe200028e0607 */
[----:B------:R-:W-:-:S02]  /*88f0*/  SEL R55, R36, R41, P0 ;  /* 0x0000002924377207 */ /* 0x000fc40000000000 */
[----:B------:R-:W-:Y:S01]  /*8900*/  SEL R56, R41, R36, P0 ;  /* 0x0000002429387207 */ /* 0x000fe20000000000 */
[----:B------:R-:W-:Y:S01]  /*8910*/  IMAD.X R41, RZ, RZ, R7, P3 ;  /* 0x000000ffff297224 */ /* 0x000fe200018e0607 */
[----:B0-----:R-:W-:Y:S02]  /*8920*/  @P2 SHF.R.U32.HI R28, RZ, R30, R29 ;  /* 0x0000001eff1c2219 */ /* 0x001fe4000001161d */
[----:B------:R-:W-:Y:S02]  /*8930*/  LOP3.LUT R36, R13, R14, RZ, 0x3c, !PT ;  /* 0x0000000e0d247212 */ /* 0x000fe400078e3cff */
[----:B------:R-:W-:Y:S01]  /*8940*/  LOP3.LUT R14, R15, 0x380, RZ, 0xc0, !PT ;  /* 0x000003800f0e7812 */ /* 0x000fe200078ec0ff */
[----:B------:R-:W-:Y:S01]  /*8950*/  IMAD.MOV R30, RZ, RZ, -R28 ;  /* 0x000000ffff1e7224 */ /* 0x000fe200078e0a1c */
[----:B------:R-:W-:Y:S02]  /*8960*/  MOV R81, R36 ;  /* 0x0000002400517202 */ /* 0x000fe40000000f00 */
[----:B------:R-:W-:Y:S01]  /*8970*/  SHF.R.U64 R14, R14, 0x3, RZ ;  /* 0x000000030e0e7819 */ /* 0x000fe200000012ff */
[----:B------:R-:W-:Y:S01]  /*8980*/  IMAD R37, R3, R30, R32 ;  /* 0x0000001e03257224 */ /* 0x000fe200078e0220 */
[----:B------:R-:W-:-:S02]  /*8990*/  MOV R83, R40 ;  /* 0x0000002800537202 */ /* 0x000fc40000000f00 */
[----:B------:R-:W-:Y:S01]  /*89a0*/  LOP3.LUT R14, R14, R15, RZ, 0x3c, !PT ;  /* 0x0000000f0e0e7212 */ /* 0x000fe200078e3cff */
[----:B------:R-:W-:Y:S01]  /*89b0*/  IMAD.X R15, RZ, RZ, R27, P1 ;  /* 0x000000ffff0f7224 */ /* 0x000fe200008e061b */
[----:B------:R-:W-:Y:S02]  /*89c0*/  LOP3.LUT R7, R12, 0x380, RZ, 0xc0, !PT ;  /* 0x000003800c077812 */ /* 0x000fe400078ec0ff */
[----:B------:R-:W-:Y:S02]  /*89d0*/  SHF.R.S32.HI R29, RZ, 0x1f, R28 ;  /* 0x0000001fff1d7819 */ /* 0x000fe4000001141c */
[----:B------:R-:W-:Y:S02]  /*89e0*/  IADD3 R40, P1, R28, UR6, RZ ;  /* 0x000000061c287c10 */ /* 0x000fe4000ff3e0ff */
[----:B------:R-:W-:Y:S02]  /*89f0*/  IADD3 R11, P4, R26, 0x5000, RZ ;  /* 0x000050001a0b7810 */ /* 0x000fe40007f9e0ff */
[----:B------:R-:W-:-:S02]  /*8a00*/  SHF.R.S32.HI R36, RZ, 0x1f, R37 ;  /* 0x0000001fff247819 */ /* 0x000fc40000011425 */
[----:B------:R-:W-:Y:S02]  /*8a10*/  SHF.R.U64 R7, R7, 0x3, RZ ;  /* 0x0000000307077819 */ /* 0x000fe400000012ff */
[----:B------:R-:W-:Y:S01]  /*8a20*/  IADD3.X R41, R29, UR7, R34, P1, !PT ;  /* 0x000000071d297c10 */ /* 0x000fe20008ffe422 */
[----:B------:R-:W-:Y:S01]  /*8a30*/  ULDC.64 UR6, c[0x0][0xb88] ;  /* 0x0002e20000067ab9 */ /* 0x000fe20000000a00 */
[----:B------:R-:W-:Y:S01]  /*8a40*/  IADD3 R13, P3, R26, 0x4000, RZ ;  /* 0x000040001a0d7810 */ /* 0x000fe20007f7e0ff */
[----:B------:R-:W-:Y:S01]  /*8a50*/  IMAD R36, R36, UR6, RZ ;  /* 0x0000000624247c24 */ /* 0x000fe2000f8e02ff */
[----:B------:R-:W-:Y:S01]  /*8a60*/  LOP3.LUT R10, R11, 0x380, RZ, 0xc0, !PT ;  /* 0x000003800b0a7812 */ /* 0x000fe200078ec0ff */
[----:B------:R-:W-:Y:S01]  /*8a70*/  IMAD.WIDE.U32 R40, R37, UR6, R40 ;  /* 0x0000000625287c25 */ /* 0x000fe2000f8e0028 */
[----:B------:R-:W-:Y:S01]  /*8a80*/  LOP3.LUT R38, R7, R12, RZ, 0x3c, !PT ;  /* 0x0000000c07267212 */ /* 0x000fe200078e3cff */
[----:B------:R-:W-:Y:S01]  /*8a90*/  ULDC UR6, c[0x0][0xa88] ;  /* 0x0002a20000067ab9 */ /* 0x000fe20000000800 */
[----:B------:R-:W-:-:S02]  /*8aa0*/  LOP3.LUT R12, R13, 0x380, RZ, 0xc0, !PT ;  /* 0x000003800d0c7812 */ /* 0x000fc400078ec0ff */
[----:B------:R-:W-:Y:S02]  /*8ab0*/  SHF.R.U64 R10, R10, 0x3, RZ ;  /* 0x000000030a0a7819 */ /* 0x000fe400000012ff */
[----:B------:R-:W-:Y:S02]  /*8ac0*/  SHF.R.U64 R12, R12, 0x3, RZ ;  /* 0x000000030c0c7819 */ /* 0x000fe400000012ff */
[----:B------:R-:W-:Y:S01]  /*8ad0*/  LOP3.LUT R10, R10, R11, RZ, 0x3c, !PT ;  /* 0x0000000b0a0a7212 */ /* 0x000fe200078e3cff */
[----:B--2---:R-:W-:Y:S01]  /*8ae0*/  SHFL.IDX PT, R45, R45, R0, 0x1c1f ;  /* 0x001c1f002d2d7589 */ /* 0x004fe200000e0000 */
[----:B------:R-:W-:Y:S01]  /*8af0*/  LOP3.LUT R33, R0, 0x2, RZ, 0x3c, !PT ;  /* 0x0000000200217812 */ /* 0x000fe200078e3cff */
[----:B------:R-:W-:Y:S01]  /*8b00*/  IMAD.X R11, RZ, RZ, R27, P4 ;  /* 0x000000ffff0b7224 */ /* 0x000fe200020e061b */
[----:B------:R-:W-:Y:S01]  /*8b10*/  LOP3.LUT P1, RZ, R19, 0x3, RZ, 0xc0, !PT ;  /* 0x0000000313ff7812 */ /* 0x000fe2000782c0ff */
[----:B------:R-:W-:Y:S01]  /*8b20*/  SHFL.IDX PT, R65, R65, R0, 0x1c1f ;  /* 0x001c1f0041417589 */ /* 0x000fe200000e0000 */
[----:B------:R-:W-:-:S02]  /*8b30*/  MOV R82, R38 ;  /* 0x0000002600527202 */ /* 0x000fc40000000f00 */
[----:B------:R-:W-:Y:S01]  /*8b40*/  LOP3.LUT R12, R12, R13, RZ, 0x3c, !PT ;  /* 0x0000000d0c0c7212 */ /* 0x000fe200078e3cff */
[----:B------:R-:W0:Y:S01]  /*8b50*/  SHFL.IDX PT, R46, R46, R33, 0x1c1f ;  /* 0x001c1f212e2e7589 */ /* 0x000e2200000e0000 */
[----:B------:R-:W-:Y:S01]  /*8b60*/  IMAD.X R13, RZ, RZ, R27, P3 ;  /* 0x000000ffff0d7224 */ /* 0x000fe200018e061b */
[C---:B------:R-:W-:Y:S02]  /*8b70*/  IADD3 R9, P5, R26.reuse, 0x6000, RZ ;  /* 0x000060001a097810 */ /* 0x040fe40007fbe0ff */
[----:B------:R-:W1:Y:S01]  /*8b80*/  SHFL.IDX PT, R62, R62, R33, 0x1c1f ;  /* 0x001c1f213e3e7589 */ /* 0x000e6200000e0000 */
[----:B------:R-:W-:Y:S02]  /*8b90*/  LOP3.LUT R7, R26, 0x380, RZ, 0xc0, !PT ;  /* 0x000003801a077812 */ /* 0x000fe400078ec0ff */
[----:B------:R-:W-:Y:S01]  /*8ba0*/  LOP3.LUT R8, R9, 0x380, RZ, 0xc0, !PT ;  /* 0x0000038009087812 */ /* 0x000fe200078ec0ff */
[----:B------:R-:W-:Y:S01]  /*8bb0*/  SHFL.IDX PT, R47, R47, R0, 0x1c1f ;  /* 0x001c1f002f2f7589 */ /* 0x000fe200000e0000 */
[----:B------:R-:W-:-:S02]  /*8bc0*/  SHF.R.U64 R7, R7, 0x3, RZ ;  /* 0x0000000307077819 */ /* 0x000fc400000012ff */
[----:B------:R-:W-:Y:S01]  /*8bd0*/  SHF.R.U64 R8, R8, 0x3, RZ ;  /* 0x0000000308087819 */ /* 0x000fe200000012ff */
[----:B------:R-:W-:Y:S01]  /*8be0*/  SHFL.IDX PT, R69, R69, R0, 0x1c1f ;  /* 0x001c1f0045457589 */ /* 0x000fe200000e0000 */
[----:B------:R-:W-:Y:S01]  /*8bf0*/  LOP3.LUT R26, R7, R26, RZ, 0x3c, !PT ;  /* 0x0000001a071a7212 */ /* 0x000fe200078e3cff */
[--C-:B------:R-:W-:Y:S01]  /*8c00*/  IMAD.X R7, RZ, RZ, R27.reuse, P6 ;  /* 0x000000ffff077224 */ /* 0x100fe200030e061b */
[----:B------:R-:W-:Y:S01]  /*8c10*/  LOP3.LUT R8, R8, R9, RZ, 0x3c, !PT ;  /* 0x0000000908087212 */ /* 0x000fe200078e3cff */
[----:B------:R-:W2:Y:S01]  /*8c20*/  SHFL.IDX PT, R48, R48, R33, 0x1c1f ;  /* 0x001c1f2130307589 */ /* 0x000ea200000e0000 */
[----:B------:R-:W-:-:S03]  /*8c30*/  IMAD.X R9, RZ, RZ, R27, P5 ;  /* 0x000000ffff097224 */ /* 0x000fc600028e061b */
[----:B------:R-:W3:Y:S04]  /*8c40*/  SHFL.IDX PT, R64, R64, R33, 0x1c1f ;  /* 0x001c1f2140407589 */ /* 0x000ee800000e0000 */
[----:B------:R-:W-:Y:S01]  /*8c50*/  SHFL.IDX PT, R53, R53, R0, 0x1c1f ;  /* 0x001c1f0035357589 */ /* 0x000fe200000e0000 */
[----:B0-----:R-:W-:Y:S02]  /*8c60*/  SEL R28, R45, R46, P0 ;  /* 0x0000002e2d1c7207 */ /* 0x001fe40000000000 */
[----:B------:R-:W-:Y:S01]  /*8c70*/  SEL R30, R46, R45, P0 ;  /* 0x0000002d2e1e7207 */ /* 0x000fe20000000000 */
[----:B------:R-:W-:Y:S01]  /*8c80*/  SHFL.IDX PT, R71, R71, R0, 0x1c1f ;  /* 0x001c1f0047477589 */ /* 0x000fe200000e0000 */
[----:B-1----:R-:W-:Y:S01]  /*8c90*/  SEL R29, R65, R62, P0 ;  /* 0x0000003e411d7207 */ /* 0x002fe20000000000 */
[----:B------:R-:W-:Y:S01]  /*8ca0*/  IMAD R45, R37, UR7, R36 ;  /* 0x00000007252d7c24 */ /* 0x000fe2000f8e0224 */
[----:B------:R-:W-:Y:S01]  /*8cb0*/  SEL R31, R62, R65, P0 ;  /* 0x000000413e1f7207 */ /* 0x000fe20000000000 */
[----:B------:R-:W-:Y:S01]  /*8cc0*/  BAR.SYNC.DEFER_BLOCKING 0x1, 0x100 ;  /* 0x0044000000007b1d */ /* 0x000fe20000010000 */
[----:B------:R-:W-:-:S05]  /*8cd0*/  IMAD R46, R87, 0x80, R168 ;  /* 0x00000080572e7824 */ /* 0x000fca00078e02a8 */
[----:B------:R-:W0:Y:S01]  /*8ce0*/  SHFL.IDX PT, R54, R54, R33, 0x1c1f ;  /* 0x001c1f2136367589 */ /* 0x000e2200000e0000 */
[----:B--2---:R-:W-:Y:S02]  /*8cf0*/  SEL R32, R47, R48, P0 ;  /* 0x000000302f207207 */ /* 0x004fe40000000000 */
[----:B------:R-:W-:Y:S01]  /*8d00*/  SEL R34, R48, R47, P0 ;  /* 0x0000002f30227207 */ /* 0x000fe20000000000 */
[----:B------:R-:W1:Y:S01]  /*8d10*/  SHFL.IDX PT, R70, R70, R33, 0x1c1f ;  /* 0x001c1f2146467589 */ /* 0x000e6200000e0000 */
[----:B---3--:R-:W-:-:S03]  /*8d20*/  SEL R35, R64, R69, P0 ;  /* 0x0000004540237207 */ /* 0x008fc60000000000 */
[----:B------:R-:W-:Y:S04]  /*8d30*/  SHFL.IDX PT, R55, R55, R0, 0x1c1f ;  /* 0x001c1f0037377589 */ /* 0x000fe800000e0000 */
[----:B------:R-:W-:Y:S04]  /*8d40*/  SHFL.IDX PT, R43, R63, R0, 0x1c1f ;  /* 0x001c1f003f2b7589 */ /* 0x000fe800000e0000 */
[----:B------:R-:W-:Y:S04]  /*8d50*/  SHFL.IDX PT, R73, R73, R0, 0x1c1f ;  /* 0x001c1f0049497589 */ /* 0x000fe800000e0000 */
[----:B------:R-:W-:Y:S04]  /*8d60*/  SHFL.IDX PT, R56, R56, R33, 0x1c1f ;  /* 0x001c1f2138387589 */ /* 0x000fe800000e0000 */
[----:B------:R-:W2:Y:S01]  /*8d70*/  SHFL.IDX PT, R68, R68, R33, 0x1c1f ;  /* 0x001c1f2144447589 */ /* 0x000ea200000e0000 */
[----:B0-----:R-:W-:-:S02]  /*8d80*/  SEL R36, R53, R54, P0 ;  /* 0x0000003635247207 */ /* 0x001fc40000000000 */
[----:B------:R-:W-:Y:S01]  /*8d90*/  SEL R38, R54, R53, P0 ;  /* 0x0000003536267207 */ /* 0x000fe20000000000 */
[----:B------:R2:W-:Y:S01]  /*8da0*/  SHFL.IDX PT, R50, R72, R33, 0x1c1f ;  /* 0x001c1f2148327589 */ /* 0x0005e200000e0000 */
[----:B-1----:R-:W-:Y:S02]  /*8db0*/  SEL R37, R71, R70, P0 ;  /* 0x0000004647257207 */ /* 0x002fe40000000000 */
[----:B------:R-:W-:Y:S01]  /*8dc0*/  SEL R39, R70, R71, P0 ;  /* 0x0000004746277207 */ /* 0x000fe20000000000 */
[----:B------:R-:W-:Y:S04]  /*8dd0*/  SHFL.IDX PT, R61, R61, R0, 0x1c1f ;  /* 0x001c1f003d3d7589 */ /* 0x000fe800000e0000 */
[----:B------:R-:W-:Y:S04]  /*8de0*/  SHFL.IDX PT, R75, R75, R0, 0x1c1f ;  /* 0x001c1f004b4b7589 */ /* 0x000fe800000e0000 */
[----:B------:R-:W-:Y:S04]  /*8df0*/  SHFL.IDX PT, R44, R44, R33, 0x1c1f ;  /* 0x001c1f212c2c7589 */ /* 0x000fe800000e0000 */
[----:B------:R-:W-:Y:S04]  /*8e00*/  SHFL.IDX PT, R76, R76, R33, 0x1c1f ;  /* 0x001c1f214c4c7589 */ /* 0x000fe800000e0000 */
[----:B------:R-:W-:Y:S01]  /*8e10*/  SHFL.IDX PT, R49, R49, R0, 0x1c1f ;  /* 0x001c1f0031317589 */ /* 0x000fe200000e0000 */
[----:B--2---:R-:W-:-:S03]  /*8e20*/  SEL R72, R43, R68, P0 ;  /* 0x000000442b487207 */ /* 0x004fc60000000000 */
[----:B------:R-:W-:Y:S04]  /*8e30*/  SHFL.IDX PT, R57, R57, R0, 0x1c1f ;  /* 0x001c1f0039397589 */ /* 0x000fe800000e0000 */
[----:B------:R-:W-:Y:S04]  /*8e40*/  SHFL.IDX PT, R77, R77, R0, 0x1c1f ;  /* 0x001c1f004d4d7589 */ /* 0x000fe800000e0000 */
[----:B------:R-:W-:Y:S04]  /*8e50*/  SHFL.IDX PT, R51, R51, R0, 0x1c1f ;  /* 0x001c1f0033337589 */ /* 0x000fe800000e0000 */
[----:B------:R-:W-:Y:S04]  /*8e60*/  SHFL.IDX PT, R59, R59, R0, 0x1c1f ;  /* 0x001c1f003b3b7589 */ /* 0x000fe800000e0000 */
[----:B------:R-:W0:Y:S04]  /*8e70*/  SHFL.IDX PT, R52, R52, R33, 0x1c1f ;  /* 0x001c1f2134347589 */ /* 0x000e2800000e0000 */
[----:B------:R-:W1:Y:S04]  /*8e80*/  SHFL.IDX PT, R58, R58, R33, 0x1c1f ;  /* 0x001c1f213a3a7589 */ /* 0x000e6800000e0000 */
[----:B------:R-:W2:Y:S04]  /*8e90*/  SHFL.IDX PT, R0, R60, R33, 0x1c1f ;  /* 0x001c1f213c007589 */ /* 0x000ea800000e0000 */
[----:B------:R0:W3:Y:S04]  /*8ea0*/  SHFL.IDX PT, R78, R66, R33, 0x1c1f ;  /* 0x001c1f21424e7589 */ /* 0x0000e800000e0000 */
[----:B------:R4:W3:Y:S04]  /*8eb0*/  SHFL.IDX PT, R80, R74, R33, 0x1c1f ;  /* 0x001c1f214a507589 */ /* 0x0008e800000e0000 */
[----:B------:R1:W-:Y:S01]  /*8ec0*/  STSM.16.M88.4 [R85], R28 ;  /* 0x0000001c55007844 */ /* 0x0003e20000000200 */
[----:B0-----:R-:W-:-:S02]  /*8ed0*/  SEL R66, R52, R49, P0 ;  /* 0x0000003134427207 */ /* 0x001fc40000000000 */
[----:B----4-:R-:W-:Y:S01]  /*8ee0*/  SEL R33, R69, R64, P0 ;  /* 0x0000004045217207 */ /* 0x010fe20000000000 */
[----:B------:R-:W-:Y:S01]  /*8ef0*/  IMAD R69, R3, UR6, RZ ;  /* 0x0000000603457c24 */ /* 0x000fe2000f8e02ff */
[----:B------:R-:W-:Y:S02]  /*8f00*/  SEL R74, R68, R43, P0 ;  /* 0x0000002b444a7207 */ /* 0x000fe40000000000 */
[----:B------:R-:W-:Y:S01]  /*8f10*/  SEL R43, R76, R75, P0 ;  /* 0x0000004b4c2b7207 */ /* 0x000fe20000000000 */
[----:B------:R0:W-:Y:S01]  /*8f20*/  STSM.16.M88.4 [R42], R32 ;  /* 0x000000202a007844 */ /* 0x0001e20000000200 */
[C---:B------:R-:W-:Y:S02]  /*8f30*/  ISETP.GE.OR P3, PT, R46.reuse, R69, P1 ;  /* 0x000000452e00720c */ /* 0x040fe40000f66670 */
[----:B------:R-:W-:Y:S01]  /*8f40*/  SEL R64, R49, R52, P0 ;  /* 0x0000003431407207 */ /* 0x000fe20000000000 */
[----:B------:R4:W-:Y:S01]  /*8f50*/  STSM.16.M88.4 [R67], R36 ;  /* 0x0000002443007844 */ /* 0x0009e20000000200 */
[----:B-1----:R-:W-:Y:S01]  /*8f60*/  VIADD R28, R46, 0x8 ;  /* 0x000000082e1c7836 */ /* 0x002fe20000000000 */
[----:B------:R-:W-:Y:S01]  /*8f70*/  SEL R30, R56, R55, P0 ;  /* 0x00000037381e7207 */ /* 0x000fe20000000000 */
[----:B------:R-:W-:Y:S01]  /*8f80*/  IMAD.IADD R29, R41, 0x1, R45 ;  /* 0x00000001291d7824 */ /* 0x000fe200078e022d */
[----:B------:R-:W-:-:S02]  /*8f90*/  SEL R31, R50, R73, P0 ;  /* 0x00000049321f7207 */ /* 0x000fc40000000000 */
[----:B------:R-:W-:Y:S02]  /*8fa0*/  ISETP.GE.OR P1, PT, R28, R69, P1 ;  /* 0x000000451c00720c */ /* 0x000fe40000f26670 */
[----:B------:R-:W-:Y:S02]  /*8fb0*/  SEL R28, R55, R56, P0 ;  /* 0x00000038371c7207 */ /* 0x000fe40000000000 */
[----:B------:R-:W-:Y:S02]  /*8fc0*/  SEL R41, R75, R76, P0 ;  /* 0x0000004c4b297207 */ /* 0x000fe40000000000 */
[----:B0-----:R-:W-:Y:S02]  /*8fd0*/  LEA R32, P4, R40, UR4, 0x2 ;  /* 0x0000000428207c11 */ /* 0x001fe4000f8810ff */
[----:B------:R-:W-:Y:S02]  /*8fe0*/  SEL R42, R44, R61, P0 ;  /* 0x0000003d2c2a7207 */ /* 0x000fe40000000000 */
[----:B------:R-:W-:Y:S01]  /*8ff0*/  LEA.HI.X R33, R40, UR5, R29, 0x2, P4 ;  /* 0x0000000528217c11 */ /* 0x000fe2000a0f141d */
[----:B------:R-:W-:Y:S01]  /*9000*/  SHFL.IDX PT, R60, R32, RZ, 0x1c1f ;  /* 0x001c1fff203c7589 */ /* 0x000fe200000e0000 */
[----:B------:R-:W-:-:S02]  /*9010*/  SEL R29, R73, R50, P0 ;  /* 0x00000032491d7207 */ /* 0x000fc40000000000 */
[----:B------:R-:W-:Y:S01]  /*9020*/  SEL R40, R61, R44, P0 ;  /* 0x0000002c3d287207 */ /* 0x000fe20000000000 */
[----:B------:R-:W-:Y:S01]  /*9030*/  SHFL.IDX PT, R62, R32, 0x1, 0x1c1f ;  /* 0x003c1f00203e7f89 */ /* 0x000fe200000e0000 */
[----:B------:R-:W-:Y:S02]  /*9040*/  SEL R65, R77, R58, P0 ;  /* 0x0000003a4d417207 */ /* 0x000fe40000000000 */
[----:B----4-:R-:W-:Y:S01]  /*9050*/  SEL R67, R58, R77, P0 ;  /* 0x0000004d3a437207 */ /* 0x010fe20000000000 */
[----:B------:R-:W-:Y:S01]  /*9060*/  STSM.16.M88.4 [R84], R28 ;  /* 0x0000001c54007844 */ /* 0x000fe20000000200 */
[----:B--2---:R-:W-:Y:S02]  /*9070*/  SEL R36, R57, R0, P0 ;  /* 0x0000000039247207 */ /* 0x004fe40000000000 */
[----:B------:R-:W-:Y:S01]  /*9080*/  SEL R38, R0, R57, P0 ;  /* 0x0000003900267207 */ /* 0x000fe20000000000 */
[----:B------:R-:W-:Y:S01]  /*9090*/  STSM.16.M88.4 [R83], R40 ;  /* 0x0000002853007844 */ /* 0x000fe20000000200 */
[----:B---3--:R-:W-:-:S02]  /*90a0*/  SEL R37, R51, R78, P0 ;  /* 0x0000004e33257207 */ /* 0x008fc40000000000 */
[----:B------:R-:W-:Y:S01]  /*90b0*/  SEL R39, R78, R51, P0 ;  /* 0x000000334e277207 */ /* 0x000fe20000000000 */
[----:B------:R0:W-:Y:S01]  /*90c0*/  STSM.16.M88.4 [R82], R64 ;  /* 0x0000004052007844 */ /* 0x0001e20000000200 */
[----:B------:R-:W-:Y:S02]  /*90d0*/  SEL R73, R59, R80, P0 ;  /* 0x000000503b497207 */ /* 0x000fe40000000000 */
[----:B------:R-:W-:Y:S01]  /*90e0*/  SEL R75, R80, R59, P0 ;  /* 0x0000003b504b7207 */ /* 0x000fe20000000000 */
[----:B------:R-:W-:Y:S04]  /*90f0*/  STSM.16.M88.4 [R81], R36 ;  /* 0x0000002451007844 */ /* 0x000fe80000000200 */
[----:B------:R-:W-:Y:S04]  /*9100*/  STSM.16.M88.4 [R79], R72 ;  /* 0x000000484f007844 */ /* 0x000fe80000000200 */
[----:B------:R-:W1:Y:S01]  /*9110*/  SHFL.IDX PT, R61, R33, RZ, 0x1c1f ;  /* 0x001c1fff213d7589 */ /* 0x000e6200000e0000 */
[----:B------:R-:W-:Y:S08]  /*9120*/  BAR.SYNC.DEFER_BLOCKING 0x1, 0x100 ;  /* 0x0044000000007b1d */ /* 0x000ff00000010000 */
[----:B0-----:R-:W0:Y:S01]  /*9130*/  @P2 LDC R65, c[0x0][0xbec] ;  /* 0x0002fb00ff412b82 */ /* 0x001e220000000800 */
[----:B------:R-:W2:Y:S01]  /*9140*/  SHFL.IDX PT, R63, R33, 0x1, 0x1c1f ;  /* 0x003c1f00213f7f89 */ /* 0x000ea200000e0000 */
[----:B------:R-:W-:Y:S01]  /*9150*/  IMAD R0, R17, 0x20, R18 ;  /* 0x0000002011007824 */ /* 0x000fe200078e0212 */
[----:B------:R-:W-:-:S02]  /*9160*/  UIMAD UR6, UR12, UR8, URZ ;  /* 0x000000080c0672a4 */ /* 0x000fc4000f8e023f */
[----:B-1----:R1:W-:Y:S01]  /*9170*/  @!P3 ST.E desc[UR50][R60.64], R5 ;  /* 0x000000053c00b985 */ /* 0x0023e2000c101932 */
[----:B------:R-:W-:Y:S02]  /*9180*/  UIMAD.WIDE.U32 UR4, UR13, UR8, URZ ;  /* 0x000000080d0472a5 */ /* 0x000fe4000f8e003f */
[----:B------:R-:W-:-:S03]  /*9190*/  UIMAD UR6, UR13, UR9, UR6 ;  /* 0x000000090d0672a4 */ /* 0x000fc6000f8e0206 */
[----:B------:R-:W-:Y:S01]  /*91a0*/  ULDC.64 UR8, c[0x0][0xaf0] ;  /* 0x0002bc0000087ab9 */ /* 0x000fe20000000a00 */
[----:B--2---:R2:W-:Y:S01]  /*91b0*/  @!P1 ST.E desc[UR50][R62.64], R4 ;  /* 0x000000043e009985 */ /* 0x0045e2000c101932 */
[----:B-1----:R-:W1:Y:S03]  /*91c0*/  @P2 LDC R5, c[0x0][0xbf0] ;  /* 0x0002fc00ff052b82 */ /* 0x002e660000000800 */
[----:B------:R3:W5:Y:S01]  /*91d0*/  LD.E.128 R40, desc[UR50][R8.64] ;  /* 0x0000003208287980 */ /* 0x000762000c101d00 */
[----:B------:R-:W-:Y:S02]  /*91e0*/  UIMAD UR7, UR14, UR8, URZ ;  /* 0x000000080e0772a4 */ /* 0x000fe4000f8e023f */
[----:B------:R-:W-:Y:S01]  /*91f0*/  UIADD3 UR5, UR5, UR6, URZ ;  /* 0x0000000605057290 */ /* 0x000fe2000fffe03f */
[----:B------:R4:W5:Y:S04]  /*9200*/  LD.E.128 R36, desc[UR50][R6.64] ;  /* 0x0000003206247980 */ /* 0x000968000c101d00 */
[----:B------:R-:W5:Y:S01]  /*9210*/  LD.E.128 R48, desc[UR50][R26.64] ;  /* 0x000000321a307980 */ /* 0x000f62000c101d00 */
[----:B---3--:R-:W-:-:S03]  /*9220*/  IMAD R8, R87, 0x80, R0 ;  /* 0x0000008057087824 */ /* 0x008fc600078e0200 */
[----:B------:R-:W5:Y:S01]  /*9230*/  LD.E.128 R44, desc[UR50][R24.64] ;  /* 0x00000032182c7980 */ /* 0x000f62000c101d00 */
[----:B0-----:R-:W-:Y:S01]  /*9240*/  @P2 IMAD.HI.U32 R0, R8, R65, RZ ;  /* 0x0000004108002227 */ /* 0x001fe200078e00ff */
[----:B------:R-:W-:Y:S02]  /*9250*/  UIMAD UR7, UR42, UR9, UR7 ;  /* 0x000000092a0772a4 */ /* 0x000fe4000f8e0207 */
[----:B------:R-:W5:Y:S01]  /*9260*/  LD.E.128 R32, desc[UR50][R20.64] ;  /* 0x0000003214207980 */ /* 0x000f62000c101d00 */
[----:B----4-:R-:W-:Y:S01]  /*9270*/  IMAD.MOV.U32 R7, RZ, RZ, R8 ;  /* 0x000000ffff077224 */ /* 0x010fe200078e0008 */
[----:B------:R-:W-:Y:S02]  /*9280*/  UIMAD.WIDE.U32 UR42, UR42, UR8, UR4 ;  /* 0x000000082a2a72a5 */ /* 0x000fe4000f8e0004 */
[----:B------:R-:W5:Y:S01]  /*9290*/  LD.E.128 R28, desc[UR50][R14.64] ;  /* 0x000000320e1c7980 */ /* 0x000f62000c101d00 */
[----:B-1----:R-:W-:Y:S01]  /*92a0*/  @P2 SHF.R.U32.HI R7, RZ, R5, R0 ;  /* 0x00000005ff072219 */ /* 0x002fe20000011600 */
[----:B------:R-:W-:-:S02]  /*92b0*/  UIADD3 UR4, UR43, UR7, URZ ;  /* 0x000000072b047290 */ /* 0x000fc4000fffe03f */
[----:B------:R0:W5:Y:S01]  /*92c0*/  LD.E.128 R56, desc[UR50][R12.64] ;  /* 0x000000320c387980 */ /* 0x000162000c101d00 */
[--C-:B------:R-:W-:Y:S01]  /*92d0*/  SHF.R.S32.HI R0, RZ, 0x1f, R7.reuse ;  /* 0x0000001fff007819 */ /* 0x100fe20000011407 */
[----:B------:R-:W-:Y:S01]  /*92e0*/  IMAD.MOV R6, RZ, RZ, -R7 ;  /* 0x000000ffff067224 */ /* 0x000fe200078e0a07 */
[----:B------:R-:W-:Y:S01]  /*92f0*/  ULDC.64 UR6, c[0x0][0xae0] ;  /* 0x0002b80000067ab9 */ /* 0x000fe20000000a00 */
[----:B------:R-:W-:Y:S01]  /*9300*/  IMAD.U32 R5, RZ, RZ, UR43 ;  /* 0x0000002bff057e24 */ /* 0x000fe2000f8e00ff */
[----:B------:R1:W5:Y:S01]  /*9310*/  LD.E.128 R52, desc[UR50][R10.64] ;  /* 0x000000320a347980 */ /* 0x000362000c101d00 */
[----:B------:R-:W-:Y:S02]  /*9320*/  IMAD R0, R0, UR6, RZ ;  /* 0x0000000600007c24 */ /* 0x000fe4000f8e02ff */
[----:B------:R-:W-:Y:S01]  /*9330*/  IMAD R3, R3, R6, R8 ;  /* 0x0000000603037224 */ /* 0x000fe200078e0208 */
[----:B------:R-:W-:Y:S01]  /*9340*/  @!PT LDS RZ, [RZ] ;  /* 0x00000000fffff984 */ /* 0x000fe20000000800 */
[----:B------:R-:W-:Y:S01]  /*9350*/  @!PT LDS RZ, [RZ] ;  /* 0x00000000fffff984 */ /* 0x000fe20000000800 */
[----:B------:R-:W-:Y:S01]  /*9360*/  @!PT LDS RZ, [RZ] ;  /* 0x00000000fffff984 */ /* 0x000fe20000000800 */
[----:B------:R-:W-:Y:S01]  /*9370*/  @!PT LDS RZ, [RZ] ;  /* 0x00000000fffff984 */ /* 0x000fe20000000800 */
[----:B------:R3:W-:Y:S06]  /*9380*/  MEMBAR.ALL.CTA ;  /* 0x0000000000007992 */ /* 0x0007ec0000008000 */
[----:B---3--:R-:W3:Y:S01]  /*9390*/  FENCE.VIEW.ASYNC.S ;  /* 0x00000000000073c6 */ /* 0x008ee20000000000 */
[----:B--2---:R-:W-:-:S02]  /*93a0*/  IMAD.U32 R4, RZ, RZ, UR42 ;  /* 0x0000002aff047e24 */ /* 0x004fc4000f8e00ff */
[----:B------:R-:W-:Y:S02]  /*93b0*/  IMAD.U32 R5, RZ, RZ, UR4 ;  /* 0x00000004ff057e24 */ /* 0x000fe4000f8e00ff */
[C---:B------:R-:W-:Y:S01]  /*93c0*/  IMAD R9, R7.reuse, UR7, R0 ;  /* 0x0000000707097c24 */ /* 0x040fe2000f8e0200 */
[----:B------:R-:W-:Y:S01]  /*93d0*/  SHF.R.S32.HI R0, RZ, 0x1f, R3 ;  /* 0x0000001fff007819 */ /* 0x000fe20000011403 */
[----:B------:R-:W-:Y:S01]  /*93e0*/  IMAD.WIDE.U32 R4, R7, UR6, R4 ;  /* 0x0000000607047c25 */ /* 0x000fe2000f8e0004 */
[----:B------:R-:W-:-:S03]  /*93f0*/  ULDC.64 UR6, c[0x0][0xad8] ;  /* 0x0002b60000067ab9 */ /* 0x000fc60000000a00 */
[----:B------:R-:W-:Y:S02]  /*9400*/  IMAD.IADD R5, R5, 0x1, R9 ;  /* 0x0000000105057824 */ /* 0x000fe400078e0209 */
[----:B------:R-:W-:Y:S02]  /*9410*/  IMAD R6, R0, UR6, RZ ;  /* 0x0000000600067c24 */ /* 0x000fe4000f8e02ff */
[----:B0-----:R-:W-:Y:S01]  /*9420*/  IMAD R12, R87, 0x80, R18 ;  /* 0x00000080570c7824 */ /* 0x001fe200078e0212 */
[----:B------:R-:W-:Y:S01]  /*9430*/  UIADD3 UR39, UR39, 0x29820, URZ ;  /* 0x0002982027277890 */ /* 0x000fe2000fffe03f */
[C---:B------:R-:W-:Y:S02]  /*9440*/  IMAD R7, R3.reuse, UR7, R6 ;  /* 0x0000000703077c24 */ /* 0x040fe4000f8e0206 */
[----:B------:R-:W-:Y:S01]  /*9450*/  IMAD.WIDE.U32 R4, R3, UR6, R4 ;  /* 0x0000000603047c25 */ /* 0x000fe2000f8e0004 */
[----:B------:R-:W-:Y:S01]  /*9460*/  UIADD3 UR44, UR44, 0x1, URZ ;  /* 0x000000012c2c7890 */ /* 0x000fe2000fffe03f */
[----:B------:R-:W-:Y:S01]  /*9470*/  ISETP.GE.AND P1, PT, R12, R69, PT ;  /* 0x000000450c00720c */ /* 0x000fe20003f26270 */
[----:B------:R-:W-:Y:S01]  /*9480*/  ULDC.64 UR6, c[0x0][0xa80] ;  /* 0x0002a00000067ab9 */ /* 0x000fe20000000a00 */
[----:B------:R-:W-:Y:S01]  /*9490*/  IMAD.IADD R3, R5, 0x1, R7 ;  /* 0x0000000105037824 */ /* 0x000fe200078e0207 */
[----:B------:R-:W-:Y:S01]  /*94a0*/  UPRMT UR39, URZ, 0x654, UR39 ;  /* 0x000006543f277896 */ /* 0x000fe20008000027 */
[----:B-1----:R-:W-:Y:S01]  /*94b0*/  LEA R10, P2, R4, UR6, 0x1 ;  /* 0x00000006040a7c11 */ /* 0x002fe2000f8408ff */
[----:B------:R-:W-:Y:S01]  /*94c0*/  VIADD R0, R12, 0x20 ;  /* 0x000000200c007836 */ /* 0x000fe20000000000 */
[----:B------:R-:W-:-:S02]  /*94d0*/  UISETP.NE.AND UP0, UPT, UR44, 0x2, UPT ;  /* 0x000000022c00788c */ /* 0x000fc4000bf05270 */
[----:B------:R-:W-:Y:S02]  /*94e0*/  LEA.HI.X R3, R4, UR7, R3, 0x1, P2 ;  /* 0x0000000704037c11 */ /* 0x000fe400090f0c03 */
[----:B------:R-:W-:Y:S01]  /*94f0*/  USEL UR5, URZ, 0x1, UP0 ;  /* 0x000000013f057887 */ /* 0x000fe20008000000 */
[-C--:B------:R-:W-:Y:S01]  /*9500*/  ISETP.GE.AND P3, PT, R0, R69.reuse, PT ;  /* 0x000000450000720c */ /* 0x080fe20003f66270 */
[----:B------:R-:W-:Y:S01]  /*9510*/  ULDC UR4, c[0x0][0xc] ;  /* 0x0000030000047ab9 */ /* 0x000fe20000000800 */
[----:B------:R-:W-:Y:S01]  /*9520*/  VIADD R0, R12, 0x40 ;  /* 0x000000400c007836 */ /* 0x000fe20000000000 */
[----:B------:R-:W-:Y:S01]  /*9530*/  UIADD3 UR41, UR4, UR41, URZ ;  /* 0x0000002904297290 */ /* 0x000fe2000fffe03f */
[----:B---3--:R0:W1:Y:S01]  /*9540*/  SHFL.IDX PT, R8, R10, RZ, 0x181f ;  /* 0x00181fff0a087589 */ /* 0x00806200000e0000 */
[----:B------:R-:W-:Y:S01]  /*9550*/  USEL UR44, UR44, URZ, UP0 ;  /* 0x0000003f2c2c7287 */ /* 0x000fe20008000000 */
[----:B------:R-:W-:Y:S01]  /*9560*/  SYNCS.ARRIVE.TRANS64.RED.A1T0 RZ, [UR39], RZ ;  /* 0x000000ffffff79a7 */ /* 0x000fe20008100427 */
[----:B------:R-:W-:Y:S01]  /*9570*/  ULOP3.LUT UR45, UR45, UR5, URZ, 0x3c, !UPT ;  /* 0x000000052d2d7292 */ /* 0x000fe2000f8e3c3f */
[----:B------:R0:W2:Y:S01]  /*9580*/  SHFL.IDX PT, R9, R3, RZ, 0x181f ;  /* 0x00181fff03097589 */ /* 0x0000a200000e0000 */
[----:B------:R-:W-:Y:S01]  /*9590*/  BSSY B0, `(.L_x_31) ;  /* 0x000000b000007945 */ /* 0x000fe20003800000 */
[----:B------:R-:W-:-:S03]  /*95a0*/  ISETP.GE.AND P0, PT, R0, R69, PT ;  /* 0x000000450000720c */ /* 0x000fc60003f06270 */
[----:B------:R-:W-:Y:S10]  /*95b0*/  @P1 BRA `(.L_x_32) ;  /* 0x0000000000201947 */ /* 0x000ff40003800000 */
[----:B------:R-:W-:Y:S02]  /*95c0*/  ULDC UR4, c[0x0][0xac8] ;  /* 0x0002b20000047ab9 */ /* 0x000fe40000000800 */
[----:B------:R-:W-:Y:S02]  /*95d0*/  ISETP.GE.AND P2, PT, R16, UR4, PT ;  /* 0x0000000410007c0c */ /* 0x000fe4000bf46270 */
[----:B------:R-:W-:-:S11]  /*95e0*/  ISETP.GE.AND P1, PT, R2, UR4, PT ;  /* 0x0000000402007c0c */ /* 0x000fd6000bf26270 */
[----:B-1----:R-:W-:Y:S02]  /*95f0*/  @!P2 LEA R6, P4, R16, R8, 0x1 ;  /* 0x000000081006a211 */ /* 0x002fe400078808ff */
[----:B--2---:R-:W-:Y:S02]  /*9600*/  @!P1 IMAD.WIDE R4, R2, 0x2, R8 ;  /* 0x0000000202049825 */ /* 0x004fe400078e0208 */
[----:B------:R-:W-:-:S03]  /*9610*/  @!P2 LEA.HI.X R7, R16, R9, R192, 0x1, P4 ;  /* 0x000000091007a211 */ /* 0x000fc600020f0cc0 */
[----:B-----5:R3:W-:Y:S04]  /*9620*/  @!P1 ST.E.128 desc[UR50][R4.64], R48 ;  /* 0x0000003004009985 */ /* 0x0207e8000c101d32 */
[----:B------:R3:W-:Y:S02]  /*9630*/  @!P2 ST.E.128 desc[UR50][R6.64], R56 ;  /* 0x000000380600a985 */ /* 0x0007e4000c101d32 */
.L_x_32:
[----:B------:R-:W-:Y:S05]  /*9640*/  BSYNC B0 ;  /* 0x0000000000007941 */ /* 0x000fea0003800000 */
.L_x_31:
[----:B--2---:R2:W4:Y:S01]  /*9650*/  SHFL.IDX PT, R9, R3, 0x1, 0x181f ;  /* 0x00381f0003097f89 */ /* 0x00452200000e0000 */
[----:B------:R-:W-:Y:S03]  /*9660*/  BSSY B0, `(.L_x_33) ;  /* 0x000000b000007945 */ /* 0x000fe60003800000 */
[----:B-1----:R2:W1:Y:S01]  /*9670*/  SHFL.IDX PT, R8, R10, 0x1, 0x181f ;  /* 0x00381f000a087f89 */ /* 0x00246200000e0000 */
[----:B------:R-:W-:Y:S05]  /*9680*/  @P3 BRA `(.L_x_34) ;  /* 0x0000000000203947 */ /* 0x000fea0003800000 */
[----:B------:R-:W-:Y:S02]  /*9690*/  ULDC UR4, c[0x0][0xac8] ;  /* 0x0002b20000047ab9 */ /* 0x000fe40000000800 */
[----:B------:R-:W-:Y:S02]  /*96a0*/  ISETP.GE.AND P3, PT, R16, UR4, PT ;  /* 0x0000000410007c0c */ /* 0x000fe4000bf66270 */
[----:B------:R-:W-:-:S11]  /*96b0*/  ISETP.GE.AND P2, PT, R2, UR4, PT ;  /* 0x0000000402007c0c */ /* 0x000fd6000bf46270 */
[----:B-1-3--:R-:W-:Y:S02]  /*96c0*/  @!P3 LEA R6, P1, R16, R8, 0x1 ;  /* 0x000000081006b211 */ /* 0x00afe400078208ff */
[----:B----4-:R-:W-:Y:S02]  /*96d0*/  @!P2 IMAD.WIDE R4, R2, 0x2, R8 ;  /* 0x000000020204a825 */ /* 0x010fe400078e0208 */
[----:B------:R-:W-:-:S03]  /*96e0*/  @!P3 LEA.HI.X R7, R16, R9, R192, 0x1, P1 ;  /* 0x000000091007b211 */ /* 0x000fc600008f0cc0 */
[----:B-----5:R1:W-:Y:S04]  /*96f0*/  @!P2 ST.E.128 desc[UR50][R4.64], R44 ;  /* 0x0000002c0400a985 */ /* 0x0203e8000c101d32 */
[----:B------:R1:W-:Y:S02]  /*9700*/  @!P3 ST.E.128 desc[UR50][R6.64], R52 ;  /* 0x000000340600b985 */ /* 0x0003e4000c101d32 */
.L_x_34:
[----:B------:R-:W-:Y:S05]  /*9710*/  BSYNC B0 ;  /* 0x0000000000007941 */ /* 0x000fea0003800000 */
.L_x_33:
[----:B----4-:R4:W0:Y:S01]  /*9720*/  SHFL.IDX PT, R9, R3, 0x2, 0x181f ;  /* 0x00581f0003097f89 */ /* 0x01082200000e0000 */
[----:B------:R-:W-:Y:S03]  /*9730*/  BSSY B0, `(.L_x_35) ;  /* 0x000000b000007945 */ /* 0x000fe60003800000 */
[----:B-1----:R4:W1:Y:S01]  /*9740*/  SHFL.IDX PT, R8, R10, 0x2, 0x181f ;  /* 0x00581f000a087f89 */ /* 0x00286200000e0000 */
[----:B------:R-:W-:Y:S05]  /*9750*/  @P0 BRA `(.L_x_36) ;  /* 0x0000000000200947 */ /* 0x000fea0003800000 */
[----:B------:R-:W-:Y:S02]  /*9760*/  ULDC UR4, c[0x0][0xac8] ;  /* 0x0002b20000047ab9 */ /* 0x000fe40000000800 */
[----:B------:R-:W-:Y:S02]  /*9770*/  ISETP.GE.AND P2, PT, R16, UR4, PT ;  /* 0x0000000410007c0c */ /* 0x000fe4000bf46270 */
[----:B------:R-:W-:-:S11]  /*9780*/  ISETP.GE.AND P1, PT, R2, UR4, PT ;  /* 0x0000000402007c0c */ /* 0x000fd6000bf26270 */
[----:B-1-3--:R-:W-:Y:S02]  /*9790*/  @!P2 LEA R6, P0, R16, R8, 0x1 ;  /* 0x000000081006a211 */ /* 0x00afe400078008ff */
[----:B0-----:R-:W-:Y:S02]  /*97a0*/  @!P1 IMAD.WIDE R4, R2, 0x2, R8 ;  /* 0x0000000202049825 */ /* 0x001fe400078e0208 */
[----:B------:R-:W-:-:S03]  /*97b0*/  @!P2 LEA.HI.X R7, R16, R9, R192, 0x1, P0 ;  /* 0x000000091007a211 */ /* 0x000fc600000f0cc0 */
[----:B-----5:R0:W-:Y:S04]  /*97c0*/  @!P1 ST.E.128 desc[UR50][R4.64], R32 ;  /* 0x0000002004009985 */ /* 0x0201e8000c101d32 */
[----:B------:R0:W-:Y:S02]  /*97d0*/  @!P2 ST.E.128 desc[UR50][R6.64], R40 ;  /* 0x000000280600a985 */ /* 0x0001e4000c101d32 */
.L_x_36:
[----:B------:R-:W-:Y:S05]  /*97e0*/  BSYNC B0 ;  /* 0x0000000000007941 */ /* 0x000fea0003800000 */
.L_x_35:
[----:B------:R-:W-:Y:S01]  /*97f0*/  VIADD R0, R12, 0x60 ;  /* 0x000000600c007836 */ /* 0x000fe20000000000 */
[----:B0-----:R0:W0:Y:S01]  /*9800*/  SHFL.IDX PT, R9, R3, 0x3, 0x181f ;  /* 0x00781f0003097f89 */ /* 0x00102200000e0000 */
[----:B------:R-:W-:Y:S01]  /*9810*/  UIADD3 UR46, UR46, 0x1, URZ ;  /* 0x000000012e2e7890 */ /* 0x000fe2000fffe03f */
[----:B------:R-:W-:Y:S02]  /*9820*/  BSSY B0, `(.L_x_37) ;  /* 0x000000c000007945 */ /* 0x000fe40003800000 */
[----:B------:R-:W-:Y:S01]  /*9830*/  ISETP.GE.AND P0, PT, R0, R69, PT ;  /* 0x000000450000720c */ /* 0x000fe20003f06270 */
[----:B-1----:R1:W0:-:S12]  /*9840*/  SHFL.IDX PT, R8, R10, 0x3, 0x181f ;  /* 0x00781f000a087f89 */ /* 0x00221800000e0000 */
[----:B-1----:R-:W-:Y:S05]  /*9850*/  @P0 BRA `(.L_x_38) ;  /* 0x0000000000200947 */ /* 0x002fea0003800000 */
[----:B------:R-:W-:Y:S02]  /*9860*/  ULDC UR4, c[0x0][0xac8] ;  /* 0x0002b20000047ab9 */ /* 0x000fe40000000800 */
[----:B------:R-:W-:Y:S02]  /*9870*/  ISETP.GE.AND P2, PT, R16, UR4, PT ;  /* 0x0000000410007c0c */ /* 0x000fe4000bf46270 */
[----:B------:R-:W-:-:S11]  /*9880*/  ISETP.GE.AND P1, PT, R2, UR4, PT ;  /* 0x0000000402007c0c */ /* 0x000fd6000bf26270 */
[----:B0--3--:R-:W-:Y:S02]  /*9890*/  @!P2 LEA R6, P0, R16, R8, 0x1 ;  /* 0x000000081006a211 */ /* 0x009fe400078008ff */
[----:B------:R-:W-:Y:S02]  /*98a0*/  @!P1 IMAD.WIDE R4, R2, 0x2, R8 ;  /* 0x0000000202049825 */ /* 0x000fe400078e0208 */
[----:B------:R-:W-:-:S03]  /*98b0*/  @!P2 LEA.HI.X R7, R16, R9, R192, 0x1, P0 ;  /* 0x000000091007a211 */ /* 0x000fc600000f0cc0 */
[----:B-----5:R1:W-:Y:S04]  /*98c0*/  @!P1 ST.E.128 desc[UR50][R4.64], R28 ;  /* 0x0000001c04009985 */ /* 0x0203e8000c101d32 */
[----:B------:R1:W-:Y:S02]  /*98d0*/  @!P2 ST.E.128 desc[UR50][R6.64], R36 ;  /* 0x000000240600a985 */ /* 0x0003e4000c101d32 */
.L_x_38:
[----:B------:R-:W-:Y:S05]  /*98e0*/  BSYNC B0 ;  /* 0x0000000000007941 */ /* 0x000fea0003800000 */
.L_x_37:
[----:B------:R-:W2:Y:S02]  /*98f0*/  LDC R0, c[0x0][0xc34] ;  /* 0x00030d00ff007b82 */ /* 0x000ea40000000800 */
[----:B--2---:R-:W-:-:S13]  /*9900*/  ISETP.LE.AND P0, PT, R0, UR41, PT ;  /* 0x0000002900007c0c */ /* 0x004fda000bf03270 */
[----:B------:R-:W-:Y:S05]  /*9910*/  @!P0 BRA `(.L_x_39) ;  /* 0xffffff7000f08947 */ /* 0x000fea000383ffff */
[----:B------:R-:W-:Y:S05]  /*9920*/  EXIT ;  /* 0x000000000000794d */ /* 0x000fea0003800000 */
.L_x_5:
[----:B------:R-:W-:-:S08]  /*9930*/  NOP ;  /* 0x0000000000007918 */ /* 0x000fd00000000000 */
[----:B------:R-:W0:-:S00]  /*9940*/  USETMAXREG.DEALLOC.CTAPOOL 0x28 ;  /* 0x00000028000079c8 */ /* 0x000e0000080e0500 */
[----:B------:R-:W1:Y:S01]  /*9950*/  S2UR UR38, SR_CTAID.X ;  /* 0x00000000002679c3 */ /* 0x000e620000002500 */
[----:B------:R-:W-:Y:S01]  /*9960*/  UMOV UR37, 0x1 ;  /* 0x0000000100257882 */ /* 0x000fe20000000000 */
[----:B0-----:R-:W-:Y:S02]  /*9970*/  IMAD.MOV.U32 R19, RZ, RZ, RZ ;  /* 0x000000ffff137224 */ /* 0x001fe400078e00ff */
[----:B------:R-:W-:-:S04]  /*9980*/  IMAD.MOV.U32 R31, RZ, RZ, 0x1 ;  /* 0x00000001ff1f7424 */ /* 0x000fc800078e00ff */
[----:B------:R-:W1:Y:S02]  /*9990*/  LDC R2, c[0x0][0xc34] ;  /* 0x00030d00ff027b82 */ /* 0x000e640000000800 */
[----:B-1----:R-:W-:-:S13]  /*99a0*/  ISETP.LE.AND P0, PT, R2, UR38, PT ;  /* 0x0000002602007c0c */ /* 0x002fda000bf03270 */
[----:B------:R-:W-:Y:S05]  /*99b0*/  @P0 BRA `(.L_x_40) ;  /* 0x0000004800440947 */ /* 0x000fea0003800000 */
[----:B------:R-:W0:Y:S01]  /*99c0*/  S2R R8, SR_TID.X ;  /* 0x0000000000087919 */ /* 0x000e220000002100 */
[----:B------:R-:W-:Y:S01]  /*99d0*/  ULDC.64 UR4, c[0x0][0x418] ;  /* 0x0001060000047ab9 */ /* 0x000fe20000000a00 */
[----:B------:R-:W-:Y:S01]  /*99e0*/  ULDC.64 UR8, c[0x0][0x2f0] ;  /* 0x0000bc0000087ab9 */ /* 0x000fe20000000a00 */
[----:B------:R-:W-:Y:S01]  /*99f0*/  UISETP.NE.U32.AND UP0, UPT, UR4, URZ, UPT ;  /* 0x0000003f0400728c */ /* 0x000fe2000bf05070 */
[----:B------:R-:W-:Y:S01]  /*9a00*/  IMAD.MOV.U32 R34, RZ, RZ, 0x40 ;  /* 0x00000040ff227424 */ /* 0x000fe200078e00ff */
[----:B------:R-:W-:Y:S01]  /*9a10*/  UMOV UR6, 0xa0 ;  /* 0x000000a000067882 */ /* 0x000fe20000000000 */
[----:B------:R-:W-:Y:S01]  /*9a20*/  ULDC UR4, c[0x0][0x424] ;  /* 0x0001090000047ab9 */ /* 0x000fe20000000800 */
[----:B------:R-:W-:Y:S01]  /*9a30*/  UISETP.NE.AND.EX UP0, UPT, UR5, URZ, UPT, UP0 ;  /* 0x0000003f0500728c */ /* 0x000fe2000bf05300 */
[----:B------:R-:W-:Y:S01]  /*9a40*/  LOP3.LUT R16, R16, 0xfffffffd, RZ, 0xc0, !PT ;  /* 0xfffffffd10107812 */ /* 0x000fe200078ec0ff */
[----:B------:R-:W-:Y:S01]  /*9a50*/  ULDC UR10, c[0x0][0x320] ;  /* 0x0000c800000a7ab9 */ /* 0x000fe20000000800 */
[----:B------:R-:W-:Y:S01]  /*9a60*/  UMOV UR41, 0x400 ;  /* 0x0000040000297882 */ /* 0x000fe20000000000 */
[----:B------:R-:W-:Y:S01]  /*9a70*/  USEL UR4, UR4, 0x1, UP0 ;  /* 0x0000000104047887 */ /* 0x000fe20008000000 */
[----:B------:R-:W-:Y:S01]  /*9a80*/  IMAD.MOV.U32 R31, RZ, RZ, 0x1 ;  /* 0x00000001ff1f7424 */ /* 0x000fe200078e00ff */
[----:B------:R-:W-:Y:S01]  /*9a90*/  ULEA UR41, UR45, UR41, 0x18 ;  /* 0x000000292d297291 */ /* 0x000fe2000f8ec03f */
[----:B------:R-:W-:Y:S01]  /*9aa0*/  IMAD.MOV.U32 R19, RZ, RZ, RZ ;  /* 0x000000ffff137224 */ /* 0x000fe200078e00ff */
[----:B------:R-:W-:Y:S01]  /*9ab0*/  UIMAD UR39, UR4, UR8, URZ ;  /* 0x00000008042772a4 */ /* 0x000fe2000f8e023f */
[----:B------:R-:W-:-:S02]  /*9ac0*/  ULDC UR40, c[0x0][0x448] ;  /* 0x0001120000287ab9 */ /* 0x000fc40000000800 */
[----:B------:R-:W-:Y:S01]  /*9ad0*/  ULDC UR8, c[0x0][0x2b8] ;  /* 0x0000ae0000087ab9 */ /* 0x000fe20000000800 */
[----:B------:R-:W-:Y:S01]  /*9ae0*/  UIADD3 UR4, UR39, 0x9f, URZ ;  /* 0x0000009f27047890 */ /* 0x000fe2000fffe03f */
[----:B------:R-:W-:Y:S01]  /*9af0*/  ULDC UR7, c[0x0][0x288] ;  /* 0x0000a20000077ab9 */ /* 0x000fe20000000800 */
[----:B------:R-:W-:Y:S02]  /*9b00*/  ULOP3.LUT UR46, UR36, 0x2, URZ, 0xfc, !UPT ;  /* 0x00000002242e7892 */ /* 0x000fe4000f8efc3f */
[----:B------:R-:W-:Y:S02]  /*9b10*/  UIMAD.WIDE UR4, UR4, 0x66666667, URZ ;  /* 0x66666667040478a5 */ /* 0x000fe4000f8e023f */
[----:B------:R-:W-:Y:S02]  /*9b20*/  ULOP3.LUT UR47, UR36, 0x1, URZ, 0xfc, !UPT ;  /* 0x00000001242f7892 */ /* 0x000fe4000f8efc3f */
[----:B------:R-:W-:Y:S01]  /*9b30*/  USHF.R.U32.HI UR4, URZ, 0x1f, UR5 ;  /* 0x0000001f3f047899 */ /* 0x000fe20008011605 */
[----:B------:R-:W-:Y:S01]  /*9b40*/  ULDC UR48, c[0x0][0xc] ;  /* 0x0000030000307ab9 */ /* 0x000fe20000000800 */
[----:B------:R-:W-:Y:S01]  /*9b50*/  UMOV UR37, URZ ;  /* 0x0000003f00257c82 */ /* 0x000fe20008000000 */
[C---:B0-----:R-:W-:Y:S01]  /*9b60*/  IMAD.SHL.U32 R4, R8.reuse, 0x10, RZ ;  /* 0x0000001008047824 */ /* 0x041fe200078e00ff */
[C---:B------:R-:W-:Y:S01]  /*9b70*/  LOP3.LUT P0, RZ, R8.reuse, 0x4, RZ, 0xc0, !PT ;  /* 0x0000000408ff7812 */ /* 0x040fe2000780c0ff */
[C---:B------:R-:W-:Y:S01]  /*9b80*/  IMAD.SHL.U32 R3, R8.reuse, 0x2, RZ ;  /* 0x0000000208037824 */ /* 0x040fe200078e00ff */
[C---:B------:R-:W-:Y:S01]  /*9b90*/  LOP3.LUT P1, RZ, R8.reuse, 0x10, RZ, 0xc0, !PT ;  /* 0x0000001008ff7812 */ /* 0x040fe2000782c0ff */
[----:B------:R-:W-:Y:S01]  /*9ba0*/  IMAD.SHL.U32 R7, R8, 0x20, RZ ;  /* 0x0000002008077824 */ /* 0x000fe200078e00ff */
[----:B------:R-:W-:Y:S01]  /*9bb0*/  LOP3.LUT R0, R4, 0x1b0, RZ, 0xc0, !PT ;  /* 0x000001b004007812 */ /* 0x000fe200078ec0ff */
[----:B------:R-:W-:Y:S01]  /*9bc0*/  IMAD.SHL.U32 R33, R8, 0x4, RZ ;  /* 0x0000000408217824 */ /* 0x000fe200078e00ff */
[----:B------:R-:W-:Y:S01]  /*9bd0*/  LOP3.LUT R35, R4, 0x30, RZ, 0xc0, !PT ;  /* 0x0000003004237812 */ /* 0x000fe200078ec0ff */
[----:B------:R-:W-:Y:S01]  /*9be0*/  ULEA.HI.SX32 UR42, UR5, UR4, 0x1a ;  /* 0x00000004052a7291 */ /* 0x000fe2000f8fd23f */
[----:B------:R-:W-:Y:S01]  /*9bf0*/  LOP3.LUT R9, R0, 0x30, R3, 0x78, !PT ;  /* 0x0000003000097812 */ /* 0x000fe200078e7803 */
[C---:B------:R-:W-:Y:S01]  /*9c00*/  IMAD.SHL.U32 R3, R8.reuse, 0x80, RZ ;  /* 0x0000008008037824 */ /* 0x040fe200078e00ff */
[----:B------:R-:W-:Y:S01]  /*9c10*/  LOP3.LUT R0, R8, 0x7f, RZ, 0xc0, !PT ;  /* 0x0000007f08007812 */ /* 0x000fe200078ec0ff */
[----:B------:R-:W-:Y:S01]  /*9c20*/  UIMAD UR5, UR42, UR6, -0xa0 ;  /* 0xffffff602a0574a4 */ /* 0x000fe2000f8e0206 */
[----:B------:R-:W-:Y:S01]  /*9c30*/  LOP3.LUT R6, R7, 0x80, RZ, 0xc0, !PT ;  /* 0x0000008007067812 */ /* 0x000fe200078ec0ff */
[----:B------:R-:W-:Y:S01]  /*9c40*/  UIADD3 UR4, UR42, -0x1, URZ ;  /* 0xffffffff2a047890 */ /* 0x000fe2000fffe03f */
[----:B------:R-:W-:Y:S01]  /*9c50*/  SHF.R.U32.HI R2, RZ, 0x5, R0 ;  /* 0x00000005ff027819 */ /* 0x000fe20000011600 */
[----:B------:R-:W-:Y:S01]  /*9c60*/  UIMAD UR40, UR40, UR7, URZ ;  /* 0x00000007282872a4 */ /* 0x000fe2000f8e023f */
[----:B------:R-:W-:Y:S01]  /*9c70*/  LOP3.LUT R5, R3, 0x380, RZ, 0xc0, !PT ;  /* 0x0000038003057812 */ /* 0x000fe200078ec0ff */
[----:B------:R-:W-:Y:S01]  /*9c80*/  UIMAD UR4, UR4, -0xa0, UR39 ;  /* 0xffffff60040478a4 */ /* 0x000fe2000f8e0227 */
[----:B------:R-:W-:Y:S01]  /*9c90*/  LOP3.LUT R6, R6, 0x10, R8, 0xf8, !PT ;  /* 0x0000001006067812 */ /* 0x000fe200078ef808 */
[----:B------:R-:W-:Y:S01]  /*9ca0*/  UIADD3 UR42, UR42, -0x2, URZ ;  /* 0xfffffffe2a2a7890 */ /* 0x000fe2000fffe03f */
[----:B------:R-:W-:Y:S01]  /*9cb0*/  LOP3.LUT R11, R7, 0x380, RZ, 0xc0, !PT ;  /* 0x00000380070b7812 */ /* 0x000fe200078ec0ff */
[----:B------:R-:W-:Y:S01]  /*9cc0*/  IMAD R5, R2, 0x10, R5 ;  /* 0x0000001002057824 */ /* 0x000fe200078e0205 */
[----:B------:R-:W-:-:S02]  /*9cd0*/  LOP3.LUT R8, R6, 0x10, R33, 0x78, !PT ;  /* 0x0000001006087812 */ /* 0x000fc400078e7821 */
[--C-:B------:R-:W-:Y:S02]  /*9ce0*/  LOP3.LUT R11, R11, 0x30, R4.reuse, 0xf8, !PT ;  /* 0x000000300b0b7812 */ /* 0x100fe400078ef804 */
[--C-:B------:R-:W-:Y:S01]  /*9cf0*/  LOP3.LUT R6, R5, 0x70, R4.reuse, 0x78, !PT ;  /* 0x0000007005067812 */ /* 0x100fe200078e7804 */
[C---:B------:R-:W-:Y:S01]  /*9d00*/  IMAD.SHL.U32 R5, R2.reuse, 0x200, RZ ;  /* 0x0000020002057824 */ /* 0x040fe200078e00ff */
[----:B------:R-:W-:Y:S01]  /*9d10*/  LOP3.LUT R33, R11, 0x70, R33, 0x78, !PT ;  /* 0x000000700b217812 */ /* 0x000fe200078e7821 */
[----:B------:R-:W-:Y:S01]  /*9d20*/  IMAD.SHL.U32 R2, R2, 0x400, RZ ;  /* 0x0000040002027824 */ /* 0x000fe200078e00ff */
[----:B------:R-:W-:Y:S02]  /*9d30*/  LOP3.LUT R3, R6, 0xc00, R3, 0xf8, !PT ;  /* 0x00000c0006037812 */ /* 0x000fe400078ef803 */
[----:B------:R-:W-:Y:S02]  /*9d40*/  LOP3.LUT R6, R5, 0x40, R4, 0xf8, !PT ;  /* 0x0000004005067812 */ /* 0x000fe400078ef804 */
[----:B------:R-:W-:Y:S01]  /*9d50*/  LOP3.LUT R2, R35, 0x80, RZ, 0xfc, !PT ;  /* 0x0000008023027812 */ /* 0x000fe200078efcff */
[----:B------:R0:W-:Y:S01]  /*9d60*/  STL [R1+0xc], R3 ;  /* 0x00000c0301007387 */ /* 0x0001e20000100800 */
[----:B------:R-:W-:-:S02]  /*9d70*/  LOP3.LUT R9, R6, R9, RZ, 0xfc, !PT ;  /* 0x0000000906097212 */ /* 0x000fc400078efcff */
[--C-:B------:R-:W-:Y:S02]  /*9d80*/  LOP3.LUT R6, R5, 0x60, R7.reuse, 0xf8, !PT ;  /* 0x0000006005067812 */ /* 0x100fe400078ef807 */
[----:B------:R-:W-:Y:S01]  /*9d90*/  SHF.R.U32.HI R5, RZ, 0x2, R0 ;  /* 0x00000002ff057819 */ /* 0x000fe20000011600 */
[----:B------:R-:W-:Y:S01]  /*9da0*/  STL [R1+0x4], R9 ;  /* 0x0000040901007387 */ /* 0x000fe20000100800 */
[----:B------:R-:W-:Y:S02]  /*9db0*/  SEL R0, R34, 0xffffffc0, !P0 ;  /* 0xffffffc022007807 */ /* 0x000fe40004000000 */
[--C-:B------:R-:W-:Y:S02]  /*9dc0*/  LOP3.LUT R4, R5, 0x60, R7.reuse, 0xf8, !PT ;  /* 0x0000006005047812 */ /* 0x100fe400078ef807 */
[----:B0-----:R-:W-:Y:S02]  /*9dd0*/  LOP3.LUT R3, R6, 0x100, R7, 0xf8, !PT ;  /* 0x0000010006037812 */ /* 0x001fe400078ef807 */
[C---:B------:R-:W-:Y:S01]  /*9de0*/  LOP3.LUT R36, R4.reuse, 0x80, RZ, 0xfc, !PT ;  /* 0x0000008004247812 */ /* 0x040fe200078efcff */
[----:B------:R-:W-:Y:S01]  /*9df0*/  VIADD R4, R4, UR5 ;  /* 0x0000000504047c36 */ /* 0x000fe20008000000 */
[----:B------:R-:W-:-:S02]  /*9e00*/  LOP3.LUT R3, R3, R8, RZ, 0xfc, !PT ;  /* 0x0000000803037212 */ /* 0x000fc400078efcff */
[----:B------:R-:W-:Y:S02]  /*9e10*/  SEL R34, R34, 0xffffffc0, !P1 ;  /* 0xffffffc022227807 */ /* 0x000fe40004800000 */
[C---:B------:R-:W-:Y:S01]  /*9e20*/  ISETP.GE.AND P0, PT, R35.reuse, UR10, PT ;  /* 0x0000000a23007c0c */ /* 0x040fe2000bf06270 */
[----:B------:R0:W-:Y:S04]  /*9e30*/  STL [R1+0x8], R3 ;  /* 0x0000080301007387 */ /* 0x0001e80000100800 */
[----:B------:R1:W-:Y:S01]  /*9e40*/  STL [R1+0x10], R0 ;  /* 0x0000100001007387 */ /* 0x0003e20000100800 */
[----:B0-----:R-:W-:Y:S01]  /*9e50*/  VIADD R3, R36, UR5 ;  /* 0x0000000524037c36 */ /* 0x001fe20008000000 */
[----:B-1----:R-:W-:-:S04]  /*9e60*/  LOP3.LUT R0, R35, 0x40, RZ, 0xfc, !PT ;  /* 0x0000004023007812 */ /* 0x002fc800078efcff */
[----:B------:R0:W-:Y:S01]  /*9e70*/  STL [R1+0x20], R3 ;  /* 0x0000200301007387 */ /* 0x0001e20000100800 */
[----:B------:R-:W-:Y:S02]  /*9e80*/  ISETP.GE.AND P1, PT, R3, UR39, PT ;  /* 0x0000002703007c0c */ /* 0x000fe4000bf26270 */
[----:B------:R-:W-:Y:S02]  /*9e90*/  ISETP.GE.AND P2, PT, R0, UR9, PT ;  /* 0x0000000900007c0c */ /* 0x000fe4000bf46270 */
[----:B0-----:R-:W-:Y:S01]  /*9ea0*/  IADD3 R3, -R5, UR4, RZ ;  /* 0x0000000405037c10 */ /* 0x001fe2000fffe1ff */
[----:B------:R-:W-:-:S03]  /*9eb0*/  VIADD R5, R9, UR41 ;  /* 0x0000002909057c36 */ /* 0x000fc60008000000 */
[C---:B------:R-:W-:Y:S01]  /*9ec0*/  ISETP.LT.OR P3, PT, R3.reuse, 0x21, P0 ;  /* 0x000000210300780c */ /* 0x040fe20000761670 */
[----:B------:R0:W-:Y:S06]  /*9ed0*/  STL [R1+0x18], R3 ;  /* 0x0000180301007387 */ /* 0x0001ec0000100800 */
[----:B------:R-:W-:Y:S02]  /*9ee0*/  @P2 LOP3.LUT R16, R16, 0x2, RZ, 0xfc, !PT ;  /* 0x0000000210102812 */ /* 0x000fe400078efcff */
[----:B------:R-:W-:Y:S01]  /*9ef0*/  ISETP.LT.U32.AND P2, PT, R36, 0xa0, !P1 ;  /* 0x000000a02400780c */ /* 0x000fe20004f41070 */
[----:B------:R0:W-:Y:S01]  /*9f00*/  STL [R1+0x14], R5 ;  /* 0x0000140501007387 */ /* 0x0001e20000100800 */
[----:B------:R-:W-:-:S02]  /*9f10*/  ISETP.LT.OR P1, PT, R3, 0x1, P0 ;  /* 0x000000010300780c */ /* 0x000fc40000721670 */
[----:B------:R-:W-:Y:S01]  /*9f20*/  LOP3.LUT R16, R16, 0xfffff7ff, RZ, 0xc0, !PT ;  /* 0xfffff7ff10107812 */ /* 0x000fe200078ec0ff */
[----:B------:R0:W-:Y:S08]  /*9f30*/  STL [R1+0x1c], R4 ;  /* 0x00001c0401007387 */ /* 0x0001f00000100800 */
[----:B------:R-:W-:Y:S02]  /*9f40*/  @P2 LOP3.LUT R16, R16, 0x800, RZ, 0xfc, !PT ;  /* 0x0000080010102812 */ /* 0x000fe400078efcff */
[----:B------:R-:W-:-:S02]  /*9f50*/  ISETP.LT.OR P2, PT, R3, 0x41, P0 ;  /* 0x000000410300780c */ /* 0x000fc40000741670 */
[----:B------:R-:W-:-:S04]  /*9f60*/  LOP3.LUT R16, R16, 0xffbfffff, RZ, 0xc0, !PT ;  /* 0xffbfffff10107812 */ /* 0x000fc800078ec0ff */
[----:B------:R-:W-:Y:S02]  /*9f70*/  @P1 LOP3.LUT R16, R16, 0x400000, RZ, 0xfc, !PT ;  /* 0x0040000010101812 */ /* 0x000fe400078efcff */
[C---:B------:R-:W-:Y:S02]  /*9f80*/  ISETP.LT.OR P1, PT, R3.reuse, 0x61, P0 ;  /* 0x000000610300780c */ /* 0x040fe40000721670 */
[----:B------:R-:W-:Y:S02]  /*9f90*/  LOP3.LUT R16, R16, 0xffefffff, RZ, 0xc0, !PT ;  /* 0xffefffff10107812 */ /* 0x000fe400078ec0ff */
[C---:B------:R-:W-:Y:S02]  /*9fa0*/  ISETP.LT.OR P0, PT, R3.reuse, 0x81, P0 ;  /* 0x000000810300780c */ /* 0x040fe40000701670 */
[----:B------:R-:W-:Y:S02]  /*9fb0*/  @P3 LOP3.LUT R16, R16, 0x100000, RZ, 0xfc, !PT ;  /* 0x0010000010103812 */ /* 0x000fe400078efcff */
[----:B------:R-:W-:-:S02]  /*9fc0*/  ISETP.GE.AND P3, PT, R3, 0x1, PT ;  /* 0x000000010300780c */ /* 0x000fc40003f66270 */
[----:B------:R-:W-:-:S04]  /*9fd0*/  LOP3.LUT R16, R16, 0xfffbffff, RZ, 0xc0, !PT ;  /* 0xfffbffff10107812 */ /* 0x000fc800078ec0ff */
[----:B------:R-:W-:Y:S02]  /*9fe0*/  @P2 LOP3.LUT R16, R16, 0x40000, RZ, 0xfc, !PT ;  /* 0x0004000010102812 */ /* 0x000fe400078efcff */
[----:B------:R-:W-:Y:S02]  /*9ff0*/  ISETP.GE.AND P2, PT, R2, UR9, PT ;  /* 0x0000000902007c0c */ /* 0x000fe4000bf46270 */
[----:B------:R-:W-:-:S04]  /*a000*/  LOP3.LUT R16, R16, 0xfffeffff, RZ, 0xc0, !PT ;  /* 0xfffeffff10107812 */ /* 0x000fc800078ec0ff */
[----:B------:R-:W-:Y:S02]  /*a010*/  @P1 LOP3.LUT R16, R16, 0x10000, RZ, 0xfc, !PT ;  /* 0x0001000010101812 */ /* 0x000fe400078efcff */
[----:B------:R-:W-:Y:S02]  /*a020*/  ISETP.GE.AND P1, PT, R0, UR10, PT ;  /* 0x0000000a00007c0c */ /* 0x000fe4000bf26270 */
[----:B------:R-:W-:-:S04]  /*a030*/  LOP3.LUT R16, R16, 0xfdffffff, RZ, 0xc0, !PT ;  /* 0xfdffffff10107812 */ /* 0x000fc800078ec0ff */
[----:B------:R-:W-:Y:S02]  /*a040*/  @P0 LOP3.LUT R16, R16, 0x2000000, RZ, 0xfc, !PT ;  /* 0x0200000010100812 */ /* 0x000fe400078efcff */
[----:B------:R-:W-:Y:S02]  /*a050*/  ISETP.GE.AND P0, PT, R0, UR8, PT ;  /* 0x0000000800007c0c */ /* 0x000fe4000bf06270 */
[----:B------:R-:W-:-:S04]  /*a060*/  LOP3.LUT R16, R16, 0xfffffffe, RZ, 0xc0, !PT ;  /* 0xfffffffe10107812 */ /* 0x000fc800078ec0ff */
[----:B------:R-:W-:-:S07]  /*a070*/  LOP3.LUT R16, R16, 0xffffdfff, RZ, 0xc0, !PT ;  /* 0xffffdfff10107812 */ /* 0x000fce00078ec0ff */
[----:B------:R-:W-:Y:S02]  /*a080*/  @P0 LOP3.LUT R16, R16, 0x2000, RZ, 0xfc, !PT ;  /* 0x0000200010100812 */ /* 0x000fe400078efcff */
[----:B------:R-:W-:Y:S02]  /*a090*/  ISETP.GE.AND P0, PT, R2, UR8, PT ;  /* 0x0000000802007c0c */ /* 0x000fe4000bf06270 */
[----:B------:R-:W-:Y:S02]  /*a0a0*/  @P2 LOP3.LUT R16, R16, 0x1, RZ, 0xfc, !PT ;  /* 0x0000000110102812 */ /* 0x000fe400078efcff */
[----:B------:R-:W-:Y:S02]  /*a0b0*/  ISETP.GE.AND P2, PT, R3, 0x21, PT ;  /* 0x000000210300780c */ /* 0x000fe40003f46270 */
[----:B------:R-:W-:-:S04]  /*a0c0*/  LOP3.LUT R16, R16, 0xfffffff7, RZ, 0xc0, !PT ;  /* 0xfffffff710107812 */ /* 0x000fc800078ec0ff */
[----:B------:R-:W-:-:S04]  /*a0d0*/  @P1 LOP3.LUT R16, R16, 0x8, RZ, 0xfc, !PT ;  /* 0x0000000810101812 */ /* 0x000fc800078efcff */
[----:B------:R-:W-:-:S04]  /*a0e0*/  LOP3.LUT R16, R16, 0xffffefff, RZ, 0xc0, !PT ;  /* 0xffffefff10107812 */ /* 0x000fc800078ec0ff */
[----:B------:R-:W-:Y:S02]  /*a0f0*/  @P0 LOP3.LUT R16, R16, 0x1000, RZ, 0xfc, !PT ;  /* 0x0000100010100812 */ /* 0x000fe400078efcff */
[----:B------:R-:W-:Y:S02]  /*a100*/  ISETP.LT.OR P0, PT, R3, 0x1, P1 ;  /* 0x000000010300780c */ /* 0x000fe40000f01670 */
[----:B------:R-:W-:-:S04]  /*a110*/  LOP3.LUT R16, R16, 0xfffffbff, RZ, 0xc0, !PT ;  /* 0xfffffbff10107812 */ /* 0x000fc800078ec0ff */
[----:B------:R-:W-:Y:S02]  /*a120*/  @P3 LOP3.LUT R16, R16, 0x400, RZ, 0xfc, !PT ;  /* 0x0000040010103812 */ /* 0x000fe400078efcff */
[----:B------:R-:W-:Y:S02]  /*a130*/  ISETP.LT.OR P3, PT, R3, 0x21, P1 ;  /* 0x000000210300780c */ /* 0x000fe40000f61670 */
[----:B------:R-:W-:-:S04]  /*a140*/  LOP3.LUT R16, R16, 0xffdfffff, RZ, 0xc0, !PT ;  /* 0xffdfffff10107812 */ /* 0x000fc800078ec0ff */
[----:B------:R-:W-:Y:S02]  /*a150*/  @P0 LOP3.LUT R16, R16, 0x200000, RZ, 0xfc, !PT ;  /* 0x0020000010100812 */ /* 0x000fe400078efcff */
[----:B------:R-:W-:Y:S02]  /*a160*/  ISETP.GE.AND P0, PT, R3, 0x41, PT ;  /* 0x000000410300780c */ /* 0x000fe40003f06270 */
        /* <DEDUP_REMOVED lines=14> */
[----:B------:R-:W-:-:S04]  /*a250*/  @P3 LOP3.LUT R16, R16, 0x80, RZ, 0xfc, !PT ;  /* 0x0000008010103812 */ /* 0x000fc800078efcff */
[----:B------:R-:W-:-:S04]  /*a260*/  LOP3.LUT R16, R16, 0xffff7fff, RZ, 0xc0, !PT ;  /* 0xffff7fff10107812 */ /* 0x000fc800078ec0ff */
[----:B------:R-:W-:Y:S02]  /*a270*/  @P0 LOP3.LUT R16, R16, 0x8000, RZ, 0xfc, !PT ;  /* 0x0000800010100812 */ /* 0x000fe400078efcff */
[----:B------:R-:W-:Y:S02]  /*a280*/  ISETP.GE.AND P0, PT, R35, UR9, PT ;  /* 0x0000000923007c0c */ /* 0x000fe4000bf06270 */
[----:B------:R-:W-:-:S04]  /*a290*/  LOP3.LUT R16, R16, 0xff7fffff, RZ, 0xc0, !PT ;  /* 0xff7fffff10107812 */ /* 0x000fc800078ec0ff */
[----:B------:R-:W-:-:S04]  /*a2a0*/  @P2 LOP3.LUT R16, R16, 0x800000, RZ, 0xfc, !PT ;  /* 0x0080000010102812 */ /* 0x000fc800078efcff */
[----:B------:R-:W-:-:S04]  /*a2b0*/  LOP3.LUT R16, R16, 0xfffffffb, RZ, 0xc0, !PT ;  /* 0xfffffffb10107812 */ /* 0x000fc800078ec0ff */
[----:B------:R-:W-:-:S04]  /*a2c0*/  LOP3.LUT R16, R16, 0xfeffffff, RZ, 0xc0, !PT ;  /* 0xfeffffff10107812 */ /* 0x000fc800078ec0ff */
[----:B------:R-:W-:Y:S02]  /*a2d0*/  @P1 LOP3.LUT R16, R16, 0x1000000, RZ, 0xfc, !PT ;  /* 0x0100000010101812 */ /* 0x000fe400078efcff */
[C---:B------:R-:W-:Y:S02]  /*a2e0*/  ISETP.GE.AND P1, PT, R35.reuse, UR10, PT ;  /* 0x0000000a23007c0c */ /* 0x040fe4000bf26270 */
[----:B------:R-:W-:Y:S02]  /*a2f0*/  @P0 LOP3.LUT R16, R16, 0x4, RZ, 0xfc, !PT ;  /* 0x0000000410100812 */ /* 0x000fe400078efcff */
[----:B------:R-:W-:Y:S02]  /*a300*/  ISETP.GE.AND P0, PT, R35, UR8, PT ;  /* 0x0000000823007c0c */ /* 0x000fe4000bf06270 */
[----:B------:R-:W-:-:S04]  /*a310*/  LOP3.LUT R16, R16, 0xffffbfff, RZ, 0xc0, !PT ;  /* 0xffffbfff10107812 */ /* 0x000fc800078ec0ff */
[----:B------:R-:W-:-:S04]  /*a320*/  LOP3.LUT R16, R16, 0xffffffef, RZ, 0xc0, !PT ;  /* 0xffffffef10107812 */ /* 0x000fc800078ec0ff */
[----:B------:R-:W-:-:S04]  /*a330*/  @P1 LOP3.LUT R16, R16, 0x10, RZ, 0xfc, !PT ;  /* 0x0000001010101812 */ /* 0x000fc800078efcff */
[----:B0-----:R-:W-:-:S07]  /*a340*/  @P0 LOP3.LUT R16, R16, 0x4000, RZ, 0xfc, !PT ;  /* 0x0000400010100812 */ /* 0x001fce00078efcff */
.L_x_92:
[----:B------:R-:W-:Y:S01]  /*a350*/  ULDC UR4, c[0x0][0xc38] ;  /* 0x00030e0000047ab9 */ /* 0x000fe20000000800 */
[----:B------:R-:W-:Y:S01]  /*a360*/  ULDC.64 UR8, c[0x0][0xa28] ;  /* 0x00028a0000087ab9 */ /* 0x000fe20000000a00 */
[----:B------:R-:W-:Y:S01]  /*a370*/  UISETP.NE.AND UP0, UPT, UR4, 0x1, UPT ;  /* 0x000000010400788c */ /* 0x000fe2000bf05270 */
[----:B------:R0:W-:Y:S01]  /*a380*/  STL [R1], RZ ;  /* 0x000000ff01007387 */ /* 0x0001e20000100800 */
[----:B------:R-:W-:Y:S01]  /*a390*/  ISETP.NE.U32.AND P0, PT, RZ, UR8, PT ;  /* 0x00000008ff007c0c */ /* 0x000fe2000bf05070 */
[----:B------:R-:W-:Y:S01]  /*a3a0*/  ULDC UR4, c[0x0][0xc44] ;  /* 0x0003110000047ab9 */ /* 0x000fe20000000800 */
[----:B------:R-:W-:Y:S01]  /*a3b0*/  UMOV UR43, UR38 ;  /* 0x00000026002b7c82 */ /* 0x000fe20008000000 */
[----:B------:R-:W-:Y:S01]  /*a3c0*/  UISETP.NE.AND UP1, UPT, UR4, 0x1, UPT ;  /* 0x000000010400788c */ /* 0x000fe2000bf25270 */
[----:B------:R-:W-:Y:S01]  /*a3d0*/  ISETP.NE.AND.EX P0, PT, RZ, UR9, PT, P0 ;  /* 0x00000009ff007c0c */ /* 0x000fe2000bf05300 */
[----:B------:R-:W-:-:S04]  /*a3e0*/  UIADD3 UR11, UR41, 0x1a400, URZ ;  /* 0x0001a400290b7890 */ /* 0x000fc8000fffe03f */
[----:B------:R-:W-:Y:S01]  /*a3f0*/  @UP0 ULDC UR4, c[0x0][0xc3c] ;  /* 0x00030f0000040ab9 */ /* 0x000fe20000000800 */
[----:B------:R-:W-:Y:S01]  /*a400*/  @UP0 ULDC UR10, c[0x0][0xc40] ;  /* 0x00031000000a0ab9 */ /* 0x000fe20000000800 */
[----:B------:R-:W-:-:S03]  /*a410*/  UIMAD.WIDE.U32 UR4, UR38, UR4, URZ ;  /* 0x00000004260472a5 */ /* 0x000fc6000f8e003f */
[----:B------:R-:W-:Y:S01]  /*a420*/  @UP1 ULDC.64 UR6, c[0x0][0xc48] ;  /* 0x0003120000061ab9 */ /* 0x000fe20000000a00 */
[----:B------:R-:W-:Y:S02]  /*a430*/  @UP0 USHF.R.U32.HI UR43, URZ, UR10, UR5 ;  /* 0x0000000a3f2b0299 */ /* 0x000fe40008011605 */
[----:B------:R-:W-:Y:S02]  /*a440*/  ULOP3.LUT UP0, URZ, UR11, 0x1bf, URZ, 0xc0, !UPT ;  /* 0x000001bf0b3f7892 */ /* 0x000fe4000f80c03f */
[----:B------:R-:W-:-:S03]  /*a450*/  UIMAD.WIDE.U32 UR4, UR43, UR6, URZ ;  /* 0x000000062b0472a5 */ /* 0x000fc6000f8e003f */
[----:B------:R-:W-:Y:S01]  /*a460*/  UMOV UR44, UR43 ;  /* 0x0000002b002c7c82 */ /* 0x000fe20008000000 */
[----:B------:R-:W-:Y:S01]  /*a470*/  @UP1 USHF.R.U32.HI UR44, URZ, UR7, UR5 ;  /* 0x000000073f2c1299 */ /* 0x000fe20008011605 */
[----:B0-----:R-:W-:Y:S11]  /*a480*/  @!P0 BRA `(.L_x_41) ;  /* 0x0000000000188947 */ /* 0x001ff60003800000 */
[----:B------:R-:W-:Y:S02]  /*a490*/  ULDC.64 UR4, c[0x0][0xa28] ;  /* 0x00028a0000047ab9 */ /* 0x000fe40000000a00 */
[----:B------:R-:W-:-:S06]  /*a4a0*/  UIMAD.WIDE UR4, UR44, 0x4, UR4 ;  /* 0x000000042c0478a5 */ /* 0x000fcc000f8e0204 */
[----:B------:R-:W-:Y:S02]  /*a4b0*/  IMAD.U32 R2, RZ, RZ, UR4 ;  /* 0x00000004ff027e24 */ /* 0x000fe4000f8e00ff */
[----:B------:R-:W-:-:S05]  /*a4c0*/  IMAD.U32 R3, RZ, RZ, UR5 ;  /* 0x00000005ff037e24 */ /* 0x000fca000f8e00ff */
[----:B------:R-:W2:Y:S04]  /*a4d0*/  LDG.E R0, desc[UR50][R2.64] ;  /* 0x0000003202007981 */ /* 0x000ea8000c1e1900 */
[----:B--2---:R0:W-:Y:S02]  /*a4e0*/  STL [R1], R0 ;  /* 0x0000000001007387 */ /* 0x0041e40000100800 */
.L_x_41:
[----:B------:R-:W-:-:S13]  /*a4f0*/  PLOP3.LUT P0, PT, PT, PT, UP0, 0x80, 0x0 ;  /* 0x000000000000781c */ /* 0x000fda0003f0f008 */
[----:B------:R-:W-:Y:S05]  /*a500*/  @!P0 BRA `(.L_x_42) ;  /* 0x0000000000408947 */ /* 0x000fea0003800000 */
[----:B------:R-:W-:Y:S01]  /*a510*/  MOV R2, 0x0 ;  /* 0x0000000000027802 */ /* 0x000fe20000000f00 */
[----:B------:R-:W-:Y:S01]  /*a520*/  ULDC.64 UR6, c[0x4][0xc8] ;  /* 0x0100320000067ab9 */ /* 0x000fe20000000a00 */
[----:B------:R-:W-:Y:S01]  /*a530*/  ULDC.64 UR8, c[0x4][0xd0] ;  /* 0x0100340000087ab9 */ /* 0x000fe20000000a00 */
[----:B------:R-:W-:Y:S01]  /*a540*/  ULDC.64 UR4, c[0x4][0x8] ;  /* 0x0100020000047ab9 */ /* 0x000fe20000000a00 */
[----:B------:R-:W-:Y:S02]  /*a550*/  IMAD.U32 R4, RZ, RZ, UR6 ;  /* 0x00000006ff047e24 */ /* 0x000fe4000f8e00ff */
[----:B------:R-:W1:Y:S01]  /*a560*/  LDC.64 R2, c[0x4][R2] ;  /* 0x0100000002027b82 */ /* 0x000e620000000a00 */
[----:B------:R-:W-:Y:S02]  /*a570*/  IMAD.U32 R5, RZ, RZ, UR7 ;  /* 0x00000007ff057e24 */ /* 0x000fe4000f8e00ff */
[----:B------:R-:W-:Y:S02]  /*a580*/  IMAD.U32 R6, RZ, RZ, UR8 ;  /* 0x00000008ff067e24 */ /* 0x000fe4000f8e00ff */
[----:B------:R-:W-:-:S02]  /*a590*/  IMAD.U32 R7, RZ, RZ, UR9 ;  /* 0x00000009ff077e24 */ /* 0x000fc4000f8e00ff */
[----:B------:R-:W-:Y:S02]  /*a5a0*/  IMAD.U32 R10, RZ, RZ, UR4 ;  /* 0x00000004ff0a7e24 */ /* 0x000fe4000f8e00ff */
[----:B------:R-:W-:Y:S02]  /*a5b0*/  IMAD.U32 R11, RZ, RZ, UR5 ;  /* 0x00000005ff0b7e24 */ /* 0x000fe4000f8e00ff */
[----:B------:R-:W-:Y:S02]  /*a5c0*/  IMAD.MOV.U32 R8, RZ, RZ, 0x70 ;  /* 0x00000070ff087424 */ /* 0x000fe400078e00ff */
[----:B------:R-:W-:Y:S02]  /*a5d0*/  IMAD.MOV.U32 R12, RZ, RZ, 0x1 ;  /* 0x00000001ff0c7424 */ /* 0x000fe400078e00ff */
[----:B------:R-:W-:-:S07]  /*a5e0*/  IMAD.MOV.U32 R13, RZ, RZ, RZ ;  /* 0x000000ffff0d7224 */ /* 0x000fce00078e00ff */
[----:B------:R-:W-:-:S07]  /*a5f0*/  LEPC R20, `(.L_x_42) ;  /* 0x000000001014794e */ /* 0x000fce0000000000 */
[----:B01----:R-:W-:Y:S05]  /*a600*/  CALL.ABS.NOINC R2 ;  /* 0x0000000002007343 */ /* 0x003fea0003c00000 */
.L_x_42:
[----:B------:R-:W-:Y:S01]  /*a610*/  UIADD3 UR4, UR41, 0xa400, URZ ;  /* 0x0000a40029047890 */ /* 0x000fe2000fffe03f */
[----:B------:R-:W-:-:S05]  /*a620*/  LOP3.LUT R16, R16, 0xffffffdf, RZ, 0xc0, !PT ;  /* 0xffffffdf10107812 */ /* 0x000fca00078ec0ff */
[----:B------:R-:W-:-:S05]  /*a630*/  IMAD.U32 R17, RZ, RZ, UR4 ;  /* 0x00000004ff117e24 */ /* 0x000fca000f8e00ff */
[----:B------:R-:W-:-:S13]  /*a640*/  LOP3.LUT P0, RZ, R17, 0x3ff, RZ, 0xc0, !PT ;  /* 0x000003ff11ff7812 */ /* 0x000fda000780c0ff */
[----:B------:R-:W-:Y:S01]  /*a650*/  @P0 LOP3.LUT R16, R16, 0x20, RZ, 0xfc, !PT ;  /* 0x0000002010100812 */ /* 0x000fe200078efcff */
[----:B------:R-:W-:Y:S06]  /*a660*/  @!P0 BRA `(.L_x_43) ;  /* 0x0000000000408947 */ /* 0x000fec0003800000 */
        /* <DEDUP_REMOVED lines=16> */
.L_x_43:
[----:B------:R-:W-:-:S04]  /*a770*/  UIADD3 UR4, UR41, 0x400, URZ ;  /* 0x0000040029047890 */ /* 0x000fc8000fffe03f */
[----:B------:R-:W-:-:S06]  /*a780*/  ULOP3.LUT UP0, URZ, UR4, 0x9f, URZ, 0xc0, !UPT ;  /* 0x0000009f043f7892 */ /* 0x000fcc000f80c03f */
        /* <DEDUP_REMOVED lines=18> */
.L_x_44:
[----:B------:R-:W-:-:S13]  /*a8b0*/  LOP3.LUT P6, RZ, R17, 0x3ff, RZ, 0xc0, !PT ;  /* 0x000003ff11ff7812 */ /* 0x000fda00078cc0ff */
        /* <DEDUP_REMOVED lines=17> */
.L_x_45:
[----:B------:R-:W-:Y:S01]  /*a9d0*/  ULDC.64 UR4, c[0x0][0x9f8] ;  /* 0x00027e0000047ab9 */ /* 0x000fe20000000a00 */
[----:B------:R-:W-:Y:S01]  /*a9e0*/  IMAD.U32 R30, RZ, RZ, UR44 ;  /* 0x0000002cff1e7e24 */ /* 0x000fe2000f8e00ff */
[----:B------:R-:W-:Y:S01]  /*a9f0*/  UISETP.NE.U32.AND UP0, UPT, UR4, URZ, UPT ;  /* 0x0000003f0400728c */ /* 0x000fe2000bf05070 */
[----:B------:R-:W1:Y:S03]  /*aa00*/  LDC R17, c[0x0][0x430] ;  /* 0x00010c00ff117b82 */ /* 0x000e660000000800 */
[----:B------:R-:W-:-:S06]  /*aa10*/  UISETP.NE.AND.EX UP0, UPT, UR5, URZ, UPT, UP0 ;  /* 0x0000003f0500728c */ /* 0x000fcc000bf05300 */
[----:B------:R-:W-:-:S05]  /*aa20*/  PLOP3.LUT P0, PT, PT, PT, UP0, 0x80, 0x0 ;  /* 0x000000000000781c */ /* 0x000fca0003f0f008 */
[----:B------:R-:W-:Y:S02]  /*aa30*/  @UP0 ULDC.64 UR4, c[0x0][0x9f8] ;  /* 0x00027e0000040ab9 */ /* 0x000fe40000000a00 */
[----:B------:R-:W-:-:S06]  /*aa40*/  @UP0 UIMAD.WIDE UR4, UR44, 0x4, UR4 ;  /* 0x000000042c0408a5 */ /* 0x000fcc000f8e0204 */
[----:B------:R-:W-:Y:S02]  /*aa50*/  IMAD.U32 R2, RZ, RZ, UR4 ;  /* 0x00000004ff027e24 */ /* 0x000fe4000f8e00ff */
[----:B------:R-:W-:-:S05]  /*aa60*/  IMAD.U32 R3, RZ, RZ, UR5 ;  /* 0x00000005ff037e24 */ /* 0x000fca000f8e00ff */
[----:B------:R2:W5:Y:S01]  /*aa70*/  @P0 LDG.E R30, desc[UR50][R2.64] ;  /* 0x00000032021e0981 */ /* 0x000562000c1e1900 */
[----:B------:R-:W-:-:S03]  /*aa80*/  UMOV UR4, 0xffffffff ;  /* 0xffffffff00047882 */ /* 0x000fc60000000000 */
[----:B------:R-:W-:Y:S05]  /*aa90*/  BRA.DIV UR4, `(.L_x_46) ;  /* 0x0000003e04607947 */ /* 0x000fea000b800000 */
.L_x_109:
[----:B--2---:R-:W2:Y:S04]  /*aaa0*/  LDL R2, [R1+0x1c] ;  /* 0x00001c0001027983 */ /* 0x004ea80000100800 */
[----:B0-----:R-:W3:Y:S04]  /*aab0*/  LDL R0, [R1] ;  /* 0x0000000001007983 */ /* 0x001ee80000100800 */
[----:B------:R-:W4:Y:S01]  /*aac0*/  LDL R10, [R1+0x20] ;  /* 0x00002000010a7983 */ /* 0x000f220000100800 */
[----:B-1----:R-:W-:Y:S01]  /*aad0*/  ISETP.NE.AND P3, PT, R17, 0x1, PT ;  /* 0x000000011100780c */ /* 0x002fe20003f65270 */
[----:B------:R-:W0:-:S12]  /*aae0*/  LDC R18, c[0x0][0xc44] ;  /* 0x00031100ff127b82 */ /* 0x000e180000000800 */
[----:B------:R-:W1:Y:S08]  /*aaf0*/  @P3 LDC R5, c[0x0][0x434] ;  /* 0x00010d00ff053b82 */ /* 0x000e700000000800 */
[----:B------:R-:W0:Y:S01]  /*ab00*/  @P3 LDC R7, c[0x0][0x438] ;  /* 0x00010e00ff073b82 */ /* 0x000e220000000800 */
[----:B-----5:R-:W-:Y:S02]  /*ab10*/  SHF.R.S32.HI R37, RZ, 0x1f, R30 ;  /* 0x0000001fff257819 */ /* 0x020fe4000001141e */
[----:B------:R-:W-:-:S02]  /*ab20*/  LOP3.LUT P2, RZ, R16, 0x800, RZ, 0xc0, !PT ;  /* 0x0000080010ff7812 */ /* 0x000fc4000784c0ff */
[----:B--2---:R-:W-:Y:S01]  /*ab30*/  ISETP.GE.AND P0, PT, R2, UR39, PT ;  /* 0x0000002702007c0c */ /* 0x004fe2000bf06270 */
[----:B---3--:R-:W-:-:S04]  /*ab40*/  IMAD.MOV.U32 R11, RZ, RZ, R0 ;  /* 0x000000ffff0b7224 */ /* 0x008fc800078e0000 */
[----:B------:R-:W-:-:S08]  /*ab50*/  IMAD.IADD R0, R2, 0x1, R11 ;  /* 0x0000000102007824 */ /* 0x000fd000078e020b */
[----:B------:R-:W2:Y:S01]  /*ab60*/  @!P0 LDC.64 R2, c[0x0][0x428] ;  /* 0x00010a00ff028b82 */ /* 0x000ea20000000a00 */
[----:B-1----:R-:W-:-:S04]  /*ab70*/  @P3 IMAD.HI.U32 R4, R0, R5, RZ ;  /* 0x0000000500043227 */ /* 0x002fc800078e00ff */
[----:B------:R-:W-:Y:S01]  /*ab80*/  IMAD.MOV.U32 R8, RZ, RZ, R0 ;  /* 0x000000ffff087224 */ /* 0x000fe200078e0000 */
[----:B0-----:R-:W-:Y:S02]  /*ab90*/  @P3 SHF.R.U32.HI R8, RZ, R7, R4 ;  /* 0x00000007ff083219 */ /* 0x001fe40000011604 */
[----:B------:R-:W0:Y:S02]  /*aba0*/  @!P0 LDC.64 R4, c[0x0][0x418] ;  /* 0x00010600ff048b82 */ /* 0x000e240000000a00 */
[----:B------:R-:W-:Y:S01]  /*abb0*/  @!P0 SHF.R.S32.HI R7, RZ, 0x1f, R8 ;  /* 0x0000001fff078819 */ /* 0x000fe20000011408 */
[----:B--2---:R-:W-:-:S04]  /*abc0*/  @!P0 IMAD R6, R37, R2, RZ ;  /* 0x0000000225068224 */ /* 0x004fc800078e02ff */
[----:B------:R-:W-:Y:S02]  /*abd0*/  @!P0 IMAD R9, R30, R3, R6 ;  /* 0x000000031e098224 */ /* 0x000fe400078e0206 */
[----:B------:R-:W-:-:S04]  /*abe0*/  @!P0 IMAD.MOV.U32 R6, RZ, RZ, R8 ;  /* 0x000000ffff068224 */ /* 0x000fc800078e0008 */
[----:B------:R-:W-:-:S04]  /*abf0*/  @!P0 IMAD.WIDE.U32 R2, R30, R2, R6 ;  /* 0x000000021e028225 */ /* 0x000fc800078e0006 */
[----:B------:R-:W-:Y:S01]  /*ac00*/  @!P0 IMAD.IADD R3, R3, 0x1, R9 ;  /* 0x0000000103038824 */ /* 0x000fe200078e0209 */
[C---:B0-----:R-:W-:Y:S02]  /*ac10*/  @!P0 LEA R12, P1, R2.reuse, R4, 0x2 ;  /* 0x00000004020c8211 */ /* 0x041fe400078210ff */
[----:B------:R-:W0:Y:S02]  /*ac20*/  @P3 LDC R4, c[0x0][0x434] ;  /* 0x00010d00ff043b82 */ /* 0x000e240000000800 */
[----:B------:R-:W-:-:S06]  /*ac30*/  @!P0 LEA.HI.X R13, R2, R5, R3, 0x2, P1 ;  /* 0x00000005020d8211 */ /* 0x000fcc00008f1403 */
[----:B------:R-:W1:Y:S01]  /*ac40*/  @P3 LDC R5, c[0x0][0x438] ;  /* 0x00010e00ff053b82 */ /* 0x000e620000000800 */
[----:B----4-:R-:W-:-:S07]  /*ac50*/  IMAD.IADD R9, R10, 0x1, R11 ;  /* 0x000000010a097824 */ /* 0x010fce00078e020b */
[----:B------:R-:W2:Y:S01]  /*ac60*/  @P2 LDC.64 R2, c[0x0][0x428] ;  /* 0x00010a00ff022b82 */ /* 0x000ea20000000a00 */
[----:B------:R-:W-:Y:S02]  /*ac70*/  IMAD.MOV.U32 R14, RZ, RZ, R9 ;  /* 0x000000ffff0e7224 */ /* 0x000fe400078e0009 */
[----:B0-----:R-:W-:-:S05]  /*ac80*/  @P3 IMAD.HI.U32 R4, R9, R4, RZ ;  /* 0x0000000409043227 */ /* 0x001fca00078e00ff */
[----:B-1----:R-:W-:Y:S02]  /*ac90*/  @P3 SHF.R.U32.HI R14, RZ, R5, R4 ;  /* 0x00000005ff0e3219 */ /* 0x002fe40000011604 */
[----:B------:R-:W0:Y:S02]  /*aca0*/  @P2 LDC.64 R4, c[0x0][0x418] ;  /* 0x00010600ff042b82 */ /* 0x000e240000000a00 */
[----:B------:R-:W-:Y:S01]  /*acb0*/  @P2 SHF.R.S32.HI R7, RZ, 0x1f, R14 ;  /* 0x0000001fff072819 */ /* 0x000fe2000001140e */
[----:B--2---:R-:W-:-:S04]  /*acc0*/  @P2 IMAD R6, R37, R2, RZ ;  /* 0x0000000225062224 */ /* 0x004fc800078e02ff */
[----:B------:R-:W-:Y:S02]  /*acd0*/  @P2 IMAD R11, R30, R3, R6 ;  /* 0x000000031e0b2224 */ /* 0x000fe400078e0206 */
[----:B------:R-:W-:-:S04]  /*ace0*/  @P2 IMAD.MOV.U32 R6, RZ, RZ, R14 ;  /* 0x000000ffff062224 */ /* 0x000fc800078e000e */
[----:B------:R-:W-:-:S04]  /*acf0*/  @P2 IMAD.WIDE.U32 R2, R30, R2, R6 ;  /* 0x000000021e022225 */ /* 0x000fc800078e0006 */
[----:B------:R-:W-:Y:S01]  /*ad00*/  @P2 IMAD.IADD R3, R11, 0x1, R3 ;  /* 0x000000010b032824 */ /* 0x000fe200078e0203 */
[----:B0-----:R-:W-:Y:S01]  /*ad10*/  @P2 LEA R10, P1, R2, R4, 0x2 ;  /* 0x00000004020a2211 */ /* 0x001fe200078210ff */
[----:B------:R-:W-:-:S03]  /*ad20*/  IMAD.MOV.U32 R4, RZ, RZ, RZ ;  /* 0x000000ffff047224 */ /* 0x000fc600078e00ff */
[----:B------:R-:W-:-:S05]  /*ad30*/  @P2 LEA.HI.X R11, R2, R5, R3, 0x2, P1 ;  /* 0x00000005020b2211 */ /* 0x000fca00008f1403 */
[----:B------:R0:W5:Y:S01]  /*ad40*/  @P2 LDG.E R4, desc[UR50][R10.64] ;  /* 0x000000320a042981 */ /* 0x000162000c1e1900 */
[----:B------:R-:W-:Y:S02]  /*ad50*/  IMAD.MOV R7, RZ, RZ, -R8 ;  /* 0x000000ffff077224 */ /* 0x000fe400078e0a08 */
[----:B------:R-:W-:Y:S02]  /*ad60*/  IMAD.MOV.U32 R6, RZ, RZ, RZ ;  /* 0x000000ffff067224 */ /* 0x000fe400078e00ff */
[----:B------:R-:W-:Y:S02]  /*ad70*/  IMAD R7, R17, R7, R0 ;  /* 0x0000000711077224 */ /* 0x000fe400078e0200 */
[----:B------:R-:W-:Y:S02]  /*ad80*/  IMAD.U32 R0, RZ, RZ, UR46 ;  /* 0x0000002eff007e24 */ /* 0x000fe4000f8e00ff */
[----:B------:R0:W5:Y:S01]  /*ad90*/  @!P0 LDG.E R6, desc[UR50][R12.64] ;  /* 0x000000320c068981 */ /* 0x000162000c1e1900 */
[----:B------:R-:W-:-:S02]  /*ada0*/  IMAD.MOV R2, RZ, RZ, -R14 ;  /* 0x000000ffff027224 */ /* 0x000fc400078e0a0e */
[----:B------:R-:W-:Y:S02]  /*adb0*/  ISETP.NE.AND P0, PT, R0, 0x3, PT ;  /* 0x000000030000780c */ /* 0x000fe40003f05270 */
[----:B------:R-:W-:Y:S01]  /*adc0*/  LOP3.LUT R16, R16, 0xffffffbf, RZ, 0xc0, !PT ;  /* 0xffffffbf10107812 */ /* 0x000fe200078ec0ff */
[----:B------:R-:W-:Y:S02]  /*add0*/  IMAD R5, R17, R2, R9 ;  /* 0x0000000211057224 */ /* 0x000fe400078e0209 */
[----:B------:R-:W-:Y:S01]  /*ade0*/  IMAD R17, RZ, RZ, -UR44 ;  /* 0x8000002cff117e24 */ /* 0x000fe2000f8e02ff */
[----:B------:R-:W-:-:S03]  /*adf0*/  @P3 LOP3.LUT R16, R16, 0x40, RZ, 0xfc, !PT ;  /* 0x0000004010103812 */ /* 0x000fc600078efcff */
[----:B------:R-:W-:Y:S01]  /*ae00*/  IMAD R17, R18, R17, UR43 ;  /* 0x0000002b12117e24 */ /* 0x000fe2000f8e0211 */
[----:B------:R-:W-:-:S04]  /*ae10*/  LOP3.LUT R16, R16, 0xffffffdf, RZ, 0xc0, !PT ;  /* 0xffffffdf10107812 */ /* 0x000fc800078ec0ff */
[----:B------:R-:W-:Y:S02]  /*ae20*/  SHF.R.S32.HI R32, RZ, 0x1f, R17 ;  /* 0x0000001fff207819 */ /* 0x000fe40000011411 */
[----:B------:R-:W-:Y:S01]  /*ae30*/  @P0 LOP3.LUT R16, R16, 0x20, RZ, 0xfc, !PT ;  /* 0x0000002010100812 */ /* 0x000fe200078efcff */
[----:B0-----:R-:W-:Y:S06]  /*ae40*/  @!P0 BRA `(.L_x_47) ;  /* 0x0000000000048947 */ /* 0x001fec0003800000 */
[----:B------:R-:W-:Y:S01]  /*ae50*/  BPT.TRAP 0x1 ;  /* 0x000000040000795c */ /* 0x000fe20000300000 */
.L_x_47:
[----:B------:R-:W-:Y:S01]  /*ae60*/  LEA R0, R19, UR41, 0x3 ;  /* 0x0000002913007c11 */ /* 0x000fe2000f8e18ff */
[----:B------:R-:W-:Y:S01]  /*ae70*/  BSSY B0, `(.L_x_48) ;  /* 0x0000005000007945 */ /* 0x000fe20003800000 */
[----:B------:R-:W-:Y:S02]  /*ae80*/  SHF.L.U32 R26, R31, 0x1f, RZ ;  /* 0x0000001f1f1a7819 */ /* 0x000fe400000006ff */
[----:B------:R-:W-:Y:S02]  /*ae90*/  SHF.R.S32.HI R22, RZ, 0x1f, R7 ;  /* 0x0000001fff167819 */ /* 0x000fe40000011407 */
[----:B------:R-:W0:Y:S02]  /*aea0*/  SYNCS.PHASECHK.TRANS64.TRYWAIT P0, [R0+URZ+0x29880], R26 ;  /* 0x0298801a000075a7 */ /* 0x000e24000800017f */
[----:B0-----:R-:W-:Y:S05]  /*aeb0*/  @!P0 BRA `(.L_x_49) ;  /* 0x0000003800848947 */ /* 0x001fea0003800000 */
.L_x_110:
[----:B------:R-:W-:Y:S05]  /*aec0*/  BSYNC B0 ;  /* 0x0000000000007941 */ /* 0x000fea0003800000 */
.L_x_48:
[----:B------:R-:W-:Y:S01]  /*aed0*/  ULDC.64 UR4, c[0x0][0x328] ;  /* 0x0000ca0000047ab9 */ /* 0x000fe20000000a00 */
[----:B-----5:R-:W-:Y:S01]  /*aee0*/  SHF.R.S32.HI R23, RZ, 0x1f, R6 ;  /* 0x0000001fff177819 */ /* 0x020fe20000011406 */
[----:B------:R-:W-:Y:S01]  /*aef0*/  IMAD R2, R22, UR4, RZ ;  /* 0x0000000416027c24 */ /* 0x000fe2000f8e02ff */
[----:B------:R-:W-:Y:S01]  /*af00*/  ULDC.64 UR6, c[0x0][0x338] ;  /* 0x0000ce0000067ab9 */ /* 0x000fe20000000a00 */
[----:B------:R-:W1:Y:S01]  /*af10*/  S2R R11, SR_TID.X ;  /* 0x00000000000b7919 */ /* 0x000e620000002100 */
[----:B------:R-:W-:Y:S01]  /*af20*/  ULDC.64 UR8, c[0x0][0x330] ;  /* 0x0000cc0000087ab9 */ /* 0x000fe20000000a00 */
[C---:B------:R-:W-:Y:S01]  /*af30*/  IMAD R9, R7.reuse, UR5, R2 ;  /* 0x0000000507097c24 */ /* 0x040fe2000f8e0202 */
[----:B------:R-:W-:Y:S01]  /*af40*/  SHF.R.S32.HI R24, RZ, 0x1f, R5 ;  /* 0x0000001fff187819 */ /* 0x000fe20000011405 */
[----:B------:R-:W-:Y:S01]  /*af50*/  IMAD.WIDE.U32 R2, R7, UR4, RZ ;  /* 0x0000000407027c25 */ /* 0x000fe2000f8e00ff */
[----:B------:R-:W-:Y:S01]  /*af60*/  ULDC.64 UR10, c[0x0][0x318] ;  /* 0x0000c600000a7ab9 */ /* 0x000fe20000000a00 */
[----:B------:R-:W-:-:S02]  /*af70*/  SHF.R.S32.HI R25, RZ, 0x1f, R4 ;  /* 0x0000001fff197819 */ /* 0x000fc40000011404 */
[----:B------:R-:W-:Y:S02]  /*af80*/  IMAD.IADD R3, R3, 0x1, R9 ;  /* 0x0000000103037824 */ /* 0x000fe400078e0209 */
[----:B------:R-:W-:Y:S02]  /*af90*/  IMAD R9, R23, UR6, RZ ;  /* 0x0000000617097c24 */ /* 0x000fe4000f8e02ff */
[----:B------:R-:W-:-:S04]  /*afa0*/  IMAD.WIDE.U32 R2, R6, UR6, R2 ;  /* 0x0000000606027c25 */ /* 0x000fc8000f8e0002 */
[----:B------:R-:W-:Y:S02]  /*afb0*/  IMAD R8, R6, UR7, R9 ;  /* 0x0000000706087c24 */ /* 0x000fe4000f8e0209 */
[----:B------:R-:W-:Y:S02]  /*afc0*/  IMAD R9, R24, UR4, RZ ;  /* 0x0000000418097c24 */ /* 0x000fe4000f8e02ff */
[----:B------:R-:W-:Y:S02]  /*afd0*/  IMAD.IADD R3, R3, 0x1, R8 ;  /* 0x0000000103037824 */ /* 0x000fe400078e0208 */
[----:B------:R-:W-:Y:S02]  /*afe0*/  IMAD R8, R32, UR8, RZ ;  /* 0x0000000820087c24 */ /* 0x000fe4000f8e02ff */
[----:B------:R-:W-:-:S04]  /*aff0*/  IMAD.WIDE.U32 R2, R17, UR8, R2 ;  /* 0x0000000811027c25 */ /* 0x000fc8000f8e0002 */
[----:B------:R-:W-:Y:S01]  /*b000*/  IMAD R8, R17, UR9, R8 ;  /* 0x0000000911087c24 */ /* 0x000fe2000f8e0208 */
[----:B------:R-:W-:Y:S01]  /*b010*/  IADD3 R10, P0, R2, UR10, RZ ;  /* 0x0000000a020a7c10 */ /* 0x000fe2000ff1e0ff */
[----:B------:R-:W-:Y:S01]  /*b020*/  IMAD R9, R5, UR5, R9 ;  /* 0x0000000505097c24 */ /* 0x000fe2000f8e0209 */
[----:B-1----:R-:W-:Y:S02]  /*b030*/  LOP3.LUT R11, R11, 0x7f, RZ, 0xc0, !PT ;  /* 0x0000007f0b0b7812 */ /* 0x002fe400078ec0ff */
[----:B------:R-:W-:Y:S01]  /*b040*/  IADD3.X R18, R3, UR11, R8, P0, !PT ;  /* 0x0000000b03127c10 */ /* 0x000fe200087fe408 */
[----:B------:R-:W-:Y:S01]  /*b050*/  IMAD.WIDE.U32 R2, R5, UR4, RZ ;  /* 0x0000000405027c25 */ /* 0x000fe2000f8e00ff */
[----:B------:R-:W-:Y:S01]  /*b060*/  SHF.R.U32.HI R11, RZ, 0x5, R11 ;  /* 0x00000005ff0b7819 */ /* 0x000fe2000001160b */
[----:B------:R-:W-:Y:S02]  /*b070*/  UMOV UR4, 0xffffffff ;  /* 0xffffffff00047882 */ /* 0x000fe40000000000 */
[----:B------:R-:W-:-:S02]  /*b080*/  IMAD.IADD R3, R3, 0x1, R9 ;  /* 0x0000000103037824 */ /* 0x000fc400078e0209 */
[----:B------:R-:W-:Y:S02]  /*b090*/  IMAD R9, R25, UR6, RZ ;  /* 0x0000000619097c24 */ /* 0x000fe4000f8e02ff */
[----:B------:R-:W-:-:S04]  /*b0a0*/  IMAD.WIDE.U32 R2, R4, UR6, R2 ;  /* 0x0000000604027c25 */ /* 0x000fc8000f8e0002 */
[----:B------:R-:W-:Y:S02]  /*b0b0*/  IMAD R9, R4, UR7, R9 ;  /* 0x0000000704097c24 */ /* 0x000fe4000f8e0209 */
[----:B------:R-:W-:Y:S02]  /*b0c0*/  IMAD.SHL.U32 R11, R11, 0x400, RZ ;  /* 0x000004000b0b7824 */ /* 0x000fe400078e00ff */
[----:B------:R-:W-:Y:S02]  /*b0d0*/  IMAD.IADD R3, R3, 0x1, R9 ;  /* 0x0000000103037824 */ /* 0x000fe400078e0209 */
[----:B------:R-:W-:-:S03]  /*b0e0*/  IMAD.WIDE.U32 R2, R17, UR8, R2 ;  /* 0x0000000811027c25 */ /* 0x000fc6000f8e0002 */
[----:B------:R-:W-:-:S04]  /*b0f0*/  IADD3 R21, P0, R2, UR10, RZ ;  /* 0x0000000a02157c10 */ /* 0x000fc8000ff1e0ff */
[----:B------:R-:W-:Y:S01]  /*b100*/  IADD3.X R20, R8, UR11, R3, P0, !PT ;  /* 0x0000000b08147c10 */ /* 0x000fe200087fe403 */
[----:B------:R-:W-:Y:S01]  /*b110*/  IMAD R8, R19, 0x5000, R11 ;  /* 0x0000500013087824 */ /* 0x000fe200078e020b */
[----:B------:R-:W-:Y:S07]  /*b120*/  BRA.DIV UR4, `(.L_x_50) ;  /* 0x0000003604fc7947 */ /* 0x000fee000b800000 */
[----:B------:R-:W1:Y:S01]  /*b130*/  SHFL.IDX PT, R2, R10, RZ, 0x1c1f ;  /* 0x001c1fff0a027589 */ /* 0x000e6200000e0000 */
[C---:B------:R-:W-:Y:S02]  /*b140*/  LOP3.LUT P6, RZ, R16.reuse, 0x100000, RZ, 0xc0, !PT ;  /* 0x0010000010ff7812 */ /* 0x040fe400078cc0ff */
[----:B------:R-:W-:Y:S01]  /*b150*/  LOP3.LUT R16, R16, 0xfbffffff, RZ, 0xc0, !PT ;  /* 0xfbffffff10107812 */ /* 0x000fe200078ec0ff */
[----:B------:R-:W2:Y:S01]  /*b160*/  SHFL.IDX PT, R3, R18, RZ, 0x1c1f ;  /* 0x001c1fff12037589 */ /* 0x000ea200000e0000 */
[----:B------:R-:W-:-:S03]  /*b170*/  IADD3 R8, R8, UR41, R33 ;  /* 0x0000002908087c10 */ /* 0x000fc6000fffe021 */
[----:B------:R-:W-:Y:S02]  /*b180*/  SHFL.IDX PT, R20, R20, RZ, 0x1c1f ;  /* 0x001c1fff14147589 */ /* 0x000fe400000e0000 */
[----:B------:R-:W-:-:S04]  /*b190*/  IMAD.IADD R9, R34, 0x1, R8 ;  /* 0x0000000122097824 */ /* 0x000fc800078e0208 */
[----:B------:R-:W-:-:S04]  /*b1a0*/  @P6 LOP3.LUT R16, R16, 0x4000000, RZ, 0xfc, !PT ;  /* 0x0400000010106812 */ /* 0x000fc800078efcff */
[C---:B------:R-:W-:Y:S02]  /*b1b0*/  LOP3.LUT P6, RZ, R16.reuse, 0x400000, RZ, 0xc0, !PT ;  /* 0x0040000010ff7812 */ /* 0x040fe400078cc0ff */
[C---:B------:R-:W-:Y:S02]  /*b1c0*/  LOP3.LUT P5, RZ, R16.reuse, 0x80000, RZ, 0xc0, !PT ;  /* 0x0008000010ff7812 */ /* 0x040fe400078ac0ff */
[C---:B------:R-:W-:Y:S02]  /*b1d0*/  LOP3.LUT P4, RZ, R16.reuse, 0x40000, RZ, 0xc0, !PT ;  /* 0x0004000010ff7812 */ /* 0x040fe4000788c0ff */
[----:B-1----:R-:W-:Y:S02]  /*b1e0*/  IADD3 R2, P0, R35, R2, RZ ;  /* 0x0000000223027210 */ /* 0x002fe40007f1e0ff */
[C---:B------:R-:W-:Y:S02]  /*b1f0*/  LOP3.LUT P3, RZ, R16.reuse, 0x20000, RZ, 0xc0, !PT ;  /* 0x0002000010ff7812 */ /* 0x040fe4000786c0ff */
[C---:B------:R-:W-:Y:S01]  /*b200*/  LOP3.LUT P2, RZ, R16.reuse, 0x10000, RZ, 0xc0, !PT ;  /* 0x0001000010ff7812 */ /* 0x040fe2000784c0ff */
[----:B--2---:R-:W-:Y:S01]  /*b210*/  IMAD.X R3, RZ, RZ, R3, P0 ;  /* 0x000000ffff037224 */ /* 0x004fe200000e0603 */
[----:B------:R-:W-:-:S02]  /*b220*/  LOP3.LUT P0, RZ, R16, 0x200000, RZ, 0xc0, !PT ;  /* 0x0020000010ff7812 */ /* 0x000fc4000780c0ff */
[C---:B------:R-:W-:Y:S02]  /*b230*/  LOP3.LUT P1, RZ, R16.reuse, 0x8000, RZ, 0xc0, !PT ;  /* 0x0000800010ff7812 */ /* 0x040fe4000782c0ff */
[----:B------:R-:W-:Y:S01]  /*b240*/  LDGSTS.E.BYPASS.LTC128B.128 [R8+0xa400], desc[UR50][R2.64], !P6 ;  /* 0x0a40000002087fae */ /* 0x000fe2000f101d72 */
[----:B------:R-:W-:-:S08]  /*b250*/  LOP3.LUT P6, RZ, R16, 0x4000000, RZ, 0xc0, !PT ;  /* 0x0400000010ff7812 */ /* 0x000fd000078cc0ff */
[----:B------:R1:W-:Y:S04]  /*b260*/  LDGSTS.E.BYPASS.LTC128B.128 [R9+0xa400], desc[UR50][R2.64+0x40], !P0 ;  /* 0x0a40004002097fae */ /* 0x0003e8000c101d72 */
[----:B-1----:R-:W1:Y:S04]  /*b270*/  SHFL.IDX PT, R2, R10, 0x1, 0x1c1f ;  /* 0x003c1f000a027f89 */ /* 0x002e6800000e0000 */
[----:B------:R-:W2:Y:S01]  /*b280*/  SHFL.IDX PT, R3, R18, 0x1, 0x1c1f ;  /* 0x003c1f0012037f89 */ /* 0x000ea200000e0000 */
[----:B-1----:R-:W-:-:S05]  /*b290*/  IADD3 R2, P0, R35, R2, RZ ;  /* 0x0000000223027210 */ /* 0x002fca0007f1e0ff */
[----:B--2---:R-:W-:-:S05]  /*b2a0*/  IMAD.X R3, RZ, RZ, R3, P0 ;  /* 0x000000ffff037224 */ /* 0x004fca00000e0603 */
[----:B------:R-:W-:Y:S04]  /*b2b0*/  LDGSTS.E.BYPASS.LTC128B.128 [R8+0xb400], desc[UR50][R2.64], !P6 ;  /* 0x0b40000002087fae */ /* 0x000fe8000f101d72 */
[----:B------:R1:W-:Y:S04]  /*b2c0*/  LDGSTS.E.BYPASS.LTC128B.128 [R9+0xb400], desc[UR50][R2.64+0x40], !P5 ;  /* 0x0b40004002097fae */ /* 0x0003e8000e901d72 */
[----:B-1----:R-:W1:Y:S04]  /*b2d0*/  SHFL.IDX PT, R2, R10, 0x2, 0x1c1f ;  /* 0x005c1f000a027f89 */ /* 0x002e6800000e0000 */
[----:B------:R-:W2:Y:S04]  /*b2e0*/  SHFL.IDX PT, R3, R18, 0x2, 0x1c1f ;  /* 0x005c1f0012037f89 */ /* 0x000ea800000e0000 */
[----:B------:R-:W-:Y:S01]  /*b2f0*/  SHFL.IDX PT, R18, R18, 0x3, 0x1c1f ;  /* 0x007c1f0012127f89 */ /* 0x000fe200000e0000 */
[----:B-1----:R-:W-:-:S05]  /*b300*/  IADD3 R2, P0, R35, R2, RZ ;  /* 0x0000000223027210 */ /* 0x002fca0007f1e0ff */
[----:B--2---:R-:W-:-:S05]  /*b310*/  IMAD.X R3, RZ, RZ, R3, P0 ;  /* 0x000000ffff037224 */ /* 0x004fca00000e0603 */
[----:B------:R-:W-:Y:S04]  /*b320*/  LDGSTS.E.BYPASS.LTC128B.128 [R8+0xc400], desc[UR50][R2.64], !P4 ;  /* 0x0c40000002087fae */ /* 0x000fe8000e101d72 */
[----:B------:R1:W-:Y:S04]  /*b330*/  LDGSTS.E.BYPASS.LTC128B.128 [R9+0xc400], desc[UR50][R2.64+0x40], !P3 ;  /* 0x0c40004002097fae */ /* 0x0003e8000d901d72 */
[----:B-1----:R-:W1:Y:S02]  /*b340*/  SHFL.IDX PT, R2, R10, 0x3, 0x1c1f ;  /* 0x007c1f000a027f89 */ /* 0x002e6400000e0000 */
[----:B-1----:R-:W-:-:S05]  /*b350*/  IADD3 R2, P0, R35, R2, RZ ;  /* 0x0000000223027210 */ /* 0x002fca0007f1e0ff */
[----:B------:R-:W-:-:S05]  /*b360*/  IMAD.X R3, RZ, RZ, R18, P0 ;  /* 0x000000ffff037224 */ /* 0x000fca00000e0612 */
[----:B------:R-:W-:Y:S04]  /*b370*/  LDGSTS.E.BYPASS.LTC128B.128 [R8+0xd400], desc[UR50][R2.64], !P2 ;  /* 0x0d40000002087fae */ /* 0x000fe8000d101d72 */
[----:B------:R1:W-:Y:S04]  /*b380*/  LDGSTS.E.BYPASS.LTC128B.128 [R9+0xd400], desc[UR50][R2.64+0x40], !P1 ;  /* 0x0d40004002097fae */ /* 0x0003e8000c901d72 */
[----:B-1----:R1:W2:Y:S02]  /*b390*/  SHFL.IDX PT, R2, R21, RZ, 0x1c1f ;  /* 0x001c1fff15027589 */ /* 0x0022a400000e0000 */
.L_x_122:
[C---:B------:R-:W-:Y:S02]  /*b3a0*/  LOP3.LUT P2, RZ, R16.reuse, 0x2000000, RZ, 0xc0, !PT ;  /* 0x0200000010ff7812 */ /* 0x040fe4000784c0ff */
[----:B------:R-:W-:Y:S02]  /*b3b0*/  LOP3.LUT P1, RZ, R16, 0x1000000, RZ, 0xc0, !PT ;  /* 0x0100000010ff7812 */ /* 0x000fe4000782c0ff */
[----:B--2---:R-:W-:-:S05]  /*b3c0*/  IADD3 R2, P0, R35, R2, RZ ;  /* 0x0000000223027210 */ /* 0x004fca0007f1e0ff */
[----:B------:R-:W-:Y:S01]  /*b3d0*/  IMAD.X R3, RZ, RZ, R20, P0 ;  /* 0x000000ffff037224 */ /* 0x000fe200000e0614 */
[----:B------:R-:W-:-:S04]  /*b3e0*/  PLOP3.LUT P0, PT, PT, PT, PT, 0x80, 0x0 ;  /* 0x000000000000781c */ /* 0x000fc80003f0f070 */
[----:B------:R-:W-:Y:S01]  /*b3f0*/  @!PT LDS RZ, [RZ] ;  /* 0x00000000fffff984 */ /* 0x000fe20000000800 */
[----:B------:R-:W-:Y:S01]  /*b400*/  @!PT LDS RZ, [RZ] ;  /* 0x00000000fffff984 */ /* 0x000fe20000000800 */
[----:B------:R-:W-:Y:S01]  /*b410*/  @!PT LDS RZ, [RZ] ;  /* 0x00000000fffff984 */ /* 0x000fe20000000800 */
[----:B------:R2:W-:Y:S04]  /*b420*/  LDGSTS.E.BYPASS.LTC128B.128 [R8+0xe400], desc[UR50][R2.64], !P2 ;  /* 0x0e40000002087fae */ /* 0x0005e8000d101d72 */
[----:B------:R2:W-:Y:S01]  /*b430*/  LDGSTS.E.BYPASS.LTC128B.128 [R9+0xe400], desc[UR50][R2.64+0x40], !P1 ;  /* 0x0e40004002097fae */ /* 0x0005e2000c901d72 */
[----:B------:R-:W-:-:S04]  /*b440*/  NOP ;  /* 0x0000000000007918 */ /* 0x000fc80000000000 */
.L_x_51:
[----:B------:R-:W-:Y:S02]  /*b450*/  PLOP3.LUT P1, PT, P1, P0, PT, 0xa2, 0x0 ;  /* 0x000000000000781c */ /* 0x000fe40000f21472 */
[----:B------:R-:W-:-:S08]  /*b460*/  @P0 R2UR P1, UR4, R0 ;  /* 0x00000000000402ca */ /* 0x000fd00000020000 */
[----:B------:R-:W-:-:S05]  /*b470*/  @P0 PLOP3.LUT P0, PT, P1, PT, PT, 0x80, 0x0 ;  /* 0x000000000000081c */ /* 0x000fca0000f0f070 */
[----:B------:R-:W-:Y:S01]  /*b480*/  @!P1 SYNCS.ARRIVE.TRANS64.RED.A0T1 RZ, [UR4+0x29870], RZ ;  /* 0x029870ffffff99a7 */ /* 0x000fe20008200404 */
[----:B------:R-:W-:Y:S07]  /*b490*/  @!P1 ARRIVES.LDGSTSBAR.64.TRANSCNT [UR4+0x29870] ;  /* 0x02987000ff0099b0 */ /* 0x000fee0008000a84 */
[----:B------:R-:W-:Y:S05]  /*b4a0*/  @P0 BRA.U.ANY `(.L_x_51) ;  /* 0xfffffffd00e80947 */ /* 0x000fea000393ffff */
[----:B------:R-:W-:Y:S01]  /*b4b0*/  NOP ;  /* 0x0000000000007918 */ /* 0x000fe20000000000 */
[----:B--2---:R-:W-:-:S05]  /*b4c0*/  IMAD.U32 R2, RZ, RZ, UR46 ;  /* 0x0000002eff027e24 */ /* 0x004fca000f8e00ff */
[----:B------:R-:W-:-:S13]  /*b4d0*/  ISETP.NE.AND P2, PT, R2, 0x3, PT ;  /* 0x000000030200780c */ /* 0x000fda0003f45270 */
[----:B------:R-:W-:Y:S05]  /*b4e0*/  @!P2 BRA `(.L_x_52) ;  /* 0x000000000004a947 */ /* 0x000fea0003800000 */
[----:B------:R-:W-:Y:S01]  /*b4f0*/  BPT.TRAP 0x1 ;  /* 0x000000040000795c */ /* 0x000fe20000300000 */
.L_x_52:
[----:B------:R2:W-:Y:S01]  /*b500*/  SYNCS.ARRIVE.TRANS64.A1T0 RZ, [R0+URZ+0x29870], RZ ;  /* 0x029870ff00ff79a7 */ /* 0x0005e2000810003f */
[----:B------:R-:W-:Y:S05]  /*b510*/  @!P2 BRA `(.L_x_53) ;  /* 0x000000000004a947 */ /* 0x000fea0003800000 */
[----:B------:R-:W-:Y:S01]  /*b520*/  BPT.TRAP 0x1 ;  /* 0x000000040000795c */ /* 0x000fe20000300000 */
.L_x_53:
[----:B------:R-:W3:Y:S01]  /*b530*/  SYNCS.PHASECHK.TRANS64.TRYWAIT P0, [R0+URZ+0x29840], R26 ;  /* 0x0298401a000075a7 */ /* 0x000ee2000800017f */
[----:B------:R-:W-:Y:S04]  /*b540*/  BSSY B0, `(.L_x_54) ;  /* 0x0000002000007945 */ /* 0x000fe80003800000 */
[----:B---3--:R-:W-:Y:S05]  /*b550*/  @!P0 BRA `(.L_x_55) ;  /* 0x0000003800848947 */ /* 0x008fea0003800000 */
.L_x_123:
[----:B------:R-:W-:Y:S05]  /*b560*/  BSYNC B0 ;  /* 0x0000000000007941 */ /* 0x000fea0003800000 */
.L_x_54:
[----:B------:R-:W4:Y:S01]  /*b570*/  LDL R10, [R1+0x4] ;  /* 0x00000400010a7983 */ /* 0x000f220000100800 */
[----:B------:R-:W-:Y:S01]  /*b580*/  ULDC.64 UR4, c[0x0][0x300] ;  /* 0x0000c00000047ab9 */ /* 0x000fe20000000a00 */
[----:B------:R-:W-:Y:S02]  /*b590*/  ULDC.64 UR6, c[0x0][0x310] ;  /* 0x0000c40000067ab9 */ /* 0x000fe40000000a00 */
[----:B------:R0:W5:Y:S01]  /*b5a0*/  LDL R18, [R1+0x18] ;  /* 0x0000180001127983 */ /* 0x0001620000100800 */
[----:B------:R-:W-:Y:S01]  /*b5b0*/  IMAD R22, R22, UR4, RZ ;  /* 0x0000000416167c24 */ /* 0x000fe2000f8e02ff */
[----:B------:R-:W-:Y:S01]  /*b5c0*/  ULDC.64 UR8, c[0x0][0x308] ;  /* 0x0000c20000087ab9 */ /* 0x000fe20000000a00 */
[----:B------:R-:W-:Y:S01]  /*b5d0*/  IMAD.WIDE.U32 R2, R7, UR4, RZ ;  /* 0x0000000407027c25 */ /* 0x000fe2000f8e00ff */
[----:B------:R-:W-:-:S03]  /*b5e0*/  ULDC.64 UR10, c[0x0][0x2e8] ;  /* 0x0000ba00000a7ab9 */ /* 0x000fc60000000a00 */
[----:B------:R-:W-:Y:S02]  /*b5f0*/  IMAD R9, R7, UR5, R22 ;  /* 0x0000000507097c24 */ /* 0x000fe4000f8e0216 */
[----:B------:R-:W-:Y:S02]  /*b600*/  IMAD R23, R23, UR6, RZ ;  /* 0x0000000617177c24 */ /* 0x000fe4000f8e02ff */
[----:B------:R-:W-:Y:S02]  /*b610*/  IMAD.IADD R3, R3, 0x1, R9 ;  /* 0x0000000103037824 */ /* 0x000fe400078e0209 */
[C---:B------:R-:W-:Y:S02]  /*b620*/  IMAD R23, R6.reuse, UR7, R23 ;  /* 0x0000000706177c24 */ /* 0x040fe4000f8e0217 */
[----:B------:R-:W-:-:S04]  /*b630*/  IMAD.WIDE.U32 R2, R6, UR6, R2 ;  /* 0x0000000606027c25 */ /* 0x000fc8000f8e0002 */
[----:B------:R-:W-:Y:S02]  /*b640*/  IMAD.IADD R3, R3, 0x1, R23 ;  /* 0x0000000103037824 */ /* 0x000fe400078e0217 */
[----:B------:R-:W-:Y:S02]  /*b650*/  IMAD R8, R32, UR8, RZ ;  /* 0x0000000820087c24 */ /* 0x000fe4000f8e02ff */
[----:B------:R-:W-:-:S04]  /*b660*/  IMAD.WIDE.U32 R2, R17, UR8, R2 ;  /* 0x0000000811027c25 */ /* 0x000fc8000f8e0002 */
[----:B------:R-:W-:Y:S01]  /*b670*/  IMAD R8, R17, UR9, R8 ;  /* 0x0000000911087c24 */ /* 0x000fe2000f8e0208 */
[----:B------:R-:W-:Y:S01]  /*b680*/  IADD3 R6, P0, R2, UR10, RZ ;  /* 0x0000000a02067c10 */ /* 0x000fe2000ff1e0ff */
[----:B------:R-:W-:Y:S02]  /*b690*/  IMAD R24, R24, UR4, RZ ;  /* 0x0000000418187c24 */ /* 0x000fe4000f8e02ff */
[----:B------:R-:W-:Y:S01]  /*b6a0*/  IMAD R25, R25, UR6, RZ ;  /* 0x0000000619197c24 */ /* 0x000fe2000f8e02ff */
[----:B------:R-:W-:Y:S01]  /*b6b0*/  IADD3.X R7, R3, UR11, R8, P0, !PT ;  /* 0x0000000b03077c10 */ /* 0x000fe200087fe408 */
[C---:B------:R-:W-:Y:S02]  /*b6c0*/  IMAD R9, R5.reuse, UR5, R24 ;  /* 0x0000000505097c24 */ /* 0x040fe4000f8e0218 */
[----:B------:R-:W-:Y:S01]  /*b6d0*/  IMAD.WIDE.U32 R2, R5, UR4, RZ ;  /* 0x0000000405027c25 */ /* 0x000fe2000f8e00ff */
[----:B------:R-:W-:-:S03]  /*b6e0*/  UMOV UR4, 0xffffffff ;  /* 0xffffffff00047882 */ /* 0x000fc60000000000 */
[----:B------:R-:W-:Y:S02]  /*b6f0*/  IMAD.IADD R3, R3, 0x1, R9 ;  /* 0x0000000103037824 */ /* 0x000fe400078e0209 */
[C---:B------:R-:W-:Y:S02]  /*b700*/  IMAD R25, R4.reuse, UR7, R25 ;  /* 0x0000000704197c24 */ /* 0x040fe4000f8e0219 */
[----:B------:R-:W-:-:S04]  /*b710*/  IMAD.WIDE.U32 R2, R4, UR6, R2 ;  /* 0x0000000604027c25 */ /* 0x000fc8000f8e0002 */
[----:B------:R-:W-:Y:S02]  /*b720*/  IMAD.IADD R3, R3, 0x1, R25 ;  /* 0x0000000103037824 */ /* 0x000fe400078e0219 */
[----:B------:R-:W-:-:S03]  /*b730*/  IMAD.WIDE.U32 R2, R17, UR8, R2 ;  /* 0x0000000811027c25 */ /* 0x000fc6000f8e0002 */
[----:B------:R-:W-:-:S04]  /*b740*/  IADD3 R9, P0, R2, UR10, RZ ;  /* 0x0000000a02097c10 */ /* 0x000fc8000ff1e0ff */
[----:B------:R-:W-:Y:S01]  /*b750*/  IADD3.X R5, R8, UR11, R3, P0, !PT ;  /* 0x0000000b08057c10 */ /* 0x000fe200087fe403 */
[----:B----4-:R-:W-:Y:S01]  /*b760*/  IMAD R4, R19, 0x7800, R10 ;  /* 0x0000780013047824 */ /* 0x010fe200078e020a */
[----:B0-----:R-:W-:Y:S07]  /*b770*/  BRA.DIV UR4, `(.L_x_56) ;  /* 0x0000003a04107947 */ /* 0x001fee000b800000 */
[----:B------:R-:W0:Y:S01]  /*b780*/  SHFL.IDX PT, R14, R6, RZ, 0x1c1f ;  /* 0x001c1fff060e7589 */ /* 0x000e2200000e0000 */
[C---:B-----5:R-:W-:Y:S02]  /*b790*/  ISETP.GE.AND P2, PT, R18.reuse, 0x1, PT ;  /* 0x000000011200780c */ /* 0x060fe40003f46270 */
[----:B------:R-:W-:Y:S01]  /*b7a0*/  ISETP.GE.AND P6, PT, R18, 0x21, PT ;  /* 0x000000211200780c */ /* 0x000fe20003fc6270 */
[----:B------:R-:W4:Y:S01]  /*b7b0*/  SHFL.IDX PT, R2, R7, RZ, 0x1c1f ;  /* 0x001c1fff07027589 */ /* 0x000f2200000e0000 */
[C---:B------:R-:W-:Y:S02]  /*b7c0*/  LOP3.LUT P4, RZ, R16.reuse, 0x4, RZ, 0xc0, !PT ;  /* 0x0000000410ff7812 */ /* 0x040fe4000788c0ff */
[C---:B------:R-:W-:Y:S01]  /*b7d0*/  LOP3.LUT P3, RZ, R16.reuse, 0x2, RZ, 0xc0, !PT ;  /* 0x0000000210ff7812 */ /* 0x040fe2000786c0ff */
[----:B------:R-:W-:Y:S01]  /*b7e0*/  SHFL.IDX PT, R8, R7, 0x1, 0x1c1f ;  /* 0x003c1f0007087f89 */ /* 0x000fe200000e0000 */
[----:B------:R-:W-:Y:S02]  /*b7f0*/  LOP3.LUT P1, RZ, R16, 0x1, RZ, 0xc0, !PT ;  /* 0x0000000110ff7812 */ /* 0x000fe4000782c0ff */
[----:B------:R-:W-:Y:S01]  /*b800*/  ISETP.GE.AND P5, PT, R18, 0x41, PT ;  /* 0x000000411200780c */ /* 0x000fe20003fa6270 */
[----:B------:R-:W-:Y:S02]  /*b810*/  SHFL.IDX PT, R5, R5, RZ, 0x1c1f ;  /* 0x001c1fff05057589 */ /* 0x000fe400000e0000 */
[----:B------:R-:W-:-:S02]  /*b820*/  @P2 VIADD R23, R4, UR41 ;  /* 0x0000002904172c36 */ /* 0x000fc40008000000 */
[----:B-1----:R-:W-:Y:S01]  /*b830*/  @P6 VIADD R21, R4, UR41 ;  /* 0x0000002904156c36 */ /* 0x002fe20008000000 */
[----:B0-----:R-:W-:Y:S02]  /*b840*/  @P2 IADD3 R3, P0, R35, R14, RZ ;  /* 0x0000000e23032210 */ /* 0x001fe40007f1e0ff */
[----:B------:R-:W0:Y:S03]  /*b850*/  SHFL.IDX PT, R14, R6, 0x1, 0x1c1f ;  /* 0x003c1f00060e7f89 */ /* 0x000e2600000e0000 */
[----:B----4-:R-:W-:-:S05]  /*b860*/  @P2 IMAD.X R2, RZ, RZ, R2, P0 ;  /* 0x000000ffff022224 */ /* 0x010fca00000e0602 */
[----:B------:R-:W-:-:S04]  /*b870*/  @P2 LOP3.LUT R3, R3, R2, RZ, 0x3c, !PT ;  /* 0x0000000203032212 */ /* 0x000fc800078e3cff */
[----:B------:R-:W-:-:S04]  /*b880*/  @P2 LOP3.LUT R2, R3, R2, RZ, 0x3c, !PT ;  /* 0x0000000203022212 */ /* 0x000fc800078e3cff */
[----:B------:R-:W-:-:S05]  /*b890*/  @P2 LOP3.LUT R3, R3, R2, RZ, 0x3c, !PT ;  /* 0x0000000203032212 */ /* 0x000fca00078e3cff */
[----:B------:R-:W-:Y:S01]  /*b8a0*/  @P2 LDGSTS.E.BYPASS.LTC128B.128 [R23+0x1a400], desc[UR50][R2.64], !P4 ;  /* 0x1a40000002172fae */ /* 0x000fe2000e101d72 */
[----:B0-----:R-:W-:-:S03]  /*b8b0*/  @P6 IADD3 R10, P0, R35, R14, RZ ;  /* 0x0000000e230a6210 */ /* 0x001fc60007f1e0ff */
[----:B------:R-:W-:Y:S04]  /*b8c0*/  @P2 LDGSTS.E.BYPASS.LTC128B.128 [R23+0x1cc00], desc[UR50][R2.64+0x40], !P3 ;  /* 0x1cc0004002172fae */ /* 0x000fe8000d901d72 */
[----:B------:R-:W0:Y:S01]  /*b8d0*/  SHFL.IDX PT, R14, R6, 0x2, 0x1c1f ;  /* 0x005c1f00060e7f89 */ /* 0x000e2200000e0000 */
[----:B------:R-:W-:-:S03]  /*b8e0*/  @P6 IMAD.X R8, RZ, RZ, R8, P0 ;  /* 0x000000ffff086224 */ /* 0x000fc600000e0608 */
[----:B------:R1:W-:Y:S01]  /*b8f0*/  @P2 LDGSTS.E.BYPASS.LTC128B.128 [R23+0x1f400], desc[UR50][R2.64+0x80], !P1 ;  /* 0x1f40008002172fae */ /* 0x0003e2000c901d72 */
[----:B------:R-:W-:-:S03]  /*b900*/  ISETP.GE.AND P2, PT, R18, 0x61, PT ;  /* 0x000000611200780c */ /* 0x000fc60003f46270 */
[----:B-1----:R-:W1:Y:S01]  /*b910*/  SHFL.IDX PT, R2, R7, 0x2, 0x1c1f ;  /* 0x005c1f0007027f89 */ /* 0x002e6200000e0000 */
[----:B------:R-:W-:Y:S02]  /*b920*/  @P6 IMAD.MOV.U32 R3, RZ, RZ, R8 ;  /* 0x000000ffff036224 */ /* 0x000fe400078e0008 */
[C---:B------:R-:W-:Y:S01]  /*b930*/  @P5 VIADD R23, R4.reuse, UR41 ;  /* 0x0000002904175c36 */ /* 0x040fe20008000000 */
[----:B------:R-:W-:Y:S06]  /*b940*/  SHFL.IDX PT, R7, R7, 0x3, 0x1c1f ;  /* 0x007c1f0007077f89 */ /* 0x000fec00000e0000 */
[----:B------:R-:W-:Y:S01]  /*b950*/  @P2 VIADD R25, R4, UR41 ;  /* 0x0000002904192c36 */ /* 0x000fe20008000000 */
[----:B0-----:R-:W-:-:S02]  /*b960*/  @P5 IADD3 R11, P0, R35, R14, RZ ;  /* 0x0000000e230b5210 */ /* 0x001fc40007f1e0ff */
[----:B------:R-:W0:Y:S03]  /*b970*/  SHFL.IDX PT, R14, R6, 0x3, 0x1c1f ;  /* 0x007c1f00060e7f89 */ /* 0x000e2600000e0000 */
[----:B-1----:R-:W-:Y:S02]  /*b980*/  @P5 IMAD.X R12, RZ, RZ, R2, P0 ;  /* 0x000000ffff0c5224 */ /* 0x002fe400000e0602 */
[----:B------:R-:W-:-:S05]  /*b990*/  @P6 IMAD.MOV.U32 R2, RZ, RZ, R10 ;  /* 0x000000ffff026224 */ /* 0x000fca00078e000a */
[----:B------:R-:W-:Y:S01]  /*b9a0*/  @P6 LDGSTS.E.BYPASS.LTC128B.128 [R21+0x1ac00], desc[UR50][R2.64], !P4 ;  /* 0x1ac0000002156fae */ /* 0x000fe2000e101d72 */
[----:B0-----:R-:W-:-:S03]  /*b9b0*/  @P2 IADD3 R6, P0, R35, R14, RZ ;  /* 0x0000000e23062210 */ /* 0x001fc60007f1e0ff */
[----:B------:R-:W-:Y:S04]  /*b9c0*/  @P6 LDGSTS.E.BYPASS.LTC128B.128 [R21+0x1d400], desc[UR50][R2.64+0x40], !P3 ;  /* 0x1d40004002156fae */ /* 0x000fe8000d901d72 */
[----:B------:R0:W-:Y:S01]  /*b9d0*/  @P6 LDGSTS.E.BYPASS.LTC128B.128 [R21+0x1fc00], desc[UR50][R2.64+0x80], !P1 ;  /* 0x1fc0008002156fae */ /* 0x0001e2000c901d72 */
[----:B------:R-:W-:-:S03]  /*b9e0*/  @P2 IMAD.X R7, RZ, RZ, R7, P0 ;  /* 0x000000ffff072224 */ /* 0x000fc600000e0607 */
[----:B------:R1:W4:Y:S01]  /*b9f0*/  SHFL.IDX PT, R14, R9, RZ, 0x1c1f ;  /* 0x001c1fff090e7589 */ /* 0x00032200000e0000 */
[----:B0-----:R-:W-:Y:S02]  /*ba00*/  @P5 IMAD.MOV.U32 R2, RZ, RZ, R11 ;  /* 0x000000ffff025224 */ /* 0x001fe400078e000b */
[----:B------:R-:W-:-:S05]  /*ba10*/  @P5 IMAD.MOV.U32 R3, RZ, RZ, R12 ;  /* 0x000000ffff035224 */ /* 0x000fca00078e000c */
[----:B------:R-:W-:Y:S04]  /*ba20*/  @P5 LDGSTS.E.BYPASS.LTC128B.128 [R23+0x1b400], desc[UR50][R2.64], !P4 ;  /* 0x1b40000002175fae */ /* 0x000fe8000e101d72 */
[----:B------:R-:W-:Y:S04]  /*ba30*/  @P5 LDGSTS.E.BYPASS.LTC128B.128 [R23+0x1dc00], desc[UR50][R2.64+0x40], !P3 ;  /* 0x1dc0004002175fae */ /* 0x000fe8000d901d72 */
[----:B------:R0:W-:Y:S02]  /*ba40*/  @P5 LDGSTS.E.BYPASS.LTC128B.128 [R23+0x20400], desc[UR50][R2.64+0x80], !P1 ;  /* 0x2040008002175fae */ /* 0x0001e4000c901d72 */
[----:B0-----:R-:W-:-:S02]  /*ba50*/  @P2 IMAD.MOV.U32 R2, RZ, RZ, R6 ;  /* 0x000000ffff022224 */ /* 0x001fc400078e0006 */
[----:B------:R-:W-:-:S05]  /*ba60*/  @P2 IMAD.MOV.U32 R3, RZ, RZ, R7 ;  /* 0x000000ffff032224 */ /* 0x000fca00078e0007 */
[----:B------:R1:W-:Y:S04]  /*ba70*/  @P2 LDGSTS.E.BYPASS.LTC128B.128 [R25+0x1bc00], desc[UR50][R2.64], !P4 ;  /* 0x1bc0000002192fae */ /* 0x0003e8000e101d72 */
[----:B------:R1:W-:Y:S04]  /*ba80*/  @P2 LDGSTS.E.BYPASS.LTC128B.128 [R25+0x1e400], desc[UR50][R2.64+0x40], !P3 ;  /* 0x1e40004002192fae */ /* 0x0003e8000d901d72 */
[----:B----4-:R1:W-:Y:S02]  /*ba90*/  @P2 LDGSTS.E.BYPASS.LTC128B.128 [R25+0x20c00], desc[UR50][R2.64+0x80], !P1 ;  /* 0x20c0008002192fae */ /* 0x0103e4000c901d72 */
.L_x_135:
[----:B------:R-:W-:Y:S01]  /*baa0*/  ISETP.GE.AND P0, PT, R18, 0x81, PT ;  /* 0x000000811200780c */ /* 0x000fe20003f06270 */
[----:B------:R-:W-:-:S12]  /*bab0*/  BSSY B0, `(.L_x_57) ;  /* 0x000000e000007945 */ /* 0x000fd80003800000 */
[----:B------:R-:W-:Y:S05]  /*bac0*/  @!P0 BRA `(.L_x_58) ;  /* 0x0000000000308947 */ /* 0x000fea0003800000 */
[C---:B------:R-:W-:Y:S02]  /*bad0*/  LOP3.LUT P3, RZ, R16.reuse, 0x4, RZ, 0xc0, !PT ;  /* 0x0000000410ff7812 */ /* 0x040fe4000786c0ff */
[C---:B------:R-:W-:Y:S02]  /*bae0*/  LOP3.LUT P2, RZ, R16.reuse, 0x2, RZ, 0xc0, !PT ;  /* 0x0000000210ff7812 */ /* 0x040fe4000784c0ff */
[----:B------:R-:W-:Y:S02]  /*baf0*/  LOP3.LUT P1, RZ, R16, 0x1, RZ, 0xc0, !PT ;  /* 0x0000000110ff7812 */ /* 0x000fe4000782c0ff */
[----:B-1----:R-:W-:-:S05]  /*bb00*/  IADD3 R2, P0, R35, R14, RZ ;  /* 0x0000000e23027210 */ /* 0x002fca0007f1e0ff */
[----:B------:R-:W-:Y:S02]  /*bb10*/  IMAD.X R3, RZ, RZ, R5, P0 ;  /* 0x000000ffff037224 */ /* 0x000fe400000e0605 */
[----:B------:R-:W-:-:S05]  /*bb20*/  VIADD R5, R4, UR41 ;  /* 0x0000002904057c36 */ /* 0x000fca0008000000 */
[----:B------:R-:W-:Y:S01]  /*bb30*/  @!PT LDS RZ, [RZ] ;  /* 0x00000000fffff984 */ /* 0x000fe20000000800 */
[----:B------:R-:W-:Y:S01]  /*bb40*/  @!PT LDS RZ, [RZ] ;  /* 0x00000000fffff984 */ /* 0x000fe20000000800 */
[----:B------:R-:W-:Y:S01]  /*bb50*/  @!PT LDS RZ, [RZ] ;  /* 0x00000000fffff984 */ /* 0x000fe20000000800 */
[----:B------:R0:W-:Y:S04]  /*bb60*/  LDGSTS.E.BYPASS.LTC128B.128 [R5+0x1c400], desc[UR50][R2.64], !P3 ;  /* 0x1c40000002057fae */ /* 0x0001e8000d901d72 */
[----:B------:R0:W-:Y:S04]  /*bb70*/  LDGSTS.E.BYPASS.LTC128B.128 [R5+0x1ec00], desc[UR50][R2.64+0x40], !P2 ;  /* 0x1ec0004002057fae */ /* 0x0001e8000d101d72 */
[----:B------:R0:W-:Y:S02]  /*bb80*/  LDGSTS.E.BYPASS.LTC128B.128 [R5+0x21400], desc[UR50][R2.64+0x80], !P1 ;  /* 0x2140008002057fae */ /* 0x0001e4000c901d72 */
.L_x_58:
[----:B------:R-:W-:Y:S05]  /*bb90*/  BSYNC B0 ;  /* 0x0000000000007941 */ /* 0x000fea0003800000 */
.L_x_57:
[----:B------:R-:W-:Y:S01]  /*bba0*/  NOP ;  /* 0x0000000000007918 */ /* 0x000fe20000000000 */
[----:B------:R-:W-:-:S13]  /*bbb0*/  PLOP3.LUT P0, PT, PT, PT, PT, 0x80, 0x0 ;  /* 0x000000000000781c */ /* 0x000fda0003f0f070 */
.L_x_59:
[----:B------:R-:W-:Y:S02]  /*bbc0*/  PLOP3.LUT P1, PT, P1, P0, PT, 0xa2, 0x0 ;  /* 0x000000000000781c */ /* 0x000fe40000f21472 */
[----:B------:R-:W-:-:S08]  /*bbd0*/  @P0 R2UR P1, UR4, R0 ;  /* 0x00000000000402ca */ /* 0x000fd00000020000 */
[----:B------:R-:W-:-:S05]  /*bbe0*/  @P0 PLOP3.LUT P0, PT, P1, PT, PT, 0x80, 0x0 ;  /* 0x000000000000081c */ /* 0x000fca0000f0f070 */
[----:B------:R-:W-:Y:S01]  /*bbf0*/  @!P1 SYNCS.ARRIVE.TRANS64.RED.A0T1 RZ, [UR4+0x29830], RZ ;  /* 0x029830ffffff99a7 */ /* 0x000fe20008200404 */
[----:B------:R-:W-:Y:S07]  /*bc00*/  @!P1 ARRIVES.LDGSTSBAR.64.TRANSCNT [UR4+0x29830] ;  /* 0x02983000ff0099b0 */ /* 0x000fee0008000a84 */
[----:B------:R-:W-:Y:S05]  /*bc10*/  @P0 BRA.U.ANY `(.L_x_59) ;  /* 0xfffffffd00e80947 */ /* 0x000fea000393ffff */
[----:B------:R-:W-:Y:S01]  /*bc20*/  NOP ;  /* 0x0000000000007918 */ /* 0x000fe20000000000 */
[----:B01----:R-:W-:-:S05]  /*bc30*/  IMAD.U32 R2, RZ, RZ, UR46 ;  /* 0x0000002eff027e24 */ /* 0x003fca000f8e00ff */
[----:B------:R-:W-:-:S13]  /*bc40*/  ISETP.NE.AND P2, PT, R2, 0x3, PT ;  /* 0x000000030200780c */ /* 0x000fda0003f45270 */
[----:B------:R-:W-:Y:S05]  /*bc50*/  @!P2 BRA `(.L_x_60) ;  /* 0x000000000004a947 */ /* 0x000fea0003800000 */
[----:B------:R-:W-:Y:S01]  /*bc60*/  BPT.TRAP 0x1 ;  /* 0x000000040000795c */ /* 0x000fe20000300000 */
.L_x_60:
[----:B------:R0:W-:Y:S02]  /*bc70*/  SYNCS.ARRIVE.TRANS64.A1T0 RZ, [R0+URZ+0x29830], RZ ;  /* 0x029830ff00ff79a7 */ /* 0x0001e4000810003f */
[----:B------:R-:W-:Y:S05]  /*bc80*/  WARPSYNC.ALL ;  /* 0x0000000000007948 */ /* 0x000fea0003800000 */
[----:B------:R-:W-:-:S04]  /*bc90*/  UIADD3 UR4, UR41, 0x14400, URZ ;  /* 0x0001440029047890 */ /* 0x000fc8000fffe03f */
[----:B------:R-:W-:Y:S01]  /*bca0*/  ULOP3.LUT UP0, URZ, UR4, 0x1bf, URZ, 0xc0, !UPT ;  /* 0x000001bf043f7892 */ /* 0x000fe2000f80c03f */
[----:B------:R-:W-:Y:S05]  /*bcb0*/  BAR.SYNC.DEFER_BLOCKING 0x8, 0x180 ;  /* 0x0206000000007b1d */ /* 0x000fea0000010000 */
        /* <DEDUP_REMOVED lines=17> */
[----:B0123--:R-:W-:Y:S05]  /*bdd0*/  CALL.ABS.NOINC R2 ;  /* 0x0000000002007343 */ /* 0x00ffea0003c00000 */
.L_x_61:
[----:B------:R1:W5:Y:S01]  /*bde0*/  LDL R8, [R1+0x14] ;  /* 0x0000140001087983 */ /* 0x0003620000100800 */
[----:B------:R-:W4:Y:S01]  /*bdf0*/  LDC R6, c[0x0][0x448] ;  /* 0x00011200ff067b82 */ /* 0x000f220000000800 */
[----:B------:R-:W-:Y:S01]  /*be00*/  IMAD R5, RZ, RZ, -UR43 ;  /* 0x8000002bff057e24 */ /* 0x000fe2000f8e02ff */
[C---:B------:R-:W-:Y:S01]  /*be10*/  LOP3.LUT P3, RZ, R16.reuse, 0x4000, RZ, 0xc0, !PT ;  /* 0x0000400010ff7812 */ /* 0x040fe2000786c0ff */
[----:B------:R-:W0:Y:S01]  /*be20*/  S2R R18, SR_TID.X ;  /* 0x0000000000127919 */ /* 0x000e220000002100 */
[C---:B------:R-:W-:Y:S01]  /*be30*/  LOP3.LUT P4, RZ, R16.reuse, 0x2000, RZ, 0xc0, !PT ;  /* 0x0000200010ff7812 */ /* 0x040fe2000788c0ff */
[----:B------:R-:W-:Y:S01]  /*be40*/  ULDC.64 UR8, c[0x0][0x2d8] ;  /* 0x0000b60000087ab9 */ /* 0x000fe20000000a00 */
[----:B------:R-:W-:Y:S02]  /*be50*/  LOP3.LUT P5, RZ, R16, 0x1000, RZ, 0xc0, !PT ;  /* 0x0000100010ff7812 */ /* 0x000fe400078ac0ff */
[----:B------:R-:W2:Y:S01]  /*be60*/  LDC R2, c[0x0][0xc38] ;  /* 0x00030e00ff027b82 */ /* 0x000ea20000000800 */
[----:B----4-:R-:W-:-:S02]  /*be70*/  ISETP.NE.AND P0, PT, R6, 0x1, PT ;  /* 0x000000010600780c */ /* 0x010fc40003f05270 */
[----:B------:R-:W-:Y:S02]  /*be80*/  R2UR UR6, R32 ;  /* 0x00000000200672ca */ /* 0x000fe400000e0000 */
[C---:B------:R-:W-:Y:S02]  /*be90*/  R2UR UR7, R17.reuse ;  /* 0x00000000110772ca */ /* 0x040fe400000e0000 */
[----:B------:R-:W-:Y:S01]  /*bea0*/  R2UR UR4, R17 ;  /* 0x00000000110472ca */ /* 0x000fe200000e0000 */
[----:B--2---:R-:W-:Y:S01]  /*beb0*/  IMAD R5, R2, R5, UR38 ;  /* 0x0000002602057e24 */ /* 0x004fe2000f8e0205 */
[C---:B0-----:R-:W-:Y:S01]  /*bec0*/  LOP3.LUT R20, R18.reuse, 0x7f, RZ, 0xc0, !PT ;  /* 0x0000007f12147812 */ /* 0x041fe200078ec0ff */
[----:B------:R-:W-:-:S04]  /*bed0*/  IMAD.SHL.U32 R18, R18, 0x20, RZ ;  /* 0x0000002012127824 */ /* 0x000fc800078e00ff */
[----:B---3--:R-:W0:Y:S01]  /*bee0*/  @P0 LDC R0, c[0x0][0x44c] ;  /* 0x00011300ff000b82 */ /* 0x008e220000000800 */
[----:B------:R-:W-:Y:S01]  /*bef0*/  IMAD.SHL.U32 R5, R5, 0x80, RZ ;  /* 0x0000008005057824 */ /* 0x000fe200078e00ff */
[----:B------:R-:W-:-:S04]  /*bf00*/  SHF.R.U32.HI R20, RZ, 0x2, R20 ;  /* 0x00000002ff147819 */ /* 0x000fc80000011614 */
[----:B------:R-:W-:Y:S02]  /*bf10*/  LOP3.LUT R18, R20, 0x60, R18, 0xf8, !PT ;  /* 0x0000006014127812 */ /* 0x000fe400078ef812 */
[----:B------:R-:W2:Y:S01]  /*bf20*/  @P0 LDC R3, c[0x0][0x450] ;  /* 0x00011400ff030b82 */ /* 0x000ea20000000800 */
[----:B------:R-:W-:Y:S01]  /*bf30*/  UIMAD UR6, UR6, UR8, URZ ;  /* 0x00000008060672a4 */ /* 0x000fe2000f8e023f */
[----:B------:R-:W-:Y:S01]  /*bf40*/  LOP3.LUT R4, R18, R5, RZ, 0xfc, !PT ;  /* 0x0000000512047212 */ /* 0x000fe200078efcff */
[----:B------:R-:W-:Y:S02]  /*bf50*/  UIMAD.WIDE.U32 UR4, UR4, UR8, URZ ;  /* 0x00000008040472a5 */ /* 0x000fe4000f8e003f */
[----:B------:R-:W-:Y:S02]  /*bf60*/  UIMAD UR7, UR7, UR9, UR6 ;  /* 0x00000009070772a4 */ /* 0x000fe4000f8e0206 */
[----:B------:R-:W-:Y:S01]  /*bf70*/  USHF.R.S32.HI UR6, URZ, 0x1f, UR44 ;  /* 0x0000001f3f067899 */ /* 0x000fe2000801142c */
[----:B------:R-:W3:Y:S01]  /*bf80*/  S2R R18, SR_TID.X ;  /* 0x0000000000127919 */ /* 0x000ee20000002100 */
[----:B------:R-:W-:Y:S01]  /*bf90*/  ULDC.64 UR8, c[0x0][0x2e0] ;  /* 0x0000b80000087ab9 */ /* 0x000fe20000000a00 */
[----:B------:R-:W-:Y:S01]  /*bfa0*/  IMAD.MOV.U32 R2, RZ, RZ, R4 ;  /* 0x000000ffff027224 */ /* 0x000fe200078e0004 */
[----:B------:R-:W-:Y:S01]  /*bfb0*/  UIADD3 UR5, UR5, UR7, URZ ;  /* 0x0000000705057290 */ /* 0x000fe2000fffe03f */
[----:B0-----:R-:W-:Y:S01]  /*bfc0*/  @P0 IMAD.HI.U32 R0, R4, R0, RZ ;  /* 0x0000000004000227 */ /* 0x001fe200078e00ff */
[----:B------:R-:W-:-:S02]  /*bfd0*/  UIMAD UR6, UR6, UR8, URZ ;  /* 0x00000008060672a4 */ /* 0x000fc4000f8e023f */
[----:B------:R-:W-:Y:S02]  /*bfe0*/  UIMAD.WIDE.U32 UR4, UR44, UR8, UR4 ;  /* 0x000000082c0472a5 */ /* 0x000fe4000f8e0004 */
[----:B--2---:R-:W-:Y:S01]  /*bff0*/  @P0 SHF.R.U32.HI R2, RZ, R3, R0 ;  /* 0x00000003ff020219 */ /* 0x004fe20000011600 */
[----:B------:R-:W-:-:S03]  /*c000*/  UIMAD UR6, UR44, UR9, UR6 ;  /* 0x000000092c0672a4 */ /* 0x000fc6000f8e0206 */
[--C-:B------:R-:W-:Y:S01]  /*c010*/  SHF.R.S32.HI R0, RZ, 0x1f, R2.reuse ;  /* 0x0000001fff007819 */ /* 0x100fe20000011402 */
[----:B------:R-:W-:Y:S01]  /*c020*/  IMAD.MOV R7, RZ, RZ, -R2 ;  /* 0x000000ffff077224 */ /* 0x000fe200078e0a02 */
[----:B------:R-:W-:Y:S01]  /*c030*/  ULDC.64 UR8, c[0x0][0x2d0] ;  /* 0x0000b40000087ab9 */ /* 0x000fe20000000a00 */
[----:B------:R-:W-:Y:S01]  /*c040*/  UIADD3 UR5, UR5, UR6, URZ ;  /* 0x0000000605057290 */ /* 0x000fe2000fffe03f */
[----:B------:R-:W-:Y:S02]  /*c050*/  IMAD.U32 R11, RZ, RZ, UR8 ;  /* 0x00000008ff0b7e24 */ /* 0x000fe4000f8e00ff */
[----:B------:R-:W-:Y:S02]  /*c060*/  IMAD R3, R0, UR8, RZ ;  /* 0x0000000800037c24 */ /* 0x000fe4000f8e02ff */
[----:B------:R-:W-:Y:S02]  /*c070*/  IMAD R7, R6, R7, R4 ;  /* 0x0000000706077224 */ /* 0x000fe400078e0204 */
[----:B------:R-:W-:-:S02]  /*c080*/  IMAD R9, R2, UR9, R3 ;  /* 0x0000000902097c24 */ /* 0x000fc4000f8e0203 */
[----:B------:R-:W-:Y:S01]  /*c090*/  IMAD.WIDE.U32 R2, R2, R11, UR4 ;  /* 0x0000000402027e25 */ /* 0x000fe2000f8e000b */
[----:B------:R-:W-:Y:S01]  /*c0a0*/  SHF.R.S32.HI R0, RZ, 0x1f, R7 ;  /* 0x0000001fff007819 */ /* 0x000fe20000011407 */
[----:B------:R-:W-:Y:S02]  /*c0b0*/  ULDC.64 UR4, c[0x0][0x2c8] ;  /* 0x0000b20000047ab9 */ /* 0x000fe40000000a00 */
[----:B------:R-:W-:Y:S02]  /*c0c0*/  IMAD.IADD R3, R3, 0x1, R9 ;  /* 0x0000000103037824 */ /* 0x000fe400078e0209 */
[----:B------:R-:W-:Y:S02]  /*c0d0*/  IMAD R0, R0, UR4, RZ ;  /* 0x0000000400007c24 */ /* 0x000fe4000f8e02ff */
[----:B------:R-:W-:-:S04]  /*c0e0*/  IMAD.WIDE.U32 R2, R7, UR4, R2 ;  /* 0x0000000407027c25 */ /* 0x000fc8000f8e0002 */
[----:B------:R-:W-:Y:S01]  /*c0f0*/  IMAD R7, R7, UR5, R0 ;  /* 0x0000000507077c24 */ /* 0x000fe2000f8e0200 */
[----:B------:R-:W-:Y:S02]  /*c100*/  ULDC.64 UR4, c[0x0][0x280] ;  /* 0x0000a00000047ab9 */ /* 0x000fe40000000a00 */
[----:B------:R-:W-:Y:S01]  /*c110*/  IADD3 R0, P0, R2, UR4, RZ ;  /* 0x0000000402007c10 */ /* 0x000fe2000ff1e0ff */
[----:B------:R-:W-:Y:S01]  /*c120*/  UMOV UR4, 0xffffffff ;  /* 0xffffffff00047882 */ /* 0x000fe20000000000 */
[----:B---3--:R-:W-:Y:S02]  /*c130*/  LOP3.LUT R10, R18, 0x7f, RZ, 0xc0, !PT ;  /* 0x0000007f120a7812 */ /* 0x008fe400078ec0ff */
[----:B------:R-:W-:Y:S02]  /*c140*/  IADD3.X R4, R3, UR5, R7, P0, !PT ;  /* 0x0000000503047c10 */ /* 0x000fe400087fe407 */
[----:B------:R-:W-:Y:S01]  /*c150*/  SHF.R.U32.HI R10, RZ, 0x2, R10 ;  /* 0x00000002ff0a7819 */ /* 0x000fe2000001160a */
[----:B-1----:R-:W-:Y:S06]  /*c160*/  BRA.DIV UR4, `(.L_x_62) ;  /* 0x0000003604687947 */ /* 0x002fec000b800000 */
[----:B------:R-:W0:Y:S01]  /*c170*/  SHFL.IDX PT, R14, R0, RZ, 0x1c1f ;  /* 0x001c1fff000e7589 */ /* 0x000e2200000e0000 */
[----:B------:R-:W-:-:S03]  /*c180*/  IMAD.IADD R5, R10, 0x1, R5 ;  /* 0x000000010a057824 */ /* 0x000fc600078e0205 */
[----:B------:R-:W1:Y:S01]  /*c190*/  SHFL.IDX PT, R2, R4, RZ, 0x1c1f ;  /* 0x001c1fff04027589 */ /* 0x000e6200000e0000 */
[C---:B------:R-:W-:Y:S01]  /*c1a0*/  VIADD R7, R5.reuse, 0x20 ;  /* 0x0000002005077836 */ /* 0x040fe20000000000 */
[----:B------:R-:W-:Y:S02]  /*c1b0*/  ISETP.GE.AND P0, PT, R5, UR40, PT ;  /* 0x0000002805007c0c */ /* 0x000fe4000bf06270 */
[----:B------:R-:W-:Y:S11]  /*c1c0*/  SHFL.IDX PT, R6, R4, 0x1, 0x1c1f ;  /* 0x003c1f0004067f89 */ /* 0x000ff600000e0000 */
[----:B0-----:R-:W-:-:S05]  /*c1d0*/  @!P0 IADD3 R14, P1, R35, R14, RZ ;  /* 0x0000000e230e8210 */ /* 0x001fca0007f3e0ff */
[----:B-1----:R-:W-:Y:S02]  /*c1e0*/  @!P0 IMAD.X R3, RZ, RZ, R2, P1 ;  /* 0x000000ffff038224 */ /* 0x002fe400008e0602 */
[----:B------:R-:W-:Y:S02]  /*c1f0*/  @!P0 IMAD.MOV.U32 R2, RZ, RZ, R14 ;  /* 0x000000ffff028224 */ /* 0x000fe400078e000e */
[----:B------:R-:W0:Y:S04]  /*c200*/  SHFL.IDX PT, R14, R0, 0x1, 0x1c1f ;  /* 0x003c1f00000e7f89 */ /* 0x000e2800000e0000 */
[----:B-----5:R-:W-:Y:S04]  /*c210*/  @!P0 LDGSTS.E.BYPASS.LTC128B.128 [R8+0x14400], desc[UR50][R2.64], !P3 ;  /* 0x1440000002088fae */ /* 0x020fe8000d901d72 */
[----:B------:R-:W-:Y:S04]  /*c220*/  @!P0 LDGSTS.E.BYPASS.LTC128B.128 [R8+0x16400], desc[UR50][R2.64+0x40], !P4 ;  /* 0x1640004002088fae */ /* 0x000fe8000e101d72 */
[----:B------:R1:W-:Y:S01]  /*c230*/  @!P0 LDGSTS.E.BYPASS.LTC128B.128 [R8+0x18400], desc[UR50][R2.64+0x80], !P5 ;  /* 0x1840008002088fae */ /* 0x0003e2000e901d72 */
[----:B------:R-:W-:-:S13]  /*c240*/  ISETP.GE.AND P0, PT, R7, UR40, PT ;  /* 0x0000002807007c0c */ /* 0x000fda000bf06270 */
[----:B0-----:R-:W-:-:S05]  /*c250*/  @!P0 IADD3 R14, P1, R35, R14, RZ ;  /* 0x0000000e230e8210 */ /* 0x001fca0007f3e0ff */
[----:B------:R-:W-:Y:S02]  /*c260*/  @!P0 IMAD.X R7, RZ, RZ, R6, P1 ;  /* 0x000000ffff078224 */ /* 0x000fe400008e0606 */
[----:B-1----:R-:W-:Y:S01]  /*c270*/  @!P0 IMAD.MOV.U32 R2, RZ, RZ, R14 ;  /* 0x000000ffff028224 */ /* 0x002fe200078e000e */
[----:B------:R-:W-:Y:S01]  /*c280*/  SHFL.IDX PT, R6, R4, 0x2, 0x1c1f ;  /* 0x005c1f0004067f89 */ /* 0x000fe200000e0000 */
[----:B------:R-:W-:Y:S02]  /*c290*/  @!P0 IMAD.MOV.U32 R3, RZ, RZ, R7 ;  /* 0x000000ffff038224 */ /* 0x000fe400078e0007 */
[----:B------:R-:W-:Y:S01]  /*c2a0*/  VIADD R7, R5, 0x40 ;  /* 0x0000004005077836 */ /* 0x000fe20000000000 */
[----:B------:R-:W0:Y:S04]  /*c2b0*/  SHFL.IDX PT, R14, R0, 0x2, 0x1c1f ;  /* 0x005c1f00000e7f89 */ /* 0x000e2800000e0000 */
[----:B------:R-:W-:Y:S04]  /*c2c0*/  @!P0 LDGSTS.E.BYPASS.LTC128B.128 [R8+0x14c00], desc[UR50][R2.64], !P3 ;  /* 0x14c0000002088fae */ /* 0x000fe8000d901d72 */
[----:B------:R-:W-:Y:S04]  /*c2d0*/  @!P0 LDGSTS.E.BYPASS.LTC128B.128 [R8+0x16c00], desc[UR50][R2.64+0x40], !P4 ;  /* 0x16c0004002088fae */ /* 0x000fe8000e101d72 */
[----:B------:R1:W-:Y:S01]  /*c2e0*/  @!P0 LDGSTS.E.BYPASS.LTC128B.128 [R8+0x18c00], desc[UR50][R2.64+0x80], !P5 ;  /* 0x18c0008002088fae */ /* 0x0003e2000e901d72 */
[----:B------:R-:W-:-:S13]  /*c2f0*/  ISETP.GE.AND P0, PT, R7, UR40, PT ;  /* 0x0000002807007c0c */ /* 0x000fda000bf06270 */
[----:B0-----:R-:W-:-:S05]  /*c300*/  @!P0 IADD3 R14, P1, R35, R14, RZ ;  /* 0x0000000e230e8210 */ /* 0x001fca0007f3e0ff */
[----:B------:R-:W-:Y:S02]  /*c310*/  @!P0 IMAD.X R7, RZ, RZ, R6, P1 ;  /* 0x000000ffff078224 */ /* 0x000fe400008e0606 */
[----:B-1----:R-:W-:Y:S01]  /*c320*/  @!P0 IMAD.MOV.U32 R2, RZ, RZ, R14 ;  /* 0x000000ffff028224 */ /* 0x002fe200078e000e */
[----:B------:R0:W1:Y:S01]  /*c330*/  SHFL.IDX PT, R6, R4, 0x3, 0x1c1f ;  /* 0x007c1f0004067f89 */ /* 0x00006200000e0000 */
[----:B------:R-:W-:-:S03]  /*c340*/  @!P0 IMAD.MOV.U32 R3, RZ, RZ, R7 ;  /* 0x000000ffff038224 */ /* 0x000fc600078e0007 */
[----:B------:R0:W2:Y:S04]  /*c350*/  SHFL.IDX PT, R14, R0, 0x3, 0x1c1f ;  /* 0x007c1f00000e7f89 */ /* 0x0000a800000e0000 */
[----:B------:R0:W-:Y:S04]  /*c360*/  @!P0 LDGSTS.E.BYPASS.LTC128B.128 [R8+0x15400], desc[UR50][R2.64], !P3 ;  /* 0x1540000002088fae */ /* 0x0001e8000d901d72 */
[----:B------:R0:W-:Y:S04]  /*c370*/  @!P0 LDGSTS.E.BYPASS.LTC128B.128 [R8+0x17400], desc[UR50][R2.64+0x40], !P4 ;  /* 0x1740004002088fae */ /* 0x0001e8000e101d72 */
[----:B------:R0:W-:Y:S02]  /*c380*/  @!P0 LDGSTS.E.BYPASS.LTC128B.128 [R8+0x19400], desc[UR50][R2.64+0x80], !P5 ;  /* 0x1940008002088fae */ /* 0x0001e4000e901d72 */
.L_x_144:
[----:B------:R-:W-:-:S05]  /*c390*/  VIADD R5, R5, 0x60 ;  /* 0x0000006005057836 */ /* 0x000fca0000000000 */
[----:B------:R-:W-:-:S13]  /*c3a0*/  ISETP.GE.AND P0, PT, R5, UR40, PT ;  /* 0x0000002805007c0c */ /* 0x000fda000bf06270 */
[----:B0-2---:R-:W-:-:S05]  /*c3b0*/  @!P0 IADD3 R2, P1, R35, R14, RZ ;  /* 0x0000000e23028210 */ /* 0x005fca0007f3e0ff */
[----:B-1----:R-:W-:-:S05]  /*c3c0*/  @!P0 IMAD.X R3, RZ, RZ, R6, P1 ;  /* 0x000000ffff038224 */ /* 0x002fca00008e0606 */
[----:B------:R-:W-:Y:S01]  /*c3d0*/  @!PT LDS RZ, [RZ] ;  /* 0x00000000fffff984 */ /* 0x000fe20000000800 */
[----:B------:R-:W-:Y:S01]  /*c3e0*/  @!PT LDS RZ, [RZ] ;  /* 0x00000000fffff984 */ /* 0x000fe20000000800 */
[----:B------:R-:W-:Y:S01]  /*c3f0*/  @!PT LDS RZ, [RZ] ;  /* 0x00000000fffff984 */ /* 0x000fe20000000800 */
[----:B------:R0:W-:Y:S04]  /*c400*/  @!P0 LDGSTS.E.BYPASS.LTC128B.128 [R8+0x15c00], desc[UR50][R2.64], !P3 ;  /* 0x15c0000002088fae */ /* 0x0001e8000d901d72 */
[----:B------:R0:W-:Y:S04]  /*c410*/  @!P0 LDGSTS.E.BYPASS.LTC128B.128 [R8+0x17c00], desc[UR50][R2.64+0x40], !P4 ;  /* 0x17c0004002088fae */ /* 0x0001e8000e101d72 */
[----:B------:R0:W-:Y:S01]  /*c420*/  @!P0 LDGSTS.E.BYPASS.LTC128B.128 [R8+0x19c00], desc[UR50][R2.64+0x80], !P5 ;  /* 0x19c0008002088fae */ /* 0x0001e2000e901d72 */
[----:B------:R-:W-:Y:S01]  /*c430*/  NOP ;  /* 0x0000000000007918 */ /* 0x000fe20000000000 */
[----:B------:R-:W-:Y:S02]  /*c440*/  SYNCS.ARRIVE.TRANS64.RED.A0T1 RZ, [UR41+0x29800], RZ ;  /* 0x029800ffffff79a7 */ /* 0x000fe40008200429 */
[----:B------:R-:W-:Y:S01]  /*c450*/  ARRIVES.LDGSTSBAR.64.TRANSCNT [UR41+0x29800] ;  /* 0x02980000ff0079b0 */ /* 0x000fe20008000aa9 */
[----:B------:R-:W-:Y:S01]  /*c460*/  NOP ;  /* 0x0000000000007918 */ /* 0x000fe20000000000 */
[----:B------:R-:W-:Y:S01]  /*c470*/  ULOP3.LUT UR4, UR37, 0x1, URZ, 0xc, !UPT ;  /* 0x0000000125047892 */ /* 0x000fe2000f8e0c3f */
[----:B------:R-:W-:Y:S05]  /*c480*/  SYNCS.ARRIVE.TRANS64.A1T0 RZ, [UR41+0x29800], RZ ;  /* 0x029800ffffff79a7 */ /* 0x000fea0008100029 */
[----:B------:R-:W-:-:S05]  /*c490*/  IMAD.U32 R0, RZ, RZ, UR4 ;  /* 0x00000004ff007e24 */ /* 0x000fca000f8e00ff */
[----:B------:R-:W-:-:S04]  /*c4a0*/  SHF.L.U32 R0, R0, 0x1f, RZ ;  /* 0x0000001f00007819 */ /* 0x000fc800000006ff */
[----:B------:R-:W1:Y:S02]  /*c4b0*/  SYNCS.PHASECHK.TRANS64.TRYWAIT P0, [UR41+0x29820], R0 ;  /* 0x02982000ff0075a7 */ /* 0x000e640008000169 */
[----:B01----:R-:W-:Y:S05]  /*c4c0*/  @!P0 BRA `(.L_x_63) ;  /* 0x0000003400c88947 */ /* 0x003fea0003800000 */
.L_x_145:
[----:B0-----:R-:W-:-:S05]  /*c4d0*/  IMAD.U32 R0, RZ, RZ, UR39 ;  /* 0x00000027ff007e24 */ /* 0x001fca000f8e00ff */
[----:B------:R-:W-:-:S13]  /*c4e0*/  ISETP.GE.AND P0, PT, R0, 0xa1, PT ;  /* 0x000000a10000780c */ /* 0x000fda0003f06270 */
[----:B------:R-:W-:Y:S05]  /*c4f0*/  @!P0 BRA `(.L_x_64) ;  /* 0x0000001400a08947 */ /* 0x000fea0003800000 */
[----:B------:R-:W-:Y:S02]  /*c500*/  IMAD.MOV.U32 R18, RZ, RZ, R31 ;  /* 0x000000ffff127224 */ /* 0x000fe400078e001f */
[----:B------:R-:W-:Y:S02]  /*c510*/  IMAD.MOV.U32 R10, RZ, RZ, R19 ;  /* 0x000000ffff0a7224 */ /* 0x000fe400078e0013 */
[----:B------:R-:W-:-:S07]  /*c520*/  IMAD.U32 R29, RZ, RZ, UR42 ;  /* 0x0000002aff1d7e24 */ /* 0x000fce000f8e00ff */
.L_x_84:
[----:B------:R-:W2:Y:S01]  /*c530*/  LDL R2, [R1] ;  /* 0x0000000001027983 */ /* 0x000ea20000100800 */
[----:B0-----:R-:W0:Y:S01]  /*c540*/  LDC R4, c[0x0][0x430] ;  /* 0x00010c00ff047b82 */ /* 0x001e220000000800 */
[----:B------:R-:W-:Y:S01]  /*c550*/  ULDC.64 UR4, c[0x0][0x428] ;  /* 0x00010a0000047ab9 */ /* 0x000fe20000000a00 */
[----:B------:R-:W-:Y:S01]  /*c560*/  ULDC.64 UR6, c[0x0][0x418] ;  /* 0x0001060000067ab9 */ /* 0x000fe20000000a00 */
[----:B------:R-:W1:Y:S01]  /*c570*/  S2R R0, SR_TID.X ;  /* 0x0000000000007919 */ /* 0x000e620000002100 */
[----:B0-----:R-:W-:Y:S02]  /*c580*/  ISETP.NE.AND P1, PT, R4, 0x1, PT ;  /* 0x000000010400780c */ /* 0x001fe40003f25270 */
[C---:B-1----:R-:W-:Y:S01]  /*c590*/  LOP3.LUT R3, R0.reuse, 0x7f, RZ, 0xc0, !PT ;  /* 0x0000007f00037812 */ /* 0x042fe200078ec0ff */
[----:B------:R-:W-:-:S10]  /*c5a0*/  IMAD.SHL.U32 R0, R0, 0x20, RZ ;  /* 0x0000002000007824 */ /* 0x000fd400078e00ff */
[----:B------:R-:W0:Y:S01]  /*c5b0*/  @P1 LDC R7, c[0x0][0x438] ;  /* 0x00010e00ff071b82 */ /* 0x000e220000000800 */
[----:B------:R-:W-:-:S04]  /*c5c0*/  SHF.R.U32.HI R3, RZ, 0x2, R3 ;  /* 0x00000002ff037819 */ /* 0x000fc80000011603 */
[----:B------:R-:W-:-:S03]  /*c5d0*/  LOP3.LUT R0, R3, 0x60, R0, 0xf8, !PT ;  /* 0x0000006003007812 */ /* 0x000fc600078ef800 */
[----:B------:R-:W1:Y:S08]  /*c5e0*/  @P1 LDC R3, c[0x0][0x434] ;  /* 0x00010d00ff031b82 */ /* 0x000e700000000800 */
[----:B------:R-:W3:Y:S01]  /*c5f0*/  @P1 LDC R6, c[0x0][0x434] ;  /* 0x00010d00ff061b82 */ /* 0x000ee20000000800 */
[----:B--2---:R-:W-:-:S04]  /*c600*/  IMAD R11, R29, 0xa0, R2 ;  /* 0x000000a01d0b7824 */ /* 0x004fc800078e0202 */
[----:B------:R-:W-:-:S04]  /*c610*/  IMAD.IADD R0, R0, 0x1, R11 ;  /* 0x0000000100007824 */ /* 0x000fc800078e020b */
[----:B-1----:R-:W-:-:S04]  /*c620*/  @P1 IMAD.HI.U32 R2, R0, R3, RZ ;  /* 0x0000000300021227 */ /* 0x002fc800078e00ff */
[----:B------:R-:W-:Y:S01]  /*c630*/  IMAD.MOV.U32 R5, RZ, RZ, R0 ;  /* 0x000000ffff057224 */ /* 0x000fe200078e0000 */
[----:B0-----:R-:W-:Y:S01]  /*c640*/  @P1 SHF.R.U32.HI R5, RZ, R7, R2 ;  /* 0x00000007ff051219 */ /* 0x001fe20000011602 */
[----:B------:R-:W-:-:S03]  /*c650*/  IMAD R7, R37, UR4, RZ ;  /* 0x0000000425077c24 */ /* 0x000fc6000f8e02ff */
[--C-:B------:R-:W-:Y:S01]  /*c660*/  SHF.R.S32.HI R3, RZ, 0x1f, R5.reuse ;  /* 0x0000001fff037819 */ /* 0x100fe20000011405 */
[----:B------:R-:W-:Y:S02]  /*c670*/  IMAD.MOV.U32 R2, RZ, RZ, R5 ;  /* 0x000000ffff027224 */ /* 0x000fe400078e0005 */
[C---:B------:R-:W-:Y:S02]  /*c680*/  IMAD R4, R30.reuse, UR5, R7 ;  /* 0x000000051e047c24 */ /* 0x040fe4000f8e0207 */
[----:B------:R-:W-:-:S04]  /*c690*/  IMAD.WIDE.U32 R2, R30, UR4, R2 ;  /* 0x000000041e027c25 */ /* 0x000fc8000f8e0002 */
[----:B------:R-:W-:Y:S01]  /*c6a0*/  IMAD.IADD R3, R4, 0x1, R3 ;  /* 0x0000000104037824 */ /* 0x000fe200078e0203 */
[----:B------:R-:W-:-:S04]  /*c6b0*/  LEA R8, P0, R2, UR6, 0x2 ;  /* 0x0000000602087c11 */ /* 0x000fc8000f8010ff */
[----:B------:R-:W-:Y:S02]  /*c6c0*/  LEA.HI.X R9, R2, UR7, R3, 0x2, P0 ;  /* 0x0000000702097c11 */ /* 0x000fe400080f1403 */
[----:B------:R-:W0:Y:S01]  /*c6d0*/  @P1 LDC R2, c[0x0][0x438] ;  /* 0x00010e00ff021b82 */ /* 0x000e220000000800 */
[C---:B------:R-:W-:Y:S01]  /*c6e0*/  IMAD.IADD R11, R36.reuse, 0x1, R11 ;  /* 0x00000001240b7824 */ /* 0x040fe200078e020b */
[----:B------:R-:W-:-:S03]  /*c6f0*/  ISETP.GT.U32.AND P0, PT, R36, 0x9f, PT ;  /* 0x0000009f2400780c */ /* 0x000fc60003f04070 */
[----:B---3--:R-:W-:-:S04]  /*c700*/  @P1 IMAD.HI.U32 R3, R11, R6, RZ ;  /* 0x000000060b031227 */ /* 0x008fc800078e00ff */
[----:B------:R-:W-:Y:S01]  /*c710*/  IMAD.MOV.U32 R12, RZ, RZ, R11 ;  /* 0x000000ffff0c7224 */ /* 0x000fe200078e000b */
[----:B0-----:R-:W-:-:S05]  /*c720*/  @P1 SHF.R.U32.HI R12, RZ, R2, R3 ;  /* 0x00000002ff0c1219 */ /* 0x001fca0000011603 */
[--C-:B------:R-:W-:Y:S01]  /*c730*/  @!P0 SHF.R.S32.HI R3, RZ, 0x1f, R12.reuse ;  /* 0x0000001fff038819 */ /* 0x100fe2000001140c */
[----:B------:R-:W-:-:S04]  /*c740*/  @!P0 IMAD.MOV.U32 R2, RZ, RZ, R12 ;  /* 0x000000ffff028224 */ /* 0x000fc800078e000c */
[----:B------:R-:W-:Y:S01]  /*c750*/  @!P0 IMAD.WIDE.U32 R2, R30, UR4, R2 ;  /* 0x000000041e028c25 */ /* 0x000fe2000f8e0002 */
[----:B------:R-:W-:-:S03]  /*c760*/  ULDC UR4, c[0x0][0x430] ;  /* 0x00010c0000047ab9 */ /* 0x000fc60000000800 */
[----:B------:R-:W-:Y:S01]  /*c770*/  @!P0 IMAD.IADD R4, R4, 0x1, R3 ;  /* 0x0000000104048824 */ /* 0x000fe200078e0203 */
[----:B------:R-:W-:-:S04]  /*c780*/  @!P0 LEA R6, P1, R2, UR6, 0x2 ;  /* 0x0000000602068c11 */ /* 0x000fc8000f8210ff */
[----:B------:R-:W-:Y:S01]  /*c790*/  @!P0 LEA.HI.X R7, R2, UR7, R4, 0x2, P1 ;  /* 0x0000000702078c11 */ /* 0x000fe200088f1404 */
[----:B------:R-:W-:-:S06]  /*c7a0*/  IMAD.MOV.U32 R4, RZ, RZ, RZ ;  /* 0x000000ffff047224 */ /* 0x000fcc00078e00ff */
[----:B------:R0:W5:Y:S04]  /*c7b0*/  @!P0 LDG.E R4, desc[UR50][R6.64] ;  /* 0x0000003206048981 */ /* 0x000168000c1e1900 */
[----:B------:R-:W2:Y:S01]  /*c7c0*/  LDG.E R6, desc[UR50][R8.64] ;  /* 0x0000003208067981 */ /* 0x000ea2000c1e1900 */
[----:B------:R-:W-:Y:S02]  /*c7d0*/  IMAD.U32 R13, RZ, RZ, UR46 ;  /* 0x0000002eff0d7e24 */ /* 0x000fe4000f8e00ff */
[----:B------:R-:W-:-:S03]  /*c7e0*/  VIADD R19, R10, 0x1 ;  /* 0x000000010a137836 */ /* 0x000fc60000000000 */
[----:B------:R-:W-:Y:S01]  /*c7f0*/  ISETP.NE.AND P3, PT, R13, 0x3, PT ;  /* 0x000000030d00780c */ /* 0x000fe20003f65270 */
[----:B------:R-:W-:Y:S01]  /*c800*/  IMAD.MOV R3, RZ, RZ, -R5 ;  /* 0x000000ffff037224 */ /* 0x000fe200078e0a05 */
[----:B------:R-:W-:Y:S01]  /*c810*/  ISETP.NE.AND P0, PT, R19, 0x2, PT ;  /* 0x000000021300780c */ /* 0x000fe20003f05270 */
[----:B------:R-:W-:Y:S02]  /*c820*/  IMAD.MOV R2, RZ, RZ, -R12 ;  /* 0x000000ffff027224 */ /* 0x000fe400078e0a0c */
[----:B0-----:R-:W-:Y:S01]  /*c830*/  IMAD R7, R3, UR4, R0 ;  /* 0x0000000403077c24 */ /* 0x001fe2000f8e0200 */
[----:B------:R-:W-:Y:S01]  /*c840*/  SEL R31, RZ, 0x1, P0 ;  /* 0x00000001ff1f7807 */ /* 0x000fe20000000000 */
[----:B------:R-:W-:Y:S02]  /*c850*/  IMAD.MOV.U32 R0, RZ, RZ, R29 ;  /* 0x000000ffff007224 */ /* 0x000fe400078e001d */
[----:B------:R-:W-:Y:S01]  /*c860*/  IMAD R5, R2, UR4, R11 ;  /* 0x0000000402057c24 */ /* 0x000fe2000f8e020b */
[----:B------:R-:W-:Y:S01]  /*c870*/  SEL R19, R19, RZ, P0 ;  /* 0x000000ff13137207 */ /* 0x000fe20000000000 */
[----:B------:R-:W-:Y:S01]  /*c880*/  VIADD R29, R29, 0xffffffff ;  /* 0xffffffff1d1d7836 */ /* 0x000fe20000000000 */
[----:B------:R-:W-:-:S02]  /*c890*/  LOP3.LUT R31, R18, R31, RZ, 0x3c, !PT ;  /* 0x0000001f121f7212 */ /* 0x000fc400078e3cff */
[----:B------:R-:W-:Y:S02]  /*c8a0*/  ISETP.GT.AND P2, PT, R0, RZ, PT ;  /* 0x000000ff0000720c */ /* 0x000fe40003f44270 */
[----:B--2---:R-:W-:Y:S01]  /*c8b0*/  SHF.R.S32.HI R27, RZ, 0x1f, R6 ;  /* 0x0000001fff1b7819 */ /* 0x004fe20000011406 */
[----:B------:R-:W-:Y:S10]  /*c8c0*/  @!P3 BRA `(.L_x_65) ;  /* 0x000000000004b947 */ /* 0x000ff40003800000 */
[----:B------:R-:W-:Y:S01]  /*c8d0*/  BPT.TRAP 0x1 ;  /* 0x000000040000795c */ /* 0x000fe20000300000 */
.L_x_65:
[----:B------:R-:W-:Y:S01]  /*c8e0*/  LEA R0, R19, UR41, 0x3 ;  /* 0x0000002913007c11 */ /* 0x000fe2000f8e18ff */
[----:B------:R-:W-:Y:S01]  /*c8f0*/  BSSY B0, `(.L_x_66) ;  /* 0x0000005000007945 */ /* 0x000fe20003800000 */
[----:B------:R-:W-:Y:S02]  /*c900*/  SHF.L.U32 R28, R31, 0x1f, RZ ;  /* 0x0000001f1f1c7819 */ /* 0x000fe400000006ff */
[----:B------:R-:W-:Y:S02]  /*c910*/  SHF.R.S32.HI R24, RZ, 0x1f, R7 ;  /* 0x0000001fff187819 */ /* 0x000fe40000011407 */
[----:B------:R-:W0:Y:S02]  /*c920*/  SYNCS.PHASECHK.TRANS64.TRYWAIT P0, [R0+URZ+0x29880], R28 ;  /* 0x0298801c000075a7 */ /* 0x000e24000800017f */
[----:B0-----:R-:W-:Y:S05]  /*c930*/  @!P0 BRA `(.L_x_67) ;  /* 0x0000003000c48947 */ /* 0x001fea0003800000 */
.L_x_146:
[----:B------:R-:W-:Y:S05]  /*c940*/  BSYNC B0 ;  /* 0x0000000000007941 */ /* 0x000fea0003800000 */
.L_x_66:
[----:B------:R-:W-:Y:S01]  /*c950*/  ULDC.64 UR4, c[0x0][0x328] ;  /* 0x0000ca0000047ab9 */ /* 0x000fe20000000a00 */
[----:B------:R-:W-:Y:S01]  /*c960*/  ULDC.64 UR6, c[0x0][0x338] ;  /* 0x0000ce0000067ab9 */ /* 0x000fe20000000a00 */
[----:B------:R-:W-:Y:S01]  /*c970*/  IMAD R8, R24, UR4, RZ ;  /* 0x0000000418087c24 */ /* 0x000fe2000f8e02ff */
[----:B------:R-:W1:Y:S01]  /*c980*/  S2R R12, SR_TID.X ;  /* 0x00000000000c7919 */ /* 0x000e620000002100 */
[C---:B------:R-:W-:Y:S01]  /*c990*/  IMAD.WIDE.U32 R2, R7.reuse, UR4, RZ ;  /* 0x0000000407027c25 */ /* 0x040fe2000f8e00ff */
[----:B------:R-:W-:Y:S01]  /*c9a0*/  ULDC.64 UR8, c[0x0][0x330] ;  /* 0x0000cc0000087ab9 */ /* 0x000fe20000000a00 */
[----:B------:R-:W-:Y:S01]  /*c9b0*/  SHF.R.S32.HI R25, RZ, 0x1f, R5 ;  /* 0x0000001fff197819 */ /* 0x000fe20000011405 */
[----:B------:R-:W-:Y:S01]  /*c9c0*/  ULDC.64 UR10, c[0x0][0x318] ;  /* 0x0000c600000a7ab9 */ /* 0x000fe20000000a00 */
[----:B------:R-:W-:Y:S01]  /*c9d0*/  IMAD R8, R7, UR5, R8 ;  /* 0x0000000507087c24 */ /* 0x000fe2000f8e0208 */
[----:B-----5:R-:W-:Y:S01]  /*c9e0*/  SHF.R.S32.HI R26, RZ, 0x1f, R4 ;  /* 0x0000001fff1a7819 */ /* 0x020fe20000011404 */
[----:B------:R-:W-:Y:S01]  /*c9f0*/  IMAD R23, R32, UR8, RZ ;  /* 0x0000000820177c24 */ /* 0x000fe2000f8e02ff */
[C---:B------:R-:W-:Y:S01]  /*ca00*/  LOP3.LUT P3, RZ, R16.reuse, 0x10, RZ, 0xc0, !PT ;  /* 0x0000001010ff7812 */ /* 0x040fe2000786c0ff */
[----:B------:R-:W-:Y:S01]  /*ca10*/  IMAD.IADD R3, R3, 0x1, R8 ;  /* 0x0000000103037824 */ /* 0x000fe200078e0208 */
[----:B------:R-:W-:Y:S01]  /*ca20*/  LOP3.LUT P1, RZ, R16, 0x8, RZ, 0xc0, !PT ;  /* 0x0000000810ff7812 */ /* 0x000fe2000782c0ff */
[----:B------:R-:W-:-:S02]  /*ca30*/  IMAD R8, R27, UR6, RZ ;  /* 0x000000061b087c24 */ /* 0x000fc4000f8e02ff */
[----:B------:R-:W-:-:S04]  /*ca40*/  IMAD.WIDE.U32 R2, R6, UR6, R2 ;  /* 0x0000000606027c25 */ /* 0x000fc8000f8e0002 */
[----:B------:R-:W-:Y:S02]  /*ca50*/  IMAD R8, R6, UR7, R8 ;  /* 0x0000000706087c24 */ /* 0x000fe4000f8e0208 */
[----:B------:R-:W-:Y:S02]  /*ca60*/  IMAD R23, R17, UR9, R23 ;  /* 0x0000000911177c24 */ /* 0x000fe4000f8e0217 */
[----:B------:R-:W-:Y:S02]  /*ca70*/  IMAD.IADD R3, R3, 0x1, R8 ;  /* 0x0000000103037824 */ /* 0x000fe400078e0208 */
[----:B------:R-:W-:Y:S02]  /*ca80*/  IMAD R11, R25, UR4, RZ ;  /* 0x00000004190b7c24 */ /* 0x000fe4000f8e02ff */
[----:B------:R-:W-:-:S04]  /*ca90*/  IMAD.WIDE.U32 R2, R17, UR8, R2 ;  /* 0x0000000811027c25 */ /* 0x000fc8000f8e0002 */
[----:B------:R-:W-:Y:S01]  /*caa0*/  IMAD R11, R5, UR5, R11 ;  /* 0x00000005050b7c24 */ /* 0x000fe2000f8e020b */
[----:B------:R-:W-:Y:S02]  /*cab0*/  IADD3 R8, P0, R2, UR10, RZ ;  /* 0x0000000a02087c10 */ /* 0x000fe4000ff1e0ff */
        /* <DEDUP_REMOVED lines=11> */
[----:B------:R-:W-:Y:S02]  /*cb70*/  IMAD R20, R19, 0x5000, R12 ;  /* 0x0000500013147824 */ /* 0x000fe400078e020c */
[----:B------:R-:W-:-:S03]  /*cb80*/  IMAD.WIDE.U32 R2, R17, UR8, R2 ;  /* 0x0000000811027c25 */ /* 0x000fc6000f8e0002 */
[----:B------:R-:W-:-:S04]  /*cb90*/  IADD3 R22, P0, R2, UR10, RZ ;  /* 0x0000000a02167c10 */ /* 0x000fc8000ff1e0ff */
[----:B------:R-:W-:Y:S01]  /*cba0*/  IADD3.X R23, R23, UR11, R3, P0, !PT ;  /* 0x0000000b17177c10 */ /* 0x000fe200087fe403 */
[----:B------:R-:W-:Y:S08]  /*cbb0*/  BRA.DIV UR4, `(.L_x_68) ;  /* 0x0000003204387947 */ /* 0x000ff0000b800000 */
[----:B------:R-:W1:Y:S01]  /*cbc0*/  SHFL.IDX PT, R2, R8, RZ, 0x1c1f ;  /* 0x001c1fff08027589 */ /* 0x000e6200000e0000 */
[----:B------:R-:W-:-:S03]  /*cbd0*/  IADD3 R20, R20, UR41, R33 ;  /* 0x0000002914147c10 */ /* 0x000fc6000fffe021 */
[----:B------:R-:W2:Y:S02]  /*cbe0*/  SHFL.IDX PT, R3, R9, RZ, 0x1c1f ;  /* 0x001c1fff09037589 */ /* 0x000ea400000e0000 */
[----:B------:R-:W-:Y:S02]  /*cbf0*/  IMAD.IADD R21, R34, 0x1, R20 ;  /* 0x0000000122157824 */ /* 0x000fe400078e0214 */
[----:B------:R-:W-:Y:S01]  /*cc00*/  SHFL.IDX PT, R23, R23, RZ, 0x1c1f ;  /* 0x001c1fff17177589 */ /* 0x000fe200000e0000 */
[----:B-1----:R-:W-:-:S05]  /*cc10*/  IADD3 R2, P0, R35, R2, RZ ;  /* 0x0000000223027210 */ /* 0x002fca0007f1e0ff */
[----:B--2---:R-:W-:-:S05]  /*cc20*/  IMAD.X R3, RZ, RZ, R3, P0 ;  /* 0x000000ffff037224 */ /* 0x004fca00000e0603 */
[----:B------:R-:W-:Y:S04]  /*cc30*/  LDGSTS.E.BYPASS.LTC128B.128 [R20+0xa400], desc[UR50][R2.64], !P3 ;  /* 0x0a40000002147fae */ /* 0x000fe8000d901d72 */
        /* <DEDUP_REMOVED lines=20> */
.L_x_158:
        /* <DEDUP_REMOVED lines=9> */
.L_x_69:
        /* <DEDUP_REMOVED lines=11> */
.L_x_70:
[----:B------:R2:W-:Y:S01]  /*cec0*/  SYNCS.ARRIVE.TRANS64.A1T0 RZ, [R0+URZ+0x29870], RZ ;  /* 0x029870ff00ff79a7 */ /* 0x0005e2000810003f */
[----:B------:R-:W-:Y:S05]  /*ced0*/  @!P3 BRA `(.L_x_71) ;  /* 0x000000000004b947 */ /* 0x000fea0003800000 */
[----:B------:R-:W-:Y:S01]  /*cee0*/  BPT.TRAP 0x1 ;  /* 0x000000040000795c */ /* 0x000fe20000300000 */
.L_x_71:
[----:B------:R-:W3:Y:S01]  /*cef0*/  SYNCS.PHASECHK.TRANS64.TRYWAIT P0, [R0+URZ+0x29840], R28 ;  /* 0x0298401c000075a7 */ /* 0x000ee2000800017f */
[----:B------:R-:W-:Y:S04]  /*cf00*/  BSSY B0, `(.L_x_72) ;  /* 0x0000002000007945 */ /* 0x000fe80003800000 */
[----:B---3--:R-:W-:Y:S05]  /*cf10*/  @!P0 BRA `(.L_x_73) ;  /* 0x0000003000d48947 */ /* 0x008fea0003800000 */
.L_x_159:
[----:B------:R-:W-:Y:S05]  /*cf20*/  BSYNC B0 ;  /* 0x0000000000007941 */ /* 0x000fea0003800000 */
.L_x_72:
[----:B------:R-:W4:Y:S01]  /*cf30*/  LDL R9, [R1+0x4] ;  /* 0x0000040001097983 */ /* 0x000f220000100800 */
[----:B------:R-:W-:Y:S01]  /*cf40*/  ULDC.64 UR4, c[0x0][0x300] ;  /* 0x0000c00000047ab9 */ /* 0x000fe20000000a00 */
[----:B------:R-:W-:Y:S01]  /*cf50*/  ULDC.64 UR6, c[0x0][0x310] ;  /* 0x0000c40000067ab9 */ /* 0x000fe20000000a00 */
[----:B------:R-:W-:Y:S01]  /*cf60*/  IMAD R8, R24, UR4, RZ ;  /* 0x0000000418087c24 */ /* 0x000fe2000f8e02ff */
[----:B------:R-:W-:Y:S01]  /*cf70*/  ULDC.64 UR8, c[0x0][0x308] ;  /* 0x0000c20000087ab9 */ /* 0x000fe20000000a00 */
[C---:B------:R-:W-:Y:S01]  /*cf80*/  IMAD.WIDE.U32 R2, R7.reuse, UR4, RZ ;  /* 0x0000000407027c25 */ /* 0x040fe2000f8e00ff */
[----:B------:R-:W-:Y:S01]  /*cf90*/  ULDC.64 UR10, c[0x0][0x2e8] ;  /* 0x0000ba00000a7ab9 */ /* 0x000fe20000000a00 */
[C---:B------:R-:W-:Y:S02]  /*cfa0*/  LOP3.LUT P4, RZ, R16.reuse, 0x4, RZ, 0xc0, !PT ;  /* 0x0000000410ff7812 */ /* 0x040fe4000788c0ff */
[----:B------:R-:W-:Y:S01]  /*cfb0*/  IMAD R8, R7, UR5, R8 ;  /* 0x0000000507087c24 */ /* 0x000fe2000f8e0208 */
[C---:B------:R-:W-:Y:S01]  /*cfc0*/  LOP3.LUT P3, RZ, R16.reuse, 0x2, RZ, 0xc0, !PT ;  /* 0x0000000210ff7812 */ /* 0x040fe2000786c0ff */
[----:B------:R-:W-:Y:S01]  /*cfd0*/  IMAD R27, R27, UR6, RZ ;  /* 0x000000061b1b7c24 */ /* 0x000fe2000f8e02ff */
[----:B------:R-:W-:Y:S01]  /*cfe0*/  LOP3.LUT P1, RZ, R16, 0x1, RZ, 0xc0, !PT ;  /* 0x0000000110ff7812 */ /* 0x000fe2000782c0ff */
[----:B------:R-:W-:-:S02]  /*cff0*/  IMAD.IADD R3, R3, 0x1, R8 ;  /* 0x0000000103037824 */ /* 0x000fc400078e0208 */
[C---:B------:R-:W-:Y:S02]  /*d000*/  IMAD R27, R6.reuse, UR7, R27 ;  /* 0x00000007061b7c24 */ /* 0x040fe4000f8e021b */
[----:B------:R-:W-:-:S04]  /*d010*/  IMAD.WIDE.U32 R2, R6, UR6, R2 ;  /* 0x0000000606027c25 */ /* 0x000fc8000f8e0002 */
[----:B------:R-:W-:Y:S02]  /*d020*/  IMAD.IADD R3, R3, 0x1, R27 ;  /* 0x0000000103037824 */ /* 0x000fe400078e021b */
[----:B------:R-:W-:Y:S02]  /*d030*/  IMAD R20, R32, UR8, RZ ;  /* 0x0000000820147c24 */ /* 0x000fe4000f8e02ff */
[----:B------:R-:W-:-:S04]  /*d040*/  IMAD.WIDE.U32 R2, R17, UR8, R2 ;  /* 0x0000000811027c25 */ /* 0x000fc8000f8e0002 */
[----:B------:R-:W-:Y:S01]  /*d050*/  IMAD R20, R17, UR9, R20 ;  /* 0x0000000911147c24 */ /* 0x000fe2000f8e0214 */
[----:B------:R-:W-:Y:S01]  /*d060*/  IADD3 R6, P0, R2, UR10, RZ ;  /* 0x0000000a02067c10 */ /* 0x000fe2000ff1e0ff */
[----:B------:R-:W-:-:S03]  /*d070*/  IMAD R8, R25, UR4, RZ ;  /* 0x0000000419087c24 */ /* 0x000fc6000f8e02ff */
[----:B------:R-:W-:Y:S01]  /*d080*/  IADD3.X R7, R20, UR11, R3, P0, !PT ;  /* 0x0000000b14077c10 */ /* 0x000fe200087fe403 */
[C---:B------:R-:W-:Y:S02]  /*d090*/  IMAD R8, R5.reuse, UR5, R8 ;  /* 0x0000000505087c24 */ /* 0x040fe4000f8e0208 */
[----:B------:R-:W-:Y:S01]  /*d0a0*/  IMAD.WIDE.U32 R2, R5, UR4, RZ ;  /* 0x0000000405027c25 */ /* 0x000fe2000f8e00ff */
[----:B------:R-:W-:-:S03]  /*d0b0*/  UMOV UR4, 0xffffffff ;  /* 0xffffffff00047882 */ /* 0x000fc60000000000 */
[----:B------:R-:W-:Y:S02]  /*d0c0*/  IMAD.IADD R3, R3, 0x1, R8 ;  /* 0x0000000103037824 */ /* 0x000fe400078e0208 */
[----:B------:R-:W-:Y:S02]  /*d0d0*/  IMAD R5, R26, UR6, RZ ;  /* 0x000000061a057c24 */ /* 0x000fe4000f8e02ff */
[----:B------:R-:W-:-:S04]  /*d0e0*/  IMAD.WIDE.U32 R2, R4, UR6, R2 ;  /* 0x0000000604027c25 */ /* 0x000fc8000f8e0002 */
[----:B------:R-:W-:-:S04]  /*d0f0*/  IMAD R5, R4, UR7, R5 ;  /* 0x0000000704057c24 */ /* 0x000fc8000f8e0205 */
[----:B------:R-:W-:Y:S02]  /*d100*/  IMAD.IADD R3, R3, 0x1, R5 ;  /* 0x0000000103037824 */ /* 0x000fe400078e0205 */
[----:B------:R-:W-:-:S03]  /*d110*/  IMAD.WIDE.U32 R2, R17, UR8, R2 ;  /* 0x0000000811027c25 */ /* 0x000fc6000f8e0002 */
[----:B------:R-:W-:-:S04]  /*d120*/  IADD3 R8, P0, R2, UR10, RZ ;  /* 0x0000000a02087c10 */ /* 0x000fc8000ff1e0ff */
[----:B------:R-:W-:Y:S01]  /*d130*/  IADD3.X R20, R20, UR11, R3, P0, !PT ;  /* 0x0000000b14147c10 */ /* 0x000fe200087fe403 */
[----:B----4-:R-:W-:Y:S01]  /*d140*/  IMAD R9, R19, 0x7800, R9 ;  /* 0x0000780013097824 */ /* 0x010fe200078e0209 */
[----:B------:R-:W-:Y:S07]  /*d150*/  BRA.DIV UR4, `(.L_x_74) ;  /* 0x0000003204587947 */ /* 0x000fee000b800000 */
[----:B------:R-:W4:Y:S01]  /*d160*/  SHFL.IDX PT, R14, R6, RZ, 0x1c1f ;  /* 0x001c1fff060e7589 */ /* 0x000f2200000e0000 */
[----:B------:R-:W-:-:S03]  /*d170*/  VIADD R9, R9, UR41 ;  /* 0x0000002909097c36 */ /* 0x000fc60008000000 */
[----:B------:R-:W5:Y:S04]  /*d180*/  SHFL.IDX PT, R3, R7, RZ, 0x1c1f ;  /* 0x001c1fff07037589 */ /* 0x000f6800000e0000 */
[----:B------:R-:W-:Y:S04]  /*d190*/  SHFL.IDX PT, R5, R7, 0x2, 0x1c1f ;  /* 0x005c1f0007057f89 */ /* 0x000fe800000e0000 */
[----:B------:R-:W-:Y:S01]  /*d1a0*/  SHFL.IDX PT, R20, R20, RZ, 0x1c1f ;  /* 0x001c1fff14147589 */ /* 0x000fe200000e0000 */
[----:B----4-:R-:W-:-:S03]  /*d1b0*/  IADD3 R2, P0, R35, R14, RZ ;  /* 0x0000000e23027210 */ /* 0x010fc60007f1e0ff */
[----:B------:R-:W4:Y:S02]  /*d1c0*/  SHFL.IDX PT, R14, R6, 0x1, 0x1c1f ;  /* 0x003c1f00060e7f89 */ /* 0x000f2400000e0000 */
[----:B-----5:R-:W-:-:S05]  /*d1d0*/  IMAD.X R3, RZ, RZ, R3, P0 ;  /* 0x000000ffff037224 */ /* 0x020fca00000e0603 */
[----:B------:R-:W-:Y:S04]  /*d1e0*/  LDGSTS.E.BYPASS.LTC128B.128 [R9+0x1a400], desc[UR50][R2.64], !P4 ;  /* 0x1a40000002097fae */ /* 0x000fe8000e101d72 */
[----:B------:R-:W-:Y:S04]  /*d1f0*/  LDGSTS.E.BYPASS.LTC128B.128 [R9+0x1cc00], desc[UR50][R2.64+0x40], !P3 ;  /* 0x1cc0004002097fae */ /* 0x000fe8000d901d72 */
[----:B------:R5:W-:Y:S04]  /*d200*/  LDGSTS.E.BYPASS.LTC128B.128 [R9+0x1f400], desc[UR50][R2.64+0x80], !P1 ;  /* 0x1f40008002097fae */ /* 0x000be8000c901d72 */
[----:B-----5:R-:W5:Y:S01]  /*d210*/  SHFL.IDX PT, R3, R7, 0x1, 0x1c1f ;  /* 0x003c1f0007037f89 */ /* 0x020f6200000e0000 */
[----:B----4-:R-:W-:-:S03]  /*d220*/  IADD3 R2, P0, R35, R14, RZ ;  /* 0x0000000e23027210 */ /* 0x010fc60007f1e0ff */
[----:B------:R-:W4:Y:S04]  /*d230*/  SHFL.IDX PT, R14, R6, 0x2, 0x1c1f ;  /* 0x005c1f00060e7f89 */ /* 0x000f2800000e0000 */
[----:B------:R-:W-:Y:S01]  /*d240*/  SHFL.IDX PT, R7, R7, 0x3, 0x1c1f ;  /* 0x007c1f0007077f89 */ /* 0x000fe200000e0000 */
[----:B-----5:R-:W-:Y:S01]  /*d250*/  IMAD.X R3, RZ, RZ, R3, P0 ;  /* 0x000000ffff037224 */ /* 0x020fe200000e0603 */
[----:B----4-:R-:W-:-:S04]  /*d260*/  IADD3 R4, P0, R35, R14, RZ ;  /* 0x0000000e23047210 */ /* 0x010fc80007f1e0ff */
[----:B------:R-:W-:Y:S04]  /*d270*/  LDGSTS.E.BYPASS.LTC128B.128 [R9+0x1ac00], desc[UR50][R2.64], !P4 ;  /* 0x1ac0000002097fae */ /* 0x000fe8000e101d72 */
[----:B------:R-:W-:Y:S01]  /*d280*/  LDGSTS.E.BYPASS.LTC128B.128 [R9+0x1d400], desc[UR50][R2.64+0x40], !P3 ;  /* 0x1d40004002097fae */ /* 0x000fe2000d901d72 */
[----:B------:R-:W-:-:S03]  /*d290*/  IMAD.X R5, RZ, RZ, R5, P0 ;  /* 0x000000ffff057224 */ /* 0x000fc600000e0605 */
[----:B------:R4:W-:Y:S04]  /*d2a0*/  LDGSTS.E.BYPASS.LTC128B.128 [R9+0x1fc00], desc[UR50][R2.64+0x80], !P1 ;  /* 0x1fc0008002097fae */ /* 0x0009e8000c901d72 */
[----:B------:R0:W-:Y:S04]  /*d2b0*/  LDGSTS.E.BYPASS.LTC128B.128 [R9+0x1b400], desc[UR50][R4.64], !P4 ;  /* 0x1b40000004097fae */ /* 0x0001e8000e101d72 */
[----:B------:R0:W-:Y:S04]  /*d2c0*/  LDGSTS.E.BYPASS.LTC128B.128 [R9+0x1dc00], desc[UR50][R4.64+0x40], !P3 ;  /* 0x1dc0004004097fae */ /* 0x0001e8000d901d72 */
[----:B----4-:R-:W4:Y:S04]  /*d2d0*/  SHFL.IDX PT, R2, R6, 0x3, 0x1c1f ;  /* 0x007c1f0006027f89 */ /* 0x010f2800000e0000 */
[----:B------:R0:W-:Y:S04]  /*d2e0*/  LDGSTS.E.BYPASS.LTC128B.128 [R9+0x20400], desc[UR50][R4.64+0x80], !P1 ;  /* 0x2040008004097fae */ /* 0x0001e8000c901d72 */
[----:B------:R0:W0:Y:S01]  /*d2f0*/  SHFL.IDX PT, R14, R8, RZ, 0x1c1f ;  /* 0x001c1fff080e7589 */ /* 0x00002200000e0000 */
[----:B----4-:R-:W-:-:S05]  /*d300*/  IADD3 R2, P0, R35, R2, RZ ;  /* 0x0000000223027210 */ /* 0x010fca0007f1e0ff */
[----:B------:R-:W-:-:S05]  /*d310*/  IMAD.X R3, RZ, RZ, R7, P0 ;  /* 0x000000ffff037224 */ /* 0x000fca00000e0607 */
[----:B------:R4:W-:Y:S04]  /*d320*/  LDGSTS.E.BYPASS.LTC128B.128 [R9+0x1bc00], desc[UR50][R2.64], !P4 ;  /* 0x1bc0000002097fae */ /* 0x0009e8000e101d72 */
[----:B------:R4:W-:Y:S04]  /*d330*/  LDGSTS.E.BYPASS.LTC128B.128 [R9+0x1e400], desc[UR50][R2.64+0x40], !P3 ;  /* 0x1e40004002097fae */ /* 0x0009e8000d901d72 */
[----:B0-----:R4:W-:Y:S02]  /*d340*/  LDGSTS.E.BYPASS.LTC128B.128 [R9+0x20c00], desc[UR50][R2.64+0x80], !P1 ;  /* 0x20c0008002097fae */ /* 0x0019e4000c901d72 */
.L_x_171:
[----:B----4-:R-:W-:-:S05]  /*d350*/  IADD3 R2, P0, R35, R14, RZ ;  /* 0x0000000e23027210 */ /* 0x010fca0007f1e0ff */
[----:B------:R-:W-:Y:S01]  /*d360*/  IMAD.X R3, RZ, RZ, R20, P0 ;  /* 0x000000ffff037224 */ /* 0x000fe200000e0614 */
[----:B------:R-:W-:-:S04]  /*d370*/  PLOP3.LUT P0, PT, PT, PT, PT, 0x80, 0x0 ;  /* 0x000000000000781c */ /* 0x000fc80003f0f070 */
[----:B------:R-:W-:Y:S01]  /*d380*/  @!PT LDS RZ, [RZ] ;  /* 0x00000000fffff984 */ /* 0x000fe20000000800 */
[----:B------:R-:W-:Y:S01]  /*d390*/  @!PT LDS RZ, [RZ] ;  /* 0x00000000fffff984 */ /* 0x000fe20000000800 */
[----:B------:R-:W-:Y:S01]  /*d3a0*/  @!PT LDS RZ, [RZ] ;  /* 0x00000000fffff984 */ /* 0x000fe20000000800 */
[----:B------:R0:W-:Y:S04]  /*d3b0*/  LDGSTS.E.BYPASS.LTC128B.128 [R9+0x1c400], desc[UR50][R2.64], !P4 ;  /* 0x1c40000002097fae */ /* 0x0001e8000e101d72 */
[----:B------:R0:W-:Y:S04]  /*d3c0*/  LDGSTS.E.BYPASS.LTC128B.128 [R9+0x1ec00], desc[UR50][R2.64+0x40], !P3 ;  /* 0x1ec0004002097fae */ /* 0x0001e8000d901d72 */
[----:B------:R0:W-:Y:S01]  /*d3d0*/  LDGSTS.E.BYPASS.LTC128B.128 [R9+0x21400], desc[UR50][R2.64+0x80], !P1 ;  /* 0x2140008002097fae */ /* 0x0001e2000c901d72 */
[----:B------:R-:W-:Y:S01]  /*d3e0*/  NOP ;  /* 0x0000000000007918 */ /* 0x000fe20000000000 */
.L_x_75:
[----:B------:R-:W-:Y:S02]  /*d3f0*/  PLOP3.LUT P1, PT, P1, P0, PT, 0xa2, 0x0 ;  /* 0x000000000000781c */ /* 0x000fe40000f21472 */
[----:B------:R-:W-:-:S08]  /*d400*/  @P0 R2UR P1, UR4, R0 ;  /* 0x00000000000402ca */ /* 0x000fd00000020000 */
[----:B------:R-:W-:-:S05]  /*d410*/  @P0 PLOP3.LUT P0, PT, P1, PT, PT, 0x80, 0x0 ;  /* 0x000000000000081c */ /* 0x000fca0000f0f070 */
[----:B------:R-:W-:Y:S01]  /*d420*/  @!P1 SYNCS.ARRIVE.TRANS64.RED.A0T1 RZ, [UR4+0x29830], RZ ;  /* 0x029830ffffff99a7 */ /* 0x000fe20008200404 */
[----:B------:R-:W-:Y:S07]  /*d430*/  @!P1 ARRIVES.LDGSTSBAR.64.TRANSCNT [UR4+0x29830] ;  /* 0x02983000ff0099b0 */ /* 0x000fee0008000a84 */
[----:B------:R-:W-:Y:S05]  /*d440*/  @P0 BRA.U.ANY `(.L_x_75) ;  /* 0xfffffffd00e80947 */ /* 0x000fea000393ffff */
[----:B------:R-:W-:Y:S01]  /*d450*/  NOP ;  /* 0x0000000000007918 */ /* 0x000fe20000000000 */
[----:B0-----:R-:W-:-:S05]  /*d460*/  IMAD.U32 R2, RZ, RZ, UR46 ;  /* 0x0000002eff027e24 */ /* 0x001fca000f8e00ff */
[----:B------:R-:W-:-:S13]  /*d470*/  ISETP.NE.AND P3, PT, R2, 0x3, PT ;  /* 0x000000030200780c */ /* 0x000fda0003f65270 */
[----:B------:R-:W-:Y:S05]  /*d480*/  @!P3 BRA `(.L_x_76) ;  /* 0x000000000004b947 */ /* 0x000fea0003800000 */
[----:B------:R-:W-:Y:S01]  /*d490*/  BPT.TRAP 0x1 ;  /* 0x000000040000795c */ /* 0x000fe20000300000 */
.L_x_76:
[----:B------:R2:W-:Y:S02]  /*d4a0*/  SYNCS.ARRIVE.TRANS64.A1T0 RZ, [R0+URZ+0x29830], RZ ;  /* 0x029830ff00ff79a7 */ /* 0x0005e4000810003f */
[----:B--23--:R-:W-:-:S05]  /*d4b0*/  IMAD.U32 R0, RZ, RZ, UR47 ;  /* 0x0000002fff007e24 */ /* 0x00cfca000f8e00ff */
[----:B------:R-:W-:-:S13]  /*d4c0*/  ISETP.NE.AND P0, PT, R0, 0x3, PT ;  /* 0x000000030000780c */ /* 0x000fda0003f05270 */
[----:B------:R-:W-:Y:S05]  /*d4d0*/  @!P0 BRA `(.L_x_77) ;  /* 0x0000000000048947 */ /* 0x000fea0003800000 */
[----:B------:R-:W-:Y:S01]  /*d4e0*/  BPT.TRAP 0x1 ;  /* 0x000000040000795c */ /* 0x000fe20000300000 */
.L_x_77:
[----:B------:R-:W-:Y:S01]  /*d4f0*/  LOP3.LUT R3, R18, 0x1, RZ, 0x3c, !PT ;  /* 0x0000000112037812 */ /* 0x000fe200078e3cff */
[----:B------:R-:W-:Y:S01]  /*d500*/  BSSY B0, `(.L_x_78) ;  /* 0x0000005000007945 */ /* 0x000fe20003800000 */
[----:B------:R-:W-:Y:S02]  /*d510*/  LEA R0, R10, UR41, 0x3 ;  /* 0x000000290a007c11 */ /* 0x000fe4000f8e18ff */
[----:B------:R-:W-:-:S04]  /*d520*/  SHF.L.U32 R3, R3, 0x1f, RZ ;  /* 0x0000001f03037819 */ /* 0x000fc800000006ff */
[----:B------:R-:W0:Y:S02]  /*d530*/  SYNCS.PHASECHK.TRANS64.TRYWAIT P1, [R0+URZ+0x29870], R3 ;  /* 0x02987003000075a7 */ /* 0x000e24000802017f */
[----:B0-----:R-:W-:Y:S05]  /*d540*/  @!P1 BRA `(.L_x_79) ;  /* 0x0000003000cc9947 */ /* 0x001fea0003800000 */
.L_x_172:
[----:B------:R-:W-:Y:S05]  /*d550*/  BSYNC B0 ;  /* 0x0000000000007941 */ /* 0x000fea0003800000 */
.L_x_78:
[----:B------:R-:W-:-:S05]  /*d560*/  IMAD.U32 R2, RZ, RZ, UR46 ;  /* 0x0000002eff027e24 */ /* 0x000fca000f8e00ff */
[----:B------:R-:W-:-:S13]  /*d570*/  ISETP.NE.AND P1, PT, R2, 0x3, PT ;  /* 0x000000030200780c */ /* 0x000fda0003f25270 */
[----:B------:R-:W-:Y:S05]  /*d580*/  @!P1 BRA `(.L_x_80) ;  /* 0x0000000000049947 */ /* 0x000fea0003800000 */
[----:B------:R-:W-:Y:S01]  /*d590*/  BPT.TRAP 0x1 ;  /* 0x000000040000795c */ /* 0x000fe20000300000 */
.L_x_80:
[----:B0-----:R-:W-:Y:S01]  /*d5a0*/  SHF.L.U32 R3, R18, 0x1f, RZ ;  /* 0x0000001f12037819 */ /* 0x001fe200000006ff */
[----:B------:R-:W-:-:S03]  /*d5b0*/  IMAD R12, R10, 0x5000, RZ ;  /* 0x000050000a0c7824 */ /* 0x000fc600078e02ff */
[----:B------:R-:W0:Y:S02]  /*d5c0*/  SYNCS.PHASECHK.TRANS64.TRYWAIT P1, [R0+URZ+0x29860], R3 ;  /* 0x02986003000075a7 */ /* 0x000e24000802017f */
[----:B0-----:R-:W-:Y:S05]  /*d5d0*/  @!P1 BRA `(.L_x_81) ;  /* 0x0000003000bc9947 */ /* 0x001fea0003800000 */
.L_x_173:
[----:B------:R-:W0:Y:S04]  /*d5e0*/  LDL R2, [R1+0xc] ;  /* 0x00000c0001027983 */ /* 0x000e280000100800 */
[----:B------:R-:W2:Y:S04]  /*d5f0*/  LDL R10, [R1+0x10] ;  /* 0x00001000010a7983 */ /* 0x000ea80000100800 */
[----:B------:R-:W3:Y:S01]  /*d600*/  LDL R13, [R1+0x8] ;  /* 0x00000800010d7983 */ /* 0x000ee20000100800 */
[----:B------:R-:W-:Y:S05]  /*d610*/  WARPSYNC.ALL ;  /* 0x0000000000007948 */ /* 0x000fea0003800000 */
[----:B------:R-:W-:-:S05]  /*d620*/  IMAD.U32 R24, RZ, RZ, UR46 ;  /* 0x0000002eff187e24 */ /* 0x000fca000f8e00ff */
[----:B------:R-:W-:Y:S02]  /*d630*/  ISETP.NE.AND P1, PT, R24, 0x3, PT ;  /* 0x000000031800780c */ /* 0x000fe40003f25270 */
[----:B0-----:R-:W-:-:S05]  /*d640*/  LOP3.LUT R3, R12, R2, RZ, 0xfc, !PT ;  /* 0x000000020c037212 */ /* 0x001fca00078efcff */
[----:B------:R-:W0:Y:S01]  /*d650*/  LDSM.16.MT88.4 R4, [R3+UR41+0xa400] ;  /* 0x00a400290304783b */ /* 0x000e220008004200 */
[----:B------:R-:W-:Y:S01]  /*d660*/  VIADD R2, R3, UR41 ;  /* 0x0000002903027c36 */ /* 0x000fe20008000000 */
[----:B---3--:R-:W-:-:S03]  /*d670*/  LOP3.LUT R18, R12, R13, RZ, 0xfc, !PT ;  /* 0x0000000d0c127212 */ /* 0x008fc600078efcff */
[----:B--2---:R-:W-:Y:S02]  /*d680*/  IMAD.IADD R2, R10, 0x1, R2 ;  /* 0x000000010a027824 */ /* 0x004fe400078e0202 */
[----:B------:R-:W-:Y:S01]  /*d690*/  VIADD R18, R18, UR41 ;  /* 0x0000002912127c36 */ /* 0x000fe20008000000 */
[C-C-:B0-----:R-:W-:Y:S02]  /*d6a0*/  PRMT R8, R4.reuse, 0x6420, R5.reuse ;  /* 0x0000642004087816 */ /* 0x141fe40000000005 */
[----:B------:R-:W-:Y:S02]  /*d6b0*/  PRMT R9, R4, 0x7531, R5 ;  /* 0x0000753104097816 */ /* 0x000fe40000000005 */
[C-C-:B------:R-:W-:Y:S02]  /*d6c0*/  PRMT R10, R6.reuse, 0x6420, R7.reuse ;  /* 0x00006420060a7816 */ /* 0x140fe40000000007 */
[----:B------:R-:W-:Y:S02]  /*d6d0*/  PRMT R11, R6, 0x7531, R7 ;  /* 0x00007531060b7816 */ /* 0x000fe40000000007 */
[----:B------:R-:W0:Y:S04]  /*d6e0*/  LDSM.16.MT88.4 R4, [R2+0xa400] ;  /* 0x00a400000204783b */ /* 0x000e280000004200 */
[----:B------:R-:W-:Y:S01]  /*d6f0*/  STSM.16.M88.4 [R18+0x400], R8 ;  /* 0x0004000812007844 */ /* 0x000fe20000000200 */
[----:B0-----:R-:W-:-:S02]  /*d700*/  PRMT R12, R4, 0x6420, R5 ;  /* 0x00006420040c7816 */ /* 0x001fc40000000005 */
[----:B------:R-:W-:Y:S02]  /*d710*/  PRMT R13, R4, 0x7531, R5 ;  /* 0x00007531040d7816 */ /* 0x000fe40000000005 */
[C-C-:B------:R-:W-:Y:S02]  /*d720*/  PRMT R14, R6.reuse, 0x6420, R7.reuse ;  /* 0x00006420060e7816 */ /* 0x140fe40000000007 */
[----:B------:R-:W-:-:S05]  /*d730*/  PRMT R15, R6, 0x7531, R7 ;  /* 0x00007531060f7816 */ /* 0x000fca0000000007 */
[----:B------:R-:W-:Y:S04]  /*d740*/  STSM.16.M88.4 [R18+0xc00], R12 ;  /* 0x000c000c12007844 */ /* 0x000fe80000000200 */
[----:B------:R-:W0:Y:S02]  /*d750*/  LDSM.16.MT88.4 R8, [R3+UR41+0xb400] ;  /* 0x00b400290308783b */ /* 0x000e240008004200 */
[C-C-:B0-----:R-:W-:Y:S02]  /*d760*/  PRMT R4, R8.reuse, 0x6420, R9.reuse ;  /* 0x0000642008047816 */ /* 0x141fe40000000009 */
[----:B------:R-:W-:Y:S02]  /*d770*/  PRMT R5, R8, 0x7531, R9 ;  /* 0x0000753108057816 */ /* 0x000fe40000000009 */
[----:B------:R-:W-:-:S02]  /*d780*/  PRMT R6, R10, 0x6420, R11 ;  /* 0x000064200a067816 */ /* 0x000fc4000000000b */
[----:B------:R-:W-:Y:S02]  /*d790*/  PRMT R7, R10, 0x7531, R11 ;  /* 0x000075310a077816 */ /* 0x000fe4000000000b */
[----:B------:R-:W0:Y:S04]  /*d7a0*/  LDSM.16.MT88.4 R8, [R2+0xb400] ;  /* 0x00b400000208783b */ /* 0x000e280000004200 */
[----:B------:R-:W-:Y:S01]  /*d7b0*/  STSM.16.M88.4 [R18+0x1400], R4 ;  /* 0x0014000412007844 */ /* 0x000fe20000000200 */
[C-C-:B0-----:R-:W-:Y:S02]  /*d7c0*/  PRMT R20, R8.reuse, 0x6420, R9.reuse ;  /* 0x0000642008147816 */ /* 0x141fe40000000009 */
[----:B------:R-:W-:Y:S02]  /*d7d0*/  PRMT R21, R8, 0x7531, R9 ;  /* 0x0000753108157816 */ /* 0x000fe40000000009 */
[----:B-1----:R-:W-:-:S02]  /*d7e0*/  PRMT R22, R10, 0x6420, R11 ;  /* 0x000064200a167816 */ /* 0x002fc4000000000b */
        /* <DEDUP_REMOVED lines=11> */
[----:B------:R-:W-:-:S02]  /*d8a0*/  PRMT R14, R10, 0x6420, R11 ;  /* 0x000064200a0e7816 */ /* 0x000fc4000000000b */
        /* <DEDUP_REMOVED lines=8> */
[----:B------:R0:W-:Y:S02]  /*d930*/  STSM.16.M88.4 [R18+0x3400], R4 ;  /* 0x0034000412007844 */ /* 0x0001e40000000200 */
[C-C-:B0-----:R-:W-:Y:S02]  /*d940*/  PRMT R4, R8.reuse, 0x6420, R9.reuse ;  /* 0x0000642008047816 */ /* 0x141fe40000000009 */
[----:B------:R-:W-:-:S02]  /*d950*/  PRMT R5, R8, 0x7531, R9 ;  /* 0x0000753108057816 */ /* 0x000fc40000000009 */
[C-C-:B------:R-:W-:Y:S02]  /*d960*/  PRMT R6, R10.reuse, 0x6420, R11.reuse ;  /* 0x000064200a067816 */ /* 0x140fe4000000000b */
[----:B------:R-:W-:-:S05]  /*d970*/  PRMT R7, R10, 0x7531, R11 ;  /* 0x000075310a077816 */ /* 0x000fca000000000b */
[----:B------:R-:W-:Y:S04]  /*d980*/  STSM.16.M88.4 [R18+0x3c00], R4 ;  /* 0x003c000412007844 */ /* 0x000fe80000000200 */
[----:B------:R-:W0:Y:S04]  /*d990*/  LDSM.16.MT88.4 R8, [R3+UR41+0xe400] ;  /* 0x00e400290308783b */ /* 0x000e280008004200 */
[----:B------:R-:W1:Y:S01]  /*d9a0*/  LDSM.16.MT88.4 R12, [R2+0xe400] ;  /* 0x00e40000020c783b */ /* 0x000e620000004200 */
[C-C-:B0-----:R-:W-:Y:S02]  /*d9b0*/  PRMT R20, R8.reuse, 0x6420, R9.reuse ;  /* 0x0000642008147816 */ /* 0x141fe40000000009 */
[----:B------:R-:W-:-:S02]  /*d9c0*/  PRMT R21, R8, 0x7531, R9 ;  /* 0x0000753108157816 */ /* 0x000fc40000000009 */
[C-C-:B------:R-:W-:Y:S02]  /*d9d0*/  PRMT R22, R10.reuse, 0x6420, R11.reuse ;  /* 0x000064200a167816 */ /* 0x140fe4000000000b */
[----:B------:R-:W-:Y:S02]  /*d9e0*/  PRMT R23, R10, 0x7531, R11 ;  /* 0x000075310a177816 */ /* 0x000fe4000000000b */
[C-C-:B-1----:R-:W-:Y:S02]  /*d9f0*/  PRMT R4, R12.reuse, 0x6420, R13.reuse ;  /* 0x000064200c047816 */ /* 0x142fe4000000000d */
[----:B------:R-:W-:Y:S01]  /*da00*/  PRMT R5, R12, 0x7531, R13 ;  /* 0x000075310c057816 */ /* 0x000fe2000000000d */
[----:B------:R0:W-:Y:S01]  /*da10*/  STSM.16.M88.4 [R18+0x4400], R20 ;  /* 0x0044001412007844 */ /* 0x0001e20000000200 */
[C-C-:B------:R-:W-:Y:S02]  /*da20*/  PRMT R6, R14.reuse, 0x6420, R15.reuse ;  /* 0x000064200e067816 */ /* 0x140fe4000000000f */
[----:B------:R-:W-:-:S05]  /*da30*/  PRMT R7, R14, 0x7531, R15 ;  /* 0x000075310e077816 */ /* 0x000fca000000000f */
[----:B------:R0:W-:Y:S01]  /*da40*/  STSM.16.M88.4 [R18+0x4c00], R4 ;  /* 0x004c000412007844 */ /* 0x0001e20000000200 */
[----:B------:R-:W-:Y:S01]  /*da50*/  @!PT LDS RZ, [RZ] ;  /* 0x00000000fffff984 */ /* 0x000fe20000000800 */
[----:B------:R-:W-:Y:S01]  /*da60*/  @!PT LDS RZ, [RZ] ;  /* 0x00000000fffff984 */ /* 0x000fe20000000800 */
[----:B------:R-:W-:Y:S01]  /*da70*/  @!PT LDS RZ, [RZ] ;  /* 0x00000000fffff984 */ /* 0x000fe20000000800 */
[----:B------:R-:W-:Y:S01]  /*da80*/  @!PT LDS RZ, [RZ] ;  /* 0x00000000fffff984 */ /* 0x000fe20000000800 */
[----:B------:R1:W-:Y:S06]  /*da90*/  MEMBAR.ALL.CTA ;  /* 0x0000000000007992 */ /* 0x0003ec0000008000 */
[----:B-1----:R-:W1:Y:S01]  /*daa0*/  FENCE.VIEW.ASYNC.S ;  /* 0x00000000000073c6 */ /* 0x002e620000000000 */
[----:B------:R-:W-:Y:S05]  /*dab0*/  @!P1 BRA `(.L_x_82) ;  /* 0x0000000000049947 */ /* 0x000fea0003800000 */
[----:B------:R-:W-:Y:S01]  /*dac0*/  BPT.TRAP 0x1 ;  /* 0x000000040000795c */ /* 0x000fe20000300000 */
.L_x_82:
[----:B-1----:R1:W-:Y:S01]  /*dad0*/  SYNCS.ARRIVE.TRANS64.A1T0 RZ, [R0+URZ+0x29850], RZ ;  /* 0x029850ff00ff79a7 */ /* 0x0023e2000810003f */
[----:B------:R-:W-:Y:S06]  /*dae0*/  BAR.SYNC.DEFER_BLOCKING 0x2, 0x80 ;  /* 0x0082000000007b1d */ /* 0x000fec0000010000 */
[----:B------:R-:W-:Y:S05]  /*daf0*/  @!P0 BRA `(.L_x_83) ;  /* 0x0000000000048947 */ /* 0x000fea0003800000 */
[----:B------:R-:W-:Y:S01]  /*db00*/  BPT.TRAP 0x1 ;  /* 0x000000040000795c */ /* 0x000fe20000300000 */
.L_x_83:
[----:B-1----:R-:W-:Y:S02]  /*db10*/  VIADD R0, R0, 0x29880 ;  /* 0x0002988000007836 */ /* 0x002fe40000000000 */
[----:B------:R-:W-:Y:S02]  /*db20*/  IMAD.U32 R3, RZ, RZ, UR45 ;  /* 0x0000002dff037e24 */ /* 0x000fe4000f8e00ff */
[----:B0-----:R-:W-:Y:S02]  /*db30*/  IMAD.MOV.U32 R18, RZ, RZ, R31 ;  /* 0x000000ffff127224 */ /* 0x001fe400078e001f */
[----:B------:R-:W-:Y:S01]  /*db40*/  IMAD.MOV.U32 R10, RZ, RZ, R19 ;  /* 0x000000ffff0a7224 */ /* 0x000fe200078e0013 */
[----:B------:R-:W-:-:S04]  /*db50*/  PRMT R0, R3, 0x654, R0 ;  /* 0x0000065403007816 */ /* 0x000fc80000000000 */
[----:B------:R0:W-:Y:S01]  /*db60*/  SYNCS.ARRIVE.TRANS64.RED.A1T0 RZ, [R0+URZ], RZ ;  /* 0x000000ff00ff79a7 */ /* 0x0001e2000810043f */
[----:B------:R-:W-:Y:S05]  /*db70*/  @P2 BRA `(.L_x_84) ;  /* 0xffffffe8006c2947 */ /* 0x000fea000383ffff */
.L_x_64:
[----:B0-----:R-:W-:-:S05]  /*db80*/  IMAD.U32 R0, RZ, RZ, UR47 ;  /* 0x0000002fff007e24 */ /* 0x001fca000f8e00ff */
[----:B------:R-:W-:-:S13]  /*db90*/  ISETP.NE.AND P1, PT, R0, 0x3, PT ;  /* 0x000000030000780c */ /* 0x000fda0003f25270 */
[----:B------:R-:W-:Y:S05]  /*dba0*/  @!P1 BRA `(.L_x_85) ;  /* 0x0000000000049947 */ /* 0x000fea0003800000 */
[----:B------:R-:W-:Y:S01]  /*dbb0*/  BPT.TRAP 0x1 ;  /* 0x000000040000795c */ /* 0x000fe20000300000 */
.L_x_85:
[----:B------:R-:W-:Y:S01]  /*dbc0*/  LOP3.LUT R0, R31, 0x1, RZ, 0x3c, !PT ;  /* 0x000000011f007812 */ /* 0x000fe200078e3cff */
[----:B------:R-:W-:Y:S01]  /*dbd0*/  BSSY B0, `(.L_x_86) ;  /* 0x0000005000007945 */ /* 0x000fe20003800000 */
[----:B------:R-:W-:Y:S02]  /*dbe0*/  LEA R3, R19, UR41, 0x3 ;  /* 0x0000002913037c11 */ /* 0x000fe4000f8e18ff */
[----:B------:R-:W-:-:S04]  /*dbf0*/  SHF.L.U32 R0, R0, 0x1f, RZ ;  /* 0x0000001f00007819 */ /* 0x000fc800000006ff */
[----:B------:R-:W0:Y:S02]  /*dc00*/  SYNCS.PHASECHK.TRANS64.TRYWAIT P0, [R3+URZ+0x29870], R0 ;  /* 0x02987000030075a7 */ /* 0x000e24000800017f */
[----:B0-----:R-:W-:Y:S05]  /*dc10*/  @!P0 BRA `(.L_x_87) ;  /* 0x0000002c00408947 */ /* 0x001fea0003800000 */
.L_x_174:
[----:B------:R-:W-:Y:S05]  /*dc20*/  BSYNC B0 ;  /* 0x0000000000007941 */ /* 0x000fea0003800000 */
.L_x_86:
[----:B------:R-:W-:-:S05]  /*dc30*/  IMAD.U32 R2, RZ, RZ, UR46 ;  /* 0x0000002eff027e24 */ /* 0x000fca000f8e00ff */
[----:B------:R-:W-:-:S13]  /*dc40*/  ISETP.NE.AND P0, PT, R2, 0x3, PT ;  /* 0x000000030200780c */ /* 0x000fda0003f05270 */
[----:B------:R-:W-:Y:S05]  /*dc50*/  @!P0 BRA `(.L_x_88) ;  /* 0x0000000000048947 */ /* 0x000fea0003800000 */
[----:B------:R-:W-:Y:S01]  /*dc60*/  BPT.TRAP 0x1 ;  /* 0x000000040000795c */ /* 0x000fe20000300000 */
.L_x_88:
[----:B0-----:R-:W-:Y:S01]  /*dc70*/  SHF.L.U32 R0, R31, 0x1f, RZ ;  /* 0x0000001f1f007819 */ /* 0x001fe200000006ff */
[----:B------:R-:W-:-:S03]  /*dc80*/  IMAD R14, R19, 0x5000, RZ ;  /* 0x00005000130e7824 */ /* 0x000fc600078e02ff */
[----:B------:R-:W0:Y:S02]  /*dc90*/  SYNCS.PHASECHK.TRANS64.TRYWAIT P0, [R3+URZ+0x29860], R0 ;  /* 0x02986000030075a7 */ /* 0x000e24000800017f */
[----:B0-----:R-:W-:Y:S05]  /*dca0*/  @!P0 BRA `(.L_x_89) ;  /* 0x0000002c00308947 */ /* 0x001fea0003800000 */
.L_x_175:
[----:B------:R-:W0:Y:S04]  /*dcb0*/  LDL R2, [R1+0xc] ;  /* 0x00000c0001027983 */ /* 0x000e280000100800 */
[----:B------:R-:W2:Y:S04]  /*dcc0*/  LDL R4, [R1+0x10] ;  /* 0x0000100001047983 */ /* 0x000ea80000100800 */
[----:B------:R-:W3:Y:S01]  /*dcd0*/  LDL R15, [R1+0x8] ;  /* 0x00000800010f7983 */ /* 0x000ee20000100800 */
[----:B------:R-:W-:Y:S05]  /*dce0*/  WARPSYNC.ALL ;  /* 0x0000000000007948 */ /* 0x000fea0003800000 */
[----:B------:R-:W-:-:S05]  /*dcf0*/  IMAD.U32 R18, RZ, RZ, UR46 ;  /* 0x0000002eff127e24 */ /* 0x000fca000f8e00ff */
[----:B------:R-:W-:Y:S02]  /*dd00*/  ISETP.NE.AND P0, PT, R18, 0x3, PT ;  /* 0x000000031200780c */ /* 0x000fe40003f05270 */
[----:B0-----:R-:W-:-:S05]  /*dd10*/  LOP3.LUT R0, R14, R2, RZ, 0xfc, !PT ;  /* 0x000000020e007212 */ /* 0x001fca00078efcff */
[----:B------:R-:W-:Y:S01]  /*dd20*/  VIADD R2, R0, UR41 ;  /* 0x0000002900027c36 */ /* 0x000fe20008000000 */
[----:B---3--:R-:W-:-:S03]  /*dd30*/  LOP3.LUT R17, R14, R15, RZ, 0xfc, !PT ;  /* 0x0000000f0e117212 */ /* 0x008fc600078efcff */
[----:B--2---:R-:W-:Y:S02]  /*dd40*/  IMAD.IADD R2, R4, 0x1, R2 ;  /* 0x0000000104027824 */ /* 0x004fe400078e0202 */
[----:B------:R-:W0:Y:S01]  /*dd50*/  LDSM.16.MT88.4 R4, [R0+UR41+0xa400] ;  /* 0x00a400290004783b */ /* 0x000e220008004200 */
[----:B------:R-:W-:-:S03]  /*dd60*/  VIADD R17, R17, UR41 ;  /* 0x0000002911117c36 */ /* 0x000fc60008000000 */
[----:B------:R-:W1:Y:S01]  /*dd70*/  LDSM.16.MT88.4 R8, [R2+0xa400] ;  /* 0x00a400000208783b */ /* 0x000e620000004200 */
[C-C-:B0-----:R-:W-:Y:S02]  /*dd80*/  PRMT R12, R4.reuse, 0x6420, R5.reuse ;  /* 0x00006420040c7816 */ /* 0x141fe40000000005 */
[----:B------:R-:W-:Y:S02]  /*dd90*/  PRMT R13, R4, 0x7531, R5 ;  /* 0x00007531040d7816 */ /* 0x000fe40000000005 */
[C-C-:B------:R-:W-:Y:S02]  /*dda0*/  PRMT R14, R6.reuse, 0x6420, R7.reuse ;  /* 0x00006420060e7816 */ /* 0x140fe40000000007 */
[----:B------:R-:W-:Y:S02]  /*ddb0*/  PRMT R15, R6, 0x7531, R7 ;  /* 0x00007531060f7816 */ /* 0x000fe40000000007 */
[C-C-:B-1----:R-:W-:Y:S02]  /*ddc0*/  PRMT R4, R8.reuse, 0x6420, R9.reuse ;  /* 0x0000642008047816 */ /* 0x142fe40000000009 */
[----:B------:R-:W-:Y:S01]  /*ddd0*/  PRMT R5, R8, 0x7531, R9 ;  /* 0x0000753108057816 */ /* 0x000fe20000000009 */
[----:B------:R-:W-:Y:S01]  /*dde0*/  STSM.16.M88.4 [R17+0x400], R12 ;  /* 0x0004000c11007844 */ /* 0x000fe20000000200 */
[----:B------:R-:W-:-:S02]  /*ddf0*/  PRMT R6, R10, 0x6420, R11 ;  /* 0x000064200a067816 */ /* 0x000fc4000000000b */
        /* <DEDUP_REMOVED lines=10> */
[----:B------:R-:W-:Y:S01]  /*dea0*/  STSM.16.M88.4 [R17+0x1400], R12 ;  /* 0x0014000c11007844 */ /* 0x000fe20000000200 */
        /* <DEDUP_REMOVED lines=47> */
.L_x_90:
[----:B-1----:R1:W-:Y:S01]  /*e1a0*/  SYNCS.ARRIVE.TRANS64.A1T0 RZ, [R3+URZ+0x29850], RZ ;  /* 0x029850ff03ff79a7 */ /* 0x0023e2000810003f */
[----:B------:R-:W-:Y:S06]  /*e1b0*/  BAR.SYNC.DEFER_BLOCKING 0x2, 0x80 ;  /* 0x0082000000007b1d */ /* 0x000fec0000010000 */
[----:B------:R-:W-:Y:S05]  /*e1c0*/  @!P1 BRA `(.L_x_91) ;  /* 0x0000000000049947 */ /* 0x000fea0003800000 */
[----:B------:R-:W-:Y:S01]  /*e1d0*/  BPT.TRAP 0x1 ;  /* 0x000000040000795c */ /* 0x000fe20000300000 */
.L_x_91:
[----:B0-----:R-:W0:Y:S01]  /*e1e0*/  LDC R4, c[0x0][0xc34] ;  /* 0x00030d00ff047b82 */ /* 0x001e220000000800 */
[----:B------:R-:W-:Y:S01]  /*e1f0*/  VIADD R19, R19, 0x1 ;  /* 0x0000000113137836 */ /* 0x000fe20000000000 */
[----:B------:R-:W-:Y:S01]  /*e200*/  UIADD3 UR38, UR48, UR38, URZ ;  /* 0x0000002630267290 */ /* 0x000fe2000fffe03f */
[----:B-1----:R-:W-:Y:S01]  /*e210*/  VIADD R3, R3, 0x29880 ;  /* 0x0002988003037836 */ /* 0x002fe20000000000 */
[----:B------:R-:W-:Y:S01]  /*e220*/  UIADD3 UR37, UR37, 0x1, URZ ;  /* 0x0000000125257890 */ /* 0x000fe2000fffe03f */
[----:B------:R-:W-:Y:S01]  /*e230*/  IMAD.U32 R2, RZ, RZ, UR45 ;  /* 0x0000002dff027e24 */ /* 0x000fe2000f8e00ff */
[----:B------:R-:W-:-:S04]  /*e240*/  ISETP.NE.AND P0, PT, R19, 0x2, PT ;  /* 0x000000021300780c */ /* 0x000fc80003f05270 */
[----:B------:R-:W-:Y:S02]  /*e250*/  SEL R19, R19, RZ, P0 ;  /* 0x000000ff13137207 */ /* 0x000fe40000000000 */
[----:B------:R-:W-:Y:S02]  /*e260*/  SEL R0, RZ, 0x1, P0 ;  /* 0x00000001ff007807 */ /* 0x000fe40000000000 */
[----:B------:R-:W-:Y:S02]  /*e270*/  PRMT R3, R2, 0x654, R3 ;  /* 0x0000065402037816 */ /* 0x000fe40000000003 */
[----:B------:R-:W-:Y:S02]  /*e280*/  LOP3.LUT R31, R31, R0, RZ, 0x3c, !PT ;  /* 0x000000001f1f7212 */ /* 0x000fe400078e3cff */
[----:B------:R1:W-:Y:S01]  /*e290*/  SYNCS.ARRIVE.TRANS64.RED.A1T0 RZ, [R3+URZ], RZ ;  /* 0x000000ff03ff79a7 */ /* 0x0003e2000810043f */
[----:B0-----:R-:W-:-:S13]  /*e2a0*/  ISETP.LE.AND P0, PT, R4, UR38, PT ;  /* 0x0000002604007c0c */ /* 0x001fda000bf03270 */
[----:B-1----:R-:W-:Y:S05]  /*e2b0*/  @!P0 BRA `(.L_x_92) ;  /* 0xffffffc000248947 */ /* 0x002fea000383ffff */
[----:B------:R-:W-:-:S12]  /*e2c0*/  ULOP3.LUT UR37, UR37, 0x1, URZ, 0xc, !UPT ;  /* 0x0000000125257892 */ /* 0x000fd8000f8e0c3f */
.L_x_40:
[----:B------:R-:W0:Y:S01]  /*e2d0*/  S2R R3, SR_CgaCtaId ;  /* 0x0000000000037919 */ /* 0x000e220000008800 */
[----:B------:R-:W-:Y:S01]  /*e2e0*/  MOV R0, 0x400 ;  /* 0x0000040000007802 */ /* 0x000fe20000000f00 */
[----:B------:R-:W-:-:S03]  /*e2f0*/  IMAD.U32 R2, RZ, RZ, UR37 ;  /* 0x00000025ff027e24 */ /* 0x000fc6000f8e00ff */
[----:B0-----:R-:W-:Y:S02]  /*e300*/  LEA R4, R3, R0, 0x18 ;  /* 0x0000000003047211 */ /* 0x001fe400078ec0ff */
[----:B------:R-:W-:-:S04]  /*e310*/  SHF.L.U32 R0, R2, 0x1f, RZ ;  /* 0x0000001f02007819 */ /* 0x000fc800000006ff */
[----:B------:R-:W0:Y:S02]  /*e320*/  SYNCS.PHASECHK.TRANS64.TRYWAIT P0, [R4+URZ+0x29820], R0 ;  /* 0x02982000040075a7 */ /* 0x000e24000800017f */
[----:B0-----:R-:W-:Y:S05]  /*e330*/  @!P0 BRA `(.L_x_93) ;  /* 0x0000002400a08947 */ /* 0x001fea0003800000 */
.L_x_176:
[----:B------:R-:W1:Y:S02]  /*e340*/  S2R R2, SR_TID.X ;  /* 0x0000000000027919 */ /* 0x000e640000002100 */
[----:B-1----:R-:W-:-:S04]  /*e350*/  SHF.R.U32.HI R2, RZ, 0x5, R2 ;  /* 0x00000005ff027819 */ /* 0x002fc80000011602 */
[----:B------:R-:W-:-:S05]  /*e360*/  LOP3.LUT R2, R2, 0x3, RZ, 0xc0, !PT ;  /* 0x0000000302027812 */ /* 0x000fca00078ec0ff */
[----:B0-----:R-:W0:Y:S02]  /*e370*/  SHFL.IDX PT, R0, R2, RZ, 0x1f ;  /* 0x00001fff02007589 */ /* 0x001e2400000e0000 */
[----:B0-----:R-:W-:-:S13]  /*e380*/  ISETP.NE.AND P0, PT, R0, RZ, PT ;  /* 0x000000ff0000720c */ /* 0x001fda0003f05270 */
[----:B------:R-:W-:Y:S05]  /*e390*/  @P0 EXIT ;  /* 0x000000000000094d */ /* 0x000fea0003800000 */
[----:B------:R-:W-:Y:S01]  /*e3a0*/  ELECT P0, URZ, PT ;  /* 0x00000000003f782f */ /* 0x000fe20003800000 */
[----:B------:R-:W-:-:S12]  /*e3b0*/  BSSY B0, `(.L_x_94) ;  /* 0x0000028000007945 */ /* 0x000fd80003800000 */
[----:B------:R-:W-:Y:S05]  /*e3c0*/  @!P0 BRA `(.L_x_95) ;  /* 0x0000000000988947 */ /* 0x000fea0003800000 */
[----:B------:R-:W-:-:S06]  /*e3d0*/  ULOP3.LUT UR4, UR36, 0x2, URZ, 0xfc, !UPT ;  /* 0x0000000224047892 */ /* 0x000fcc000f8efc3f */
[----:B------:R-:W-:-:S05]  /*e3e0*/  IMAD.U32 R0, RZ, RZ, UR4 ;  /* 0x00000004ff007e24 */ /* 0x000fca000f8e00ff */
[----:B------:R-:W-:-:S13]  /*e3f0*/  ISETP.NE.AND P0, PT, R0, 0x3, PT ;  /* 0x000000030000780c */ /* 0x000fda0003f05270 */
[----:B------:R-:W-:Y:S05]  /*e400*/  @!P0 BRA `(.L_x_96) ;  /* 0x0000000000048947 */ /* 0x000fea0003800000 */
[----:B------:R-:W-:Y:S01]  /*e410*/  BPT.TRAP 0x1 ;  /* 0x000000040000795c */ /* 0x000fe20000300000 */
.L_x_96:
[----:B------:R-:W-:Y:S01]  /*e420*/  IMAD R3, R19, 0x8, R4 ;  /* 0x0000000813037824 */ /* 0x000fe200078e0204 */
[----:B------:R-:W-:Y:S01]  /*e430*/  SHF.L.U32 R2, R31, 0x1f, RZ ;  /* 0x0000001f1f027819 */ /* 0x000fe200000006ff */
[----:B------:R-:W-:-:S03]  /*e440*/  VIADD R19, R19, 0x1 ;  /* 0x0000000113137836 */ /* 0x000fc60000000000 */
[----:B------:R-:W0:Y:S02]  /*e450*/  SYNCS.PHASECHK.TRANS64.TRYWAIT P1, [R3+URZ+0x29840], R2 ;  /* 0x02984002030075a7 */ /* 0x000e24000802017f */
[----:B------:R-:W-:-:S04]  /*e460*/  ISETP.NE.AND P2, PT, R19, 0x2, PT ;  /* 0x000000021300780c */ /* 0x000fc80003f45270 */
[----:B------:R-:W-:Y:S01]  /*e470*/  SEL R0, RZ, 0x1, P2 ;  /* 0x00000001ff007807 */ /* 0x000fe20001000000 */
[----:B0-----:R-:W-:Y:S08]  /*e480*/  @!P1 BRA `(.L_x_97) ;  /* 0x0000002400609947 */ /* 0x001ff00003800000 */
.L_x_177:
[----:B------:R-:W-:Y:S02]  /*e490*/  SEL R19, R19, RZ, P2 ;  /* 0x000000ff13137207 */ /* 0x000fe40001000000 */
[----:B------:R-:W-:Y:S01]  /*e4a0*/  LOP3.LUT R0, R31, R0, RZ, 0x3c, !PT ;  /* 0x000000001f007212 */ /* 0x000fe200078e3cff */
[----:B------:R-:W-:Y:S06]  /*e4b0*/  @!P0 BRA `(.L_x_98) ;  /* 0x0000000000048947 */ /* 0x000fec0003800000 */
[----:B------:R-:W-:Y:S01]  /*e4c0*/  BPT.TRAP 0x1 ;  /* 0x000000040000795c */ /* 0x000fe20000300000 */
.L_x_98:
[----:B------:R-:W-:Y:S01]  /*e4d0*/  IMAD R19, R19, 0x8, R4 ;  /* 0x0000000813137824 */ /* 0x000fe200078e0204 */
[----:B------:R-:W-:-:S04]  /*e4e0*/  SHF.L.U32 R0, R0, 0x1f, RZ ;  /* 0x0000001f00007819 */ /* 0x000fc800000006ff */
[----:B------:R-:W1:Y:S02]  /*e4f0*/  SYNCS.PHASECHK.TRANS64.TRYWAIT P1, [R19+URZ+0x29840], R0 ;  /* 0x02984000130075a7 */ /* 0x000e64000802017f */
[----:B-1----:R-:W-:Y:S05]  /*e500*/  @!P1 BRA `(.L_x_99) ;  /* 0x0000002400549947 */ /* 0x002fea0003800000 */
.L_x_178:
[----:B------:R-:W-:Y:S05]  /*e510*/  @!P0 BRA `(.L_x_100) ;  /* 0x0000000000048947 */ /* 0x000fea0003800000 */
[----:B------:R-:W-:Y:S01]  /*e520*/  BPT.TRAP 0x1 ;  /* 0x000000040000795c */ /* 0x000fe20000300000 */
.L_x_100:
[----:B------:R-:W2:Y:S02]  /*e530*/  SYNCS.PHASECHK.TRANS64.TRYWAIT P1, [R3+URZ+0x29860], R2 ;  /* 0x02986002030075a7 */ /* 0x000ea4000802017f */
[----:B--2---:R-:W-:Y:S05]  /*e540*/  @!P1 BRA `(.L_x_101) ;  /* 0x0000002400589947 */ /* 0x004fea0003800000 */
.L_x_179:
[----:B------:R-:W-:Y:S05]  /*e550*/  @!P0 BRA `(.L_x_102) ;  /* 0x0000000000048947 */ /* 0x000fea0003800000 */
[----:B------:R-:W-:Y:S01]  /*e560*/  BPT.TRAP 0x1 ;  /* 0x000000040000795c */ /* 0x000fe20000300000 */
.L_x_102:
[----:B------:R-:W3:Y:S02]  /*e570*/  SYNCS.PHASECHK.TRANS64.TRYWAIT P1, [R19+URZ+0x29860], R0 ;  /* 0x02986000130075a7 */ /* 0x000ee4000802017f */
[----:B---3--:R-:W-:Y:S05]  /*e580*/  @!P1 BRA `(.L_x_103) ;  /* 0x00000024005c9947 */ /* 0x008fea0003800000 */
.L_x_180:
[----:B------:R-:W-:Y:S05]  /*e590*/  @!P0 BRA `(.L_x_104) ;  /* 0x0000000000048947 */ /* 0x000fea0003800000 */
[----:B------:R-:W-:Y:S01]  /*e5a0*/  BPT.TRAP 0x1 ;  /* 0x000000040000795c */ /* 0x000fe20000300000 */
.L_x_104:
[----:B------:R-:W4:Y:S02]  /*e5b0*/  SYNCS.PHASECHK.TRANS64.TRYWAIT P1, [R3+URZ+0x29880], R2 ;  /* 0x02988002030075a7 */ /* 0x000f24000802017f */
[----:B----4-:R-:W-:Y:S05]  /*e5c0*/  @!P1 BRA `(.L_x_105) ;  /* 0x0000002400609947 */ /* 0x010fea0003800000 */
.L_x_181:
[----:B------:R-:W-:Y:S05]  /*e5d0*/  @!P0 BRA `(.L_x_106) ;  /* 0x0000000000048947 */ /* 0x000fea0003800000 */
[----:B------:R-:W-:Y:S01]  /*e5e0*/  BPT.TRAP 0x1 ;  /* 0x000000040000795c */ /* 0x000fe20000300000 */
.L_x_106:
[----:B------:R0:W0:Y:S02]  /*e5f0*/  SYNCS.PHASECHK.TRANS64.TRYWAIT P0, [R19+URZ+0x29880], R0 ;  /* 0x02988000130075a7 */ /* 0x000024000800017f */
[----:B0-----:R-:W-:Y:S05]  /*e600*/  @!P0 NANOSLEEP.SYNCS 0x989680 ;  /* 0x009896800000895d */ /* 0x001fea0003900000 */
[----:B------:R-:W0:Y:S02]  /*e610*/  @!P0 SYNCS.PHASECHK.TRANS64 P0, [R19+URZ+0x29880], R0 ;  /* 0x02988000130085a7 */ /* 0x000e24000800007f */
[----:B0-----:R-:W-:Y:S05]  /*e620*/  @!P0 BRA `(.L_x_106) ;  /* 0xfffffffc00f08947 */ /* 0x001fea000383ffff */
.L_x_95:
[----:B------:R-:W-:Y:S05]  /*e630*/  BSYNC B0 ;  /* 0x0000000000007941 */ /* 0x000fea0003800000 */
.L_x_94:
[----:B------:R-:W-:Y:S05]  /*e640*/  EXIT ;  /* 0x000000000000794d */ /* 0x000fea0003800000 */
.L_x_8:
[----:B0-----:R-:W-:-:S04]  /*e650*/  IMAD.U32 R3, RZ, RZ, UR39 ;  /* 0x00000027ff037e24 */ /* 0x001fc8000f8e00ff */
[----:B------:R0:W1:Y:S03]  /*e660*/  SYNCS.PHASECHK.TRANS64.TRYWAIT P1, [R3+URZ+0x29800], R0 ;  /* 0x02980000030075a7 */ /* 0x000066000802017f */
[----:B-1----:R-:W-:Y:S05]  /*e670*/  @!P1 NANOSLEEP.SYNCS 0x989680 ;  /* 0x009896800000995d */ /* 0x002fea0003900000 */
[----:B------:R-:W1:Y:S02]  /*e680*/  @!P1 SYNCS.PHASECHK.TRANS64 P1, [R3+URZ+0x29800], R0 ;  /* 0x02980000030095a7 */ /* 0x000e64000802007f */
[----:B-1----:R-:W-:Y:S05]  /*e690*/  @!P1 BRA `(.L_x_8) ;  /* 0xfffffffc00ec9947 */ /* 0x002fea000383ffff */
[----:B------:R-:W-:Y:S05]  /*e6a0*/  BRA `(.L_x_107) ;  /* 0xffffff2c00547947 */ /* 0x000fea000383ffff */
.L_x_12:
[----:B-1----:R1:W2:Y:S02]  /*e6b0*/  SYNCS.PHASECHK.TRANS64.TRYWAIT P1, [R4+URZ+0x29830], R3 ;  /* 0x02983003040075a7 */ /* 0x0022a4000802017f */
[----:B--2---:R-:W-:Y:S05]  /*e6c0*/  @!P1 NANOSLEEP.SYNCS 0x989680 ;  /* 0x009896800000995d */ /* 0x004fea0003900000 */
[----:B------:R-:W2:Y:S02]  /*e6d0*/  @!P1 SYNCS.PHASECHK.TRANS64 P1, [R4+URZ+0x29830], R3 ;  /* 0x02983003040095a7 */ /* 0x000ea4000802007f */
[----:B--2---:R-:W-:Y:S05]  /*e6e0*/  @!P1 BRA `(.L_x_12) ;  /* 0xfffffffc00f09947 */ /* 0x004fea000383ffff */
[----:B------:R-:W-:Y:S05]  /*e6f0*/  BRA `(.L_x_11) ;  /* 0xffffff2c00747947 */ /* 0x000fea000383ffff */
.L_x_18:
[----:B-1----:R-:W-:-:S04]  /*e700*/  IMAD.U32 R3, RZ, RZ, UR6 ;  /* 0x00000006ff037e24 */ /* 0x002fc8000f8e00ff */
[----:B------:R1:W2:Y:S03]  /*e710*/  SYNCS.PHASECHK.TRANS64.TRYWAIT P1, [R3+URZ+0x29830], R0 ;  /* 0x02983000030075a7 */ /* 0x0002a6000802017f */
[----:B--2---:R-:W-:Y:S05]  /*e720*/  @!P1 NANOSLEEP.SYNCS 0x989680 ;  /* 0x009896800000995d */ /* 0x004fea0003900000 */
[----:B------:R-:W2:Y:S02]  /*e730*/  @!P1 SYNCS.PHASECHK.TRANS64 P1, [R3+URZ+0x29830], R0 ;  /* 0x02983000030095a7 */ /* 0x000ea4000802007f */
[----:B--2---:R-:W-:Y:S05]  /*e740*/  @!P1 BRA `(.L_x_18) ;  /* 0xfffffffc00ec9947 */ /* 0x004fea000383ffff */
[----:B------:R-:W-:Y:S05]  /*e750*/  BRA `(.L_x_15) ;  /* 0xffffff6000747947 */ /* 0x000fea000383ffff */
.L_x_22:
[----:B-1----:R-:W-:-:S04]  /*e760*/  IMAD.U32 R3, RZ, RZ, UR6 ;  /* 0x00000006ff037e24 */ /* 0x002fc8000f8e00ff */
[----:B------:R1:W2:Y:S03]  /*e770*/  SYNCS.PHASECHK.TRANS64.TRYWAIT P1, [R3+URZ+0x29850], R0 ;  /* 0x02985000030075a7 */ /* 0x0002a6000802017f */
[----:B--2---:R-:W-:Y:S05]  /*e780*/  @!P1 NANOSLEEP.SYNCS 0x989680 ;  /* 0x009896800000995d */ /* 0x004fea0003900000 */
[----:B------:R-:W2:Y:S02]  /*e790*/  @!P1 SYNCS.PHASECHK.TRANS64 P1, [R3+URZ+0x29850], R0 ;  /* 0x02985000030095a7 */ /* 0x000ea4000802007f */
[----:B--2---:R-:W-:Y:S05]  /*e7a0*/  @!P1 BRA `(.L_x_22) ;  /* 0xfffffffc00ec9947 */ /* 0x004fea000383ffff */
[----:B------:R-:W-:Y:S05]  /*e7b0*/  BRA `(.L_x_19) ;  /* 0xffffff6c00747947 */ /* 0x000fea000383ffff */
.L_x_29:
[----:B-1----:R-:W-:-:S04]  /*e7c0*/  IMAD.U32 R7, RZ, RZ, UR4 ;  /* 0x00000004ff077e24 */ /* 0x002fc8000f8e00ff */
[----:B------:R1:W2:Y:S03]  /*e7d0*/  SYNCS.PHASECHK.TRANS64.TRYWAIT P1, [R7+URZ+0x29850], R6 ;  /* 0x02985006070075a7 */ /* 0x0002a6000802017f */
[----:B--2---:R-:W-:Y:S05]  /*e7e0*/  @!P1 NANOSLEEP.SYNCS 0x989680 ;  /* 0x009896800000995d */ /* 0x004fea0003900000 */
[----:B------:R-:W2:Y:S02]  /*e7f0*/  @!P1 SYNCS.PHASECHK.TRANS64 P1, [R7+URZ+0x29850], R6 ;  /* 0x02985006070095a7 */ /* 0x000ea4000802007f */
[----:B--2---:R-:W-:Y:S05]  /*e800*/  @!P1 BRA `(.L_x_29) ;  /* 0xfffffffc00ec9947 */ /* 0x004fea000383ffff */
[----:B------:R-:W-:Y:S05]  /*e810*/  BRA `(.L_x_28) ;  /* 0xffffff8c00447947 */ /* 0x000fea000383ffff */
.L_x_46:
[----:B------:R-:W3:Y:S01]  /*e820*/  S2R R18, SR_TID.X ;  /* 0x0000000000127919 */ /* 0x000ee20000002100 */
[----:B------:R-:W-:Y:S02]  /*e830*/  IMAD.MOV.U32 R12, RZ, RZ, RZ ;  /* 0x000000ffff0c7224 */ /* 0x000fe400078e00ff */
[----:B------:R-:W-:Y:S02]  /*e840*/  IMAD.MOV.U32 R11, RZ, RZ, 0x1f ;  /* 0x0000001fff0b7424 */ /* 0x000fe400078e00ff */
[----:B------:R-:W-:Y:S01]  /*e850*/  IMAD.MOV.U32 R15, RZ, RZ, -0x1 ;  /* 0xffffffffff0f7424 */ /* 0x000fe200078e00ff */
[----:B---3--:R-:W-:-:S04]  /*e860*/  SHF.R.U32.HI R18, RZ, 0x5, R18 ;  /* 0x00000005ff127819 */ /* 0x008fc80000011612 */
[----:B------:R-:W-:-:S05]  /*e870*/  LOP3.LUT R18, R18, 0x3, RZ, 0xc0, !PT ;  /* 0x0000000312127812 */ /* 0x000fca00078ec0ff */
[----:B------:R-:W-:-:S07]  /*e880*/  IMAD.MOV.U32 R13, RZ, RZ, R18 ;  /* 0x000000ffff0d7224 */ /* 0x000fce00078e0012 */
[----:B012--5:R-:W-:Y:S05]  /*e890*/  WARPSYNC.COLLECTIVE R15, `(.L_x_108) ;  /* 0x000000000f087348 */ /* 0x027fea0003c00000 */
[----:B------:R3:W4:Y:S02]  /*e8a0*/  SHFL.IDX P6, R14, R13, R12, R11 ;  /* 0x0000000c0d0e7389 */ /* 0x00072400000c000b */
[----:B012345:R-:W-:Y:S01]  /*e8b0*/  ENDCOLLECTIVE ;  /* 0x000000000000791b */ /* 0x03ffe20003800000 */
.L_x_108:
[----:B------:R-:W-:Y:S05]  /*e8c0*/  BRA `(.L_x_109) ;  /* 0xffffffc000747947 */ /* 0x000fea000383ffff */
.L_x_49:
[----:B0-----:R0:W1:Y:S02]  /*e8d0*/  SYNCS.PHASECHK.TRANS64.TRYWAIT P0, [R0+URZ+0x29880], R26 ;  /* 0x0298801a000075a7 */ /* 0x001064000800017f */
[----:B-1----:R-:W-:Y:S05]  /*e8e0*/  @!P0 NANOSLEEP.SYNCS 0x989680 ;  /* 0x009896800000895d */ /* 0x002fea0003900000 */
[----:B------:R-:W1:Y:S02]  /*e8f0*/  @!P0 SYNCS.PHASECHK.TRANS64 P0, [R0+URZ+0x29880], R26 ;  /* 0x0298801a000085a7 */ /* 0x000e64000800007f */
[----:B-1----:R-:W-:Y:S05]  /*e900*/  @!P0 BRA `(.L_x_49) ;  /* 0xfffffffc00f08947 */ /* 0x002fea000383ffff */
[----:B------:R-:W-:Y:S05]  /*e910*/  BRA `(.L_x_110) ;  /* 0xffffffc400687947 */ /* 0x000fea000383ffff */
.L_x_50:
[----:B------:R-:W-:Y:S01]  /*e920*/  BSSY B0, `(.L_x_111) ;  /* 0x0000008000007945 */ /* 0x000fe20003800000 */
[----:B------:R-:W-:Y:S02]  /*e930*/  IMAD.MOV.U32 R13, RZ, RZ, R18 ;  /* 0x000000ffff0d7224 */ /* 0x000fe400078e0012 */
[----:B------:R-:W-:Y:S02]  /*e940*/  IMAD.MOV.U32 R12, RZ, RZ, RZ ;  /* 0x000000ffff0c7224 */ /* 0x000fe400078e00ff */
[----:B------:R-:W-:Y:S02]  /*e950*/  IMAD.MOV.U32 R11, RZ, RZ, 0x1c1f ;  /* 0x00001c1fff0b7424 */ /* 0x000fe400078e00ff */
[----:B------:R-:W-:-:S07]  /*e960*/  IMAD.MOV.U32 R15, RZ, RZ, -0x1 ;  /* 0xffffffffff0f7424 */ /* 0x000fce00078e00ff */
[----:B0-----:R-:W-:Y:S05]  /*e970*/  WARPSYNC.COLLECTIVE R15, `(.L_x_112) ;  /* 0x000000000f087348 */ /* 0x001fea0003c00000 */
[----:B------:R1:W2:Y:S02]  /*e980*/  SHFL.IDX P6, R14, R13, R12, R11 ;  /* 0x0000000c0d0e7389 */ /* 0x0002a400000c000b */
[----:B012---:R-:W-:Y:S01]  /*e990*/  ENDCOLLECTIVE ;  /* 0x000000000000791b */ /* 0x007fe20003800000 */
.L_x_112:
[----:B------:R-:W-:Y:S05]  /*e9a0*/  BSYNC B0 ;  /* 0x0000000000007941 */ /* 0x000fea0003800000 */
.L_x_111:
[----:B------:R-:W-:Y:S01]  /*e9b0*/  IMAD.MOV.U32 R13, RZ, RZ, R10 ;  /* 0x000000ffff0d7224 */ /* 0x000fe200078e000a */
[C---:B------:R-:W-:Y:S01]  /*e9c0*/  LOP3.LUT P1, RZ, R16.reuse, 0x400000, RZ, 0xc0, !PT ;  /* 0x0040000010ff7812 */ /* 0x040fe2000782c0ff */
[----:B------:R-:W-:Y:S01]  /*e9d0*/  IMAD.MOV.U32 R12, RZ, RZ, RZ ;  /* 0x000000ffff0c7224 */ /* 0x000fe200078e00ff */
[----:B------:R-:W-:Y:S01]  /*e9e0*/  LOP3.LUT P3, RZ, R16, 0x200000, RZ, 0xc0, !PT ;  /* 0x0020000010ff7812 */ /* 0x000fe2000786c0ff */
[----:B------:R-:W-:Y:S01]  /*e9f0*/  IMAD.MOV.U32 R11, RZ, RZ, 0x1c1f ;  /* 0x00001c1fff0b7424 */ /* 0x000fe200078e00ff */
[----:B------:R-:W-:Y:S01]  /*ea00*/  IADD3 R8, R8, UR41, R33 ;  /* 0x0000002908087c10 */ /* 0x000fe2000fffe021 */
[----:B------:R-:W-:Y:S01]  /*ea10*/  IMAD.MOV.U32 R15, RZ, RZ, -0x1 ;  /* 0xffffffffff0f7424 */ /* 0x000fe200078e00ff */
[C---:B------:R-:W-:Y:S01]  /*ea20*/  LOP3.LUT P2, RZ, R16.reuse, 0x100000, RZ, 0xc0, !PT ;  /* 0x0010000010ff7812 */ /* 0x040fe2000784c0ff */
[----:B------:R-:W-:Y:S01]  /*ea30*/  IMAD.MOV.U32 R3, RZ, RZ, R14 ;  /* 0x000000ffff037224 */ /* 0x000fe200078e000e */
[----:B------:R-:W-:Y:S01]  /*ea40*/  LOP3.LUT P4, RZ, R16, 0x40000, RZ, 0xc0, !PT ;  /* 0x0004000010ff7812 */ /* 0x000fe2000788c0ff */
[----:B------:R-:W-:-:S12]  /*ea50*/  IMAD.IADD R9, R34, 0x1, R8 ;  /* 0x0000000122097824 */ /* 0x000fd800078e0208 */
[----:B------:R-:W-:Y:S05]  /*ea60*/  WARPSYNC.COLLECTIVE R15, `(.L_x_113) ;  /* 0x000000000f087348 */ /* 0x000fea0003c00000 */
[----:B------:R0:W1:Y:S02]  /*ea70*/  SHFL.IDX P6, R14, R13, R12, R11 ;  /* 0x0000000c0d0e7389 */ /* 0x00006400000c000b */
[----:B01----:R-:W-:Y:S01]  /*ea80*/  ENDCOLLECTIVE ;  /* 0x000000000000791b */ /* 0x003fe20003800000 */
.L_x_113:
[----:B------:R-:W-:Y:S02]  /*ea90*/  IMAD.MOV.U32 R13, RZ, RZ, R18 ;  /* 0x000000ffff0d7224 */ /* 0x000fe400078e0012 */
[----:B------:R-:W-:Y:S02]  /*eaa0*/  IMAD.MOV.U32 R12, RZ, RZ, 0x1 ;  /* 0x00000001ff0c7424 */ /* 0x000fe400078e00ff */
[----:B------:R-:W-:-:S07]  /*eab0*/  IMAD.MOV.U32 R2, RZ, RZ, R14 ;  /* 0x000000ffff027224 */ /* 0x000fce00078e000e */
[----:B------:R-:W-:Y:S05]  /*eac0*/  WARPSYNC.COLLECTIVE R15, `(.L_x_114) ;  /* 0x000000000f087348 */ /* 0x000fea0003c00000 */
[----:B------:R0:W1:Y:S02]  /*ead0*/  SHFL.IDX P6, R14, R13, R12, R11 ;  /* 0x0000000c0d0e7389 */ /* 0x00006400000c000b */
[----:B01----:R-:W-:Y:S01]  /*eae0*/  ENDCOLLECTIVE ;  /* 0x000000000000791b */ /* 0x003fe20003800000 */
.L_x_114:
[----:B------:R-:W-:-:S05]  /*eaf0*/  IADD3 R2, P0, R35, R2, RZ ;  /* 0x0000000223027210 */ /* 0x000fca0007f1e0ff */
[----:B------:R-:W-:-:S05]  /*eb00*/  IMAD.X R3, RZ, RZ, R3, P0 ;  /* 0x000000ffff037224 */ /* 0x000fca00000e0603 */
[----:B------:R-:W-:Y:S01]  /*eb10*/  @!PT LDS RZ, [RZ] ;  /* 0x00000000fffff984 */ /* 0x000fe20000000800 */
[----:B------:R-:W-:Y:S01]  /*eb20*/  @!PT LDS RZ, [RZ] ;  /* 0x00000000fffff984 */ /* 0x000fe20000000800 */
[----:B------:R-:W-:Y:S01]  /*eb30*/  @!PT LDS RZ, [RZ] ;  /* 0x00000000fffff984 */ /* 0x000fe20000000800 */
[----:B------:R-:W-:Y:S01]  /*eb40*/  LDGSTS.E.BYPASS.LTC128B.128 [R8+0xa400], desc[UR50][R2.64], !P1 ;  /* 0x0a40000002087fae */ /* 0x000fe2000c901d72 */
[----:B------:R-:W-:Y:S01]  /*eb50*/  IMAD.MOV.U32 R13, RZ, RZ, R10 ;  /* 0x000000ffff0d7224 */ /* 0x000fe200078e000a */
[C---:B------:R-:W-:Y:S02]  /*eb60*/  LOP3.LUT P1, RZ, R16.reuse, 0x80000, RZ, 0xc0, !PT ;  /* 0x0008000010ff7812 */ /* 0x040fe4000782c0ff */
[----:B------:R0:W-:Y:S01]  /*eb70*/  LDGSTS.E.BYPASS.LTC128B.128 [R9+0xa400], desc[UR50][R2.64+0x40], !P3 ;  /* 0x0a40004002097fae */ /* 0x0001e2000d901d72 */
[----:B------:R-:W-:Y:S01]  /*eb80*/  LOP3.LUT P3, RZ, R16, 0x20000, RZ, 0xc0, !PT ;  /* 0x0002000010ff7812 */ /* 0x000fe2000786c0ff */
[----:B0-----:R-:W-:-:S12]  /*eb90*/  IMAD.MOV.U32 R3, RZ, RZ, R14 ;  /* 0x000000ffff037224 */ /* 0x001fd800078e000e */
[----:B------:R-:W-:Y:S05]  /*eba0*/  WARPSYNC.COLLECTIVE R15, `(.L_x_115) ;  /* 0x000000000f087348 */ /* 0x000fea0003c00000 */
[----:B------:R0:W1:Y:S02]  /*ebb0*/  SHFL.IDX P6, R14, R13, R12, R11 ;  /* 0x0000000c0d0e7389 */ /* 0x00006400000c000b */
[----:B01----:R-:W-:Y:S01]  /*ebc0*/  ENDCOLLECTIVE ;  /* 0x000000000000791b */ /* 0x003fe20003800000 */
.L_x_115:
[----:B------:R-:W-:Y:S02]  /*ebd0*/  IMAD.MOV.U32 R13, RZ, RZ, R18 ;  /* 0x000000ffff0d7224 */ /* 0x000fe400078e0012 */
[----:B------:R-:W-:Y:S02]  /*ebe0*/  IMAD.MOV.U32 R12, RZ, RZ, 0x2 ;  /* 0x00000002ff0c7424 */ /* 0x000fe400078e00ff */
[----:B------:R-:W-:-:S07]  /*ebf0*/  IMAD.MOV.U32 R2, RZ, RZ, R14 ;  /* 0x000000ffff027224 */ /* 0x000fce00078e000e */
[----:B------:R-:W-:Y:S05]  /*ec00*/  WARPSYNC.COLLECTIVE R15, `(.L_x_116) ;  /* 0x000000000f087348 */ /* 0x000fea0003c00000 */
[----:B------:R0:W1:Y:S02]  /*ec10*/  SHFL.IDX P6, R14, R13, R12, R11 ;  /* 0x0000000c0d0e7389 */ /* 0x00006400000c000b */
[----:B01----:R-:W-:Y:S01]  /*ec20*/  ENDCOLLECTIVE ;  /* 0x000000000000791b */ /* 0x003fe20003800000 */
.L_x_116:
        /* <DEDUP_REMOVED lines=14> */
.L_x_117:
[----:B------:R-:W-:Y:S02]  /*ed10*/  IMAD.MOV.U32 R13, RZ, RZ, R18 ;  /* 0x000000ffff0d7224 */ /* 0x000fe400078e0012 */
[----:B------:R-:W-:Y:S02]  /*ed20*/  IMAD.MOV.U32 R12, RZ, RZ, 0x3 ;  /* 0x00000003ff0c7424 */ /* 0x000fe400078e00ff */
[----:B------:R-:W-:-:S07]  /*ed30*/  IMAD.MOV.U32 R2, RZ, RZ, R14 ;  /* 0x000000ffff027224 */ /* 0x000fce00078e000e */
[----:B------:R-:W-:Y:S05]  /*ed40*/  WARPSYNC.COLLECTIVE R15, `(.L_x_118) ;  /* 0x000000000f087348 */ /* 0x000fea0003c00000 */
[----:B------:R0:W1:Y:S02]  /*ed50*/  SHFL.IDX P6, R14, R13, R12, R11 ;  /* 0x0000000c0d0e7389 */ /* 0x00006400000c000b */
[----:B01----:R-:W-:Y:S01]  /*ed60*/  ENDCOLLECTIVE ;  /* 0x000000000000791b */ /* 0x003fe20003800000 */
.L_x_118:
[----:B------:R-:W-:-:S05]  /*ed70*/  IADD3 R2, P0, R35, R2, RZ ;  /* 0x0000000223027210 */ /* 0x000fca0007f1e0ff */
[----:B------:R-:W-:-:S05]  /*ed80*/  IMAD.X R3, RZ, RZ, R3, P0 ;  /* 0x000000ffff037224 */ /* 0x000fca00000e0603 */
[----:B------:R-:W-:Y:S01]  /*ed90*/  @!PT LDS RZ, [RZ] ;  /* 0x00000000fffff984 */ /* 0x000fe20000000800 */
[----:B------:R-:W-:Y:S01]  /*eda0*/  @!PT LDS RZ, [RZ] ;  /* 0x00000000fffff984 */ /* 0x000fe20000000800 */
[----:B------:R-:W-:Y:S01]  /*edb0*/  @!PT LDS RZ, [RZ] ;  /* 0x00000000fffff984 */ /* 0x000fe20000000800 */
[----:B------:R0:W-:Y:S01]  /*edc0*/  LDGSTS.E.BYPASS.LTC128B.128 [R8+0xc400], desc[UR50][R2.64], !P4 ;  /* 0x0c40000002087fae */ /* 0x0001e2000e101d72 */
[----:B------:R-:W-:-:S03]  /*edd0*/  IMAD.MOV.U32 R13, RZ, RZ, R10 ;  /* 0x000000ffff0d7224 */ /* 0x000fc600078e000a */
[----:B------:R0:W-:Y:S01]  /*ede0*/  LDGSTS.E.BYPASS.LTC128B.128 [R9+0xc400], desc[UR50][R2.64+0x40], !P3 ;  /* 0x0c40004002097fae */ /* 0x0001e2000d901d72 */
[----:B------:R-:W-:-:S07]  /*edf0*/  IMAD.MOV.U32 R18, RZ, RZ, R14 ;  /* 0x000000ffff127224 */ /* 0x000fce00078e000e */
[----:B0-----:R-:W-:Y:S05]  /*ee00*/  WARPSYNC.COLLECTIVE R15, `(.L_x_119) ;  /* 0x000000000f087348 */ /* 0x001fea0003c00000 */
[----:B------:R1:W2:Y:S02]  /*ee10*/  SHFL.IDX P6, R14, R13, R12, R11 ;  /* 0x0000000c0d0e7389 */ /* 0x0002a400000c000b */
[----:B012---:R-:W-:Y:S01]  /*ee20*/  ENDCOLLECTIVE ;  /* 0x000000000000791b */ /* 0x007fe20003800000 */
.L_x_119:
[----:B------:R-:W-:Y:S02]  /*ee30*/  IMAD.MOV.U32 R13, RZ, RZ, R20 ;  /* 0x000000ffff0d7224 */ /* 0x000fe400078e0014 */
[----:B------:R-:W-:Y:S02]  /*ee40*/  IMAD.MOV.U32 R12, RZ, RZ, RZ ;  /* 0x000000ffff0c7224 */ /* 0x000fe400078e00ff */
[----:B------:R-:W-:-:S07]  /*ee50*/  IMAD.MOV.U32 R2, RZ, RZ, R14 ;  /* 0x000000ffff027224 */ /* 0x000fce00078e000e */
[----:B------:R-:W-:Y:S05]  /*ee60*/  WARPSYNC.COLLECTIVE R15, `(.L_x_120) ;  /* 0x000000000f087348 */ /* 0x000fea0003c00000 */
[----:B------:R0:W1:Y:S02]  /*ee70*/  SHFL.IDX P6, R14, R13, R12, R11 ;  /* 0x0000000c0d0e7389 */ /* 0x00006400000c000b */
[----:B01----:R-:W-:Y:S01]  /*ee80*/  ENDCOLLECTIVE ;  /* 0x000000000000791b */ /* 0x003fe20003800000 */
.L_x_120:
        /* <DEDUP_REMOVED lines=12> */
.L_x_121:
[----:B------:R-:W-:Y:S01]  /*ef50*/  IMAD.MOV.U32 R2, RZ, RZ, R14 ;  /* 0x000000ffff027224 */ /* 0x000fe200078e000e */
[----:B------:R-:W-:Y:S06]  /*ef60*/  BRA `(.L_x_122) ;  /* 0xffffffc4000c7947 */ /* 0x000fec000383ffff */
.L_x_55:
[----:B---3--:R3:W4:Y:S02]  /*ef70*/  SYNCS.PHASECHK.TRANS64.TRYWAIT P0, [R0+URZ+0x29840], R26 ;  /* 0x0298401a000075a7 */ /* 0x008724000800017f */
[----:B----4-:R-:W-:Y:S05]  /*ef80*/  @!P0 NANOSLEEP.SYNCS 0x989680 ;  /* 0x009896800000895d */ /* 0x010fea0003900000 */
[----:B------:R-:W4:Y:S02]  /*ef90*/  @!P0 SYNCS.PHASECHK.TRANS64 P0, [R0+URZ+0x29840], R26 ;  /* 0x0298401a000085a7 */ /* 0x000f24000800007f */
[----:B----4-:R-:W-:Y:S05]  /*efa0*/  @!P0 BRA `(.L_x_55) ;  /* 0xfffffffc00f08947 */ /* 0x010fea000383ffff */
[----:B------:R-:W-:Y:S05]  /*efb0*/  BRA `(.L_x_123) ;  /* 0xffffffc400687947 */ /* 0x000fea000383ffff */
.L_x_56:
[----:B------:R-:W-:Y:S01]  /*efc0*/  BSSY B0, `(.L_x_124) ;  /* 0x0000008000007945 */ /* 0x000fe20003800000 */
[----:B------:R-:W-:Y:S02]  /*efd0*/  IMAD.MOV.U32 R13, RZ, RZ, R7 ;  /* 0x000000ffff0d7224 */ /* 0x000fe400078e0007 */
[----:B------:R-:W-:Y:S02]  /*efe0*/  IMAD.MOV.U32 R12, RZ, RZ, RZ ;  /* 0x000000ffff0c7224 */ /* 0x000fe400078e00ff */
[----:B------:R-:W-:Y:S02]  /*eff0*/  IMAD.MOV.U32 R11, RZ, RZ, 0x1c1f ;  /* 0x00001c1fff0b7424 */ /* 0x000fe400078e00ff */
[----:B------:R-:W-:-:S07]  /*f000*/  IMAD.MOV.U32 R15, RZ, RZ, -0x1 ;  /* 0xffffffffff0f7424 */ /* 0x000fce00078e00ff */
[----:B-123-5:R-:W-:Y:S05]  /*f010*/  WARPSYNC.COLLECTIVE R15, `(.L_x_125) ;  /* 0x000000000f087348 */ /* 0x02efea0003c00000 */
[----:B------:R0:W4:Y:S02]  /*f020*/  SHFL.IDX P6, R14, R13, R12, R11 ;  /* 0x0000000c0d0e7389 */ /* 0x00012400000c000b */
[----:B012345:R-:W-:Y:S01]  /*f030*/  ENDCOLLECTIVE ;  /* 0x000000000000791b */ /* 0x03ffe20003800000 */
.L_x_125:
[----:B------:R-:W-:Y:S05]  /*f040*/  BSYNC B0 ;  /* 0x0000000000007941 */ /* 0x000fea0003800000 */
.L_x_124:
[----:B------:R-:W-:Y:S01]  /*f050*/  IMAD.MOV.U32 R13, RZ, RZ, R6 ;  /* 0x000000ffff0d7224 */ /* 0x000fe200078e0006 */
[----:B------:R-:W-:Y:S01]  /*f060*/  ISETP.GE.AND P2, PT, R18, 0x1, PT ;  /* 0x000000011200780c */ /* 0x000fe20003f46270 */
[----:B------:R-:W-:Y:S01]  /*f070*/  IMAD.MOV.U32 R12, RZ, RZ, RZ ;  /* 0x000000ffff0c7224 */ /* 0x000fe200078e00ff */
[C---:B------:R-:W-:Y:S01]  /*f080*/  LOP3.LUT P4, RZ, R16.reuse, 0x4, RZ, 0xc0, !PT ;  /* 0x0000000410ff7812 */ /* 0x040fe2000788c0ff */
[----:B------:R-:W-:Y:S01]  /*f090*/  IMAD.MOV.U32 R11, RZ, RZ, 0x1c1f ;  /* 0x00001c1fff0b7424 */ /* 0x000fe200078e00ff */
[C---:B------:R-:W-:Y:S01]  /*f0a0*/  LOP3.LUT P3, RZ, R16.reuse, 0x2, RZ, 0xc0, !PT ;  /* 0x0000000210ff7812 */ /* 0x040fe2000786c0ff */
[----:B------:R-:W-:Y:S01]  /*f0b0*/  IMAD.MOV.U32 R15, RZ, RZ, -0x1 ;  /* 0xffffffffff0f7424 */ /* 0x000fe200078e00ff */
[----:B------:R-:W-:Y:S01]  /*f0c0*/  LOP3.LUT P1, RZ, R16, 0x1, RZ, 0xc0, !PT ;  /* 0x0000000110ff7812 */ /* 0x000fe2000782c0ff */
[----:B------:R-:W-:-:S12]  /*f0d0*/  IMAD.MOV.U32 R2, RZ, RZ, R14 ;  /* 0x000000ffff027224 */ /* 0x000fd800078e000e */
[----:B------:R-:W-:Y:S05]  /*f0e0*/  WARPSYNC.COLLECTIVE R15, `(.L_x_126) ;  /* 0x000000000f087348 */ /* 0x000fea0003c00000 */
[----:B------:R0:W1:Y:S02]  /*f0f0*/  SHFL.IDX P6, R14, R13, R12, R11 ;  /* 0x0000000c0d0e7389 */ /* 0x00006400000c000b */
[----:B01----:R-:W-:Y:S01]  /*f100*/  ENDCOLLECTIVE ;  /* 0x000000000000791b */ /* 0x003fe20003800000 */
.L_x_126:
[----:B------:R-:W-:Y:S02]  /*f110*/  @P2 VIADD R23, R4, UR41 ;  /* 0x0000002904172c36 */ /* 0x000fe40008000000 */
[----:B------:R-:W-:Y:S02]  /*f120*/  IMAD.MOV.U32 R13, RZ, RZ, R7 ;  /* 0x000000ffff0d7224 */ /* 0x000fe400078e0007 */
[----:B------:R-:W-:Y:S01]  /*f130*/  IMAD.MOV.U32 R12, RZ, RZ, 0x1 ;  /* 0x00000001ff0c7424 */ /* 0x000fe200078e00ff */
[----:B------:R-:W-:-:S13]  /*f140*/  @P2 IADD3 R3, P0, R35, R14, RZ ;  /* 0x0000000e23032210 */ /* 0x000fda0007f1e0ff */
[----:B------:R-:W-:Y:S05]  /*f150*/  WARPSYNC.COLLECTIVE R15, `(.L_x_127) ;  /* 0x000000000f087348 */ /* 0x000fea0003c00000 */
[----:B------:R0:W1:Y:S02]  /*f160*/  SHFL.IDX P6, R14, R13, R12, R11 ;  /* 0x0000000c0d0e7389 */ /* 0x00006400000c000b */
[----:B01----:R-:W-:Y:S01]  /*f170*/  ENDCOLLECTIVE ;  /* 0x000000000000791b */ /* 0x003fe20003800000 */
.L_x_127:
[----:B------:R-:W-:-:S05]  /*f180*/  @P2 IMAD.X R2, RZ, RZ, R2, P0 ;  /* 0x000000ffff022224 */ /* 0x000fca00000e0602 */
[----:B------:R-:W-:-:S04]  /*f190*/  @P2 LOP3.LUT R3, R3, R2, RZ, 0x3c, !PT ;  /* 0x0000000203032212 */ /* 0x000fc800078e3cff */
[----:B------:R-:W-:Y:S01]  /*f1a0*/  @P2 LOP3.LUT R2, R3, R2, RZ, 0x3c, !PT ;  /* 0x0000000203022212 */ /* 0x000fe200078e3cff */
[----:B------:R-:W-:-:S03]  /*f1b0*/  IMAD.MOV.U32 R13, RZ, RZ, R6 ;  /* 0x000000ffff0d7224 */ /* 0x000fc600078e0006 */
[----:B------:R-:W-:-:S05]  /*f1c0*/  @P2 LOP3.LUT R3, R3, R2, RZ, 0x3c, !PT ;  /* 0x0000000203032212 */ /* 0x000fca00078e3cff */
[----:B------:R-:W-:Y:S01]  /*f1d0*/  @!PT LDS RZ, [RZ] ;  /* 0x00000000fffff984 */ /* 0x000fe20000000800 */
[----:B------:R-:W-:Y:S01]  /*f1e0*/  @!PT LDS RZ, [RZ] ;  /* 0x00000000fffff984 */ /* 0x000fe20000000800 */
[----:B------:R-:W-:Y:S01]  /*f1f0*/  @!PT LDS RZ, [RZ] ;  /* 0x00000000fffff984 */ /* 0x000fe20000000800 */
[----:B------:R0:W-:Y:S01]  /*f200*/  @P2 LDGSTS.E.BYPASS.LTC128B.128 [R23+0x1a400], desc[UR50][R2.64], !P4 ;  /* 0x1a40000002172fae */ /* 0x0001e2000e101d72 */
[----:B------:R-:W-:-:S03]  /*f210*/  IMAD.MOV.U32 R8, RZ, RZ, R14 ;  /* 0x000000ffff087224 */ /* 0x000fc600078e000e */
[----:B------:R0:W-:Y:S04]  /*f220*/  @P2 LDGSTS.E.BYPASS.LTC128B.128 [R23+0x1cc00], desc[UR50][R2.64+0x40], !P3 ;  /* 0x1cc0004002172fae */ /* 0x0001e8000d901d72 */
[----:B0-----:R-:W-:Y:S05]  /*f230*/  WARPSYNC.COLLECTIVE R15, `(.L_x_128) ;  /* 0x000000000f087348 */ /* 0x001fea0003c00000 */
[----:B------:R1:W2:Y:S02]  /*f240*/  SHFL.IDX P6, R14, R13, R12, R11 ;  /* 0x0000000c0d0e7389 */ /* 0x0002a400000c000b */
[----:B012---:R-:W-:Y:S01]  /*f250*/  ENDCOLLECTIVE ;  /* 0x000000000000791b */ /* 0x007fe20003800000 */
.L_x_128:
[----:B------:R-:W-:Y:S01]  /*f260*/  @!PT LDS RZ, [RZ] ;  /* 0x00000000fffff984 */ /* 0x000fe20000000800 */
[----:B------:R-:W-:Y:S01]  /*f270*/  @!PT LDS RZ, [RZ] ;  /* 0x00000000fffff984 */ /* 0x000fe20000000800 */
[----:B------:R-:W-:Y:S01]  /*f280*/  @!PT LDS RZ, [RZ] ;  /* 0x00000000fffff984 */ /* 0x000fe20000000800 */
[----:B------:R0:W-:Y:S01]  /*f290*/  @P2 LDGSTS.E.BYPASS.LTC128B.128 [R23+0x1f400], desc[UR50][R2.64+0x80], !P1 ;  /* 0x1f40008002172fae */ /* 0x0001e2000c901d72 */
[----:B------:R-:W-:Y:S01]  /*f2a0*/  ISETP.GE.AND P2, PT, R18, 0x21, PT ;  /* 0x000000211200780c */ /* 0x000fe20003f46270 */
[----:B------:R-:W-:Y:S02]  /*f2b0*/  IMAD.MOV.U32 R13, RZ, RZ, R7 ;  /* 0x000000ffff0d7224 */ /* 0x000fe400078e0007 */
[----:B------:R-:W-:-:S10]  /*f2c0*/  IMAD.MOV.U32 R12, RZ, RZ, 0x2 ;  /* 0x00000002ff0c7424 */ /* 0x000fd400078e00ff */
[----:B------:R-:W-:Y:S01]  /*f2d0*/  @P2 VIADD R21, R4, UR41 ;  /* 0x0000002904152c36 */ /* 0x000fe20008000000 */
[----:B0-----:R-:W-:-:S13]  /*f2e0*/  @P2 IADD3 R10, P0, R35, R14, RZ ;  /* 0x0000000e230a2210 */ /* 0x001fda0007f1e0ff */
[----:B------:R-:W-:Y:S05]  /*f2f0*/  WARPSYNC.COLLECTIVE R15, `(.L_x_129) ;  /* 0x000000000f087348 */ /* 0x000fea0003c00000 */
[----:B------:R0:W1:Y:S02]  /*f300*/  SHFL.IDX P6, R14, R13, R12, R11 ;  /* 0x0000000c0d0e7389 */ /* 0x00006400000c000b */
[----:B01----:R-:W-:Y:S01]  /*f310*/  ENDCOLLECTIVE ;  /* 0x000000000000791b */ /* 0x003fe20003800000 */
.L_x_129:
[----:B------:R-:W-:Y:S02]  /*f320*/  @P2 IMAD.X R8, RZ, RZ, R8, P0 ;  /* 0x000000ffff082224 */ /* 0x000fe400000e0608 */
[----:B------:R-:W-:Y:S02]  /*f330*/  @P2 IMAD.MOV.U32 R2, RZ, RZ, R10 ;  /* 0x000000ffff022224 */ /* 0x000fe400078e000a */
[----:B------:R-:W-:-:S05]  /*f340*/  @P2 IMAD.MOV.U32 R3, RZ, RZ, R8 ;  /* 0x000000ffff032224 */ /* 0x000fca00078e0008 */
[----:B------:R-:W-:Y:S01]  /*f350*/  @!PT LDS RZ, [RZ] ;  /* 0x00000000fffff984 */ /* 0x000fe20000000800 */
[----:B------:R-:W-:Y:S01]  /*f360*/  @!PT LDS RZ, [RZ] ;  /* 0x00000000fffff984 */ /* 0x000fe20000000800 */
[----:B------:R-:W-:Y:S01]  /*f370*/  @!PT LDS RZ, [RZ] ;  /* 0x00000000fffff984 */ /* 0x000fe20000000800 */
[----:B------:R-:W-:Y:S01]  /*f380*/  @P2 LDGSTS.E.BYPASS.LTC128B.128 [R21+0x1ac00], desc[UR50][R2.64], !P4 ;  /* 0x1ac0000002152fae */ /* 0x000fe2000e101d72 */
[----:B------:R-:W-:-:S03]  /*f390*/  IMAD.MOV.U32 R13, RZ, RZ, R6 ;  /* 0x000000ffff0d7224 */ /* 0x000fc600078e0006 */
[----:B------:R-:W-:Y:S04]  /*f3a0*/  @P2 LDGSTS.E.BYPASS.LTC128B.128 [R21+0x1d400], desc[UR50][R2.64+0x40], !P3 ;  /* 0x1d40004002152fae */ /* 0x000fe8000d901d72 */
[----:B------:R0:W-:Y:S01]  /*f3b0*/  @P2 LDGSTS.E.BYPASS.LTC128B.128 [R21+0x1fc00], desc[UR50][R2.64+0x80], !P1 ;  /* 0x1fc0008002152fae */ /* 0x0001e2000c901d72 */
[----:B------:R-:W-:Y:S01]  /*f3c0*/  ISETP.GE.AND P2, PT, R18, 0x41, PT ;  /* 0x000000411200780c */ /* 0x000fe20003f46270 */
[----:B0-----:R-:W-:-:S12]  /*f3d0*/  IMAD.MOV.U32 R2, RZ, RZ, R14 ;  /* 0x000000ffff027224 */ /* 0x001fd800078e000e */
[----:B------:R-:W-:Y:S05]  /*f3e0*/  WARPSYNC.COLLECTIVE R15, `(.L_x_130) ;  /* 0x000000000f087348 */ /* 0x000fea0003c00000 */
[----:B------:R0:W1:Y:S02]  /*f3f0*/  SHFL.IDX P6, R14, R13, R12, R11 ;  /* 0x0000000c0d0e7389 */ /* 0x00006400000c000b */
[----:B01----:R-:W-:Y:S01]  /*f400*/  ENDCOLLECTIVE ;  /* 0x000000000000791b */ /* 0x003fe20003800000 */
.L_x_130:
[----:B------:R-:W-:Y:S02]  /*f410*/  @P2 VIADD R23, R4, UR41 ;  /* 0x0000002904172c36 */ /* 0x000fe40008000000 */
[----:B------:R-:W-:Y:S01]  /*f420*/  IMAD.MOV.U32 R13, RZ, RZ, R7 ;  /* 0x000000ffff0d7224 */ /* 0x000fe200078e0007 */
[----:B------:R-:W-:-:S05]  /*f430*/  @P2 IADD3 R11, P0, R35, R14, RZ ;  /* 0x0000000e230b2210 */ /* 0x000fca0007f1e0ff */
[----:B------:R-:W-:Y:S02]  /*f440*/  @P2 IMAD.X R12, RZ, RZ, R2, P0 ;  /* 0x000000ffff0c2224 */ /* 0x000fe400000e0602 */
[----:B------:R-:W-:Y:S02]  /*f450*/  @P2 IMAD.MOV.U32 R2, RZ, RZ, R11 ;  /* 0x000000ffff022224 */ /* 0x000fe400078e000b */
[----:B------:R-:W-:Y:S02]  /*f460*/  @P2 IMAD.MOV.U32 R3, RZ, RZ, R12 ;  /* 0x000000ffff032224 */ /* 0x000fe400078e000c */
[----:B------:R-:W-:Y:S02]  /*f470*/  IMAD.MOV.U32 R12, RZ, RZ, 0x3 ;  /* 0x00000003ff0c7424 */ /* 0x000fe400078e00ff */
[----:B------:R-:W-:Y:S01]  /*f480*/  IMAD.MOV.U32 R11, RZ, RZ, 0x1c1f ;  /* 0x00001c1fff0b7424 */ /* 0x000fe200078e00ff */
[----:B------:R-:W-:Y:S01]  /*f490*/  @!PT LDS RZ, [RZ] ;  /* 0x00000000fffff984 */ /* 0x000fe20000000800 */
[----:B------:R-:W-:Y:S01]  /*f4a0*/  @!PT LDS RZ, [RZ] ;  /* 0x00000000fffff984 */ /* 0x000fe20000000800 */
[----:B------:R-:W-:Y:S01]  /*f4b0*/  @!PT LDS RZ, [RZ] ;  /* 0x00000000fffff984 */ /* 0x000fe20000000800 */
[----:B------:R0:W-:Y:S06]  /*f4c0*/  @P2 LDGSTS.E.BYPASS.LTC128B.128 [R23+0x1b400], desc[UR50][R2.64], !P4 ;  /* 0x1b40000002172fae */ /* 0x0001ec000e101d72 */
[----:B0-----:R-:W-:Y:S05]  /*f4d0*/  WARPSYNC.COLLECTIVE R15, `(.L_x_131) ;  /* 0x000000000f087348 */ /* 0x001fea0003c00000 */
[----:B------:R1:W2:Y:S02]  /*f4e0*/  SHFL.IDX P6, R14, R13, R12, R11 ;  /* 0x0000000c0d0e7389 */ /* 0x0002a400000c000b */
[----:B012---:R-:W-:Y:S01]  /*f4f0*/  ENDCOLLECTIVE ;  /* 0x000000000000791b */ /* 0x007fe20003800000 */
.L_x_131:
[----:B------:R-:W-:Y:S01]  /*f500*/  @!PT LDS RZ, [RZ] ;  /* 0x00000000fffff984 */ /* 0x000fe20000000800 */
[----:B------:R-:W-:Y:S01]  /*f510*/  @!PT LDS RZ, [RZ] ;  /* 0x00000000fffff984 */ /* 0x000fe20000000800 */
[----:B------:R-:W-:Y:S01]  /*f520*/  @!PT LDS RZ, [RZ] ;  /* 0x00000000fffff984 */ /* 0x000fe20000000800 */
[----:B------:R0:W-:Y:S04]  /*f530*/  @P2 LDGSTS.E.BYPASS.LTC128B.128 [R23+0x1dc00], desc[UR50][R2.64+0x40], !P3 ;  /* 0x1dc0004002172fae */ /* 0x0001e8000d901d72 */
[----:B------:R0:W-:Y:S01]  /*f540*/  @P2 LDGSTS.E.BYPASS.LTC128B.128 [R23+0x20400], desc[UR50][R2.64+0x80], !P1 ;  /* 0x2040008002172fae */ /* 0x0001e2000c901d72 */
[----:B------:R-:W-:Y:S01]  /*f550*/  ISETP.GE.AND P2, PT, R18, 0x61, PT ;  /* 0x000000611200780c */ /* 0x000fe20003f46270 */
[----:B------:R-:W-:-:S12]  /*f560*/  IMAD.MOV.U32 R13, RZ, RZ, R6 ;  /* 0x000000ffff0d7224 */ /* 0x000fd800078e0006 */
[----:B------:R-:W-:Y:S02]  /*f570*/  @P2 VIADD R25, R4, UR41 ;  /* 0x0000002904192c36 */ /* 0x000fe40008000000 */
[----:B0-----:R-:W-:-:S07]  /*f580*/  IMAD.MOV.U32 R7, RZ, RZ, R14 ;  /* 0x000000ffff077224 */ /* 0x001fce00078e000e */
[----:B------:R-:W-:Y:S05]  /*f590*/  WARPSYNC.COLLECTIVE R15, `(.L_x_132) ;  /* 0x000000000f087348 */ /* 0x000fea0003c00000 */
[----:B------:R0:W1:Y:S02]  /*f5a0*/  SHFL.IDX P6, R14, R13, R12, R11 ;  /* 0x0000000c0d0e7389 */ /* 0x00006400000c000b */
[----:B01----:R-:W-:Y:S01]  /*f5b0*/  ENDCOLLECTIVE ;  /* 0x000000000000791b */ /* 0x003fe20003800000 */
.L_x_132:
[----:B------:R-:W-:Y:S02]  /*f5c0*/  IMAD.MOV.U32 R13, RZ, RZ, R5 ;  /* 0x000000ffff0d7224 */ /* 0x000fe400078e0005 */
[----:B------:R-:W-:Y:S01]  /*f5d0*/  IMAD.MOV.U32 R12, RZ, RZ, RZ ;  /* 0x000000ffff0c7224 */ /* 0x000fe200078e00ff */
[----:B------:R-:W-:-:S13]  /*f5e0*/  @P2 IADD3 R6, P0, R35, R14, RZ ;  /* 0x0000000e23062210 */ /* 0x000fda0007f1e0ff */
[----:B------:R-:W-:Y:S05]  /*f5f0*/  WARPSYNC.COLLECTIVE R15, `(.L_x_133) ;  /* 0x000000000f087348 */ /* 0x000fea0003c00000 */
[----:B------:R0:W1:Y:S02]  /*f600*/  SHFL.IDX P6, R14, R13, R12, R11 ;  /* 0x0000000c0d0e7389 */ /* 0x00006400000c000b */
[----:B01----:R-:W-:Y:S01]  /*f610*/  ENDCOLLECTIVE ;  /* 0x000000000000791b */ /* 0x003fe20003800000 */
.L_x_133:
[----:B------:R-:W-:Y:S02]  /*f620*/  @P2 IMAD.X R7, RZ, RZ, R7, P0 ;  /* 0x000000ffff072224 */ /* 0x000fe400000e0607 */
[----:B------:R-:W-:Y:S02]  /*f630*/  @P2 IMAD.MOV.U32 R2, RZ, RZ, R6 ;  /* 0x000000ffff022224 */ /* 0x000fe400078e0006 */
[----:B------:R-:W-:-:S05]  /*f640*/  @P2 IMAD.MOV.U32 R3, RZ, RZ, R7 ;  /* 0x000000ffff032224 */ /* 0x000fca00078e0007 */
[----:B------:R-:W-:Y:S01]  /*f650*/  @!PT LDS RZ, [RZ] ;  /* 0x00000000fffff984 */ /* 0x000fe20000000800 */
[----:B------:R-:W-:Y:S01]  /*f660*/  @!PT LDS RZ, [RZ] ;  /* 0x00000000fffff984 */ /* 0x000fe20000000800 */
[----:B------:R-:W-:Y:S01]  /*f670*/  @!PT LDS RZ, [RZ] ;  /* 0x00000000fffff984 */ /* 0x000fe20000000800 */
[----:B------:R0:W-:Y:S01]  /*f680*/  @P2 LDGSTS.E.BYPASS.LTC128B.128 [R25+0x1bc00], desc[UR50][R2.64], !P4 ;  /* 0x1bc0000002192fae */ /* 0x0001e2000e101d72 */
[----:B------:R-:W-:-:S03]  /*f690*/  IMAD.MOV.U32 R13, RZ, RZ, R9 ;  /* 0x000000ffff0d7224 */ /* 0x000fc600078e0009 */
[----:B------:R0:W-:Y:S04]  /*f6a0*/  @P2 LDGSTS.E.BYPASS.LTC128B.128 [R25+0x1e400], desc[UR50][R2.64+0x40], !P3 ;  /* 0x1e40004002192fae */ /* 0x0001e8000d901d72 */
[----:B------:R0:W-:Y:S01]  /*f6b0*/  @P2 LDGSTS.E.BYPASS.LTC128B.128 [R25+0x20c00], desc[UR50][R2.64+0x80], !P1 ;  /* 0x20c0008002192fae */ /* 0x0001e2000c901d72 */
[----:B------:R-:W-:-:S07]  /*f6c0*/  IMAD.MOV.U32 R5, RZ, RZ, R14 ;  /* 0x000000ffff057224 */ /* 0x000fce00078e000e */
[----:B0-----:R-:W-:Y:S05]  /*f6d0*/  WARPSYNC.COLLECTIVE R15, `(.L_x_134) ;  /* 0x000000000f087348 */ /* 0x001fea0003c00000 */
[----:B------:R1:W2:Y:S02]  /*f6e0*/  SHFL.IDX P6, R14, R13, R12, R11 ;  /* 0x0000000c0d0e7389 */ /* 0x0002a400000c000b */
[----:B012---:R-:W-:Y:S01]  /*f6f0*/  ENDCOLLECTIVE ;  /* 0x000000000000791b */ /* 0x007fe20003800000 */
.L_x_134:
[----:B------:R-:W-:Y:S05]  /*f700*/  BRA `(.L_x_135) ;  /* 0xffffffc000e47947 */ /* 0x000fea000383ffff */
.L_x_62:
[----:B------:R-:W-:Y:S02]  /*f710*/  IMAD.MOV.U32 R13, RZ, RZ, R4 ;  /* 0x000000ffff0d7224 */ /* 0x000fe400078e0004 */
[----:B------:R-:W-:Y:S02]  /*f720*/  IMAD.MOV.U32 R12, RZ, RZ, RZ ;  /* 0x000000ffff0c7224 */ /* 0x000fe400078e00ff */
[----:B------:R-:W-:Y:S02]  /*f730*/  IMAD.MOV.U32 R11, RZ, RZ, 0x1c1f ;  /* 0x00001c1fff0b7424 */ /* 0x000fe400078e00ff */
[----:B------:R-:W-:Y:S02]  /*f740*/  IMAD.MOV.U32 R15, RZ, RZ, -0x1 ;  /* 0xffffffffff0f7424 */ /* 0x000fe400078e00ff */
[----:B------:R-:W-:-:S07]  /*f750*/  IMAD.IADD R5, R10, 0x1, R5 ;  /* 0x000000010a057824 */ /* 0x000fce00078e0205 */
[----:B-----5:R-:W-:Y:S05]  /*f760*/  WARPSYNC.COLLECTIVE R15, `(.L_x_136) ;  /* 0x000000000f087348 */ /* 0x020fea0003c00000 */
[----:B------:R0:W1:Y:S02]  /*f770*/  SHFL.IDX P6, R14, R13, R12, R11 ;  /* 0x0000000c0d0e7389 */ /* 0x00006400000c000b */
[----:B01---5:R-:W-:Y:S01]  /*f780*/  ENDCOLLECTIVE ;  /* 0x000000000000791b */ /* 0x023fe20003800000 */
.L_x_136:
[C---:B------:R-:W-:Y:S01]  /*f790*/  VIADD R6, R5.reuse, 0x20 ;  /* 0x0000002005067836 */ /* 0x040fe20000000000 */
[----:B------:R-:W-:Y:S01]  /*f7a0*/  ISETP.GE.AND P0, PT, R5, UR40, PT ;  /* 0x0000002805007c0c */ /* 0x000fe2000bf06270 */
[----:B------:R-:W-:Y:S02]  /*f7b0*/  IMAD.MOV.U32 R13, RZ, RZ, R0 ;  /* 0x000000ffff0d7224 */ /* 0x000fe400078e0000 */
[----:B------:R-:W-:-:S10]  /*f7c0*/  IMAD.MOV.U32 R2, RZ, RZ, R14 ;  /* 0x000000ffff027224 */ /* 0x000fd400078e000e */
[----:B------:R-:W-:Y:S05]  /*f7d0*/  WARPSYNC.COLLECTIVE R15, `(.L_x_137) ;  /* 0x000000000f087348 */ /* 0x000fea0003c00000 */
[----:B------:R0:W1:Y:S02]  /*f7e0*/  SHFL.IDX P6, R14, R13, R12, R11 ;  /* 0x0000000c0d0e7389 */ /* 0x00006400000c000b */
[----:B01----:R-:W-:Y:S01]  /*f7f0*/  ENDCOLLECTIVE ;  /* 0x000000000000791b */ /* 0x003fe20003800000 */
.L_x_137:
[----:B------:R-:W-:Y:S02]  /*f800*/  IMAD.MOV.U32 R13, RZ, RZ, R4 ;  /* 0x000000ffff0d7224 */ /* 0x000fe400078e0004 */
[----:B------:R-:W-:Y:S01]  /*f810*/  IMAD.MOV.U32 R12, RZ, RZ, 0x1 ;  /* 0x00000001ff0c7424 */ /* 0x000fe200078e00ff */
[----:B------:R-:W-:-:S05]  /*f820*/  @!P0 IADD3 R14, P1, R35, R14, RZ ;  /* 0x0000000e230e8210 */ /* 0x000fca0007f3e0ff */
[----:B------:R-:W-:Y:S02]  /*f830*/  @!P0 IMAD.X R3, RZ, RZ, R2, P1 ;  /* 0x000000ffff038224 */ /* 0x000fe400008e0602 */
[----:B------:R-:W-:-:S07]  /*f840*/  @!P0 IMAD.MOV.U32 R2, RZ, RZ, R14 ;  /* 0x000000ffff028224 */ /* 0x000fce00078e000e */
[----:B------:R-:W-:Y:S05]  /*f850*/  WARPSYNC.COLLECTIVE R15, `(.L_x_138) ;  /* 0x000000000f087348 */ /* 0x000fea0003c00000 */
[----:B------:R0:W1:Y:S02]  /*f860*/  SHFL.IDX P6, R14, R13, R12, R11 ;  /* 0x0000000c0d0e7389 */ /* 0x00006400000c000b */
[----:B01----:R-:W-:Y:S01]  /*f870*/  ENDCOLLECTIVE ;  /* 0x000000000000791b */ /* 0x003fe20003800000 */
.L_x_138:
[----:B------:R-:W-:Y:S01]  /*f880*/  @!PT LDS RZ, [RZ] ;  /* 0x00000000fffff984 */ /* 0x000fe20000000800 */
[----:B------:R-:W-:Y:S01]  /*f890*/  @!PT LDS RZ, [RZ] ;  /* 0x00000000fffff984 */ /* 0x000fe20000000800 */
[----:B------:R-:W-:Y:S01]  /*f8a0*/  @!PT LDS RZ, [RZ] ;  /* 0x00000000fffff984 */ /* 0x000fe20000000800 */
[----:B------:R0:W-:Y:S04]  /*f8b0*/  @!P0 LDGSTS.E.BYPASS.LTC128B.128 [R8+0x14400], desc[UR50][R2.64], !P3 ;  /* 0x1440000002088fae */ /* 0x0001e8000d901d72 */
[----:B------:R0:W-:Y:S04]  /*f8c0*/  @!P0 LDGSTS.E.BYPASS.LTC128B.128 [R8+0x16400], desc[UR50][R2.64+0x40], !P4 ;  /* 0x1640004002088fae */ /* 0x0001e8000e101d72 */
[----:B------:R0:W-:Y:S01]  /*f8d0*/  @!P0 LDGSTS.E.BYPASS.LTC128B.128 [R8+0x18400], desc[UR50][R2.64+0x80], !P5 ;  /* 0x1840008002088fae */ /* 0x0001e2000e901d72 */
[----:B------:R-:W-:Y:S01]  /*f8e0*/  ISETP.GE.AND P0, PT, R6, UR40, PT ;  /* 0x0000002806007c0c */ /* 0x000fe2000bf06270 */
[----:B------:R-:W-:-:S02]  /*f8f0*/  IMAD.MOV.U32 R13, RZ, RZ, R0 ;  /* 0x000000ffff0d7224 */ /* 0x000fc400078e0000 */
[----:B------:R-:W-:-:S10]  /*f900*/  IMAD.MOV.U32 R6, RZ, RZ, R14 ;  /* 0x000000ffff067224 */ /* 0x000fd400078e000e */
[----:B0-----:R-:W-:Y:S05]  /*f910*/  WARPSYNC.COLLECTIVE R15, `(.L_x_139) ;  /* 0x000000000f087348 */ /* 0x001fea0003c00000 */
[----:B------:R1:W2:Y:S02]  /*f920*/  SHFL.IDX P6, R14, R13, R12, R11 ;  /* 0x0000000c0d0e7389 */ /* 0x0002a400000c000b */
[----:B012---:R-:W-:Y:S01]  /*f930*/  ENDCOLLECTIVE ;  /* 0x000000000000791b */ /* 0x007fe20003800000 */
.L_x_139:
[----:B------:R-:W-:Y:S02]  /*f940*/  IMAD.MOV.U32 R13, RZ, RZ, R4 ;  /* 0x000000ffff0d7224 */ /* 0x000fe400078e0004 */
[----:B------:R-:W-:Y:S01]  /*f950*/  IMAD.MOV.U32 R12, RZ, RZ, 0x2 ;  /* 0x00000002ff0c7424 */ /* 0x000fe200078e00ff */
[----:B------:R-:W-:-:S05]  /*f960*/  @!P0 IADD3 R14, P1, R35, R14, RZ ;  /* 0x0000000e230e8210 */ /* 0x000fca0007f3e0ff */
[----:B------:R-:W-:-:S08]  /*f970*/  @!P0 IMAD.MOV.U32 R2, RZ, RZ, R14 ;  /* 0x000000ffff028224 */ /* 0x000fd000078e000e */
[----:B------:R-:W-:Y:S05]  /*f980*/  WARPSYNC.COLLECTIVE R15, `(.L_x_140) ;  /* 0x000000000f087348 */ /* 0x000fea0003c00000 */
[----:B------:R0:W1:Y:S02]  /*f990*/  SHFL.IDX P6, R14, R13, R12, R11 ;  /* 0x0000000c0d0e7389 */ /* 0x00006400000c000b */
[----:B01----:R-:W-:Y:S01]  /*f9a0*/  ENDCOLLECTIVE ;  /* 0x000000000000791b */ /* 0x003fe20003800000 */
.L_x_140:
[----:B------:R-:W-:Y:S02]  /*f9b0*/  @!P0 IMAD.X R7, RZ, RZ, R6, P1 ;  /* 0x000000ffff078224 */ /* 0x000fe400008e0606 */
[----:B------:R-:W-:Y:S02]  /*f9c0*/  VIADD R6, R5, 0x40 ;  /* 0x0000004005067836 */ /* 0x000fe40000000000 */
[----:B------:R-:W-:-:S05]  /*f9d0*/  @!P0 IMAD.MOV.U32 R3, RZ, RZ, R7 ;  /* 0x000000ffff038224 */ /* 0x000fca00078e0007 */
[----:B------:R-:W-:Y:S01]  /*f9e0*/  @!PT LDS RZ, [RZ] ;  /* 0x00000000fffff984 */ /* 0x000fe20000000800 */
[----:B------:R-:W-:Y:S01]  /*f9f0*/  @!PT LDS RZ, [RZ] ;  /* 0x00000000fffff984 */ /* 0x000fe20000000800 */
[----:B------:R-:W-:Y:S01]  /*fa00*/  @!PT LDS RZ, [RZ] ;  /* 0x00000000fffff984 */ /* 0x000fe20000000800 */
[----:B------:R0:W-:Y:S01]  /*fa10*/  @!P0 LDGSTS.E.BYPASS.LTC128B.128 [R8+0x14c00], desc[UR50][R2.64], !P3 ;  /* 0x14c0000002088fae */ /* 0x0001e2000d901d72 */
[----:B------:R-:W-:-:S03]  /*fa20*/  IMAD.MOV.U32 R13, RZ, RZ, R0 ;  /* 0x000000ffff0d7224 */ /* 0x000fc600078e0000 */
[----:B------:R0:W-:Y:S04]  /*fa30*/  @!P0 LDGSTS.E.BYPASS.LTC128B.128 [R8+0x16c00], desc[UR50][R2.64+0x40], !P4 ;  /* 0x16c0004002088fae */ /* 0x0001e8000e101d72 */
[----:B------:R0:W-:Y:S01]  /*fa40*/  @!P0 LDGSTS.E.BYPASS.LTC128B.128 [R8+0x18c00], desc[UR50][R2.64+0x80], !P5 ;  /* 0x18c0008002088fae */ /* 0x0001e2000e901d72 */
[----:B------:R-:W-:Y:S01]  /*fa50*/  ISETP.GE.AND P0, PT, R6, UR40, PT ;  /* 0x0000002806007c0c */ /* 0x000fe2000bf06270 */
[----:B------:R-:W-:-:S12]  /*fa60*/  IMAD.MOV.U32 R6, RZ, RZ, R14 ;  /* 0x000000ffff067224 */ /* 0x000fd800078e000e */
[----:B0-----:R-:W-:Y:S05]  /*fa70*/  WARPSYNC.COLLECTIVE R15, `(.L_x_141) ;  /* 0x000000000f087348 */ /* 0x001fea0003c00000 */
[----:B------:R1:W2:Y:S02]  /*fa80*/  SHFL.IDX P6, R14, R13, R12, R11 ;  /* 0x0000000c0d0e7389 */ /* 0x0002a400000c000b */
[----:B012---:R-:W-:Y:S01]  /*fa90*/  ENDCOLLECTIVE ;  /* 0x000000000000791b */ /* 0x007fe20003800000 */
.L_x_141:
[----:B------:R-:W-:Y:S02]  /*faa0*/  IMAD.MOV.U32 R13, RZ, RZ, R4 ;  /* 0x000000ffff0d7224 */ /* 0x000fe400078e0004 */
[----:B------:R-:W-:Y:S01]  /*fab0*/  IMAD.MOV.U32 R12, RZ, RZ, 0x3 ;  /* 0x00000003ff0c7424 */ /* 0x000fe200078e00ff */
[----:B------:R-:W-:-:S05]  /*fac0*/  @!P0 IADD3 R14, P1, R35, R14, RZ ;  /* 0x0000000e230e8210 */ /* 0x000fca0007f3e0ff */
[----:B------:R-:W-:-:S08]  /*fad0*/  @!P0 IMAD.MOV.U32 R2, RZ, RZ, R14 ;  /* 0x000000ffff028224 */ /* 0x000fd000078e000e */
[----:B------:R-:W-:Y:S05]  /*fae0*/  WARPSYNC.COLLECTIVE R15, `(.L_x_142) ;  /* 0x000000000f087348 */ /* 0x000fea0003c00000 */
[----:B------:R0:W1:Y:S02]  /*faf0*/  SHFL.IDX P6, R14, R13, R12, R11 ;  /* 0x0000000c0d0e7389 */ /* 0x00006400000c000b */
[----:B01----:R-:W-:Y:S01]  /*fb00*/  ENDCOLLECTIVE ;  /* 0x000000000000791b */ /* 0x003fe20003800000 */
.L_x_142:
[----:B------:R-:W-:-:S04]  /*fb10*/  @!P0 IMAD.X R7, RZ, RZ, R6, P1 ;  /* 0x000000ffff078224 */ /* 0x000fc800008e0606 */
        /* <DEDUP_REMOVED lines=8> */
[----:B------:R-:W-:-:S07]  /*fba0*/  IMAD.MOV.U32 R6, RZ, RZ, R14 ;  /* 0x000000ffff067224 */ /* 0x000fce00078e000e */
[----:B0-----:R-:W-:Y:S05]  /*fbb0*/  WARPSYNC.COLLECTIVE R15, `(.L_x_143) ;  /* 0x000000000f087348 */ /* 0x001fea0003c00000 */
[----:B------:R1:W2:Y:S02]  /*fbc0*/  SHFL.IDX P6, R14, R13, R12, R11 ;  /* 0x0000000c0d0e7389 */ /* 0x0002a400000c000b */
[----:B012---:R-:W-:Y:S01]  /*fbd0*/  ENDCOLLECTIVE ;  /* 0x000000000000791b */ /* 0x007fe20003800000 */
.L_x_143:
[----:B------:R-:W-:Y:S05]  /*fbe0*/  BRA `(.L_x_144) ;  /* 0xffffffc400e87947 */ /* 0x000fea000383ffff */
.L_x_63:
[----:B0-----:R-:W-:-:S04]  /*fbf0*/  IMAD.U32 R3, RZ, RZ, UR41 ;  /* 0x00000029ff037e24 */ /* 0x001fc8000f8e00ff */
[----:B------:R0:W1:Y:S03]  /*fc00*/  SYNCS.PHASECHK.TRANS64.TRYWAIT P0, [R3+URZ+0x29820], R0 ;  /* 0x02982000030075a7 */ /* 0x000066000800017f */
[----:B-1----:R-:W-:Y:S05]  /*fc10*/  @!P0 NANOSLEEP.SYNCS 0x989680 ;  /* 0x009896800000895d */ /* 0x002fea0003900000 */
[----:B------:R-:W1:Y:S02]  /*fc20*/  @!P0 SYNCS.PHASECHK.TRANS64 P0, [R3+URZ+0x29820], R0 ;  /* 0x02982000030085a7 */ /* 0x000e64000800007f */
[----:B-1----:R-:W-:Y:S05]  /*fc30*/  @!P0 BRA `(.L_x_63) ;  /* 0xfffffffc00ec8947 */ /* 0x002fea000383ffff */
[----:B------:R-:W-:Y:S05]  /*fc40*/  BRA `(.L_x_145) ;  /* 0xffffffc800207947 */ /* 0x000fea000383ffff */
.L_x_67:
[----:B0-----:R0:W1:Y:S02]  /*fc50*/  SYNCS.PHASECHK.TRANS64.TRYWAIT P0, [R0+URZ+0x29880], R28 ;  /* 0x0298801c000075a7 */ /* 0x001064000800017f */
[----:B-1----:R-:W-:Y:S05]  /*fc60*/  @!P0 NANOSLEEP.SYNCS 0x989680 ;  /* 0x009896800000895d */ /* 0x002fea0003900000 */
[----:B------:R-:W1:Y:S02]  /*fc70*/  @!P0 SYNCS.PHASECHK.TRANS64 P0, [R0+URZ+0x29880], R28 ;  /* 0x0298801c000085a7 */ /* 0x000e64000800007f */
[----:B-1----:R-:W-:Y:S05]  /*fc80*/  @!P0 BRA `(.L_x_67) ;  /* 0xfffffffc00f08947 */ /* 0x002fea000383ffff */
[----:B------:R-:W-:Y:S05]  /*fc90*/  BRA `(.L_x_146) ;  /* 0xffffffcc00287947 */ /* 0x000fea000383ffff */
.L_x_68:
        /* <DEDUP_REMOVED lines=8> */
.L_x_148:
[----:B------:R-:W-:Y:S05]  /*fd20*/  BSYNC B0 ;  /* 0x0000000000007941 */ /* 0x000fea0003800000 */
.L_x_147:
[----:B------:R-:W-:Y:S01]  /*fd30*/  IMAD.MOV.U32 R13, RZ, RZ, R8 ;  /* 0x000000ffff0d7224 */ /* 0x000fe200078e0008 */
[----:B------:R-:W-:Y:S01]  /*fd40*/  IADD3 R20, R20, UR41, R33 ;  /* 0x0000002914147c10 */ /* 0x000fe2000fffe021 */
[----:B------:R-:W-:Y:S02]  /*fd50*/  IMAD.MOV.U32 R12, RZ, RZ, RZ ;  /* 0x000000ffff0c7224 */ /* 0x000fe400078e00ff */
[----:B------:R-:W-:Y:S02]  /*fd60*/  IMAD.MOV.U32 R11, RZ, RZ, 0x1c1f ;  /* 0x00001c1fff0b7424 */ /* 0x000fe400078e00ff */
[----:B------:R-:W-:Y:S02]  /*fd70*/  IMAD.MOV.U32 R15, RZ, RZ, -0x1 ;  /* 0xffffffffff0f7424 */ /* 0x000fe400078e00ff */
[----:B------:R-:W-:Y:S02]  /*fd80*/  IMAD.MOV.U32 R3, RZ, RZ, R14 ;  /* 0x000000ffff037224 */ /* 0x000fe400078e000e */
[----:B------:R-:W-:-:S07]  /*fd90*/  IMAD.IADD R21, R34, 0x1, R20 ;  /* 0x0000000122157824 */ /* 0x000fce00078e0214 */
[----:B------:R-:W-:Y:S05]  /*fda0*/  WARPSYNC.COLLECTIVE R15, `(.L_x_149) ;  /* 0x000000000f087348 */ /* 0x000fea0003c00000 */
[----:B------:R0:W1:Y:S02]  /*fdb0*/  SHFL.IDX P6, R14, R13, R12, R11 ;  /* 0x0000000c0d0e7389 */ /* 0x00006400000c000b */
[----:B01----:R-:W-:Y:S01]  /*fdc0*/  ENDCOLLECTIVE ;  /* 0x000000000000791b */ /* 0x003fe20003800000 */
.L_x_149:
[----:B------:R-:W-:Y:S02]  /*fdd0*/  IMAD.MOV.U32 R13, RZ, RZ, R9 ;  /* 0x000000ffff0d7224 */ /* 0x000fe400078e0009 */
[----:B------:R-:W-:Y:S02]  /*fde0*/  IMAD.MOV.U32 R12, RZ, RZ, 0x1 ;  /* 0x00000001ff0c7424 */ /* 0x000fe400078e00ff */
[----:B------:R-:W-:-:S07]  /*fdf0*/  IMAD.MOV.U32 R2, RZ, RZ, R14 ;  /* 0x000000ffff027224 */ /* 0x000fce00078e000e */
[----:B------:R-:W-:Y:S05]  /*fe00*/  WARPSYNC.COLLECTIVE R15, `(.L_x_150) ;  /* 0x000000000f087348 */ /* 0x000fea0003c00000 */
[----:B------:R0:W1:Y:S02]  /*fe10*/  SHFL.IDX P6, R14, R13, R12, R11 ;  /* 0x0000000c0d0e7389 */ /* 0x00006400000c000b */
[----:B01----:R-:W-:Y:S01]  /*fe20*/  ENDCOLLECTIVE ;  /* 0x000000000000791b */ /* 0x003fe20003800000 */
.L_x_150:
[----:B------:R-:W-:-:S05]  /*fe30*/  IADD3 R2, P0, R35, R2, RZ ;  /* 0x0000000223027210 */ /* 0x000fca0007f1e0ff */
[----:B------:R-:W-:-:S05]  /*fe40*/  IMAD.X R3, RZ, RZ, R3, P0 ;  /* 0x000000ffff037224 */ /* 0x000fca00000e0603 */
[----:B------:R-:W-:Y:S01]  /*fe50*/  @!PT LDS RZ, [RZ] ;  /* 0x00000000fffff984 */ /* 0x000fe20000000800 */
[----:B------:R-:W-:Y:S01]  /*fe60*/  @!PT LDS RZ, [RZ] ;  /* 0x00000000fffff984 */ /* 0x000fe20000000800 */
[----:B------:R-:W-:Y:S01]  /*fe70*/  @!PT LDS RZ, [RZ] ;  /* 0x00000000fffff984 */ /* 0x000fe20000000800 */
[----:B------:R-:W-:Y:S01]  /*fe80*/  LDGSTS.E.BYPASS.LTC128B.128 [R20+0xa400], desc[UR50][R2.64], !P3 ;  /* 0x0a40000002147fae */ /* 0x000fe2000d901d72 */
[----:B------:R-:W-:-:S03]  /*fe90*/  IMAD.MOV.U32 R13, RZ, RZ, R8 ;  /* 0x000000ffff0d7224 */ /* 0x000fc600078e0008 */
[----:B------:R0:W-:Y:S02]  /*fea0*/  LDGSTS.E.BYPASS.LTC128B.128 [R21+0xa400], desc[UR50][R2.64+0x40], !P1 ;  /* 0x0a40004002157fae */ /* 0x0001e4000c901d72 */
[----:B0-----:R-:W-:-:S07]  /*feb0*/  IMAD.MOV.U32 R3, RZ, RZ, R14 ;  /* 0x000000ffff037224 */ /* 0x001fce00078e000e */
[----:B------:R-:W-:Y:S05]  /*fec0*/  WARPSYNC.COLLECTIVE R15, `(.L_x_151) ;  /* 0x000000000f087348 */ /* 0x000fea0003c00000 */
[----:B------:R0:W1:Y:S02]  /*fed0*/  SHFL.IDX P6, R14, R13, R12, R11 ;  /* 0x0000000c0d0e7389 */ /* 0x00006400000c000b */
[----:B01----:R-:W-:Y:S01]  /*fee0*/  ENDCOLLECTIVE ;  /* 0x000000000000791b */ /* 0x003fe20003800000 */
.L_x_151:
[----:B------:R-:W-:Y:S02]  /*fef0*/  IMAD.MOV.U32 R13, RZ, RZ, R9 ;  /* 0x000000ffff0d7224 */ /* 0x000fe400078e0009 */
[----:B------:R-:W-:Y:S02]  /*ff00*/  IMAD.MOV.U32 R12, RZ, RZ, 0x2 ;  /* 0x00000002ff0c7424 */ /* 0x000fe400078e00ff */
[----:B------:R-:W-:-:S07]  /*ff10*/  IMAD.MOV.U32 R2, RZ, RZ, R14 ;  /* 0x000000ffff027224 */ /* 0x000fce00078e000e */
[----:B------:R-:W-:Y:S05]  /*ff20*/  WARPSYNC.COLLECTIVE R15, `(.L_x_152) ;  /* 0x000000000f087348 */ /* 0x000fea0003c00000 */
[----:B------:R0:W1:Y:S02]  /*ff30*/  SHFL.IDX P6, R14, R13, R12, R11 ;  /* 0x0000000c0d0e7389 */ /* 0x00006400000c000b */
[----:B01----:R-:W-:Y:S01]  /*ff40*/  ENDCOLLECTIVE ;  /* 0x000000000000791b */ /* 0x003fe20003800000 */
.L_x_152:
        /* <DEDUP_REMOVED lines=12> */
.L_x_153:
[----:B------:R-:W-:Y:S02]  /*10010*/  IMAD.MOV.U32 R13, RZ, RZ, R9 ;  /* 0x000000ffff0d7224 */ /* 0x000fe400078e0009 */
[----:B------:R-:W-:Y:S02]  /*10020*/  IMAD.MOV.U32 R12, RZ, RZ, 0x3 ;  /* 0x00000003ff0c7424 */ /* 0x000fe400078e00ff */
[----:B------:R-:W-:-:S07]  /*10030*/  IMAD.MOV.U32 R2, RZ, RZ, R14 ;  /* 0x000000ffff027224 */ /* 0x000fce00078e000e */
[----:B------:R-:W-:Y:S05]  /*10040*/  WARPSYNC.COLLECTIVE R15, `(.L_x_154) ;  /* 0x000000000f087348 */ /* 0x000fea0003c00000 */
[----:B------:R0:W1:Y:S02]  /*10050*/  SHFL.IDX P6, R14, R13, R12, R11 ;  /* 0x0000000c0d0e7389 */ /* 0x00006400000c000b */
[----:B01----:R-:W-:Y:S01]  /*10060*/  ENDCOLLECTIVE ;  /* 0x000000000000791b */ /* 0x003fe20003800000 */
.L_x_154:
        /* <DEDUP_REMOVED lines=12> */
.L_x_155:
[----:B------:R-:W-:Y:S02]  /*10130*/  IMAD.MOV.U32 R13, RZ, RZ, R23 ;  /* 0x000000ffff0d7224 */ /* 0x000fe400078e0017 */
[----:B------:R-:W-:Y:S02]  /*10140*/  IMAD.MOV.U32 R12, RZ, RZ, RZ ;  /* 0x000000ffff0c7224 */ /* 0x000fe400078e00ff */
[----:B------:R-:W-:-:S07]  /*10150*/  IMAD.MOV.U32 R2, RZ, RZ, R14 ;  /* 0x000000ffff027224 */ /* 0x000fce00078e000e */
[----:B------:R-:W-:Y:S05]  /*10160*/  WARPSYNC.COLLECTIVE R15, `(.L_x_156) ;  /* 0x000000000f087348 */ /* 0x000fea0003c00000 */
[----:B------:R0:W1:Y:S02]  /*10170*/  SHFL.IDX P6, R14, R13, R12, R11 ;  /* 0x0000000c0d0e7389 */ /* 0x00006400000c000b */
[----:B01----:R-:W-:Y:S01]  /*10180*/  ENDCOLLECTIVE ;  /* 0x000000000000791b */ /* 0x003fe20003800000 */
.L_x_156:
        /* <DEDUP_REMOVED lines=12> */
.L_x_157:
[----:B------:R-:W-:Y:S01]  /*10250*/  IMAD.MOV.U32 R2, RZ, RZ, R14 ;  /* 0x000000ffff027224 */ /* 0x000fe200078e000e */
[----:B------:R-:W-:Y:S06]  /*10260*/  BRA `(.L_x_158) ;  /* 0xffffffc800c47947 */ /* 0x000fec000383ffff */
.L_x_73:
[----:B---3--:R3:W4:Y:S02]  /*10270*/  SYNCS.PHASECHK.TRANS64.TRYWAIT P0, [R0+URZ+0x29840], R28 ;  /* 0x0298401c000075a7 */ /* 0x008724000800017f */
[----:B----4-:R-:W-:Y:S05]  /*10280*/  @!P0 NANOSLEEP.SYNCS 0x989680 ;  /* 0x009896800000895d */ /* 0x010fea0003900000 */
[----:B------:R-:W4:Y:S02]  /*10290*/  @!P0 SYNCS.PHASECHK.TRANS64 P0, [R0+URZ+0x29840], R28 ;  /* 0x0298401c000085a7 */ /* 0x000f24000800007f */
[----:B----4-:R-:W-:Y:S05]  /*102a0*/  @!P0 BRA `(.L_x_73) ;  /* 0xfffffffc00f08947 */ /* 0x010fea000383ffff */
[----:B------:R-:W-:Y:S05]  /*102b0*/  BRA `(.L_x_159) ;  /* 0xffffffcc00187947 */ /* 0x000fea000383ffff */
.L_x_74:
[----:B------:R-:W-:Y:S01]  /*102c0*/  BSSY B0, `(.L_x_160) ;  /* 0x0000008000007945 */ /* 0x000fe20003800000 */
[----:B------:R-:W-:Y:S02]  /*102d0*/  IMAD.MOV.U32 R13, RZ, RZ, R7 ;  /* 0x000000ffff0d7224 */ /* 0x000fe400078e0007 */
[----:B------:R-:W-:Y:S02]  /*102e0*/  IMAD.MOV.U32 R12, RZ, RZ, RZ ;  /* 0x000000ffff0c7224 */ /* 0x000fe400078e00ff */
[----:B------:R-:W-:Y:S02]  /*102f0*/  IMAD.MOV.U32 R11, RZ, RZ, 0x1c1f ;  /* 0x00001c1fff0b7424 */ /* 0x000fe400078e00ff */
[----:B------:R-:W-:-:S07]  /*10300*/  IMAD.MOV.U32 R15, RZ, RZ, -0x1 ;  /* 0xffffffffff0f7424 */ /* 0x000fce00078e00ff */
[----:B0123--:R-:W-:Y:S05]  /*10310*/  WARPSYNC.COLLECTIVE R15, `(.L_x_161) ;  /* 0x000000000f087348 */ /* 0x00ffea0003c00000 */
[----:B------:R4:W0:Y:S02]  /*10320*/  SHFL.IDX P6, R14, R13, R12, R11 ;  /* 0x0000000c0d0e7389 */ /* 0x00082400000c000b */
[----:B01234-:R-:W-:Y:S01]  /*10330*/  ENDCOLLECTIVE ;  /* 0x000000000000791b */ /* 0x01ffe20003800000 */
.L_x_161:
[----:B------:R-:W-:Y:S05]  /*10340*/  BSYNC B0 ;  /* 0x0000000000007941 */ /* 0x000fea0003800000 */
.L_x_160:
[----:B------:R-:W-:Y:S02]  /*10350*/  IMAD.MOV.U32 R13, RZ, RZ, R6 ;  /* 0x000000ffff0d7224 */ /* 0x000fe400078e0006 */
[----:B------:R-:W-:Y:S02]  /*10360*/  IMAD.MOV.U32 R12, RZ, RZ, RZ ;  /* 0x000000ffff0c7224 */ /* 0x000fe400078e00ff */
[----:B------:R-:W-:Y:S02]  /*10370*/  IMAD.MOV.U32 R11, RZ, RZ, 0x1c1f ;  /* 0x00001c1fff0b7424 */ /* 0x000fe400078e00ff */
[----:B------:R-:W-:Y:S02]  /*10380*/  IMAD.MOV.U32 R15, RZ, RZ, -0x1 ;  /* 0xffffffffff0f7424 */ /* 0x000fe400078e00ff */
[----:B------:R-:W-:Y:S02]  /*10390*/  IMAD.MOV.U32 R3, RZ, RZ, R14 ;  /* 0x000000ffff037224 */ /* 0x000fe400078e000e */
[----:B------:R-:W-:-:S07]  /*103a0*/  VIADD R9, R9, UR41 ;  /* 0x0000002909097c36 */ /* 0x000fce0008000000 */
[----:B------:R-:W-:Y:S05]  /*103b0*/  WARPSYNC.COLLECTIVE R15, `(.L_x_162) ;  /* 0x000000000f087348 */ /* 0x000fea0003c00000 */
[----:B------:R0:W1:Y:S02]  /*103c0*/  SHFL.IDX P6, R14, R13, R12, R11 ;  /* 0x0000000c0d0e7389 */ /* 0x00006400000c000b */
[----:B01----:R-:W-:Y:S01]  /*103d0*/  ENDCOLLECTIVE ;  /* 0x000000000000791b */ /* 0x003fe20003800000 */
.L_x_162:
[----:B------:R-:W-:Y:S02]  /*103e0*/  IMAD.MOV.U32 R13, RZ, RZ, R7 ;  /* 0x000000ffff0d7224 */ /* 0x000fe400078e0007 */
[----:B------:R-:W-:Y:S01]  /*103f0*/  IMAD.MOV.U32 R12, RZ, RZ, 0x1 ;  /* 0x00000001ff0c7424 */ /* 0x000fe200078e00ff */
[----:B------:R-:W-:-:S13]  /*10400*/  IADD3 R2, P0, R35, R14, RZ ;  /* 0x0000000e23027210 */ /* 0x000fda0007f1e0ff */
[----:B------:R-:W-:Y:S05]  /*10410*/  WARPSYNC.COLLECTIVE R15, `(.L_x_163) ;  /* 0x000000000f087348 */ /* 0x000fea0003c00000 */
[----:B------:R0:W1:Y:S02]  /*10420*/  SHFL.IDX P6, R14, R13, R12, R11 ;  /* 0x0000000c0d0e7389 */ /* 0x00006400000c000b */
[----:B01----:R-:W-:Y:S01]  /*10430*/  ENDCOLLECTIVE ;  /* 0x000000000000791b */ /* 0x003fe20003800000 */
.L_x_163:
[----:B------:R-:W-:-:S05]  /*10440*/  IMAD.X R3, RZ, RZ, R3, P0 ;  /* 0x000000ffff037224 */ /* 0x000fca00000e0603 */
[----:B------:R-:W-:Y:S01]  /*10450*/  @!PT LDS RZ, [RZ] ;  /* 0x00000000fffff984 */ /* 0x000fe20000000800 */
[----:B------:R-:W-:Y:S01]  /*10460*/  @!PT LDS RZ, [RZ] ;  /* 0x00000000fffff984 */ /* 0x000fe20000000800 */
[----:B------:R-:W-:Y:S01]  /*10470*/  @!PT LDS RZ, [RZ] ;  /* 0x00000000fffff984 */ /* 0x000fe20000000800 */
[----:B------:R-:W-:Y:S04]  /*10480*/  LDGSTS.E.BYPASS.LTC128B.128 [R9+0x1a400], desc[UR50][R2.64], !P4 ;  /* 0x1a40000002097fae */ /* 0x000fe8000e101d72 */
[----:B------:R-:W-:Y:S01]  /*10490*/  LDGSTS.E.BYPASS.LTC128B.128 [R9+0x1cc00], desc[UR50][R2.64+0x40], !P3 ;  /* 0x1cc0004002097fae */ /* 0x000fe2000d901d72 */
[----:B------:R-:W-:-:S03]  /*104a0*/  IMAD.MOV.U32 R13, RZ, RZ, R6 ;  /* 0x000000ffff0d7224 */ /* 0x000fc600078e0006 */
[----:B------:R0:W-:Y:S02]  /*104b0*/  LDGSTS.E.BYPASS.LTC128B.128 [R9+0x1f400], desc[UR50][R2.64+0x80], !P1 ;  /* 0x1f40008002097fae */ /* 0x0001e4000c901d72 */
[----:B0-----:R-:W-:-:S07]  /*104c0*/  IMAD.MOV.U32 R3, RZ, RZ, R14 ;  /* 0x000000ffff037224 */ /* 0x001fce00078e000e */
[----:B------:R-:W-:Y:S05]  /*104d0*/  WARPSYNC.COLLECTIVE R15, `(.L_x_164) ;  /* 0x000000000f087348 */ /* 0x000fea0003c00000 */
[----:B------:R0:W1:Y:S02]  /*104e0*/  SHFL.IDX P6, R14, R13, R12, R11 ;  /* 0x0000000c0d0e7389 */ /* 0x00006400000c000b */
[----:B01----:R-:W-:Y:S01]  /*104f0*/  ENDCOLLECTIVE ;  /* 0x000000000000791b */ /* 0x003fe20003800000 */
.L_x_164:
[----:B------:R-:W-:Y:S02]  /*10500*/  IMAD.MOV.U32 R13, RZ, RZ, R7 ;  /* 0x000000ffff0d7224 */ /* 0x000fe400078e0007 */
[----:B------:R-:W-:Y:S01]  /*10510*/  IMAD.MOV.U32 R12, RZ, RZ, 0x2 ;  /* 0x00000002ff0c7424 */ /* 0x000fe200078e00ff */
[----:B------:R-:W-:-:S13]  /*10520*/  IADD3 R2, P0, R35, R14, RZ ;  /* 0x0000000e23027210 */ /* 0x000fda0007f1e0ff */
[----:B------:R-:W-:Y:S05]  /*10530*/  WARPSYNC.COLLECTIVE R15, `(.L_x_165) ;  /* 0x000000000f087348 */ /* 0x000fea0003c00000 */
[----:B------:R0:W1:Y:S02]  /*10540*/  SHFL.IDX P6, R14, R13, R12, R11 ;  /* 0x0000000c0d0e7389 */ /* 0x00006400000c000b */
[----:B01----:R-:W-:Y:S01]  /*10550*/  ENDCOLLECTIVE ;  /* 0x000000000000791b */ /* 0x003fe20003800000 */
.L_x_165:
[----:B------:R-:W-:-:S05]  /*10560*/  IMAD.X R3, RZ, RZ, R3, P0 ;  /* 0x000000ffff037224 */ /* 0x000fca00000e0603 */
[----:B------:R-:W-:Y:S01]  /*10570*/  @!PT LDS RZ, [RZ] ;  /* 0x00000000fffff984 */ /* 0x000fe20000000800 */
[----:B------:R-:W-:Y:S01]  /*10580*/  @!PT LDS RZ, [RZ] ;  /* 0x00000000fffff984 */ /* 0x000fe20000000800 */
[----:B------:R-:W-:Y:S01]  /*10590*/  @!PT LDS RZ, [RZ] ;  /* 0x00000000fffff984 */ /* 0x000fe20000000800 */
[----:B------:R0:W-:Y:S04]  /*105a0*/  LDGSTS.E.BYPASS.LTC128B.128 [R9+0x1ac00], desc[UR50][R2.64], !P4 ;  /* 0x1ac0000002097fae */ /* 0x0001e8000e101d72 */
[----:B------:R0:W-:Y:S01]  /*105b0*/  LDGSTS.E.BYPASS.LTC128B.128 [R9+0x1d400], desc[UR50][R2.64+0x40], !P3 ;  /* 0x1d40004002097fae */ /* 0x0001e2000d901d72 */
[----:B------:R-:W-:-:S03]  /*105c0*/  IMAD.MOV.U32 R13, RZ, RZ, R6 ;  /* 0x000000ffff0d7224 */ /* 0x000fc600078e0006 */
[----:B------:R0:W-:Y:S01]  /*105d0*/  LDGSTS.E.BYPASS.LTC128B.128 [R9+0x1fc00], desc[UR50][R2.64+0x80], !P1 ;  /* 0x1fc0008002097fae */ /* 0x0001e2000c901d72 */
[----:B------:R-:W-:-:S07]  /*105e0*/  IMAD.MOV.U32 R5, RZ, RZ, R14 ;  /* 0x000000ffff057224 */ /* 0x000fce00078e000e */
[----:B0-----:R-:W-:Y:S05]  /*105f0*/  WARPSYNC.COLLECTIVE R15, `(.L_x_166) ;  /* 0x000000000f087348 */ /* 0x001fea0003c00000 */
[----:B------:R1:W2:Y:S02]  /*10600*/  SHFL.IDX P6, R14, R13, R12, R11 ;  /* 0x0000000c0d0e7389 */ /* 0x0002a400000c000b */
[----:B012---:R-:W-:Y:S01]  /*10610*/  ENDCOLLECTIVE ;  /* 0x000000000000791b */ /* 0x007fe20003800000 */
.L_x_166:
[----:B------:R-:W-:Y:S02]  /*10620*/  IMAD.MOV.U32 R13, RZ, RZ, R7 ;  /* 0x000000ffff0d7224 */ /* 0x000fe400078e0007 */
[----:B------:R-:W-:Y:S01]  /*10630*/  IMAD.MOV.U32 R12, RZ, RZ, 0x3 ;  /* 0x00000003ff0c7424 */ /* 0x000fe200078e00ff */
[----:B------:R-:W-:-:S13]  /*10640*/  IADD3 R2, P0, R35, R14, RZ ;  /* 0x0000000e23027210 */ /* 0x000fda0007f1e0ff */
[----:B------:R-:W-:Y:S05]  /*10650*/  WARPSYNC.COLLECTIVE R15, `(.L_x_167) ;  /* 0x000000000f087348 */ /* 0x000fea0003c00000 */
[----:B------:R0:W1:Y:S02]  /*10660*/  SHFL.IDX P6, R14, R13, R12, R11 ;  /* 0x0000000c0d0e7389 */ /* 0x00006400000c000b */
[----:B01----:R-:W-:Y:S01]  /*10670*/  ENDCOLLECTIVE ;  /* 0x000000000000791b */ /* 0x003fe20003800000 */
.L_x_167:
        /* <DEDUP_REMOVED lines=12> */
.L_x_168:
[----:B------:R-:W-:Y:S02]  /*10740*/  IMAD.MOV.U32 R13, RZ, RZ, R20 ;  /* 0x000000ffff0d7224 */ /* 0x000fe400078e0014 */
[----:B------:R-:W-:Y:S02]  /*10750*/  IMAD.MOV.U32 R12, RZ, RZ, RZ ;  /* 0x000000ffff0c7224 */ /* 0x000fe400078e00ff */
[----:B------:R-:W-:-:S07]  /*10760*/  IMAD.MOV.U32 R2, RZ, RZ, R14 ;  /* 0x000000ffff027224 */ /* 0x000fce00078e000e */
[----:B------:R-:W-:Y:S05]  /*10770*/  WARPSYNC.COLLECTIVE R15, `(.L_x_169) ;  /* 0x000000000f087348 */ /* 0x000fea0003c00000 */
[----:B------:R0:W1:Y:S02]  /*10780*/  SHFL.IDX P6, R14, R13, R12, R11 ;  /* 0x0000000c0d0e7389 */ /* 0x00006400000c000b */
[----:B01----:R-:W-:Y:S01]  /*10790*/  ENDCOLLECTIVE ;  /* 0x000000000000791b */ /* 0x003fe20003800000 */
.L_x_169:
[----:B------:R-:W-:-:S05]  /*107a0*/  IADD3 R2, P0, R35, R2, RZ ;  /* 0x0000000223027210 */ /* 0x000fca0007f1e0ff */
[----:B------:R-:W-:-:S05]  /*107b0*/  IMAD.X R3, RZ, RZ, R7, P0 ;  /* 0x000000ffff037224 */ /* 0x000fca00000e0607 */
[----:B------:R-:W-:Y:S01]  /*107c0*/  @!PT LDS RZ, [RZ] ;  /* 0x00000000fffff984 */ /* 0x000fe20000000800 */
[----:B------:R-:W-:Y:S01]  /*107d0*/  @!PT LDS RZ, [RZ] ;  /* 0x00000000fffff984 */ /* 0x000fe20000000800 */
[----:B------:R-:W-:Y:S01]  /*107e0*/  @!PT LDS RZ, [RZ] ;  /* 0x00000000fffff984 */ /* 0x000fe20000000800 */
[----:B------:R0:W-:Y:S01]  /*107f0*/  LDGSTS.E.BYPASS.LTC128B.128 [R9+0x1bc00], desc[UR50][R2.64], !P4 ;  /* 0x1bc0000002097fae */ /* 0x0001e2000e101d72 */
[----:B------:R-:W-:-:S03]  /*10800*/  IMAD.MOV.U32 R13, RZ, RZ, R8 ;  /* 0x000000ffff0d7224 */ /* 0x000fc600078e0008 */
[----:B------:R0:W-:Y:S04]  /*10810*/  LDGSTS.E.BYPASS.LTC128B.128 [R9+0x1e400], desc[UR50][R2.64+0x40], !P3 ;  /* 0x1e40004002097fae */ /* 0x0001e8000d901d72 */
[----:B------:R0:W-:Y:S01]  /*10820*/  LDGSTS.E.BYPASS.LTC128B.128 [R9+0x20c00], desc[UR50][R2.64+0x80], !P1 ;  /* 0x20c0008002097fae */ /* 0x0001e2000c901d72 */
[----:B------:R-:W-:-:S07]  /*10830*/  IMAD.MOV.U32 R20, RZ, RZ, R14 ;  /* 0x000000ffff147224 */ /* 0x000fce00078e000e */
[----:B0-----:R-:W-:Y:S05]  /*10840*/  WARPSYNC.COLLECTIVE R15, `(.L_x_170) ;  /* 0x000000000f087348 */ /* 0x001fea0003c00000 */
[----:B------:R1:W2:Y:S02]  /*10850*/  SHFL.IDX P6, R14, R13, R12, R11 ;  /* 0x0000000c0d0e7389 */ /* 0x0002a400000c000b */
[----:B012---:R-:W-:Y:S01]  /*10860*/  ENDCOLLECTIVE ;  /* 0x000000000000791b */ /* 0x007fe20003800000 */
.L_x_170:
[----:B------:R-:W-:Y:S05]  /*10870*/  BRA `(.L_x_171) ;  /* 0xffffffc800b47947 */ /* 0x000fea000383ffff */
.L_x_79:
[----:B0-----:R0:W2:Y:S02]  /*10880*/  SYNCS.PHASECHK.TRANS64.TRYWAIT P1, [R0+URZ+0x29870], R3 ;  /* 0x02987003000075a7 */ /* 0x0010a4000802017f */
[----:B--2---:R-:W-:Y:S05]  /*10890*/  @!P1 NANOSLEEP.SYNCS 0x989680 ;  /* 0x009896800000995d */ /* 0x004fea0003900000 */
[----:B------:R-:W2:Y:S02]  /*108a0*/  @!P1 SYNCS.PHASECHK.TRANS64 P1, [R0+URZ+0x29870], R3 ;  /* 0x02987003000095a7 */ /* 0x000ea4000802007f */
[----:B--2---:R-:W-:Y:S05]  /*108b0*/  @!P1 BRA `(.L_x_79) ;  /* 0xfffffffc00f09947 */ /* 0x004fea000383ffff */
[----:B------:R-:W-:Y:S05]  /*108c0*/  BRA `(.L_x_172) ;  /* 0xffffffcc00207947 */ /* 0x000fea000383ffff */
.L_x_81:
[----:B0-----:R0:W2:Y:S02]  /*108d0*/  SYNCS.PHASECHK.TRANS64.TRYWAIT P1, [R0+URZ+0x29860], R3 ;  /* 0x02986003000075a7 */ /* 0x0010a4000802017f */
[----:B--2---:R-:W-:Y:S05]  /*108e0*/  @!P1 NANOSLEEP.SYNCS 0x989680 ;  /* 0x009896800000995d */ /* 0x004fea0003900000 */
[----:B------:R-:W2:Y:S02]  /*108f0*/  @!P1 SYNCS.PHASECHK.TRANS64 P1, [R0+URZ+0x29860], R3 ;  /* 0x02986003000095a7 */ /* 0x000ea4000802007f */
[----:B--2---:R-:W-:Y:S05]  /*10900*/  @!P1 BRA `(.L_x_81) ;  /* 0xfffffffc00f09947 */ /* 0x004fea000383ffff */
[----:B------:R-:W-:Y:S05]  /*10910*/  BRA `(.L_x_173) ;  /* 0xffffffcc00307947 */ /* 0x000fea000383ffff */
.L_x_87:
[----:B0-----:R0:W1:Y:S02]  /*10920*/  SYNCS.PHASECHK.TRANS64.TRYWAIT P0, [R3+URZ+0x29870], R0 ;  /* 0x02987000030075a7 */ /* 0x001064000800017f */
[----:B-1----:R-:W-:Y:S05]  /*10930*/  @!P0 NANOSLEEP.SYNCS 0x989680 ;  /* 0x009896800000895d */ /* 0x002fea0003900000 */
[----:B------:R-:W1:Y:S02]  /*10940*/  @!P0 SYNCS.PHASECHK.TRANS64 P0, [R3+URZ+0x29870], R0 ;  /* 0x02987000030085a7 */ /* 0x000e64000800007f */
[----:B-1----:R-:W-:Y:S05]  /*10950*/  @!P0 BRA `(.L_x_87) ;  /* 0xfffffffc00f08947 */ /* 0x002fea000383ffff */
[----:B------:R-:W-:Y:S05]  /*10960*/  BRA `(.L_x_174) ;  /* 0xffffffd000ac7947 */ /* 0x000fea000383ffff */
.L_x_89:
[----:B0-----:R0:W1:Y:S02]  /*10970*/  SYNCS.PHASECHK.TRANS64.TRYWAIT P0, [R3+URZ+0x29860], R0 ;  /* 0x02986000030075a7 */ /* 0x001064000800017f */
[----:B-1----:R-:W-:Y:S05]  /*10980*/  @!P0 NANOSLEEP.SYNCS 0x989680 ;  /* 0x009896800000895d */ /* 0x002fea0003900000 */
[----:B------:R-:W1:Y:S02]  /*10990*/  @!P0 SYNCS.PHASECHK.TRANS64 P0, [R3+URZ+0x29860], R0 ;  /* 0x02986000030085a7 */ /* 0x000e64000800007f */
[----:B-1----:R-:W-:Y:S05]  /*109a0*/  @!P0 BRA `(.L_x_89) ;  /* 0xfffffffc00f08947 */ /* 0x002fea000383ffff */
[----:B------:R-:W-:Y:S05]  /*109b0*/  BRA `(.L_x_175) ;  /* 0xffffffd000bc7947 */ /* 0x000fea000383ffff */
.L_x_93:
[----:B0-----:R0:W1:Y:S02]  /*109c0*/  SYNCS.PHASECHK.TRANS64.TRYWAIT P0, [R4+URZ+0x29820], R0 ;  /* 0x02982000040075a7 */ /* 0x001064000800017f */
[----:B-1----:R-:W-:Y:S05]  /*109d0*/  @!P0 NANOSLEEP.SYNCS 0x989680 ;  /* 0x009896800000895d */ /* 0x002fea0003900000 */
[----:B------:R-:W1:Y:S02]  /*109e0*/  @!P0 SYNCS.PHASECHK.TRANS64 P0, [R4+URZ+0x29820], R0 ;  /* 0x02982000040085a7 */ /* 0x000e64000800007f */
[----:B-1----:R-:W-:Y:S05]  /*109f0*/  @!P0 BRA `(.L_x_93) ;  /* 0xfffffffc00f08947 */ /* 0x002fea000383ffff */
[----:B------:R-:W-:Y:S05]  /*10a00*/  BRA `(.L_x_176) ;  /* 0xffffffd8004c7947 */ /* 0x000fea000383ffff */
.L_x_97:
[----:B0-----:R0:W1:Y:S02]  /*10a10*/  SYNCS.PHASECHK.TRANS64.TRYWAIT P1, [R3+URZ+0x29840], R2 ;  /* 0x02984002030075a7 */ /* 0x001064000802017f */
[----:B-1----:R-:W-:Y:S05]  /*10a20*/  @!P1 NANOSLEEP.SYNCS 0x989680 ;  /* 0x009896800000995d */ /* 0x002fea0003900000 */
[----:B------:R-:W1:Y:S02]  /*10a30*/  @!P1 SYNCS.PHASECHK.TRANS64 P1, [R3+URZ+0x29840], R2 ;  /* 0x02984002030095a7 */ /* 0x000e64000802007f */
[----:B-1----:R-:W-:Y:S05]  /*10a40*/  @!P1 BRA `(.L_x_97) ;  /* 0xfffffffc00f09947 */ /* 0x002fea000383ffff */
[----:B------:R-:W-:Y:S05]  /*10a50*/  BRA `(.L_x_177) ;  /* 0xffffffd8008c7947 */ /* 0x000fea000383ffff */
.L_x_99:
[----:B-1----:R1:W2:Y:S02]  /*10a60*/  SYNCS.PHASECHK.TRANS64.TRYWAIT P1, [R19+URZ+0x29840], R0 ;  /* 0x02984000130075a7 */ /* 0x0022a4000802017f */
[----:B--2---:R-:W-:Y:S05]  /*10a70*/  @!P1 NANOSLEEP.SYNCS 0x989680 ;  /* 0x009896800000995d */ /* 0x004fea0003900000 */
[----:B------:R-:W2:Y:S02]  /*10a80*/  @!P1 SYNCS.PHASECHK.TRANS64 P1, [R19+URZ+0x29840], R0 ;  /* 0x02984000130095a7 */ /* 0x000ea4000802007f */
[----:B--2---:R-:W-:Y:S05]  /*10a90*/  @!P1 BRA `(.L_x_99) ;  /* 0xfffffffc00f09947 */ /* 0x004fea000383ffff */
[----:B------:R-:W-:Y:S05]  /*10aa0*/  BRA `(.L_x_178) ;  /* 0xffffffd800987947 */ /* 0x000fea000383ffff */
.L_x_101:
[----:B--2---:R2:W3:Y:S02]  /*10ab0*/  SYNCS.PHASECHK.TRANS64.TRYWAIT P1, [R3+URZ+0x29860], R2 ;  /* 0x02986002030075a7 */ /* 0x0044e4000802017f */
[----:B---3--:R-:W-:Y:S05]  /*10ac0*/  @!P1 NANOSLEEP.SYNCS 0x989680 ;  /* 0x009896800000995d */ /* 0x008fea0003900000 */
[----:B------:R-:W3:Y:S02]  /*10ad0*/  @!P1 SYNCS.PHASECHK.TRANS64 P1, [R3+URZ+0x29860], R2 ;  /* 0x02986002030095a7 */ /* 0x000ee4000802007f */
[----:B---3--:R-:W-:Y:S05]  /*10ae0*/  @!P1 BRA `(.L_x_101) ;  /* 0xfffffffc00f09947 */ /* 0x008fea000383ffff */
[----:B------:R-:W-:Y:S05]  /*10af0*/  BRA `(.L_x_179) ;  /* 0xffffffd800947947 */ /* 0x000fea000383ffff */
.L_x_103:
[----:B---3--:R3:W4:Y:S02]  /*10b00*/  SYNCS.PHASECHK.TRANS64.TRYWAIT P1, [R19+URZ+0x29860], R0 ;  /* 0x02986000130075a7 */ /* 0x008724000802017f */
[----:B----4-:R-:W-:Y:S05]  /*10b10*/  @!P1 NANOSLEEP.SYNCS 0x989680 ;  /* 0x009896800000995d */ /* 0x010fea0003900000 */
[----:B------:R-:W4:Y:S02]  /*10b20*/  @!P1 SYNCS.PHASECHK.TRANS64 P1, [R19+URZ+0x29860], R0 ;  /* 0x02986000130095a7 */ /* 0x000f24000802007f */
[----:B----4-:R-:W-:Y:S05]  /*10b30*/  @!P1 BRA `(.L_x_103) ;  /* 0xfffffffc00f09947 */ /* 0x010fea000383ffff */
[----:B------:R-:W-:Y:S05]  /*10b40*/  BRA `(.L_x_180) ;  /* 0xffffffd800907947 */ /* 0x000fea000383ffff */
.L_x_105:
[----:B----4-:R4:W0:Y:S02]  /*10b50*/  SYNCS.PHASECHK.TRANS64.TRYWAIT P1, [R3+URZ+0x29880], R2 ;  /* 0x02988002030075a7 */ /* 0x010824000802017f */
[----:B0-----:R-:W-:Y:S05]  /*10b60*/  @!P1 NANOSLEEP.SYNCS 0x989680 ;  /* 0x009896800000995d */ /* 0x001fea0003900000 */
[----:B------:R-:W0:Y:S02]  /*10b70*/  @!P1 SYNCS.PHASECHK.TRANS64 P1, [R3+URZ+0x29880], R2 ;  /* 0x02988002030095a7 */ /* 0x000e24000802007f */
[----:B0-----:R-:W-:Y:S05]  /*10b80*/  @!P1 BRA `(.L_x_105) ;  /* 0xfffffffc00f09947 */ /* 0x001fea000383ffff */
[----:B------:R-:W-:Y:S05]  /*10b90*/  BRA `(.L_x_181) ;  /* 0xffffffd8008c7947 */ /* 0x000fea000383ffff */
.L_x_182:
[----:B------:R-:W-:-:S00]  /*10ba0*/  BRA `(.L_x_182) ;  /* 0xfffffffc00fc7947 */ /* 0x000fc0000383ffff */
[----:B------:R-:W-:-:S00]  /*10bb0*/  NOP ;  /* 0x0000000000007918 */ /* 0x000fc00000000000 */
        /* <DEDUP_REMOVED lines=12> */
.L_x_3190:


//--------------------- .text._ZN7cutlass13device_kernelIN5flash11enable_sm90INS1_16FlashAttnFwdSm90INS1_25CollectiveMainloopFwdSm90ILi2EN4cute5tupleIJNS5_1CILi1EEES8_S8_EEENS6_IJNS7_ILi128EEENS7_ILi160EEENS7_ILi192EEEEEELi128ENS_12float_e4m3_tEfNS_4arch4Sm90ELb0ELb0ELb0ELb1ELb1ELb0ELb0ELb1ELb1ELb1ELb0ELb0EEENS1_21CollectiveEpilogueFwdINS6_IJSA_SA_SB_EEES9_NS_10bfloat16_tESG_Li256ELb1ELb1ELb0ELb1EEENS1_36VarlenDynamicPersistentTileSchedulerILi128ELi160ELi256ELi128ELb0ELb1ELb1ELb0ELb1ELb1EEEEEEEEEvNT_6ParamsE --------------------------
	.section	.text._ZN7cutlass13device_kernelIN5flash11enable_sm90INS1_16FlashAttnFwdSm90INS1_25CollectiveMainloopFwdSm90ILi2EN4cute5tupleIJNS5_1CILi1EEES8_S8_EEENS6_IJNS7_ILi128EEENS7_ILi160EEENS7_ILi192EEEEEELi128ENS_12float_e4m3_tEfNS_4arch4Sm90ELb0ELb0ELb0ELb1ELb1ELb0ELb0ELb1ELb1ELb1ELb0ELb0EEENS1_21CollectiveEpilogueFwdINS6_IJSA_SA_SB_EEES9_NS_10bfloat16_tESG_Li256ELb1ELb1ELb0ELb1EEENS1_36VarlenDynamicPersistentTileSchedulerILi128ELi160ELi256ELi128ELb0ELb1ELb1ELb0ELb1ELb1EEEEEEEEEvNT_6ParamsE,"ax",@progbits
	.align	128
.text._ZN7cutlass13device_kernelIN5flash11enable_sm90INS1_16FlashAttnFwdSm90INS1_25CollectiveMainloopFwdSm90ILi2EN4cute5tupleIJNS5_1CILi1EEES8_S8_EEENS6_IJNS7_ILi128EEENS7_ILi160EEENS7_ILi192EEEEEELi128ENS_12float_e4m3_tEfNS_4arch4Sm90ELb0ELb0ELb0ELb1ELb1ELb0ELb0ELb1ELb1ELb1ELb0ELb0EEENS1_21CollectiveEpilogueFwdINS6_IJSA_SA_SB_EEES9_NS_10bfloat16_tESG_Li256ELb1ELb1ELb0ELb1EEENS1_36VarlenDynamicPersistentTileSchedulerILi128ELi160ELi256ELi128ELb0ELb1ELb1ELb0ELb1ELb1EEEEEEEEEvNT_6ParamsE:
        .type           _ZN7cutlass13device_kernelIN5flash11enable_sm90INS1_16FlashAttnFwdSm90INS1_25CollectiveMainloopFwdSm90ILi2EN4cute5tupleIJNS5_1CILi1EEES8_S8_EEENS6_IJNS7_ILi128EEENS7_ILi160EEENS7_ILi192EEEEEELi128ENS_12float_e4m3_tEfNS_4arch4Sm90ELb0ELb0ELb0ELb1ELb1ELb0ELb0ELb1ELb1ELb1ELb0ELb0EEENS1_21CollectiveEpilogueFwdINS6_IJSA_SA_SB_EEES9_NS_10bfloat16_tESG_Li256ELb1ELb1ELb0ELb1EEENS1_36VarlenDynamicPersistentTileSchedulerILi128ELi160ELi256ELi128ELb0ELb1ELb1ELb0ELb1ELb1EEEEEEEEEvNT_6ParamsE,@function
        .size           _ZN7cutlass13device_kernelIN5flash11enable_sm90INS1_16FlashAttnFwdSm90INS1_25CollectiveMainloopFwdSm90ILi2EN4cute5tupleIJNS5_1CILi1EEES8_S8_EEENS6_IJNS7_ILi128EEENS7_ILi160EEENS7_ILi192EEEEEELi128ENS_12float_e4m3_tEfNS_4arch4Sm90ELb0ELb0ELb0ELb1ELb1ELb0ELb0ELb1ELb1ELb1ELb0ELb0EEENS1_21CollectiveEpilogueFwdINS6_IJSA_SA_SB_EEES9_NS_10bfloat16_tESG_Li256ELb1ELb1ELb0ELb1EEENS1_36VarlenDynamicPersistentTileSchedulerILi128ELi160ELi256ELi128ELb0ELb1ELb1ELb0ELb1ELb1EEEEEEEEEvNT_6ParamsE,(.L_x_3191 - _ZN7cutlass13device_kernelIN5flash11enable_sm90INS1_16FlashAttnFwdSm90INS1_25CollectiveMainloopFwdSm90ILi2EN4cute5tupleIJNS5_1CILi1EEES8_S8_EEENS6_IJNS7_ILi128EEENS7_ILi160EEENS7_ILi192EEEEEELi128ENS_12float_e4m3_tEfNS_4arch4Sm90ELb0ELb0ELb0ELb1ELb1ELb0ELb0ELb1ELb1ELb1ELb0ELb0EEENS1_21CollectiveEpilogueFwdINS6_IJSA_SA_SB_EEES9_NS_10bfloat16_tESG_Li256ELb1ELb1ELb0ELb1EEENS1_36VarlenDynamicPersistentTileSchedulerILi128ELi160ELi256ELi128ELb0ELb1ELb1ELb0ELb1ELb1EEEEEEEEEvNT_6ParamsE)
        .other          _ZN7cutlass13device_kernelIN5flash11enable_sm90INS1_16FlashAttnFwdSm90INS1_25CollectiveMainloopFwdSm90ILi2EN4cute5tupleIJNS5_1CILi1EEES8_S8_EEENS6_IJNS7_ILi128EEENS7_ILi160EEENS7_ILi192EEEEEELi128ENS_12float_e4m3_tEfNS_4arch4Sm90ELb0ELb0ELb0ELb1ELb1ELb0ELb0ELb1ELb1ELb1ELb0ELb0EEENS1_21CollectiveEpilogueFwdINS6_IJSA_SA_SB_EEES9_NS_10bfloat16_tESG_Li256ELb1ELb1ELb0ELb1EEENS1_36VarlenDynamicPersistentTileSchedulerILi128ELi160ELi256ELi128ELb0ELb1ELb1ELb0ELb1ELb1EEEEEEEEEvNT_6ParamsE,@"STO_CUDA_ENTRY STV_DEFAULT"
_ZN7cutlass13device_kernelIN5flash11enable_sm90INS1_16FlashAttnFwdSm90INS1_25CollectiveMainloopFwdSm90ILi2EN4cute5tupleIJNS5_1CILi1EEES8_S8_EEENS6_IJNS7_ILi128EEENS7_ILi160EEENS7_ILi192EEEEEELi128ENS_12float_e4m3_tEfNS_4arch4Sm90ELb0ELb0ELb0ELb1ELb1ELb0ELb0ELb1ELb1ELb1ELb0ELb0EEENS1_21CollectiveEpilogueFwdINS6_IJSA_SA_SB_EEES9_NS_10bfloat16_tESG_Li256ELb1ELb1ELb0ELb1EEENS1_36VarlenDynamicPersistentTileSchedulerILi128ELi160ELi256ELi128ELb0ELb1ELb1ELb0ELb1ELb1EEEEEEEEEvNT_6ParamsE:
        /* <DEDUP_REMOVED lines=45> */
.L_x_183:
        /* <DEDUP_REMOVED lines=22> */
.L_x_184:
        /* <DEDUP_REMOVED lines=18> */
.L_x_185:
        /* <DEDUP_REMOVED lines=22> */
.L_x_186:
[----:B------:R-:W5:Y:S01]  /*06b0*/  SHFL.IDX PT, R3, R0, RZ, 0x1f ;  /* 0x00001fff00037589 */ /* 0x000f6200000e0000 */
[----:B------:R-:W-:Y:S01]  /*06c0*/  R2UR UR9, R4 ;  /* 0x00000000040972ca */ /* 0x000fe200000e0000 */
[----:B------:R-:W-:Y:S01]  /*06d0*/  NOP ;  /* 0x0000000000007918 */ /* 0x000fe20000000000 */
[----:B------:R-:W0:Y:S01]  /*06e0*/  S2R R2, SR_CgaCtaId ;  /* 0x0000000000027919 */ /* 0x000e220000008800 */
        /* <DEDUP_REMOVED lines=20> */
.L_x_187:
        /* <DEDUP_REMOVED lines=8> */
.L_x_189:
[----:B------:R-:W-:-:S08]  /*08b0*/  NOP ;  /* 0x0000000000007918 */ /* 0x000fd00000000000 */
[----:B------:R-:W0:Y:S02]  /*08c0*/  USETMAXREG.TRY_ALLOC.CTAPOOL UP0, 0xe8 ;  /* 0x000000e8000079c8 */ /* 0x000e240008000600 */
[----:B0-----:R-:W-:-:S13]  /*08d0*/  PLOP3.LUT P0, PT, PT, PT, UP0, 0x80, 0x0 ;  /* 0x000000000000781c */ /* 0x001fda0003f0f008 */
[----:B------:R-:W-:Y:S05]  /*08e0*/  @!P0 BRA `(.L_x_189) ;  /* 0xfffffffc00f08947 */ /* 0x000fea000383ffff */
[----:B------:R-:W0:Y:S01]  /*08f0*/  S2R R2, SR_TID.X ;  /* 0x0000000000027919 */ /* 0x000e220000002100 */
[----:B------:R-:W1:Y:S01]  /*0900*/  S2UR UR5, SR_CgaCtaId ;  /* 0x00000000000579c3 */ /* 0x000e620000008800 */
[----:B------:R-:W-:-:S07]  /*0910*/  UMOV UR4, 0x400 ;  /* 0x0000040000047882 */ /* 0x000fce0000000000 */
[----:B------:R-:W-:Y:S06]  /*0920*/  BAR.ARV 0x8, 0x180 ;  /* 0x0206000000007b1d */ /* 0x000fec0000002000 */
[----:B-1----:R-:W-:Y:S01]  /*0930*/  ULEA UR4, UR5, UR4, 0x18 ;  /* 0x0000000405047291 */ /* 0x002fe2000f8ec03f */
[----:B0-----:R-:W-:-:S04]  /*0940*/  LOP3.LUT R0, R2, 0xffffff80, RZ, 0xc0, !PT ;  /* 0xffffff8002007812 */ /* 0x001fc800078ec0ff */
[----:B------:R-:W-:-:S13]  /*0950*/  ISETP.NE.AND P0, PT, R0, 0x80, PT ;  /* 0x000000800000780c */ /* 0x000fda0003f05270 */
[----:B------:R-:W-:Y:S08]  /*0960*/  @!P0 BAR.ARV 0x9, 0x100 ;  /* 0x0244000000008b1d */ /* 0x000ff00000002000 */
[----:B------:R-:W-:Y:S06]  /*0970*/  BAR.SYNC.DEFER_BLOCKING 0x5, 0x180 ;  /* 0x0146000000007b1d */ /* 0x000fec0000010000 */
[----:B------:R-:W0:Y:S01]  /*0980*/  LDS.128 R48, [UR4+0x298d0] ;  /* 0x0298d004ff307984 */ /* 0x000e220008000c00 */
[----:B------:R-:W-:Y:S01]  /*0990*/  ULDC UR4, c[0x0][0xc3c] ;  /* 0x00030f0000047ab9 */ /* 0x000fe20000000800 */
[----:B------:R-:W-:Y:S06]  /*09a0*/  BAR.ARV 0x4, 0x180 ;  /* 0x0106000000007b1d */ /* 0x000fec0000002000 */
[----:B0-----:R-:W-:-:S13]  /*09b0*/  ISETP.GE.AND P0, PT, R51, UR4, PT ;  /* 0x0000000433007c0c */ /* 0x001fda000bf06270 */
[----:B------:R-:W-:Y:S05]  /*09c0*/  @P0 EXIT ;  /* 0x000000000000094d */ /* 0x000fea0003800000 */
[----:B------:R-:W-:Y:S01]  /*09d0*/  VIADD R194, R2, 0xffffff80 ;  /* 0xffffff8002c27836 */ /* 0x000fe20000000000 */
[----:B------:R-:W-:Y:S01]  /*09e0*/  R2UR UR5, R49 ;  /* 0x00000000310572ca */ /* 0x000fe200000e0000 */
[----:B------:R-:W-:Y:S01]  /*09f0*/  IMAD.MOV.U32 R169, RZ, RZ, -0x2 ;  /* 0xfffffffeffa97424 */ /* 0x000fe200078e00ff */
[----:B------:R-:W-:Y:S01]  /*0a00*/  R2UR UR47, R50 ;  /* 0x00000000322f72ca */ /* 0x000fe200000e0000 */
[----:B------:R-:W-:Y:S01]  /*0a10*/  ULOP3.LUT UR46, UR36, 0x1, URZ, 0xfc, !UPT ;  /* 0x00000001242e7892 */ /* 0x000fe2000f8efc3f */
[----:B------:R-:W-:Y:S01]  /*0a20*/  SHF.R.S32.HI R3, RZ, 0x1f, R194 ;  /* 0x0000001fff037819 */ /* 0x000fe200000114c2 */
[----:B------:R-:W-:Y:S01]  /*0a30*/  UMOV UR45, URZ ;  /* 0x0000003f002d7c82 */ /* 0x000fe20008000000 */
[----:B------:R-:W-:Y:S01]  /*0a40*/  UMOV UR44, URZ ;  /* 0x0000003f002c7c82 */ /* 0x000fe20008000000 */
[----:B------:R-:W-:Y:S01]  /*0a50*/  UMOV UR43, URZ ;  /* 0x0000003f002b7c82 */ /* 0x000fe20008000000 */
[CC--:B------:R-:W-:Y:S02]  /*0a60*/  LEA.HI R2, R3.reuse, R194.reuse, RZ, 0x4 ;  /* 0x000000c203027211 */ /* 0x0c0fe400078f20ff */
[----:B------:R-:W-:-:S02]  /*0a70*/  LEA.HI R4, R3, R194, RZ, 0x5 ;  /* 0x000000c203047211 */ /* 0x000fc400078f28ff */
[----:B------:R-:W-:Y:S02]  /*0a80*/  LEA.HI R0, R3, R194, RZ, 0x7 ;  /* 0x000000c203007211 */ /* 0x000fe400078f38ff */
[----:B------:R-:W-:Y:S01]  /*0a90*/  SHF.R.S32.HI R7, RZ, 0x4, R2 ;  /* 0x00000004ff077819 */ /* 0x000fe20000011402 */
[----:B------:R-:W-:Y:S01]  /*0aa0*/  IMAD.SHL.U32 R4, R4, 0x20, RZ ;  /* 0x0000002004047824 */ /* 0x000fe200078e00ff */
[----:B------:R-:W-:Y:S02]  /*0ab0*/  LOP3.LUT R5, R2, 0x3fffff0, RZ, 0xc0, !PT ;  /* 0x03fffff002057812 */ /* 0x000fe400078ec0ff */
[----:B------:R-:W-:Y:S02]  /*0ac0*/  LOP3.LUT R19, R0, 0xffffff80, RZ, 0xc0, !PT ;  /* 0xffffff8000137812 */ /* 0x000fe400078ec0ff */
[----:B------:R-:W-:Y:S01]  /*0ad0*/  LEA.HI R2, R2, R7, RZ, 0x1 ;  /* 0x0000000702027211 */ /* 0x000fe200078f08ff */
[----:B------:R-:W-:Y:S01]  /*0ae0*/  IMAD.IADD R5, R194, 0x1, -R5 ;  /* 0x00000001c2057824 */ /* 0x000fe200078e0a05 */
[----:B------:R-:W-:Y:S01]  /*0af0*/  LOP3.LUT R4, R4, 0xfffffc00, RZ, 0xc0, !PT ;  /* 0xfffffc0004047812 */ /* 0x000fe200078ec0ff */
[----:B------:R-:W-:Y:S01]  /*0b00*/  IMAD.IADD R19, R194, 0x1, -R19 ;  /* 0x00000001c2137824 */ /* 0x000fe200078e0a13 */
[----:B------:R-:W-:-:S02]  /*0b10*/  LOP3.LUT R2, R2, 0x1ffffffe, RZ, 0xc0, !PT ;  /* 0x1ffffffe02027812 */ /* 0x000fc400078ec0ff */
[----:B------:R-:W-:Y:S01]  /*0b20*/  SHF.R.S32.HI R23, RZ, 0x7, R0 ;  /* 0x00000007ff177819 */ /* 0x000fe20000011400 */
[----:B------:R-:W-:Y:S01]  /*0b30*/  IMAD R5, R5, 0x40, R4 ;  /* 0x0000004005057824 */ /* 0x000fe200078e0204 */
[----:B------:R-:W-:Y:S01]  /*0b40*/  SHF.R.S32.HI R6, RZ, 0x1f, R19 ;  /* 0x0000001fff067819 */ /* 0x000fe20000011413 */
[----:B------:R-:W-:Y:S01]  /*0b50*/  IMAD.IADD R2, R7, 0x1, -R2 ;  /* 0x0000000107027824 */ /* 0x000fe200078e0a02 */
[----:B------:R-:W-:Y:S02]  /*0b60*/  LEA.HI R4, R3, R194, RZ, 0x2 ;  /* 0x000000c203047211 */ /* 0x000fe400078f10ff */
[----:B------:R-:W-:Y:S01]  /*0b70*/  LEA.HI R8, R6, R19, RZ, 0x2 ;  /* 0x0000001306087211 */ /* 0x000fe200078f10ff */
[----:B------:R-:W-:Y:S01]  /*0b80*/  IMAD R171, R2, 0x8, R5 ;  /* 0x0000000802ab7824 */ /* 0x000fe200078e0205 */
[----:B------:R-:W-:Y:S02]  /*0b90*/  LOP3.LUT R5, R4, 0xfffffffc, RZ, 0xc0, !PT ;  /* 0xfffffffc04057812 */ /* 0x000fe400078ec0ff */
[----:B------:R-:W-:-:S02]  /*0ba0*/  SHF.R.S32.HI R9, RZ, 0x2, R8 ;  /* 0x00000002ff097819 */ /* 0x000fc40000011408 */
[----:B------:R-:W-:Y:S01]  /*0bb0*/  SHF.R.S32.HI R10, RZ, 0x1f, R8 ;  /* 0x0000001fff0a7819 */ /* 0x000fe20000011408 */
[----:B------:R-:W-:Y:S01]  /*0bc0*/  IMAD.IADD R5, R194, 0x1, -R5 ;  /* 0x00000001c2057824 */ /* 0x000fe200078e0a05 */
[----:B------:R-:W-:Y:S02]  /*0bd0*/  LEA.HI R3, R3, R194, RZ, 0x3 ;  /* 0x000000c203037211 */ /* 0x000fe400078f18ff */
[----:B------:R-:W-:Y:S02]  /*0be0*/  LEA.HI R10, R10, R9, RZ, 0x3 ;  /* 0x000000090a0a7211 */ /* 0x000fe400078f18ff */
[----:B------:R-:W-:Y:S02]  /*0bf0*/  LEA.HI R2, R5, R5, RZ, 0x1 ;  /* 0x0000000505027211 */ /* 0x000fe400078f08ff */
[----:B------:R-:W-:Y:S02]  /*0c00*/  LOP3.LUT R17, R3, 0xfffffff8, RZ, 0xc0, !PT ;  /* 0xfffffff803117812 */ /* 0x000fe400078ec0ff */
[----:B------:R-:W-:-:S02]  /*0c10*/  LOP3.LUT R10, R10, 0xfffffff8, RZ, 0xc0, !PT ;  /* 0xfffffff80a0a7812 */ /* 0x000fc400078ec0ff */
[----:B------:R-:W-:Y:S01]  /*0c20*/  LEA.HI R6, R6, R19, RZ, 0x5 ;  /* 0x0000001306067211 */ /* 0x000fe200078f28ff */
[----:B------:R-:W-:Y:S01]  /*0c30*/  IMAD.IADD R17, R194, 0x1, -R17 ;  /* 0x00000001c2117824 */ /* 0x000fe200078e0a11 */
[----:B------:R-:W-:Y:S01]  /*0c40*/  LEA.HI R0, R0, R23, RZ, 0x1 ;  /* 0x0000001700007211 */ /* 0x000fe200078f08ff */
[----:B------:R-:W-:Y:S01]  /*0c50*/  IMAD.IADD R9, R9, 0x1, -R10 ;  /* 0x0000000109097824 */ /* 0x000fe200078e0a0a */
[----:B------:R-:W-:Y:S02]  /*0c60*/  LOP3.LUT R2, R2, 0x1ffffffe, RZ, 0xc0, !PT ;  /* 0x1ffffffe02027812 */ /* 0x000fe400078ec0ff */
[----:B------:R-:W-:Y:S02]  /*0c70*/  SHF.R.S32.HI R6, RZ, 0x5, R6 ;  /* 0x00000005ff067819 */ /* 0x000fe40000011406 */
[----:B------:R-:W-:Y:S01]  /*0c80*/  LOP3.LUT R0, R0, 0x3fffffe, RZ, 0xc0, !PT ;  /* 0x03fffffe00007812 */ /* 0x000fe200078ec0ff */
[----:B------:R-:W-:Y:S01]  /*0c90*/  IMAD.IADD R5, R5, 0x1, -R2 ;  /* 0x0000000105057824 */ /* 0x000fe200078e0a02 */
[----:B------:R-:W-:Y:S01]  /*0ca0*/  LOP3.LUT R8, R8, 0x7ffffffc, RZ, 0xc0, !PT ;  /* 0x7ffffffc08087812 */ /* 0x000fe200078ec0ff */
[----:B------:R-:W-:Y:S01]  /*0cb0*/  IMAD.SHL.U32 R2, R17, 0x8, RZ ;  /* 0x0000000811027824 */ /* 0x000fe200078e00ff */
[----:B------:R-:W-:Y:S01]  /*0cc0*/  SHF.R.S32.HI R18, RZ, 0x3, R3 ;  /* 0x00000003ff127819 */ /* 0x000fe20000011403 */
[----:B------:R-:W-:-:S02]  /*0cd0*/  IMAD R9, R6, 0x10, R9 ;  /* 0x0000001006097824 */ /* 0x000fc400078e0209 */
[----:B------:R-:W-:Y:S01]  /*0ce0*/  IMAD.IADD R0, R23, 0x1, -R0 ;  /* 0x0000000117007824 */ /* 0x000fe200078e0a00 */
[----:B------:R-:W-:Y:S01]  /*0cf0*/  SHF.R.S32.HI R193, RZ, 0x1f, R2 ;  /* 0x0000001fffc17819 */ /* 0x000fe20000011402 */
[----:B------:R-:W-:Y:S02]  /*0d00*/  VIADD R16, R2, 0x40 ;  /* 0x0000004002107836 */ /* 0x000fe40000000000 */
[----:B------:R-:W-:Y:S02]  /*0d10*/  IMAD.IADD R8, R19, 0x1, -R8 ;  /* 0x0000000113087824 */ /* 0x000fe400078e0a08 */
[----:B------:R-:W-:Y:S01]  /*0d20*/  IMAD R168, R0, 0x40, R9 ;  /* 0x0000004000a87824 */ /* 0x000fe200078e0209 */
[----:B------:R-:W-:Y:S01]  /*0d30*/  SHF.R.S32.HI R192, RZ, 0x1f, R16 ;  /* 0x0000001fffc07819 */ /* 0x000fe20000011410 */
[----:B------:R-:W-:Y:S02]  /*0d40*/  IMAD R169, R8, R169, 0xa0 ;  /* 0x000000a008a97424 */ /* 0x000fe400078e02a9 */
[----:B------:R-:W-:-:S07]  /*0d50*/  IMAD R170, R5, 0x8, R168 ;  /* 0x0000000805aa7824 */ /* 0x000fce00078e02a8 */
.L_x_235:
[----:B01-34-:R-:W0:Y:S01]  /*0d60*/  LDC.64 R4, c[0x0][0xc88] ;  /* 0x00032200ff047b82 */ /* 0x01be220000000a00 */
[----:B------:R-:W-:Y:S01]  /*0d70*/  ULDC.64 UR6, c[0x0][0x990] ;  /* 0x0002640000067ab9 */ /* 0x000fe20000000a00 */
[----:B------:R-:W-:Y:S01]  /*0d80*/  ULDC.64 UR8, c[0x0][0x998] ;  /* 0x0002660000087ab9 */ /* 0x000fe20000000a00 */
[----:B0-----:R-:W-:-:S06]  /*0d90*/  IMAD.WIDE R4, R51, 0x4, R4 ;  /* 0x0000000433047825 */ /* 0x001fcc00078e0204 */
[----:B--2---:R-:W2:Y:S01]  /*0da0*/  LDG.E R4, desc[UR50][R4.64] ;  /* 0x0000003204047981 */ /* 0x004ea2000c1e1900 */
[----:B------:R-:W-:Y:S01]  /*0db0*/  UISETP.NE.U32.AND UP0, UPT, UR6, URZ, UPT ;  /* 0x0000003f0600728c */ /* 0x000fe2000bf05070 */
[----:B------:R-:W-:Y:S01]  /*0dc0*/  IMAD.MOV.U32 R3, RZ, RZ, 0x3f800000 ;  /* 0x3f800000ff037424 */ /* 0x000fe200078e00ff */
[----:B------:R-:W-:Y:S01]  /*0dd0*/  UISETP.NE.U32.AND UP3, UPT, UR8, URZ, UPT ;  /* 0x0000003f0800728c */ /* 0x000fe2000bf65070 */
[----:B------:R-:W-:Y:S01]  /*0de0*/  IMAD.MOV.U32 R0, RZ, RZ, 0x3f800000 ;  /* 0x3f800000ff007424 */ /* 0x000fe200078e00ff */
[----:B------:R-:W-:Y:S02]  /*0df0*/  UISETP.NE.AND.EX UP0, UPT, UR7, URZ, UPT, UP0 ;  /* 0x0000003f0700728c */ /* 0x000fe4000bf05300 */
[----:B------:R-:W-:-:S04]  /*0e00*/  UISETP.NE.AND.EX UP3, UPT, UR9, URZ, UPT, UP3 ;  /* 0x0000003f0900728c */ /* 0x000fc8000bf65330 */
[----:B------:R-:W-:Y:S02]  /*0e10*/  PLOP3.LUT P2, PT, PT, PT, UP0, 0x80, 0x0 ;  /* 0x000000000000781c */ /* 0x000fe40003f4f008 */
[----:B------:R-:W-:-:S03]  /*0e20*/  PLOP3.LUT P3, PT, PT, PT, UP3, 0x80, 0x0 ;  /* 0x000000000000781c */ /* 0x000fc60003f6f038 */
[----:B------:R-:W-:Y:S01]  /*0e30*/  @UP0 ULDC.64 UR12, c[0x0][0x9a8] ;  /* 0x00026a00000c0ab9 */ /* 0x000fe20000000a00 */
[----:B------:R-:W-:Y:S01]  /*0e40*/  @UP0 ULDC.64 UR14, c[0x0][0x9b0] ;  /* 0x00026c00000e0ab9 */ /* 0x000fe20000000a00 */
[----:B------:R-:W-:Y:S01]  /*0e50*/  @UP3 ULDC.64 UR18, c[0x0][0x9b8] ;  /* 0x00026e0000123ab9 */ /* 0x000fe20000000a00 */
[----:B------:R-:W-:Y:S01]  /*0e60*/  @UP3 ULDC.64 UR20, c[0x0][0x9c0] ;  /* 0x0002700000143ab9 */ /* 0x000fe20000000a00 */
[----:B--2---:R-:W-:-:S13]  /*0e70*/  R2UR UR37, R4 ;  /* 0x00000000042572ca */ /* 0x004fda00000e0000 */
[----:B------:R-:W-:Y:S02]  /*0e80*/  USHF.R.S32.HI UR38, URZ, 0x1f, UR37 ;  /* 0x0000001f3f267899 */ /* 0x000fe40008011425 */
[----:B------:R-:W-:Y:S02]  /*0e90*/  @UP0 UIMAD.WIDE.U32 UR10, UR37, UR12, URZ ;  /* 0x0000000c250a02a5 */ /* 0x000fe4000f8e003f */
[----:B------:R-:W-:Y:S02]  /*0ea0*/  @UP0 UIMAD UR4, UR38, UR12, URZ ;  /* 0x0000000c260402a4 */ /* 0x000fe4000f8e023f */
[----:B------:R-:W-:Y:S02]  /*0eb0*/  @UP3 UIMAD.WIDE.U32 UR16, UR37, UR18, URZ ;  /* 0x00000012251032a5 */ /* 0x000fe4000f8e003f */
[----:B------:R-:W-:Y:S02]  /*0ec0*/  @UP0 UIMAD UR12, UR37, UR13, UR4 ;  /* 0x0000000d250c02a4 */ /* 0x000fe4000f8e0204 */
[----:B------:R-:W-:-:S02]  /*0ed0*/  @UP0 USHF.R.S32.HI UR4, URZ, 0x1f, UR47 ;  /* 0x0000001f3f040899 */ /* 0x000fc4000801142f */
[----:B------:R-:W-:Y:S02]  /*0ee0*/  @UP3 UIMAD UR13, UR38, UR18, URZ ;  /* 0x00000012260d32a4 */ /* 0x000fe4000f8e023f */
[----:B------:R-:W-:Y:S02]  /*0ef0*/  @UP0 UIADD3 UR11, UR11, UR12, URZ ;  /* 0x0000000c0b0b0290 */ /* 0x000fe4000fffe03f */
[----:B------:R-:W-:Y:S02]  /*0f00*/  @UP0 UIMAD UR4, UR4, UR14, URZ ;  /* 0x0000000e040402a4 */ /* 0x000fe4000f8e023f */
[----:B------:R-:W-:Y:S02]  /*0f10*/  @UP3 UIMAD UR18, UR37, UR19, UR13 ;  /* 0x00000013251232a4 */ /* 0x000fe4000f8e020d */
[----:B------:R-:W-:Y:S02]  /*0f20*/  @UP3 USHF.R.S32.HI UR19, URZ, 0x1f, UR47 ;  /* 0x0000001f3f133899 */ /* 0x000fe4000801142f */
[----:B------:R-:W-:-:S02]  /*0f30*/  @UP0 UIMAD UR4, UR47, UR15, UR4 ;  /* 0x0000000f2f0402a4 */ /* 0x000fc4000f8e0204 */
[----:B------:R-:W-:Y:S02]  /*0f40*/  @UP0 UIMAD.WIDE.U32 UR14, UR47, UR14, UR10 ;  /* 0x0000000e2f0e02a5 */ /* 0x000fe4000f8e000a */
[----:B------:R-:W-:Y:S01]  /*0f50*/  @UP3 UIADD3 UR17, UR17, UR18, URZ ;  /* 0x0000001211113290 */ /* 0x000fe2000fffe03f */
[----:B------:R-:W-:Y:S01]  /*0f60*/  ULDC.64 UR10, c[0x0][0xa28] ;  /* 0x00028a00000a7ab9 */ /* 0x000fe20000000a00 */
[----:B------:R-:W-:Y:S01]  /*0f70*/  ULDC.64 UR12, c[0x0][0xa20] ;  /* 0x00028800000c7ab9 */ /* 0x000fe20000000a00 */
[----:B------:R-:W-:Y:S02]  /*0f80*/  @UP3 UIMAD UR18, UR19, UR20, URZ ;  /* 0x00000014131232a4 */ /* 0x000fe4000f8e023f */
[----:B------:R-:W-:Y:S02]  /*0f90*/  UISETP.NE.U32.AND UP1, UPT, UR10, URZ, UPT ;  /* 0x0000003f0a00728c */ /* 0x000fe4000bf25070 */
[----:B------:R-:W-:Y:S02]  /*0fa0*/  UISETP.NE.U32.AND UP2, UPT, UR12, URZ, UPT ;  /* 0x0000003f0c00728c */ /* 0x000fe4000bf45070 */
[----:B------:R-:W-:-:S02]  /*0fb0*/  @UP3 UIMAD UR18, UR47, UR21, UR18 ;  /* 0x000000152f1232a4 */ /* 0x000fc4000f8e0212 */
[----:B------:R-:W-:Y:S02]  /*0fc0*/  @UP3 UIMAD.WIDE.U32 UR16, UR47, UR20, UR16 ;  /* 0x000000142f1032a5 */ /* 0x000fe4000f8e0010 */
[----:B------:R-:W-:Y:S02]  /*0fd0*/  UISETP.NE.AND.EX UP1, UPT, UR11, URZ, UPT, UP1 ;  /* 0x0000003f0b00728c */ /* 0x000fe4000bf25310 */
[----:B------:R-:W-:Y:S02]  /*0fe0*/  UISETP.NE.AND.EX UP2, UPT, UR13, URZ, UPT, UP2 ;  /* 0x0000003f0d00728c */ /* 0x000fe4000bf45320 */
[----:B------:R-:W-:Y:S02]  /*0ff0*/  @UP0 UIADD3 UR15, UR15, UR4, URZ ;  /* 0x000000040f0f0290 */ /* 0x000fe4000fffe03f */
[----:B------:R-:W-:Y:S01]  /*1000*/  @UP0 ULEA UR6, UP4, UR14, UR6, 0x2 ;  /* 0x000000060e060291 */ /* 0x000fe2000f88103f */
[----:B------:R-:W-:Y:S01]  /*1010*/  PLOP3.LUT P0, PT, PT, PT, UP1, 0x80, 0x0 ;  /* 0x000000000000781c */ /* 0x000fe20003f0f018 */
[----:B------:R-:W-:Y:S01]  /*1020*/  @UP3 UIADD3 UR4, UR17, UR18, URZ ;  /* 0x0000001211043290 */ /* 0x000fe2000fffe03f */
[----:B------:R-:W-:Y:S01]  /*1030*/  PLOP3.LUT P1, PT, PT, PT, UP2, 0x80, 0x0 ;  /* 0x000000000000781c */ /* 0x000fe20003f2f028 */
[----:B------:R-:W-:-:S02]  /*1040*/  @UP3 ULEA UR8, UP5, UR16, UR8, 0x2 ;  /* 0x0000000810083291 */ /* 0x000fc4000f8a103f */
[----:B------:R-:W-:Y:S01]  /*1050*/  @UP0 ULEA.HI.X UR7, UR14, UR7, UR15, 0x2, UP4 ;  /* 0x000000070e070291 */ /* 0x000fe2000a0f140f */
[----:B-----5:R-:W-:Y:S01]  /*1060*/  IMAD.U32 R8, RZ, RZ, UR6 ;  /* 0x00000006ff087e24 */ /* 0x020fe2000f8e00ff */
[----:B------:R-:W-:Y:S02]  /*1070*/  @UP3 ULEA.HI.X UR9, UR16, UR9, UR4, 0x2, UP5 ;  /* 0x0000000910093291 */ /* 0x000fe4000a8f1404 */
[----:B------:R-:W-:Y:S01]  /*1080*/  @UP1 ULEA UR10, UP0, UR37, UR10, 0x2 ;  /* 0x0000000a250a1291 */ /* 0x000fe2000f80103f */
[----:B------:R-:W-:Y:S01]  /*1090*/  IMAD.U32 R10, RZ, RZ, UR8 ;  /* 0x00000008ff0a7e24 */ /* 0x000fe2000f8e00ff */
[----:B------:R-:W-:Y:S01]  /*10a0*/  @UP2 ULEA UR12, UP3, UR37, UR12, 0x2 ;  /* 0x0000000c250c2291 */ /* 0x000fe2000f86103f */
[----:B------:R-:W-:Y:S01]  /*10b0*/  IMAD.U32 R9, RZ, RZ, UR7 ;  /* 0x00000007ff097e24 */ /* 0x000fe2000f8e00ff */
[----:B------:R-:W-:Y:S01]  /*10c0*/  @UP1 ULEA.HI.X UR11, UR37, UR11, UR38, 0x2, UP0 ;  /* 0x0000000b250b1291 */ /* 0x000fe200080f1426 */
[----:B------:R-:W-:Y:S01]  /*10d0*/  IMAD.U32 R11, RZ, RZ, UR9 ;  /* 0x00000009ff0b7e24 */ /* 0x000fe2000f8e00ff */
[----:B------:R-:W-:-:S02]  /*10e0*/  @UP2 ULEA.HI.X UR13, UR37, UR13, UR38, 0x2, UP3 ;  /* 0x0000000d250d2291 */ /* 0x000fc400098f1426 */
[----:B------:R0:W2:Y:S01]  /*10f0*/  @P2 LDG.E R3, desc[UR50][R8.64] ;  /* 0x0000003208032981 */ /* 0x0000a2000c1e1900 */
[----:B------:R-:W-:Y:S01]  /*1100*/  IMAD.U32 R4, RZ, RZ, UR10 ;  /* 0x0000000aff047e24 */ /* 0x000fe2000f8e00ff */
[----:B------:R-:W-:Y:S01]  /*1110*/  ULDC.64 UR6, c[0x0][0x418] ;  /* 0x0001060000067ab9 */ /* 0x000fe20000000a00 */
[----:B------:R-:W-:Y:S01]  /*1120*/  ULDC UR4, c[0x0][0x424] ;  /* 0x0001090000047ab9 */ /* 0x000fe20000000800 */
[----:B------:R1:W2:Y:S01]  /*1130*/  @P3 LDG.E R0, desc[UR50][R10.64] ;  /* 0x000000320a003981 */ /* 0x0002a2000c1e1900 */
[----:B------:R-:W-:Y:S02]  /*1140*/  IMAD.U32 R6, RZ, RZ, UR12 ;  /* 0x0000000cff067e24 */ /* 0x000fe4000f8e00ff */
[----:B------:R-:W-:Y:S02]  /*1150*/  IMAD.U32 R5, RZ, RZ, UR11 ;  /* 0x0000000bff057e24 */ /* 0x000fe4000f8e00ff */
[----:B------:R-:W-:-:S03]  /*1160*/  IMAD.U32 R7, RZ, RZ, UR13 ;  /* 0x0000000dff077e24 */ /* 0x000fc6000f8e00ff */
[----:B------:R-:W3:Y:S04]  /*1170*/  @P0 LDG.E R4, desc[UR50][R4.64] ;  /* 0x0000003204040981 */ /* 0x000ee8000c1e1900 */
[----:B------:R-:W4:Y:S01]  /*1180*/  @P1 LDG.E R6, desc[UR50][R6.64] ;  /* 0x0000003206061981 */ /* 0x000f22000c1e1900 */
[----:B------:R-:W-:Y:S01]  /*1190*/  UISETP.NE.U32.AND UP0, UPT, UR6, URZ, UPT ;  /* 0x0000003f0600728c */ /* 0x000fe2000bf05070 */
[----:B------:R-:W-:Y:S01]  /*11a0*/  IMAD.MOV.U32 R87, RZ, RZ, RZ ;  /* 0x000000ffff577224 */ /* 0x000fe200078e00ff */
[----:B------:R-:W-:Y:S01]  /*11b0*/  UMOV UR53, URZ ;  /* 0x0000003f00357c82 */ /* 0x000fe20008000000 */
[----:B------:R-:W-:Y:S01]  /*11c0*/  ULDC UR6, c[0x0][0x2f0] ;  /* 0x0000bc0000067ab9 */ /* 0x000fe20000000800 */
[----:B------:R-:W-:Y:S01]  /*11d0*/  UISETP.NE.AND.EX UP0, UPT, UR7, URZ, UPT, UP0 ;  /* 0x0000003f0700728c */ /* 0x000fe2000bf05300 */
[----:B0-----:R-:W-:Y:S01]  /*11e0*/  CS2R R8, SRZ ;  /* 0x0000000000087805 */ /* 0x001fe2000001ff00 */
[----:B------:R-:W-:Y:S01]  /*11f0*/  UMOV UR40, UR5 ;  /* 0x0000000500287c82 */ /* 0x000fe20008000000 */
[----:B------:R-:W-:Y:S01]  /*1200*/  ULDC UR7, c[0x0][0x988] ;  /* 0x0002620000077ab9 */ /* 0x000fe20000000800 */
[----:B------:R-:W-:Y:S01]  /*1210*/  USEL UR4, UR4, 0x1, UP0 ;  /* 0x0000000104047887 */ /* 0x000fe20008000000 */
[----:B-1----:R-:W-:-:S02]  /*1220*/  CS2R R10, SRZ ;  /* 0x00000000000a7805 */ /* 0x002fc4000001ff00 */
[----:B------:R-:W-:Y:S02]  /*1230*/  CS2R R12, SRZ ;  /* 0x00000000000c7805 */ /* 0x000fe4000001ff00 */
[----:B------:R-:W-:Y:S01]  /*1240*/  CS2R R14, SRZ ;  /* 0x00000000000e7805 */ /* 0x000fe2000001ff00 */
[----:B------:R-:W-:Y:S01]  /*1250*/  UIMAD UR4, UR4, UR6, URZ ;  /* 0x00000006040472a4 */ /* 0x000fe2000f8e023f */
        /* <DEDUP_REMOVED lines=18> */
[----:B------:R-:W-:Y:S02]  /*1380*/  IMAD.MOV.U32 R60, RZ, RZ, RZ ;  /* 0x000000ffff3c7224 */ /* 0x000fe400078e00ff */
[----:B--2---:R-:W-:Y:S01]  /*1390*/  FMUL.FTZ R0, R3, R0 ;  /* 0x0000000003007220 */ /* 0x004fe20000410000 */
[----:B------:R-:W-:-:S03]  /*13a0*/  IMAD.MOV.U32 R3, RZ, RZ, RZ ;  /* 0x000000ffff037224 */ /* 0x000fc600078e00ff */
[----:B------:R-:W-:Y:S01]  /*13b0*/  FMUL.FTZ R0, R0, UR7 ;  /* 0x0000000700007c20 */ /* 0x000fe20008410000 */
[----:B---3--:R-:W-:Y:S02]  /*13c0*/  @P0 R2UR UR53, R4 ;  /* 0x00000000043502ca */ /* 0x008fe400000e0000 */
[----:B------:R-:W-:Y:S02]  /*13d0*/  CS2R R4, SRZ ;  /* 0x0000000000047805 */ /* 0x000fe4000001ff00 */
[----:B------:R-:W-:Y:S02]  /*13e0*/  R2UR UR39, R0 ;  /* 0x00000000002772ca */ /* 0x000fe400000e0000 */
[----:B----4-:R-:W-:Y:S02]  /*13f0*/  @P1 R2UR UR4, R6 ;  /* 0x00000000060412ca */ /* 0x010fe400000e0000 */
[----:B------:R-:W-:Y:S01]  /*1400*/  PLOP3.LUT P0, PT, PT, PT, PT, 0x80, 0x0 ;  /* 0x000000000000781c */ /* 0x000fe20003f0f070 */
[----:B------:R-:W-:-:S12]  /*1410*/  @P1 BRA `(.L_x_190) ;  /* 0x0000000000341947 */ /* 0x000fd80003800000 */
[----:B------:R-:W-:Y:S02]  /*1420*/  ULDC.64 UR6, c[0x0][0xa08] ;  /* 0x0002820000067ab9 */ /* 0x000fe40000000a00 */
[----:B------:R-:W-:-:S04]  /*1430*/  ISETP.NE.U32.AND P1, PT, RZ, UR6, PT ;  /* 0x00000006ff007c0c */ /* 0x000fc8000bf25070 */
[----:B------:R-:W-:-:S13]  /*1440*/  ISETP.NE.AND.EX P1, PT, RZ, UR7, PT, P1 ;  /* 0x00000007ff007c0c */ /* 0x000fda000bf25310 */
[----:B------:R-:W-:Y:S05]  /*1450*/  @!P1 BRA `(.L_x_190) ;  /* 0x0000000000249947 */ /* 0x000fea0003800000 */
[----:B------:R-:W-:Y:S02]  /*1460*/  ULDC.64 UR4, c[0x0][0xa08] ;  /* 0x0002820000047ab9 */ /* 0x000fe40000000a00 */
[----:B------:R-:W-:-:S06]  /*1470*/  UIMAD.WIDE UR4, UR37, 0x4, UR4 ;  /* 0x00000004250478a5 */ /* 0x000fcc000f8e0204 */
[----:B------:R-:W-:Y:S02]  /*1480*/  IMAD.U32 R6, RZ, RZ, UR4 ;  /* 0x00000004ff067e24 */ /* 0x000fe4000f8e00ff */
[----:B------:R-:W-:-:S05]  /*1490*/  IMAD.U32 R7, RZ, RZ, UR5 ;  /* 0x00000005ff077e24 */ /* 0x000fca000f8e00ff */
[----:B------:R-:W2:Y:S04]  /*14a0*/  LDG.E R48, desc[UR50][R6.64] ;  /* 0x0000003206307981 */ /* 0x000ea8000c1e1900 */
[----:B------:R-:W3:Y:S01]  /*14b0*/  LDG.E R0, desc[UR50][R6.64+0x4] ;  /* 0x0000043206007981 */ /* 0x000ee2000c1e1900 */
[----:B--2---:R-:W-:Y:S02]  /*14c0*/  R2UR UR4, R48 ;  /* 0x00000000300472ca */ /* 0x004fe400000e0000 */
[----:B---3--:R-:W-:-:S13]  /*14d0*/  R2UR UR5, R0 ;  /* 0x00000000000572ca */ /* 0x008fda00000e0000 */
[----:B------:R-:W-:-:S12]  /*14e0*/  UIADD3 UR4, -UR4, UR5, URZ ;  /* 0x0000000504047290 */ /* 0x000fd8000fffe13f */
.L_x_190:
[----:B------:R-:W-:Y:S01]  /*14f0*/  UIADD3 UR53, -UR53, UR4, URZ ;  /* 0x0000000435357290 */ /* 0x000fe2000fffe13f */
[----:B------:R-:W-:Y:S01]  /*1500*/  CS2R R94, SRZ ;  /* 0x00000000005e7805 */ /* 0x000fe2000001ff00 */
[----:B------:R-:W-:Y:S01]  /*1510*/  UMOV UR41, UR47 ;  /* 0x0000002f00297c82 */ /* 0x000fe20008000000 */
[----:B------:R-:W-:Y:S01]  /*1520*/  IMAD.MOV.U32 R61, RZ, RZ, RZ ;  /* 0x000000ffff3d7224 */ /* 0x000fe200078e00ff */
[----:B------:R-:W-:Y:S01]  /*1530*/  UISETP.GE.AND UP0, UPT, UR53, 0x1, UPT ;  /* 0x000000013500788c */ /* 0x000fe2000bf06270 */
[----:B------:R-:W-:Y:S01]  /*1540*/  CS2R R64, SRZ ;  /* 0x0000000000407805 */ /* 0x000fe2000001ff00 */
[----:B------:R-:W-:Y:S01]  /*1550*/  UIADD3 UR4, UR53, 0x9f, URZ ;  /* 0x0000009f35047890 */ /* 0x000fe2000fffe03f */
[----:B------:R-:W-:Y:S02]  /*1560*/  CS2R R96, SRZ ;  /* 0x0000000000607805 */ /* 0x000fe4000001ff00 */
[----:B------:R-:W-:Y:S02]  /*1570*/  CS2R R68, SRZ ;  /* 0x0000000000447805 */ /* 0x000fe4000001ff00 */
[----:B------:R-:W-:-:S02]  /*1580*/  CS2R R98, SRZ ;  /* 0x0000000000627805 */ /* 0x000fc4000001ff00 */
[----:B------:R-:W-:Y:S01]  /*1590*/  PLOP3.LUT P1, PT, PT, PT, UP0, 0x80, 0x0 ;  /* 0x000000000000781c */ /* 0x000fe20003f2f008 */
[----:B------:R-:W-:Y:S01]  /*15a0*/  UIMAD.WIDE UR4, UR4, 0x66666667, URZ ;  /* 0x66666667040478a5 */ /* 0x000fe2000f8e023f */
[----:B------:R-:W-:Y:S02]  /*15b0*/  CS2R R72, SRZ ;  /* 0x0000000000487805 */ /* 0x000fe4000001ff00 */
[----:B------:R-:W-:Y:S01]  /*15c0*/  CS2R R100, SRZ ;  /* 0x0000000000647805 */ /* 0x000fe2000001ff00 */
[----:B------:R-:W-:Y:S01]  /*15d0*/  IMAD.MOV.U32 R76, RZ, RZ, RZ ;  /* 0x000000ffff4c7224 */ /* 0x000fe200078e00ff */
[----:B------:R-:W-:Y:S01]  /*15e0*/  USHF.R.U32.HI UR52, URZ, 0x1f, UR5 ;  /* 0x0000001f3f347899 */ /* 0x000fe20008011605 */
[----:B------:R-:W-:-:S03]  /*15f0*/  IMAD.MOV.U32 R102, RZ, RZ, RZ ;  /* 0x000000ffff667224 */ /* 0x000fc600078e00ff */
[----:B------:R-:W-:-:S03]  /*1600*/  ULEA.HI.SX32 UR52, UR5, UR52, 0x1a ;  /* 0x0000003405347291 */ /* 0x000fc6000f8fd23f */
[----:B------:R-:W-:Y:S09]  /*1610*/  @!P1 BRA `(.L_x_191) ;  /* 0x0000006c00a89947 */ /* 0x000ff20003800000 */
[----:B------:R-:W0:Y:S01]  /*1620*/  SHFL.IDX PT, R0, R23, RZ, 0x1f ;  /* 0x00001fff17007589 */ /* 0x000e2200000e0000 */
[----:B------:R-:W1:Y:S01]  /*1630*/  S2UR UR49, SR_CgaCtaId ;  /* 0x00000000003179c3 */ /* 0x000e620000008800 */
[----:B------:R-:W-:Y:S01]  /*1640*/  UMOV UR48, 0x400 ;  /* 0x0000040000307882 */ /* 0x000fe20000000000 */
[----:B0-----:R-:W-:Y:S01]  /*1650*/  R2UR UR42, R0 ;  /* 0x00000000002a72ca */ /* 0x001fe200000e0000 */
[----:B-1----:R-:W-:-:S04]  /*1660*/  ULEA UR48, UR49, UR48, 0x18 ;  /* 0x0000003031307291 */ /* 0x002fc8000f8ec03f */
[----:B------:R-:W-:-:S04]  /*1670*/  UIADD3 UR5, UR48, 0x14400, URZ ;  /* 0x0001440030057890 */ /* 0x000fc8000fffe03f */
[----:B------:R-:W-:-:S04]  /*1680*/  ULOP3.LUT UP0, URZ, UR5, 0x9f, URZ, 0xc0, !UPT ;  /* 0x0000009f053f7892 */ /* 0x000fc8000f80c03f */
[----:B------:R-:W-:Y:S02]  /*1690*/  ULEA.HI UR4, UR42, UR42, URZ, 0x1 ;  /* 0x0000002a2a047291 */ /* 0x000fe4000f8f083f */
[----:B------:R-:W-:Y:S02]  /*16a0*/  PLOP3.LUT P0, PT, PT, PT, UP0, 0x80, 0x0 ;  /* 0x000000000000781c */ /* 0x000fe40003f0f008 */
[----:B------:R-:W-:-:S04]  /*16b0*/  ULOP3.LUT UR4, UR4, 0x3e, URZ, 0xc0, !UPT ;  /* 0x0000003e04047892 */ /* 0x000fc8000f8ec03f */
[----:B------:R-:W-:-:S04]  /*16c0*/  UIADD3 UR4, UR42, -UR4, URZ ;  /* 0x800000042a047290 */ /* 0x000fc8000fffe03f */
[----:B------:R-:W-:-:S04]  /*16d0*/  ULEA UR4, UR4, UR5, 0xc ;  /* 0x0000000504047291 */ /* 0x000fc8000f8e603f */
[----:B------:R-:W-:-:S04]  /*16e0*/  USHF.R.U32.HI UR4, URZ, 0x4, UR4 ;  /* 0x000000043f047899 */ /* 0x000fc80008011604 */
[----:B------:R-:W-:Y:S01]  /*16f0*/  ULOP3.LUT UR54, UR4, 0x3fff, URZ, 0xc0, !UPT ;  /* 0x00003fff04367892 */ /* 0x000fe2000f8ec03f */
[----:B------:R-:W-:Y:S11]  /*1700*/  @!P0 BRA `(.L_x_192) ;  /* 0x0000000000408947 */ /* 0x000ff60003800000 */
        /* <DEDUP_REMOVED lines=16> */
.L_x_192:
[----:B------:R-:W-:Y:S01]  /*1810*/  ULEA.HI UR4, UR45, UR45, URZ, 0x1 ;  /* 0x0000002d2d047291 */ /* 0x000fe2000f8f083f */
[----:B------:R-:W-:-:S03]  /*1820*/  IMAD.U32 R3, RZ, RZ, UR46 ;  /* 0x0000002eff037e24 */ /* 0x000fc6000f8e00ff */
[----:B------:R-:W-:Y:S02]  /*1830*/  ULOP3.LUT UR4, UR4, 0xfffffffe, URZ, 0xc0, !UPT ;  /* 0xfffffffe04047892 */ /* 0x000fe4000f8ec03f */
[----:B------:R-:W-:Y:S02]  /*1840*/  ISETP.NE.AND P0, PT, R3, 0x3, PT ;  /* 0x000000030300780c */ /* 0x000fe40003f05270 */
[----:B------:R-:W-:-:S06]  /*1850*/  UIADD3 UR4, UR45, -UR4, URZ ;  /* 0x800000042d047290 */ /* 0x000fcc000fffe03f */
[----:B------:R-:W-:-:S05]  /*1860*/  IMAD.U32 R0, RZ, RZ, UR4 ;  /* 0x00000004ff007e24 */ /* 0x000fca000f8e00ff */
[----:B------:R-:W-:-:S04]  /*1870*/  SHF.L.U32 R0, R0, 0x1f, RZ ;  /* 0x0000001f00007819 */ /* 0x000fc800000006ff */
[----:B------:R-:W0:Y:S02]  /*1880*/  SYNCS.PHASECHK.TRANS64.TRYWAIT P1, [UR48+0x29800], R0 ;  /* 0x02980000ff0075a7 */ /* 0x000e240008020170 */
[----:B0-----:R-:W-:Y:S05]  /*1890*/  @!P1 BRA `(.L_x_193) ;  /* 0x000000f800609947 */ /* 0x001fea0003800000 */
.L_x_339:
[----:B------:R-:W-:Y:S05]  /*18a0*/  @!P0 BRA `(.L_x_194) ;  /* 0x0000000000048947 */ /* 0x000fea0003800000 */
[----:B------:R-:W-:Y:S01]  /*18b0*/  BPT.TRAP 0x1 ;  /* 0x000000040000795c */ /* 0x000fe20000300000 */
.L_x_194:
[----:B------:R-:W-:Y:S02]  /*18c0*/  IMAD.U32 R4, RZ, RZ, UR43 ;  /* 0x0000002bff047e24 */ /* 0x000fe4000f8e00ff */
[----:B0-----:R-:W-:-:S03]  /*18d0*/  IMAD.U32 R3, RZ, RZ, UR44 ;  /* 0x0000002cff037e24 */ /* 0x001fc6000f8e00ff */
[----:B------:R-:W-:Y:S02]  /*18e0*/  LEA R4, R4, UR48, 0x3 ;  /* 0x0000003004047c11 */ /* 0x000fe4000f8e18ff */
[----:B------:R-:W-:-:S04]  /*18f0*/  SHF.L.U32 R3, R3, 0x1f, RZ ;  /* 0x0000001f03037819 */ /* 0x000fc800000006ff */
[----:B------:R0:W1:Y:S01]  /*1900*/  SYNCS.PHASECHK.TRANS64.TRYWAIT P1, [R4+URZ+0x29830], R3 ;  /* 0x02983003040075a7 */ /* 0x000062000802017f */
[----:B------:R-:W-:Y:S05]  /*1910*/  @!P0 BRA `(.L_x_195) ;  /* 0x0000000000048947 */ /* 0x000fea0003800000 */
[----:B------:R-:W-:Y:S01]  /*1920*/  BPT.TRAP 0x1 ;  /* 0x000000040000795c */ /* 0x000fe20000300000 */
.L_x_195:
[----:B------:R-:W-:Y:S01]  /*1930*/  IMAD.MOV.U32 R87, RZ, RZ, RZ ;  /* 0x000000ffff577224 */ /* 0x000fe200078e00ff */
[----:B-1----:R-:W-:Y:S06]  /*1940*/  @P1 BRA `(.L_x_196) ;  /* 0x0000000000081947 */ /* 0x002fec0003800000 */
[----:B------:R-:W1:Y:S02]  /*1950*/  SYNCS.PHASECHK.TRANS64.TRYWAIT P1, [R4+URZ+0x29830], R3 ;  /* 0x02983003040075a7 */ /* 0x000e64000802017f */
[----:B-1----:R-:W-:Y:S05]  /*1960*/  @!P1 BRA `(.L_x_197) ;  /* 0x000000f800449947 */ /* 0x002fea0003800000 */
.L_x_196:
        /* <DEDUP_REMOVED lines=11> */
[----:B------:R-:W-:Y:S01]  /*1a20*/  UMOV UR4, UR24 ;  /* 0x0000001800047c82 */ /* 0x000fe20008000000 */
[----:B------:R-:W-:Y:S02]  /*1a30*/  UMOV UR7, 0x80000020 ;  /* 0x8000002000077882 */ /* 0x000fe40000000000 */
        /* <DEDUP_REMOVED lines=191> */
.L_x_198:
        /* <DEDUP_REMOVED lines=172> */
[----:B------:R-:W-:-:S02]  /*30f0*/  FSEL R25, R25, -INF , P0 ;  /* 0xff80000019197808 */ /* 0x000fc40000000000 */
[----:B------:R-:W-:Y:S02]  /*3100*/  ISETP.NE.AND P2, PT, R12, RZ, PT ;  /* 0x000000ff0c00720c */ /* 0x000fe40003f45270 */
[----:B------:R-:W-:Y:S02]  /*3110*/  FSEL R62, R36, -INF , P5 ;  /* 0xff800000243e7808 */ /* 0x000fe40002800000 */
[----:B0-----:R-:W-:Y:S02]  /*3120*/  FMNMX.FTZ R27, R8, R27, !PT ;  /* 0x0000001b081b7209 */ /* 0x001fe40007810000 */
[----:B------:R-:W-:Y:S02]  /*3130*/  FSEL R37, R37, -INF , P6 ;  /* 0xff80000025257808 */ /* 0x000fe40003000000 */
[----:B------:R-:W-:Y:S01]  /*3140*/  ISETP.NE.AND P0, PT, R72, RZ, PT ;  /* 0x000000ff4800720c */ /* 0x000fe20003f05270 */
[----:B------:R-:W0:Y:S02]  /*3150*/  SHFL.BFLY PT, R0, R27, 0x1, 0x1f ;  /* 0x0c201f001b007f89 */ /* 0x000e2400000e0000 */
        /* <DEDUP_REMOVED lines=19> */
[--C-:B------:R-:W-:Y:S01]  /*3290*/  FFMA.FTZ R51, R81, UR39, -R6.reuse ;  /* 0x0000002751337c23 */ /* 0x100fe20008010806 */
[----:B------:R-:W-:Y:S01]  /*32a0*/  FMNMX.FTZ R20, R112, R13, !PT ;  /* 0x0000000d70147209 */ /* 0x000fe20007810000 */
[----:B------:R-:W-:Y:S01]  /*32b0*/  MUFU.EX2 R5, R5 ;  /* 0x0000000500057308 */ /* 0x000fe20000000800 */
[----:B------:R-:W-:-:S01]  /*32c0*/  FFMA.FTZ R12, R123, UR39, -R6 ;  /* 0x000000277b0c7c23 */ /* 0x000fc20008010806 */
[--C-:B------:R-:W-:Y:S01]  /*32d0*/  FFMA.FTZ R74, R85, UR39, -R6.reuse ;  /* 0x00000027554a7c23 */ /* 0x100fe20008010806 */
[----:B------:R-:W-:Y:S01]  /*32e0*/  FMNMX.FTZ R13, R113, R20, !PT ;  /* 0x00000014710d7209 */ /* 0x000fe20007810000 */
[--C-:B------:R-:W-:Y:S01]  /*32f0*/  FFMA.FTZ R125, R125, UR39, -R6.reuse ;  /* 0x000000277d7d7c23 */ /* 0x100fe20008010806 */
[----:B------:R-:W-:-:S01]  /*3300*/  FFMA.FTZ R14, R127, UR39, -R6 ;  /* 0x000000277f0e7c23 */ /* 0x000fc20008010806 */
[--C-:B------:R-:W-:Y:S01]  /*3310*/  FFMA.FTZ R129, R129, UR39, -R6.reuse ;  /* 0x0000002781817c23 */ /* 0x100fe20008010806 */
[----:B------:R-:W-:Y:S01]  /*3320*/  FMNMX.FTZ R20, R116, R13, !PT ;  /* 0x0000000d74147209 */ /* 0x000fe20007810000 */
[----:B------:R-:W0:Y:S01]  /*3330*/  MUFU.EX2 R8, R8 ;  /* 0x0000000800087308 */ /* 0x000e220000000800 */
[----:B------:R-:W-:-:S01]  /*3340*/  FFMA.FTZ R133, R133, UR39, -R6 ;  /* 0x0000002785857c23 */ /* 0x000fc20008010806 */
        /* <DEDUP_REMOVED lines=8> */
[----:B------:R-:W-:Y:S01]  /*33d0*/  FFMA.FTZ R35, R35, UR39, -R6 ;  /* 0x0000002723237c23 */ /* 0x000fe20008010806 */
[----:B------:R-:W-:-:S04]  /*33e0*/  FMNMX.FTZ R15, R89, R26, !PT ;  /* 0x0000001a590f7209 */ /* 0x000fc80007810000 */
[----:B------:R-:W-:Y:S01]  /*33f0*/  FMNMX.FTZ R26, R92, R15, !PT ;  /* 0x0000000f5c1a7209 */ /* 0x000fe20007810000 */
[----:B------:R-:W-:Y:S03]  /*3400*/  MUFU.EX2 R10, R10 ;  /* 0x0000000a000a7308 */ /* 0x000fe60000000800 */
[----:B------:R-:W-:Y:S01]  /*3410*/  FMNMX.FTZ R27, R93, R26, !PT ;  /* 0x0000001a5d1b7209 */ /* 0x000fe20007810000 */
[----:B------:R-:W-:-:S03]  /*3420*/  FFMA.FTZ R26, R135, UR39, -R6 ;  /* 0x00000027871a7c23 */ /* 0x000fc60008010806 */
[----:B------:R-:W-:Y:S01]  /*3430*/  FMNMX.FTZ R30, R96, R27, !PT ;  /* 0x0000001b601e7209 */ /* 0x000fe20007810000 */
[----:B------:R-:W-:Y:S03]  /*3440*/  MUFU.EX2 R9, R9 ;  /* 0x0000000900097308 */ /* 0x000fe60000000800 */
        /* <DEDUP_REMOVED lines=20> */
[----:B------:R1:W-:Y:S03]  /*3590*/  MUFU.EX2 R31, R50 ;  /* 0x00000032001f7308 */ /* 0x0003e60000000800 */
        /* <DEDUP_REMOVED lines=9> */
[----:B-1----:R-:W-:Y:S01]  /*3630*/  FMNMX.FTZ R50, R52, R79, !PT ;  /* 0x0000004f34327209 */ /* 0x002fe20007810000 */
[----:B------:R1:W-:Y:S03]  /*3640*/  MUFU.EX2 R75, R58 ;  /* 0x0000003a004b7308 */ /* 0x0003e60000000800 */
[----:B------:R-:W-:Y:S02]  /*3650*/  FMNMX.FTZ R77, R53, R50, !PT ;  /* 0x00000032354d7209 */ /* 0x000fe40007810000 */
[----:B------:R-:W-:Y:S01]  /*3660*/  FSEL R50, R28, -INF , P1 ;  /* 0xff8000001c327808 */ /* 0x000fe20000800000 */
[----:B------:R-:W-:-:S01]  /*3670*/  FFMA.FTZ R28, R63, UR39, -R6 ;  /* 0x000000273f1c7c23 */ /* 0x000fc20008010806 */
[----:B------:R-:W-:Y:S01]  /*3680*/  FMNMX.FTZ R54, R24, R77, !PT ;  /* 0x0000004d18367209 */ /* 0x000fe20007810000 */
[----:B------:R-:W-:Y:S01]  /*3690*/  MUFU.EX2 R21, R21 ;  /* 0x0000001500157308 */ /* 0x000fe20000000800 */
[----:B-1----:R-:W-:Y:S01]  /*36a0*/  FSEL R58, R33, -INF , P4 ;  /* 0xff800000213a7808 */ /* 0x002fe20002000000 */
[----:B------:R-:W-:Y:S01]  /*36b0*/  FFMA.FTZ R33, R3, UR39, -R6 ;  /* 0x0000002703217c23 */ /* 0x000fe20008010806 */
[----:B------:R-:W-:-:S02]  /*36c0*/  FMNMX.FTZ R77, R25, R54, !PT ;  /* 0x00000036194d7209 */ /* 0x000fc40007810000 */
        /* <DEDUP_REMOVED lines=196> */
[--C-:B------:R-:W-:Y:S01]  /*4310*/  IMAD.MOV.U32 R29, RZ, RZ, R87.reuse ;  /* 0x000000ffff1d7224 */ /* 0x100fe200078e0057 */
[----:B------:R-:W2:Y:S01]  /*4320*/  MUFU.EX2 R41, R41 ;  /* 0x0000002900297308 */ /* 0x000ea20000000800 */
[C---:B-1----:R-:W-:Y:S01]  /*4330*/  F2FP.SATFINITE.E4M3.F32.PACK_AB_MERGE_C R68, R69.reuse, R68, RZ ;  /* 0x000000444544723e */ /* 0x042fe200048070ff */
[----:B------:R-:W-:Y:S01]  /*4340*/  FADD.FTZ R69, R69, R4 ;  /* 0x0000000445457221 */ /* 0x000fe20000010000 */
[----:B------:R-:W-:-:S02]  /*4350*/  IMAD.MOV.U32 R28, RZ, RZ, R87 ;  /* 0x000000ffff1c7224 */ /* 0x000fc400078e0057 */
        /* <DEDUP_REMOVED lines=146> */
[----:B------:R-:W-:Y:S01]  /*4c80*/  UMOV UR53, UR44 ;  /* 0x0000002c00357c82 */ /* 0x000fe20008000000 */
[----:B------:R-:W-:-:S10]  /*4c90*/  UMOV UR49, UR43 ;  /* 0x0000002b00317c82 */ /* 0x000fd40008000000 */
.L_x_210:
[----:B------:R-:W-:Y:S01]  /*4ca0*/  ISETP.NE.AND P2, PT, RZ, UR42, PT ;  /* 0x0000002aff007c0c */ /* 0x000fe2000bf45270 */
[----:B------:R-:W-:-:S04]  /*4cb0*/  UISETP.NE.AND UP0, UPT, UR49, 0x1, UPT ;  /* 0x000000013100788c */ /* 0x000fc8000bf05270 */
[----:B------:R-:W-:-:S04]  /*4cc0*/  USEL UR44, URZ, 0x1, UP0 ;  /* 0x000000013f2c7887 */ /* 0x000fc80008000000 */
[----:B------:R-:W-:-:S04]  /*4cd0*/  ULOP3.LUT UR44, UR53, UR44, URZ, 0x3c, !UPT ;  /* 0x0000002c352c7292 */ /* 0x000fc8000f8e3c3f */
[----:B------:R-:W-:Y:S08]  /*4ce0*/  @P2 BRA `(.L_x_200) ;  /* 0x0000000000442947 */ /* 0x000ff00003800000 */
[----:B------:R-:W-:Y:S05]  /*4cf0*/  @!P0 BRA `(.L_x_201) ;  /* 0x0000000000048947 */ /* 0x000fea0003800000 */
[----:B------:R-:W-:Y:S01]  /*4d00*/  BPT.TRAP 0x1 ;  /* 0x000000040000795c */ /* 0x000fe20000300000 */
.L_x_201:
[----:B------:R-:W0:Y:S01]  /*4d10*/  S2UR UR10, SR_CgaCtaId ;  /* 0x00000000000a79c3 */ /* 0x000e220000008800 */
[----:B------:R-:W-:Y:S01]  /*4d20*/  UIADD3 UR6, UR49, 0x1, URZ ;  /* 0x0000000131067890 */ /* 0x000fe2000fffe03f */
[----:B------:R-:W-:Y:S01]  /*4d30*/  IMAD.U32 R0, RZ, RZ, UR44 ;  /* 0x0000002cff007e24 */ /* 0x000fe2000f8e00ff */
[----:B------:R-:W-:Y:S02]  /*4d40*/  UMOV UR7, 0x400 ;  /* 0x0000040000077882 */ /* 0x000fe40000000000 */
[----:B------:R-:W-:Y:S02]  /*4d50*/  UISETP.NE.AND UP0, UPT, UR6, 0x2, UPT ;  /* 0x000000020600788c */ /* 0x000fe4000bf05270 */
[----:B------:R-:W-:Y:S02]  /*4d60*/  SHF.L.U32 R0, R0, 0x1f, RZ ;  /* 0x0000001f00007819 */ /* 0x000fe400000006ff */
[----:B------:R-:W-:Y:S02]  /*4d70*/  USEL UR6, UR6, URZ, UP0 ;  /* 0x0000003f06067287 */ /* 0x000fe40008000000 */
[----:B0-----:R-:W-:-:S04]  /*4d80*/  ULEA UR7, UR10, UR7, 0x18 ;  /* 0x000000070a077291 */ /* 0x001fc8000f8ec03f */
[----:B------:R-:W-:-:S09]  /*4d90*/  ULEA UR6, UR6, UR7, 0x3 ;  /* 0x0000000706067291 */ /* 0x000fd2000f8e183f */
[----:B------:R0:W1:Y:S01]  /*4da0*/  SYNCS.PHASECHK.TRANS64.TRYWAIT P1, [UR6+0x29830], R0 ;  /* 0x02983000ff0075a7 */ /* 0x0000620008020146 */
[----:B------:R-:W-:Y:S05]  /*4db0*/  @!P0 BRA `(.L_x_202) ;  /* 0x0000000000048947 */ /* 0x000fea0003800000 */
[----:B------:R-:W-:Y:S01]  /*4dc0*/  BPT.TRAP 0x1 ;  /* 0x000000040000795c */ /* 0x000fe20000300000 */
.L_x_202:
[----:B-1----:R-:W-:Y:S05]  /*4dd0*/  @P1 BRA `(.L_x_200) ;  /* 0x0000000000081947 */ /* 0x002fea0003800000 */
[----:B------:R-:W1:Y:S02]  /*4de0*/  SYNCS.PHASECHK.TRANS64.TRYWAIT P1, [UR6+0x29830], R0 ;  /* 0x02983000ff0075a7 */ /* 0x000e640008020146 */
[----:B-1----:R-:W-:Y:S05]  /*4df0*/  @!P1 BRA `(.L_x_203) ;  /* 0x000000c400349947 */ /* 0x002fea0003800000 */
.L_x_200:
        /* <DEDUP_REMOVED lines=189> */
.L_x_205:
[----:B------:R-:W0:Y:S01]  /*59d0*/  S2UR UR7, SR_CgaCtaId ;  /* 0x00000000000779c3 */ /* 0x000e220000008800 */
[----:B------:R-:W-:Y:S01]  /*59e0*/  UMOV UR6, 0x400 ;  /* 0x0000040000067882 */ /* 0x000fe20000000000 */
[----:B------:R-:W-:-:S05]  /*59f0*/  IMAD.U32 R0, RZ, RZ, UR53 ;  /* 0x00000035ff007e24 */ /* 0x000fca000f8e00ff */
[----:B------:R-:W-:Y:S01]  /*5a00*/  SHF.L.U32 R0, R0, 0x1f, RZ ;  /* 0x0000001f00007819 */ /* 0x000fe200000006ff */
[----:B0-----:R-:W-:-:S04]  /*5a10*/  ULEA UR6, UR7, UR6, 0x18 ;  /* 0x0000000607067291 */ /* 0x001fc8000f8ec03f */
[----:B------:R-:W-:-:S09]  /*5a20*/  ULEA UR6, UR49, UR6, 0x3 ;  /* 0x0000000631067291 */ /* 0x000fd2000f8e183f */
[----:B------:R0:W1:Y:S01]  /*5a30*/  SYNCS.PHASECHK.TRANS64.TRYWAIT P1, [UR6+0x29850], R0 ;  /* 0x02985000ff0075a7 */ /* 0x0000620008020146 */
[----:B------:R-:W-:Y:S05]  /*5a40*/  @!P0 BRA `(.L_x_206) ;  /* 0x0000000000048947 */ /* 0x000fea0003800000 */
[----:B------:R-:W-:Y:S01]  /*5a50*/  BPT.TRAP 0x1 ;  /* 0x000000040000795c */ /* 0x000fe20000300000 */
.L_x_206:
[----:B-1----:R-:W-:Y:S05]  /*5a60*/  @P1 BRA `(.L_x_204) ;  /* 0x0000000000081947 */ /* 0x002fea0003800000 */
[----:B------:R-:W1:Y:S02]  /*5a70*/  SYNCS.PHASECHK.TRANS64.TRYWAIT P1, [UR6+0x29850], R0 ;  /* 0x02985000ff0075a7 */ /* 0x000e640008020146 */
[----:B-1----:R-:W-:Y:S05]  /*5a80*/  @!P1 BRA `(.L_x_207) ;  /* 0x000000b800289947 */ /* 0x002fea0003800000 */
.L_x_204:
[----:B------:R-:W2:Y:S01]  /*5a90*/  S2UR UR11, SR_CgaCtaId ;  /* 0x00000000000b79c3 */ /* 0x000ea20000008800 */
[----:B------:R-:W-:Y:S01]  /*5aa0*/  UMOV UR6, 0x400 ;  /* 0x0000040000067882 */ /* 0x000fe20000000000 */
[----:B------:R-:W-:Y:S01]  /*5ab0*/  WARPGROUP.ARRIVE ;  /* 0x00000000000079c5 */ /* 0x000fe20000000000 */
[----:B------:R-:W-:Y:S01]  /*5ac0*/  UMOV UR7, 0xc0000010 ;  /* 0xc000001000077882 */ /* 0x000fe20000000000 */
[----:B01----:R-:W-:Y:S01]  /*5ad0*/  IADD3 R0, -R22, 0xb, RZ ;  /* 0x0000000b16007810 */ /* 0x003fe20007ffe1ff */
[----:B--2---:R-:W-:-:S04]  /*5ae0*/  ULEA UR14, UR11, UR6, 0x18 ;  /* 0x000000060b0e7291 */ /* 0x004fc8000f8ec03f */
[----:B------:R-:W-:-:S04]  /*5af0*/  UIADD3 UR6, UR14, 0x400, URZ ;  /* 0x000004000e067890 */ /* 0x000fc8000fffe03f */
        /* <DEDUP_REMOVED lines=30> */
.L_x_208:
        /* <DEDUP_REMOVED lines=344> */
.L_x_209:
        /* <DEDUP_REMOVED lines=116> */
.L_x_199:
[----:B------:R-:W-:Y:S06]  /*79a0*/  BAR.ARV 0x8, 0x180 ;  /* 0x0206000000007b1d */ /* 0x000fec0000002000 */
[----:B------:R-:W-:Y:S05]  /*79b0*/  @!P0 BRA `(.L_x_211) ;  /* 0x0000000000048947 */ /* 0x000fea0003800000 */
[----:B------:R-:W-:Y:S01]  /*79c0*/  BPT.TRAP 0x1 ;  /* 0x000000040000795c */ /* 0x000fe20000300000 */
.L_x_211:
        /* <DEDUP_REMOVED lines=9> */
.L_x_212:
[----:B-1----:R-:W-:Y:S05]  /*7a60*/  @P1 BRA `(.L_x_213) ;  /* 0x0000000000081947 */ /* 0x002fea0003800000 */
[----:B------:R-:W1:Y:S02]  /*7a70*/  SYNCS.PHASECHK.TRANS64.TRYWAIT P1, [UR9+0x29850], R6 ;  /* 0x02985006ff0075a7 */ /* 0x000e640008020149 */
[----:B-1----:R-:W-:Y:S05]  /*7a80*/  @!P1 BRA `(.L_x_214) ;  /* 0x0000009800409947 */ /* 0x002fea0003800000 */
.L_x_213:
[----:B------:R-:W-:Y:S01]  /*7a90*/  UIADD3 UR4, UR4, 0x400, URZ ;  /* 0x0000040004047890 */ /* 0x000fe2000fffe03f */
[----:B------:R-:W-:Y:S01]  /*7aa0*/  WARPGROUP.ARRIVE ;  /* 0x00000000000079c5 */ /* 0x000fe20000000000 */
[----:B------:R-:W-:Y:S01]  /*7ab0*/  UMOV UR7, 0xc0000010 ;  /* 0xc000001000077882 */ /* 0x000fe20000000000 */
[----:B------:R-:W-:Y:S01]  /*7ac0*/  ULDC.64 UR10, c[0x0][0x9a0] ;  /* 0x00026800000a7ab9 */ /* 0x000fe20000000a00 */
[----:B------:R-:W-:Y:S01]  /*7ad0*/  USHF.R.U32.HI UR4, URZ, 0x4, UR4 ;  /* 0x000000043f047899 */ /* 0x000fe20008011604 */
[----:B------:R-:W-:Y:S01]  /*7ae0*/  IMAD.MOV.U32 R8, RZ, RZ, 0x3f800000 ;  /* 0x3f800000ff087424 */ /* 0x000fe200078e00ff */
[----:B------:R-:W-:Y:S02]  /*7af0*/  UISETP.NE.U32.AND UP0, UPT, UR10, URZ, UPT ;  /* 0x0000003f0a00728c */ /* 0x000fe4000bf05070 */
[----:B------:R-:W-:Y:S02]  /*7b00*/  ULOP3.LUT UR4, UR4, 0x3fff, URZ, 0xc0, !UPT ;  /* 0x00003fff04047892 */ /* 0x000fe4000f8ec03f */
[----:B------:R-:W-:-:S02]  /*7b10*/  UISETP.NE.AND.EX UP0, UPT, UR11, URZ, UPT, UP0 ;  /* 0x0000003f0b00728c */ /* 0x000fc4000bf05300 */
[----:B------:R-:W-:-:S04]  /*7b20*/  ULOP3.LUT UR4, UR4, 0x10000, URZ, 0xfc, !UPT ;  /* 0x0001000004047892 */ /* 0x000fc8000f8efc3f */
[----:B------:R-:W-:Y:S01]  /*7b30*/  UIMAD UR8, UR43, 0x500, UR4 ;  /* 0x000005002b0878a4 */ /* 0x000fe2000f8e0204 */
[----:B------:R-:W-:-:S03]  /*7b40*/  PLOP3.LUT P1, PT, PT, PT, UP0, 0x80, 0x0 ;  /* 0x000000000000781c */ /* 0x000fc60003f2f008 */
[----:B------:R-:W-:Y:S01]  /*7b50*/  UIADD3 UR4, UR8, 0x100, URZ ;  /* 0x0000010008047890 */ /* 0x000fe2000fffe03f */
[----:B------:R-:W-:Y:S02]  /*7b60*/  @UP0 ULDC.64 UR12, c[0x0][0x9c8] ;  /* 0x00027200000c0ab9 */ /* 0x000fe40000000a00 */
[----:B------:R-:W-:-:S06]  /*7b70*/  UMOV UR6, UR8 ;  /* 0x0000000800067c82 */ /* 0x000fcc0008000000 */
[----:B------:R-:W-:Y:S01]  /*7b80*/  QGMMA.64x128x32.F32.E4M3.E4M3 R24, R172, gdesc[UR4], R24, gsb0 ;  /* 0x01e00004ac187df3 */ /* 0x000fe20008000818 */
[----:B------:R-:W-:Y:S01]  /*7b90*/  UMOV UR7, 0xc0000010 ;  /* 0xc000001000077882 */ /* 0x000fe20000000000 */
[----:B------:R-:W-:Y:S01]  /*7ba0*/  UMOV UR6, UR4 ;  /* 0x0000000400067c82 */ /* 0x000fe20008000000 */
[----:B------:R-:W-:Y:S01]  /*7bb0*/  @UP0 UIMAD.WIDE.U32 UR4, UR37, UR12, URZ ;  /* 0x0000000c250402a5 */ /* 0x000fe2000f8e003f */
[----:B------:R-:W-:Y:S02]  /*7bc0*/  WARPGROUP.DEPBAR.LE gsb0, 0x0 ;  /* 0x00008000000079c5 */ /* 0x000fe40000010000 */
[----:B------:R-:W-:-:S06]  /*7bd0*/  WARPGROUP.ARRIVE ;  /* 0x00000000000079c5 */ /* 0x000fcc0000000000 */
[----:B------:R-:W-:Y:S01]  /*7be0*/  QGMMA.64x128x32.F32.E4M3.E4M3 R24, R176, gdesc[UR4], R24, gsb0 ;  /* 0x01e00004b0187df3 */ /* 0x000fe20008000818 */
[----:B------:R-:W-:Y:S02]  /*7bf0*/  @UP0 UIMAD UR6, UR38, UR12, URZ ;  /* 0x0000000c260602a4 */ /* 0x000fe4000f8e023f */
[----:B------:R-:W-:Y:S02]  /*7c00*/  @UP0 USHF.R.S32.HI UR7, URZ, 0x1f, UR47 ;  /* 0x0000001f3f070899 */ /* 0x000fe4000801142f */
[----:B------:R-:W-:-:S03]  /*7c10*/  @UP0 UIMAD UR6, UR37, UR13, UR6 ;  /* 0x0000000d250602a4 */ /* 0x000fc6000f8e0206 */
[----:B------:R-:W-:Y:S01]  /*7c20*/  @UP0 ULDC.64 UR12, c[0x0][0x9d0] ;  /* 0x00027400000c0ab9 */ /* 0x000fe20000000a00 */
[----:B------:R-:W-:Y:S02]  /*7c30*/  @UP0 UIADD3 UR5, UR5, UR6, URZ ;  /* 0x0000000605050290 */ /* 0x000fe4000fffe03f */
[----:B------:R-:W-:Y:S02]  /*7c40*/  @UP0 UIMAD UR6, UR7, UR12, URZ ;  /* 0x0000000c070602a4 */ /* 0x000fe4000f8e023f */
[----:B------:R-:W-:Y:S02]  /*7c50*/  @UP0 UIMAD.WIDE.U32 UR4, UR47, UR12, UR4 ;  /* 0x0000000c2f0402a5 */ /* 0x000fe4000f8e0004 */
[----:B------:R-:W-:-:S04]  /*7c60*/  @UP0 UIMAD UR6, UR47, UR13, UR6 ;  /* 0x0000000d2f0602a4 */ /* 0x000fc8000f8e0206 */
[----:B------:R-:W-:Y:S02]  /*7c70*/  @UP0 UIADD3 UR5, UR5, UR6, URZ ;  /* 0x0000000605050290 */ /* 0x000fe4000fffe03f */
[----:B------:R-:W-:-:S04]  /*7c80*/  @UP0 ULEA UR6, UP1, UR4, UR10, 0x2 ;  /* 0x0000000a04060291 */ /* 0x000fc8000f82103f */
[----:B------:R-:W-:Y:S02]  /*7c90*/  @UP0 ULEA.HI.X UR7, UR4, UR11, UR5, 0x2, UP1 ;  /* 0x0000000b04070291 */ /* 0x000fe400088f1405 */
[----:B------:R-:W-:Y:S01]  /*7ca0*/  UIADD3 UR4, UR8, 0x200, URZ ;  /* 0x0000020008047890 */ /* 0x000fe2000fffe03f */
[----:B01----:R-:W-:-:S03]  /*7cb0*/  IMAD.U32 R6, RZ, RZ, UR6 ;  /* 0x00000006ff067e24 */ /* 0x003fc6000f8e00ff */
[----:B------:R-:W-:Y:S01]  /*7cc0*/  IMAD.U32 R7, RZ, RZ, UR7 ;  /* 0x00000007ff077e24 */ /* 0x000fe2000f8e00ff */
[----:B------:R-:W-:Y:S02]  /*7cd0*/  UMOV UR7, 0xc0000010 ;  /* 0xc000001000077882 */ /* 0x000fe40000000000 */
[----:B------:R-:W-:Y:S02]  /*7ce0*/  UMOV UR6, UR4 ;  /* 0x0000000400067c82 */ /* 0x000fe40008000000 */
[----:B------:R0:W2:Y:S01]  /*7cf0*/  @P1 LDG.E R8, desc[UR50][R6.64] ;  /* 0x0000003206081981 */ /* 0x0000a2000c1e1900 */
[----:B------:R-:W-:Y:S01]  /*7d00*/  UIADD3 UR4, UR8, 0x300, URZ ;  /* 0x0000030008047890 */ /* 0x000fe2000fffe03f */
[----:B------:R-:W-:Y:S02]  /*7d10*/  WARPGROUP.DEPBAR.LE gsb0, 0x0 ;  /* 0x00008000000079c5 */ /* 0x000fe40000010000 */
[----:B------:R-:W-:-:S06]  /*7d20*/  WARPGROUP.ARRIVE ;  /* 0x00000000000079c5 */ /* 0x000fcc0000000000 */
[----:B------:R-:W-:Y:S01]  /*7d30*/  QGMMA.64x128x32.F32.E4M3.E4M3 R24, R180, gdesc[UR4], R24, gsb0 ;  /* 0x01e00004b4187df3 */ /* 0x000fe20008000818 */
[----:B------:R-:W-:Y:S01]  /*7d40*/  UMOV UR6, UR4 ;  /* 0x0000000400067c82 */ /* 0x000fe20008000000 */
[----:B------:R-:W-:Y:S01]  /*7d50*/  UMOV UR7, 0xc0000010 ;  /* 0xc000001000077882 */ /* 0x000fe20000000000 */
[----:B------:R-:W-:Y:S01]  /*7d60*/  UIADD3 UR8, UR8, 0x400, URZ ;  /* 0x0000040008087890 */ /* 0x000fe2000fffe03f */
[----:B------:R-:W1:Y:S04]  /*7d70*/  SHFL.BFLY PT, R9, R4, 0x2, 0x1f ;  /* 0x0c401f0004097f89 */ /* 0x000e6800000e0000 */
[----:B------:R-:W3:Y:S01]  /*7d80*/  SHFL.BFLY PT, R10, R5, 0x2, 0x1f ;  /* 0x0c401f00050a7f89 */ /* 0x000ee200000e0000 */
[----:B------:R-:W-:Y:S02]  /*7d90*/  WARPGROUP.DEPBAR.LE gsb0, 0x0 ;  /* 0x00008000000079c5 */ /* 0x000fe40000010000 */
[----:B------:R-:W-:-:S06]  /*7da0*/  WARPGROUP.ARRIVE ;  /* 0x00000000000079c5 */ /* 0x000fcc0000000000 */
[----:B------:R-:W-:Y:S01]  /*7db0*/  QGMMA.64x128x32.F32.E4M3.E4M3 R24, R184, gdesc[UR4], R24, gsb0 ;  /* 0x01e00004b8187df3 */ /* 0x000fe20008000818 */
[----:B------:R-:W-:Y:S01]  /*7dc0*/  UMOV UR6, UR8 ;  /* 0x0000000800067c82 */ /* 0x000fe20008000000 */
        /* <DEDUP_REMOVED lines=20> */
[----:B------:R0:W1:Y:S08]  /*7f10*/  @P2 MUFU.LG2 R9, R13 ;  /* 0x0000000d00092308 */ /* 0x0000700000000c00 */
[----:B------:R-:W3:Y:S01]  /*7f20*/  @P1 MUFU.RCP R11, R12 ;  /* 0x0000000c000b1308 */ /* 0x000ee20000001000 */
        /* <DEDUP_REMOVED lines=15> */
.L_x_215:
[----:B------:R-:W-:Y:S01]  /*8020*/  UIADD3 UR4, UR9, 0x29860, URZ ;  /* 0x0002986009047890 */ /* 0x000fe2000fffe03f */
[-C--:B------:R-:W-:Y:S01]  /*8030*/  FMUL.FTZ R102, R24, R7.reuse ;  /* 0x0000000718667220 */ /* 0x080fe20000410000 */
[----:B------:R-:W-:Y:S01]  /*8040*/  UIADD3 UR43, UR43, 0x1, URZ ;  /* 0x000000012b2b7890 */ /* 0x000fe2000fffe03f */
[-C--:B------:R-:W-:Y:S01]  /*8050*/  FMUL.FTZ R100, R25, R7.reuse ;  /* 0x0000000719647220 */ /* 0x080fe20000410000 */
[----:B------:R-:W-:Y:S01]  /*8060*/  UPRMT UR4, UR14, 0x654, UR4 ;  /* 0x000006540e047896 */ /* 0x000fe20008000004 */
[-C--:B------:R-:W-:Y:S01]  /*8070*/  FMUL.FTZ R101, R28, R7.reuse ;  /* 0x000000071c657220 */ /* 0x080fe20000410000 */
[----:B------:R-:W-:Y:S01]  /*8080*/  UISETP.NE.AND UP0, UPT, UR43, 0x2, UPT ;  /* 0x000000022b00788c */ /* 0x000fe2000bf05270 */
        /* <DEDUP_REMOVED lines=21> */
[----:B------:R-:W-:Y:S01]  /*81e0*/  SYNCS.ARRIVE.TRANS64.RED.A1T0 RZ, [UR4], RZ ;  /* 0x000000ffffff79a7 */ /* 0x000fe20008100404 */
        /* <DEDUP_REMOVED lines=13> */
[----:B------:R-:W-:Y:S01]  /*82c0*/  USEL UR4, URZ, 0x1, UP0 ;  /* 0x000000013f047887 */ /* 0x000fe20008000000 */
        /* <DEDUP_REMOVED lines=22> */
[----:B------:R-:W-:Y:S01]  /*8430*/  PLOP3.LUT P0, PT, PT, PT, PT, 0x8, 0x0 ;  /* 0x000000000000781c */ /* 0x000fe20003f0e170 */
[-C--:B------:R-:W-:Y:S01]  /*8440*/  FMUL.FTZ R13, R79, R0.reuse ;  /* 0x000000004f0d7220 */ /* 0x080fe20000410000 */
[-C--:B------:R-:W-:Y:S01]  /*8450*/  FMUL.FTZ R12, R82, R0.reuse ;  /* 0x00000000520c7220 */ /* 0x080fe20000410000 */
[-C--:B------:R-:W-:Y:S01]  /*8460*/  FMUL.FTZ R8, R83, R0.reuse ;  /* 0x0000000053087220 */ /* 0x080fe20000410000 */
[-C--:B------:R-:W-:Y:S01]  /*8470*/  FMUL.FTZ R9, R86, R0.reuse ;  /* 0x0000000056097220 */ /* 0x080fe20000410000 */
[----:B------:R-:W-:Y:S01]  /*8480*/  FMUL.FTZ R87, R87, R0 ;  /* 0x0000000057577220 */ /* 0x000fe20000410000 */
[----:B------:R-:W-:-:S02]  /*8490*/  UIADD3 UR45, UR45, 0x1, URZ ;  /* 0x000000012d2d7890 */ /* 0x000fc4000fffe03f */
[----:B------:R-:W-:Y:S02]  /*84a0*/  USEL UR43, UR43, URZ, UP0 ;  /* 0x0000003f2b2b7287 */ /* 0x000fe40008000000 */
[----:B------:R-:W-:-:S12]  /*84b0*/  ULOP3.LUT UR44, UR44, UR4, URZ, 0x3c, !UPT ;  /* 0x000000042c2c7292 */ /* 0x000fd8000f8e3c3f */
.L_x_191:
[----:B------:R-:W0:Y:S01]  /*84c0*/  S2R R7, SR_CgaCtaId ;  /* 0x0000000000077919 */ /* 0x000e220000008800 */
[----:B------:R-:W-:Y:S01]  /*84d0*/  MOV R0, 0x400 ;  /* 0x0000040000007802 */ /* 0x000fe20000000f00 */
[----:B------:R-:W-:Y:S01]  /*84e0*/  BSSY B0, `(.L_x_216) ;  /* 0x000027d000007945 */ /* 0x000fe20003800000 */
[----:B------:R-:W-:Y:S02]  /*84f0*/  BAR.SYNC.DEFER_BLOCKING 0x5, 0x180 ;  /* 0x0146000000007b1d */ /* 0x000fe40000010000 */
[----:B0-----:R-:W-:-:S05]  /*8500*/  LEA R0, R7, R0, 0x18 ;  /* 0x0000000007007211 */ /* 0x001fca00078ec0ff */
[----:B------:R-:W0:Y:S02]  /*8510*/  LDS.128 R48, [R0+0x298d0] ;  /* 0x0298d00000307984 */ /* 0x000e240000000c00 */
[----:B0-----:R-:W-:Y:S02]  /*8520*/  R2UR UR5, R49 ;  /* 0x00000000310572ca */ /* 0x001fe400000e0000 */
[----:B------:R-:W-:Y:S01]  /*8530*/  R2UR UR47, R50 ;  /* 0x00000000322f72ca */ /* 0x000fe200000e0000 */
[----:B------:R-:W-:Y:S06]  /*8540*/  BAR.ARV 0x4, 0x180 ;  /* 0x0106000000007b1d */ /* 0x000fec0000002000 */
[----:B------:R-:W-:Y:S08]  /*8550*/  @P0 BRA `(.L_x_217) ;  /* 0x0000001800ec0947 */ /* 0x000ff00003800000 */
[----:B------:R-:W0:Y:S01]  /*8560*/  S2R R54, SR_TID.X ;  /* 0x0000000000367919 */ /* 0x000e220000002100 */
[----:B------:R-:W-:Y:S01]  /*8570*/  ULDC.64 UR6, c[0x4][0x40] ;  /* 0x0100100000067ab9 */ /* 0x000fe20000000a00 */
[----:B0-----:R-:W-:-:S05]  /*8580*/  IMAD.SHL.U32 R6, R54, 0x4, RZ ;  /* 0x0000000436067824 */ /* 0x001fca00078e00ff */
[----:B------:R-:W-:-:S04]  /*8590*/  LOP3.LUT R6, R6, 0xc, RZ, 0xc0, !PT ;  /* 0x0000000c06067812 */ /* 0x000fc800078ec0ff */
[----:B------:R-:W-:-:S05]  /*85a0*/  IADD3 R6, P0, R6, UR6, RZ ;  /* 0x0000000606067c10 */ /* 0x000fca000ff1e0ff */
[----:B------:R-:W-:Y:S01]  /*85b0*/  IMAD.X R7, RZ, RZ, UR7, P0 ;  /* 0x00000007ff077e24 */ /* 0x000fe200080e06ff */
[----:B------:R-:W-:Y:S01]  /*85c0*/  F2FP.BF16.F32.PACK_AB R30, R27, R30 ;  /* 0x0000001e1b1e723e */ /* 0x000fe200000010ff */
[----:B------:R-:W-:-:S03]  /*85d0*/  ULDC.64 UR6, c[0x0][0xc00] ;  /* 0x0003000000067ab9 */ /* 0x000fc60000000a00 */
[----:B------:R0:W2:Y:S01]  /*85e0*/  LDG.E.CONSTANT R48, desc[UR50][R6.64] ;  /* 0x0000003206307981 */ /* 0x0000a2000c1e9900 */
[----:B------:R-:W-:Y:S01]  /*85f0*/  F2FP.BF16.F32.PACK_AB R12, R9, R12 ;  /* 0x0000000c090c723e */ /* 0x000fe200000010ff */
[----:B------:R-:W-:Y:S01]  /*8600*/  UISETP.NE.U32.AND UP0, UPT, UR6, URZ, UPT ;  /* 0x0000003f0600728c */ /* 0x000fe2000bf05070 */
[----:B------:R-:W-:Y:S01]  /*8610*/  F2FP.BF16.F32.PACK_AB R87, R87, R8 ;  /* 0x000000085757723e */ /* 0x000fe200000010ff */
[----:B------:R-:W1:Y:S01]  /*8620*/  S2R R27, SR_SWINHI ;  /* 0x00000000001b7919 */ /* 0x000e620000002f00 */
[----:B------:R-:W-:Y:S01]  /*8630*/  F2FP.BF16.F32.PACK_AB R57, R57, R60 ;  /* 0x0000003c3939723e */ /* 0x000fe200000010ff */
[----:B------:R-:W-:Y:S01]  /*8640*/  USHF.L.U32 UR8, UR37, 0x2, URZ ;  /* 0x0000000225087899 */ /* 0x000fe2000800063f */
[----:B------:R-:W-:Y:S01]  /*8650*/  F2FP.BF16.F32.PACK_AB R56, R53, R56 ;  /* 0x000000383538723e */ /* 0x000fe200000010ff */
[----:B------:R-:W-:Y:S01]  /*8660*/  UISETP.NE.AND.EX UP0, UPT, UR7, URZ, UPT, UP0 ;  /* 0x0000003f0700728c */ /* 0x000fe2000bf05300 */
[----:B------:R-:W-:Y:S01]  /*8670*/  F2FP.BF16.F32.PACK_AB R47, R47, R52 ;  /* 0x000000342f2f723e */ /* 0x000fe200000010ff */
[----:B------:R-:W-:Y:S01]  /*8680*/  USHF.L.U64.HI UR9, UR37, 0x2, UR38 ;  /* 0x0000000225097899 */ /* 0x000fe20008010226 */
[----:B0-----:R-:W-:Y:S01]  /*8690*/  LOP3.LUT P0, R6, R54, 0x3, RZ, 0xc0, !PT ;  /* 0x0000000336067812 */ /* 0x001fe2000780c0ff */
[----:B------:R-:W-:Y:S01]  /*86a0*/  UIADD3 UR4, UP1, UR8, UR6, URZ ;  /* 0x0000000608047290 */ /* 0x000fe2000ff3e03f */
[----:B------:R-:W-:-:S02]  /*86b0*/  F2FP.BF16.F32.PACK_AB R46, R43, R46 ;  /* 0x0000002e2b2e723e */ /* 0x000fc400000010ff */
[----:B------:R-:W-:Y:S01]  /*86c0*/  ISETP.EQ.OR P0, PT, R6, 0x3, !P0 ;  /* 0x000000030600780c */ /* 0x000fe20004702670 */
[----:B------:R-:W-:Y:S01]  /*86d0*/  UIADD3.X UR6, UR9, UR7, URZ, UP1, !UPT ;  /* 0x0000000709067290 */ /* 0x000fe20008ffe43f */
[----:B------:R-:W-:Y:S02]  /*86e0*/  F2FP.BF16.F32.PACK_AB R64, R61, R64 ;  /* 0x000000403d40723e */ /* 0x000fe400000010ff */
[----:B------:R-:W-:Y:S02]  /*86f0*/  F2FP.BF16.F32.PACK_AB R10, R3, R10 ;  /* 0x0000000a030a723e */ /* 0x000fe400000010ff */
[----:B------:R-:W-:Y:S02]  /*8700*/  F2FP.BF16.F32.PACK_AB R39, R39, R42 ;  /* 0x0000002a2727723e */ /* 0x000fe400000010ff */
[----:B------:R-:W-:Y:S02]  /*8710*/  F2FP.BF16.F32.PACK_AB R38, R35, R38 ;  /* 0x000000262326723e */ /* 0x000fe400000010ff */
[----:B------:R-:W-:-:S02]  /*8720*/  F2FP.BF16.F32.PACK_AB R11, R11, R14 ;  /* 0x0000000e0b0b723e */ /* 0x000fc400000010ff */
[----:B------:R-:W-:Y:S02]  /*8730*/  SEL R61, R57, R56, P0 ;  /* 0x00000038393d7207 */ /* 0x000fe40000000000 */
[----:B------:R-:W-:Y:S02]  /*8740*/  SEL R63, R12, R87, P0 ;  /* 0x000000570c3f7207 */ /* 0x000fe40000000000 */
[----:B------:R-:W-:Y:S02]  /*8750*/  SEL R54, R87, R12, P0 ;  /* 0x0000000c57367207 */ /* 0x000fe40000000000 */
[----:B------:R-:W-:Y:S02]  /*8760*/  F2FP.BF16.F32.PACK_AB R73, R73, R76 ;  /* 0x0000004c4949723e */ /* 0x000fe400000010ff */
[----:B------:R-:W-:Y:S02]  /*8770*/  F2FP.BF16.F32.PACK_AB R72, R69, R72 ;  /* 0x000000484548723e */ /* 0x000fe400000010ff */
[----:B------:R-:W-:-:S02]  /*8780*/  MOV R6, R0 ;  /* 0x0000000000067202 */ /* 0x000fc40000000f00 */
[----:B-1----:R-:W-:Y:S02]  /*8790*/  MOV R7, R27 ;  /* 0x0000001b00077202 */ /* 0x002fe40000000f00 */
[----:B------:R-:W-:Y:S02]  /*87a0*/  F2FP.BF16.F32.PACK_AB R65, R65, R68 ;  /* 0x000000444141723e */ /* 0x000fe400000010ff */
[----:B------:R-:W-:Y:S01]  /*87b0*/  SEL R56, R56, R57, P0 ;  /* 0x0000003938387207 */ /* 0x000fe20000000000 */
[----:B------:R-:W-:Y:S01]  /*87c0*/  IMAD.WIDE R8, R171, 0x2, R6 ;  /* 0x00000002ab087825 */ /* 0x000fe200078e0206 */
[----:B------:R-:W-:Y:S02]  /*87d0*/  F2FP.BF16.F32.PACK_AB R31, R31, R34 ;  /* 0x000000221f1f723e */ /* 0x000fe400000010ff */
[----:B------:R-:W-:Y:S02]  /*87e0*/  SEL R57, R47, R46, P0 ;  /* 0x0000002e2f397207 */ /* 0x000fe40000000000 */
[----:B------:R-:W-:-:S02]  /*87f0*/  LOP3.LUT R3, R8, 0x380, RZ, 0xc0, !PT ;  /* 0x0000038008037812 */ /* 0x000fc400078ec0ff */
[----:B------:R-:W-:Y:S02]  /*8800*/  IADD3 R12, P6, R8, 0x20, RZ ;  /* 0x00000020080c7810 */ /* 0x000fe40007fde0ff */
[----:B------:R-:W-:Y:S02]  /*8810*/  F2FP.BF16.F32.PACK_AB R33, R33, R36 ;  /* 0x000000242121723e */ /* 0x000fe400000010ff */
[----:B------:R-:W-:Y:S02]  /*8820*/  SEL R46, R46, R47, P0 ;  /* 0x0000002f2e2e7207 */ /* 0x000fe40000000000 */
[----:B------:R-:W-:Y:S02]  /*8830*/  SEL R53, R11, R10, P0 ;  /* 0x0000000a0b357207 */ /* 0x000fe40000000000 */
[----:B------:R-:W-:Y:S02]  /*8840*/  SEL R36, R10, R11, P0 ;  /* 0x0000000b0a247207 */ /* 0x000fe40000000000 */
[----:B------:R-:W-:-:S02]  /*8850*/  SEL R47, R39, R38, P0 ;  /* 0x00000026272f7207 */ /* 0x000fc40000000000 */
[----:B------:R-:W-:Y:S02]  /*8860*/  SHF.R.U64 R3, R3, 0x3, RZ ;  /* 0x0000000303037819 */ /* 0x000fe400000012ff */
[----:B------:R-:W-:Y:S01]  /*8870*/  F2FP.BF16.F32.PACK_AB R32, R29, R32 ;  /* 0x000000201d20723e */ /* 0x000fe200000010ff */
[----:B------:R-:W-:Y:S01]  /*8880*/  IMAD.X R29, RZ, RZ, R9, P6 ;  /* 0x000000ffff1d7224 */ /* 0x000fe200030e0609 */
[----:B------:R-:W-:Y:S02]  /*8890*/  SEL R55, R73, R72, P0 ;  /* 0x0000004849377207 */ /* 0x000fe40000000000 */
[----:B------:R-:W-:Y:S02]  /*88a0*/  SEL R59, R65, R64, P0 ;  /* 0x00000040413b7207 */ /* 0x000fe40000000000 */
[----:B------:R-:W-:Y:S02]  /*88b0*/  SEL R38, R38, R39, P0 ;  /* 0x0000002726267207 */ /* 0x000fe40000000000 */
[----:B------:R-:W-:-:S02]  /*88c0*/  LOP3.LUT R10, R12, 0x380, RZ, 0xc0, !PT ;  /* 0x000003800c0a7812 */ /* 0x000fc400078ec0ff */
[----:B------:R-:W-:Y:S02]  /*88d0*/  SEL R72, R72, R73, P0 ;  /* 0x0000004948487207 */ /* 0x000fe40000000000 */
[----:B------:R-:W-:Y:S02]  /*88e0*/  SEL R64, R64, R65, P0 ;  /* 0x0000004140407207 */ /* 0x000fe40000000000 */
[----:B------:R-:W-:Y:S02]  /*88f0*/  SEL R39, R31, R30, P0 ;  /* 0x0000001e1f277207 */ /* 0x000fe40000000000 */
[----:B------:R-:W-:Y:S02]  /*8900*/  SEL R50, R30, R31, P0 ;  /* 0x0000001f1e327207 */ /* 0x000fe40000000000 */
[C---:B------:R-:W-:Y:S02]  /*8910*/  IADD3 R65, P1, R8.reuse, 0x40, RZ ;  /* 0x0000004008417810 */ /* 0x040fe40007f3e0ff */
[----:B------:R-:W-:-:S02]  /*8920*/  IADD3 R67, P2, R8, 0x60, RZ ;  /* 0x0000006008437810 */ /* 0x000fc40007f5e0ff */
[C---:B------:R-:W-:Y:S01]  /*8930*/  IADD3 R30, P3, R8.reuse, 0x4000, RZ ;  /* 0x00004000081e7810 */ /* 0x040fe20007f7e0ff */
[--C-:B------:R-:W-:Y:S01]  /*8940*/  IMAD.X R27, RZ, RZ, R9.reuse, P1 ;  /* 0x000000ffff1b7224 */ /* 0x100fe200008e0609 */
[C---:B------:R-:W-:Y:S02]  /*8950*/  IADD3 R69, P4, R8.reuse, 0x4020, RZ ;  /* 0x0000402008457810 */ /* 0x040fe40007f9e0ff */
[C---:B------:R-:W-:Y:S02]  /*8960*/  IADD3 R71, P5, R8.reuse, 0x4040, RZ ;  /* 0x0000404008477810 */ /* 0x040fe40007fbe0ff */
[----:B------:R-:W-:Y:S02]  /*8970*/  IADD3 R73, P6, R8, 0x4060, RZ ;  /* 0x0000406008497810 */ /* 0x000fe40007fde0ff */
[----:B------:R-:W-:Y:S02]  /*8980*/  LOP3.LUT R8, R3, R8, RZ, 0x3c, !PT ;  /* 0x0000000803087212 */ /* 0x000fe400078e3cff */
[----:B------:R-:W-:Y:S01]  /*8990*/  SHF.R.U64 R3, R10, 0x3, RZ ;  /* 0x000000030a037819 */ /* 0x000fe200000012ff */
[----:B------:R-:W-:Y:S01]  /*89a0*/  IMAD.X R11, RZ, RZ, R9, P6 ;  /* 0x000000ffff0b7224 */ /* 0x000fe200030e0609 */
[----:B------:R-:W-:-:S02]  /*89b0*/  LOP3.LUT R14, R65, 0x380, RZ, 0xc0, !PT ;  /* 0x00000380410e7812 */ /* 0x000fc400078ec0ff */
[----:B------:R-:W-:Y:S02]  /*89c0*/  F2FP.BF16.F32.PACK_AB R25, R25, R28 ;  /* 0x0000001c1919723e */ /* 0x000fe400000010ff */
[----:B------:R-:W-:Y:S02]  /*89d0*/  F2FP.BF16.F32.PACK_AB R21, R21, R26 ;  /* 0x0000001a1515723e */ /* 0x000fe400000010ff */
[----:B------:R-:W-:Y:S01]  /*89e0*/  F2FP.BF16.F32.PACK_AB R20, R13, R20 ;  /* 0x000000140d14723e */ /* 0x000fe200000010ff */
[----:B------:R-:W-:Y:S01]  /*89f0*/  IMAD.X R13, RZ, RZ, R9, P5 ;  /* 0x000000ffff0d7224 */ /* 0x000fe200028e0609 */
[----:B------:R-:W-:Y:S02]  /*8a00*/  LOP3.LUT R28, R3, R12, RZ, 0x3c, !PT ;  /* 0x0000000c031c7212 */ /* 0x000fe400078e3cff */
[----:B------:R-:W-:Y:S02]  /*8a10*/  LOP3.LUT R3, R30, 0x380, RZ, 0xc0, !PT ;  /* 0x000003801e037812 */ /* 0x000fe400078ec0ff */
[----:B------:R-:W-:-:S02]  /*8a20*/  SHF.R.U64 R10, R14, 0x3, RZ ;  /* 0x000000030e0a7819 */ /* 0x000fc400000012ff */
[----:B------:R-:W-:Y:S02]  /*8a30*/  F2FP.BF16.F32.PACK_AB R41, R41, R44 ;  /* 0x0000002c2929723e */ /* 0x000fe400000010ff */
[----:B------:R-:W-:Y:S02]  /*8a40*/  F2FP.BF16.F32.PACK_AB R40, R37, R40 ;  /* 0x000000282528723e */ /* 0x000fe400000010ff */
[----:B------:R-:W-:Y:S02]  /*8a50*/  SEL R31, R21, R20, P0 ;  /* 0x00000014151f7207 */ /* 0x000fe40000000000 */
[----:B------:R-:W-:Y:S01]  /*8a60*/  SEL R52, R20, R21, P0 ;  /* 0x0000001514347207 */ /* 0x000fe20000000000 */
[----:B------:R-:W-:Y:S01]  /*8a70*/  IMAD.X R21, RZ, RZ, R9, P3 ;  /* 0x000000ffff157224 */ /* 0x000fe200018e0609 */
[----:B------:R-:W-:Y:S02]  /*8a80*/  F2FP.BF16.F32.PACK_AB R101, R101, R102 ;  /* 0x000000666565723e */ /* 0x000fe400000010ff */
[----:B------:R-:W-:-:S02]  /*8a90*/  F2FP.BF16.F32.PACK_AB R100, R99, R100 ;  /* 0x000000646364723e */ /* 0x000fc400000010ff */
[----:B------:R-:W-:Y:S02]  /*8aa0*/  LOP3.LUT R20, R67, 0x380, RZ, 0xc0, !PT ;  /* 0x0000038043147812 */ /* 0x000fe400078ec0ff */
[----:B------:R-:W-:Y:S02]  /*8ab0*/  F2FP.BF16.F32.PACK_AB R97, R97, R98 ;  /* 0x000000626161723e */ /* 0x000fe400000010ff */
[----:B------:R-:W-:Y:S02]  /*8ac0*/  F2FP.BF16.F32.PACK_AB R96, R95, R96 ;  /* 0x000000605f60723e */ /* 0x000fe400000010ff */
[----:B------:R-:W-:Y:S02]  /*8ad0*/  SHF.R.U64 R3, R3, 0x3, RZ ;  /* 0x0000000303037819 */ /* 0x000fe400000012ff */
[----:B------:R-:W-:Y:S02]  /*8ae0*/  F2FP.BF16.F32.PACK_AB R93, R93, R94 ;  /* 0x0000005e5d5d723e */ /* 0x000fe400000010ff */
[----:B------:R-:W-:-:S02]  /*8af0*/  F2FP.BF16.F32.PACK_AB R92, R91, R92 ;  /* 0x0000005c5b5c723e */ /* 0x000fc400000010ff */
[----:B------:R-:W-:Y:S02]  /*8b00*/  LOP3.LUT R26, R10, R65, RZ, 0x3c, !PT ;  /* 0x000000410a1a7212 */ /* 0x000fe400078e3cff */
[----:B------:R-:W-:Y:S02]  /*8b10*/  F2FP.BF16.F32.PACK_AB R89, R89, R90 ;  /* 0x0000005a5959723e */ /* 0x000fe400000010ff */
[----:B------:R-:W-:Y:S02]  /*8b20*/  F2FP.BF16.F32.PACK_AB R88, R45, R88 ;  /* 0x000000582d58723e */ /* 0x000fe400000010ff */
[----:B------:R-:W-:Y:S01]  /*8b30*/  F2FP.BF16.F32.PACK_AB R24, R15, R24 ;  /* 0x000000180f18723e */ /* 0x000fe200000010ff */
[----:B------:R-:W-:Y:S01]  /*8b40*/  IMAD.X R15, RZ, RZ, R9, P4 ;  /* 0x000000ffff0f7224 */ /* 0x000fe200020e0609 */
[----:B------:R-:W-:Y:S02]  /*8b50*/  SEL R49, R41, R40, P0 ;  /* 0x0000002829317207 */ /* 0x000fe40000000000 */
[----:B------:R-:W-:-:S02]  /*8b60*/  LOP3.LUT R10, R69, 0x380, RZ, 0xc0, !PT ;  /* 0x00000380450a7812 */ /* 0x000fc400078ec0ff */
[----:B------:R-:W-:Y:S02]  /*8b70*/  LOP3.LUT R42, R73, 0x380, RZ, 0xc0, !PT ;  /* 0x00000380492a7812 */ /* 0x000fe400078ec0ff */
[----:B------:R-:W-:Y:S02]  /*8b80*/  SEL R35, R101, R100, P0 ;  /* 0x0000006465237207 */ /* 0x000fe40000000000 */
[----:B------:R-:W-:Y:S02]  /*8b90*/  SEL R40, R40, R41, P0 ;  /* 0x0000002928287207 */ /* 0x000fe40000000000 */
[----:B------:R-:W-:Y:S02]  /*8ba0*/  SHF.R.U64 R14, R20, 0x3, RZ ;  /* 0x00000003140e7819 */ /* 0x000fe400000012ff */
[----:B------:R-:W-:Y:S02]  /*8bb0*/  SEL R100, R100, R101, P0 ;  /* 0x0000006564647207 */ /* 0x000fe40000000000 */
[----:B------:R-:W-:-:S02]  /*8bc0*/  SEL R37, R97, R96, P0 ;  /* 0x0000006061257207 */ /* 0x000fc40000000000 */
[----:B------:R-:W-:Y:S02]  /*8bd0*/  SEL R41, R33, R32, P0 ;  /* 0x0000002021297207 */ /* 0x000fe40000000000 */
[----:B------:R-:W-:Y:S02]  /*8be0*/  LOP3.LUT R20, R3, R30, RZ, 0x3c, !PT ;  /* 0x0000001e03147212 */ /* 0x000fe400078e3cff */
[----:B------:R-:W-:Y:S02]  /*8bf0*/  SEL R96, R96, R97, P0 ;  /* 0x0000006160607207 */ /* 0x000fe40000000000 */
[----:B------:R-:W-:Y:S02]  /*8c00*/  SEL R43, R93, R92, P0 ;  /* 0x0000005c5d2b7207 */ /* 0x000fe40000000000 */
[----:B------:R-:W-:Y:S02]  /*8c10*/  SEL R32, R32, R33, P0 ;  /* 0x0000002120207207 */ /* 0x000fe40000000000 */
[----:B------:R-:W-:-:S02]  /*8c20*/  SEL R92, R92, R93, P0 ;  /* 0x0000005d5c5c7207 */ /* 0x000fc40000000000 */
[----:B------:R-:W-:Y:S02]  /*8c30*/  SEL R45, R89, R88, P0 ;  /* 0x00000058592d7207 */ /* 0x000fe40000000000 */
[----:B------:R-:W-:Y:S02]  /*8c40*/  SEL R33, R25, R24, P0 ;  /* 0x0000001819217207 */ /* 0x000fe40000000000 */
[----:B------:R-:W-:Y:S02]  /*8c50*/  SHF.R.U64 R10, R10, 0x3, RZ ;  /* 0x000000030a0a7819 */ /* 0x000fe400000012ff */
[----:B------:R-:W-:Y:S02]  /*8c60*/  SHF.R.U64 R42, R42, 0x3, RZ ;  /* 0x000000032a2a7819 */ /* 0x000fe400000012ff */
[----:B------:R-:W-:Y:S02]  /*8c70*/  SEL R88, R88, R89, P0 ;  /* 0x0000005958587207 */ /* 0x000fe40000000000 */
[----:B------:R-:W-:Y:S01]  /*8c80*/  SEL R34, R24, R25, P0 ;  /* 0x0000001918227207 */ /* 0x000fe20000000000 */
[----:B------:R-:W-:Y:S01]  /*8c90*/  IMAD.X R25, RZ, RZ, R9, P2 ;  /* 0x000000ffff197224 */ /* 0x000fe200010e0609 */
[----:B------:R-:W-:-:S02]  /*8ca0*/  LOP3.LUT R24, R14, R67, RZ, 0x3c, !PT ;  /* 0x000000430e187212 */ /* 0x000fc400078e3cff */
[----:B------:R-:W-:Y:S02]  /*8cb0*/  LOP3.LUT R14, R10, R69, RZ, 0x3c, !PT ;  /* 0x000000450a0e7212 */ /* 0x000fe400078e3cff */
[----:B------:R-:W-:Y:S02]  /*8cc0*/  LOP3.LUT R10, R42, R73, RZ, 0x3c, !PT ;  /* 0x000000492a0a7212 */ /* 0x000fe400078e3cff */
[----:B------:R-:W-:Y:S02]  /*8cd0*/  MOV R65, R20 ;  /* 0x0000001400417202 */ /* 0x000fe40000000f00 */
[----:B------:R-:W-:Y:S02]  /*8ce0*/  LOP3.LUT R12, R71, 0x380, RZ, 0xc0, !PT ;  /* 0x00000380470c7812 */ /* 0x000fe400078ec0ff */
[----:B------:R-:W-:Y:S02]  /*8cf0*/  MOV R69, R8 ;  /* 0x0000000800457202 */ /* 0x000fe40000000f00 */
[----:B------:R-:W-:-:S02]  /*8d00*/  SHF.R.U64 R12, R12, 0x3, RZ ;  /* 0x000000030c0c7819 */ /* 0x000fc400000012ff */
[----:B------:R-:W-:Y:S02]  /*8d10*/  MOV R58, R10 ;  /* 0x0000000a003a7202 */ /* 0x000fe40000000f00 */
[----:B------:R-:W-:Y:S02]  /*8d20*/  LOP3.LUT R12, R12, R71, RZ, 0x3c, !PT ;  /* 0x000000470c0c7212 */ /* 0x000fe400078e3cff */
[----:B------:R-:W-:Y:S02]  /*8d30*/  MOV R62, R14 ;  /* 0x0000000e003e7202 */ /* 0x000fe40000000f00 */
[----:B------:R-:W-:Y:S02]  /*8d40*/  MOV R60, R12 ;  /* 0x0000000c003c7202 */ /* 0x000fe40000000f00 */
[----:B------:R-:W-:Y:S02]  /*8d50*/  MOV R68, R28 ;  /* 0x0000001c00447202 */ /* 0x000fe40000000f00 */
[----:B------:R-:W-:-:S02]  /*8d60*/  MOV R67, R26 ;  /* 0x0000001a00437202 */ /* 0x000fc40000000f00 */
[----:B------:R-:W-:Y:S02]  /*8d70*/  MOV R66, R24 ;  /* 0x0000001800427202 */ /* 0x000fe40000000f00 */
[----:B------:R-:W-:Y:S02]  /*8d80*/  PLOP3.LUT P2, PT, PT, PT, UP0, 0x80, 0x0 ;  /* 0x000000000000781c */ /* 0x000fe40003f4f008 */
[----:B--2---:R-:W-:Y:S01]  /*8d90*/  LOP3.LUT R3, R48, 0x2, RZ, 0x3c, !PT ;  /* 0x0000000230037812 */ /* 0x004fe200078e3cff */
[----:B------:R-:W-:Y:S04]  /*8da0*/  SHFL.IDX PT, R35, R35, R48, 0x1c1f ;  /* 0x001c1f3023237589 */ /* 0x000fe800000e0000 */
[----:B------:R-:W0:Y:S04]  /*8db0*/  SHFL.IDX PT, R100, R100, R3, 0x1c1f ;  /* 0x001c1f0364647589 */ /* 0x000e2800000e0000 */
[----:B------:R-:W-:Y:S04]  /*8dc0*/  SHFL.IDX PT, R55, R55, R48, 0x1c1f ;  /* 0x001c1f3037377589 */ /* 0x000fe800000e0000 */
[----:B------:R-:W1:Y:S04]  /*8dd0*/  SHFL.IDX PT, R72, R72, R3, 0x1c1f ;  /* 0x001c1f0348487589 */ /* 0x000e6800000e0000 */
[----:B------:R-:W-:Y:S04]  /*8de0*/  SHFL.IDX PT, R37, R37, R48, 0x1c1f ;  /* 0x001c1f3025257589 */ /* 0x000fe800000e0000 */
[----:B------:R-:W-:Y:S04]  /*8df0*/  SHFL.IDX PT, R49, R49, R48, 0x1c1f ;  /* 0x001c1f3031317589 */ /* 0x000fe800000e0000 */
[----:B------:R-:W-:Y:S04]  /*8e00*/  SHFL.IDX PT, R59, R59, R48, 0x1c1f ;  /* 0x001c1f303b3b7589 */ /* 0x000fe800000e0000 */
[----:B------:R-:W2:Y:S01]  /*8e10*/  SHFL.IDX PT, R96, R96, R3, 0x1c1f ;  /* 0x001c1f0360607589 */ /* 0x000ea200000e0000 */
[----:B0-----:R-:W-:-:S02]  /*8e20*/  SEL R8, R35, R100, P0 ;  /* 0x0000006423087207 */ /* 0x001fc40000000000 */
[----:B------:R-:W-:Y:S01]  /*8e30*/  SEL R10, R100, R35, P0 ;  /* 0x00000023640a7207 */ /* 0x000fe20000000000 */
[----:B------:R-:W0:Y:S04]  /*8e40*/  SHFL.IDX PT, R64, R64, R3, 0x1c1f ;  /* 0x001c1f0340407589 */ /* 0x000e2800000e0000 */
[----:B------:R-:W3:Y:S01]  /*8e50*/  SHFL.IDX PT, R40, R40, R3, 0x1c1f ;  /* 0x001c1f0328287589 */ /* 0x000ee200000e0000 */
[----:B-1----:R-:W-:Y:S02]  /*8e60*/  SEL R9, R55, R72, P0 ;  /* 0x0000004837097207 */ /* 0x002fe40000000000 */
[----:B------:R-:W-:Y:S01]  /*8e70*/  SEL R11, R72, R55, P0 ;  /* 0x00000037480b7207 */ /* 0x000fe20000000000 */
[----:B------:R-:W-:Y:S04]  /*8e80*/  SHFL.IDX PT, R43, R43, R48, 0x1c1f ;  /* 0x001c1f302b2b7589 */ /* 0x000fe800000e0000 */
[----:B------:R-:W-:Y:S04]  /*8e90*/  SHFL.IDX PT, R33, R33, R48, 0x1c1f ;  /* 0x001c1f3021217589 */ /* 0x000fe800000e0000 */
[----:B------:R-:W-:Y:S04]  /*8ea0*/  SHFL.IDX PT, R61, R61, R48, 0x1c1f ;  /* 0x001c1f303d3d7589 */ /* 0x000fe800000e0000 */
[----:B------:R-:W1:Y:S01]  /*8eb0*/  SHFL.IDX PT, R92, R92, R3, 0x1c1f ;  /* 0x001c1f035c5c7589 */ /* 0x000e6200000e0000 */
[----:B--2---:R-:W-:-:S02]  /*8ec0*/  SEL R12, R37, R96, P0 ;  /* 0x00000060250c7207 */ /* 0x004fc40000000000 */
[----:B------:R-:W-:Y:S01]  /*8ed0*/  SEL R14, R96, R37, P0 ;  /* 0x00000025600e7207 */ /* 0x000fe20000000000 */
[----:B------:R-:W2:Y:S01]  /*8ee0*/  SHFL.IDX PT, R56, R56, R3, 0x1c1f ;  /* 0x001c1f0338387589 */ /* 0x000ea200000e0000 */
[----:B0-----:R-:W-:Y:S02]  /*8ef0*/  SEL R13, R59, R64, P0 ;  /* 0x000000403b0d7207 */ /* 0x001fe40000000000 */
[----:B------:R-:W-:Y:S01]  /*8f00*/  SEL R15, R64, R59, P0 ;  /* 0x0000003b400f7207 */ /* 0x000fe20000000000 */
[----:B------:R3:W-:Y:S04]  /*8f10*/  SHFL.IDX PT, R42, R34, R3, 0x1c1f ;  /* 0x001c1f03222a7589 */ /* 0x0007e800000e0000 */
[----:B------:R-:W-:Y:S04]  /*8f20*/  SHFL.IDX PT, R45, R45, R48, 0x1c1f ;  /* 0x001c1f302d2d7589 */ /* 0x000fe800000e0000 */
[----:B------:R-:W-:Y:S01]  /*8f30*/  SHFL.IDX PT, R41, R41, R48, 0x1c1f ;  /* 0x001c1f3029297589 */ /* 0x000fe200000e0000 */
[----:B---3--:R-:W-:-:S03]  /*8f40*/  SEL R34, R40, R49, P0 ;  /* 0x0000003128227207 */ /* 0x008fc60000000000 */
[----:B------:R-:W-:Y:S04]  /*8f50*/  SHFL.IDX PT, R53, R53, R48, 0x1c1f ;  /* 0x001c1f3035357589 */ /* 0x000fe800000e0000 */
[----:B------:R-:W-:Y:S01]  /*8f60*/  SHFL.IDX PT, R57, R57, R48, 0x1c1f ;  /* 0x001c1f3039397589 */ /* 0x000fe200000e0000 */
[----:B-1----:R-:W-:Y:S02]  /*8f70*/  SEL R24, R43, R92, P0 ;  /* 0x0000005c2b187207 */ /* 0x002fe40000000000 */
[----:B------:R-:W-:Y:S01]  /*8f80*/  SEL R26, R92, R43, P0 ;  /* 0x0000002b5c1a7207 */ /* 0x000fe20000000000 */
[----:B------:R-:W-:Y:S01]  /*8f90*/  SHFL.IDX PT, R47, R47, R48, 0x1c1f ;  /* 0x001c1f302f2f7589 */ /* 0x000fe200000e0000 */
[----:B--2---:R-:W-:Y:S02]  /*8fa0*/  SEL R25, R61, R56, P0 ;  /* 0x000000383d197207 */ /* 0x004fe40000000000 */
[----:B------:R-:W-:Y:S01]  /*8fb0*/  SEL R27, R56, R61, P0 ;  /* 0x0000003d381b7207 */ /* 0x000fe20000000000 */
[----:B------:R-:W-:Y:S04]  /*8fc0*/  SHFL.IDX PT, R39, R39, R48, 0x1c1f ;  /* 0x001c1f3027277589 */ /* 0x000fe800000e0000 */
[----:B------:R-:W0:Y:S04]  /*8fd0*/  SHFL.IDX PT, R88, R88, R3, 0x1c1f ;  /* 0x001c1f0358587589 */ /* 0x000e2800000e0000 */
[----:B------:R-:W-:Y:S04]  /*8fe0*/  SHFL.IDX PT, R21, R31, R48, 0x1c1f ;  /* 0x001c1f301f157589 */ /* 0x000fe800000e0000 */
[----:B------:R-:W-:Y:S04]  /*8ff0*/  SHFL.IDX PT, R63, R63, R48, 0x1c1f ;  /* 0x001c1f303f3f7589 */ /* 0x000fe800000e0000 */
[----:B------:R-:W1:Y:S04]  /*9000*/  SHFL.IDX PT, R46, R46, R3, 0x1c1f ;  /* 0x001c1f032e2e7589 */ /* 0x000e6800000e0000 */
[----:B------:R-:W2:Y:S04]  /*9010*/  SHFL.IDX PT, R48, R38, R3, 0x1c1f ;  /* 0x001c1f0326307589 */ /* 0x000ea800000e0000 */
[----:B------:R-:W3:Y:S04]  /*9020*/  SHFL.IDX PT, R50, R50, R3, 0x1c1f ;  /* 0x001c1f0332327589 */ /* 0x000ee800000e0000 */
[----:B------:R4:W3:Y:S01]  /*9030*/  SHFL.IDX PT, R20, R32, R3, 0x1c1f ;  /* 0x001c1f0320147589 */ /* 0x0008e200000e0000 */
[----:B0-----:R-:W-:-:S02]  /*9040*/  SEL R28, R45, R88, P0 ;  /* 0x000000582d1c7207 */ /* 0x001fc40000000000 */
[----:B------:R-:W-:Y:S01]  /*9050*/  SEL R30, R88, R45, P0 ;  /* 0x0000002d581e7207 */ /* 0x000fe20000000000 */
[----:B------:R-:W-:Y:S01]  /*9060*/  BAR.SYNC.DEFER_BLOCKING 0x1, 0x100 ;  /* 0x0044000000007b1d */ /* 0x000fe20000010000 */
[----:B----4-:R-:W-:-:S05]  /*9070*/  SEL R32, R49, R40, P0 ;  /* 0x0000002831207207 */ /* 0x010fca0000000000 */
[----:B------:R-:W0:Y:S01]  /*9080*/  SHFL.IDX PT, R52, R52, R3, 0x1c1f ;  /* 0x001c1f0334347589 */ /* 0x000e2200000e0000 */
[----:B------:R-:W-:Y:S02]  /*9090*/  SEL R40, R33, R42, P0 ;  /* 0x0000002a21287207 */ /* 0x000fe40000000000 */
[----:B-1----:R-:W-:Y:S01]  /*90a0*/  SEL R29, R57, R46, P0 ;  /* 0x0000002e391d7207 */ /* 0x002fe20000000000 */
[----:B------:R1:W4:Y:S01]  /*90b0*/  SHFL.IDX PT, R44, R36, R3, 0x1c1f ;  /* 0x001c1f03242c7589 */ /* 0x00032200000e0000 */
[----:B------:R-:W-:Y:S02]  /*90c0*/  SEL R31, R46, R57, P0 ;  /* 0x000000392e1f7207 */ /* 0x000fe40000000000 */
[----:B------:R-:W-:Y:S01]  /*90d0*/  SEL R42, R42, R33, P0 ;  /* 0x000000212a2a7207 */ /* 0x000fe20000000000 */
[----:B------:R-:W4:Y:S01]  /*90e0*/  SHFL.IDX PT, R54, R54, R3, 0x1c1f ;  /* 0x001c1f0336367589 */ /* 0x000f2200000e0000 */
[----:B--2---:R-:W-:Y:S02]  /*90f0*/  SEL R33, R47, R48, P0 ;  /* 0x000000302f217207 */ /* 0x004fe40000000000 */
[----:B------:R-:W-:-:S02]  /*9100*/  SEL R35, R48, R47, P0 ;  /* 0x0000002f30237207 */ /* 0x000fc40000000000 */
[----:B---3--:R-:W-:Y:S02]  /*9110*/  SEL R37, R39, R50, P0 ;  /* 0x0000003227257207 */ /* 0x008fe40000000000 */
[----:B-1----:R-:W-:Y:S01]  /*9120*/  SEL R36, R41, R20, P0 ;  /* 0x0000001429247207 */ /* 0x002fe20000000000 */
[----:B------:R1:W-:Y:S01]  /*9130*/  STSM.16.M88.4 [R69], R8 ;  /* 0x0000000845007844 */ /* 0x0003e20000000200 */
[----:B------:R-:W-:Y:S02]  /*9140*/  SEL R38, R20, R41, P0 ;  /* 0x0000002914267207 */ /* 0x000fe40000000000 */
[----:B------:R-:W-:Y:S01]  /*9150*/  SEL R39, R50, R39, P0 ;  /* 0x0000002732277207 */ /* 0x000fe20000000000 */
[----:B------:R4:W-:Y:S01]  /*9160*/  STSM.16.M88.4 [R68], R12 ;  /* 0x0000000c44007844 */ /* 0x0009e20000000200 */
[----:B------:R-:W2:Y:S01]  /*9170*/  LDC R50, c[0x0][0xbe8] ;  /* 0x0002fa00ff327b82 */ /* 0x000ea20000000800 */
[----:B0-----:R-:W-:Y:S02]  /*9180*/  SEL R41, R21, R52, P0 ;  /* 0x0000003415297207 */ /* 0x001fe40000000000 */
[----:B------:R-:W-:Y:S01]  /*9190*/  STSM.16.M88.4 [R67], R24 ;  /* 0x0000001843007844 */ /* 0x000fe20000000200 */
[----:B------:R-:W-:-:S03]  /*91a0*/  SEL R43, R52, R21, P0 ;  /* 0x00000015342b7207 */ /* 0x000fc60000000000 */
[----:B------:R-:W-:Y:S01]  /*91b0*/  STSM.16.M88.4 [R66], R28 ;  /* 0x0000001c42007844 */ /* 0x000fe20000000200 */
[----:B-1----:R-:W-:-:S03]  /*91c0*/  IMAD.U32 R8, RZ, RZ, UR4 ;  /* 0x00000004ff087e24 */ /* 0x002fc6000f8e00ff */
[----:B------:R-:W-:Y:S01]  /*91d0*/  STSM.16.M88.4 [R65], R32 ;  /* 0x0000002041007844 */ /* 0x000fe20000000200 */
[----:B------:R-:W-:Y:S01]  /*91e0*/  IMAD.U32 R9, RZ, RZ, UR6 ;  /* 0x00000006ff097e24 */ /* 0x000fe2000f8e00ff */
[----:B------:R-:W-:Y:S01]  /*91f0*/  ULDC.64 UR6, c[0x0][0xc08] ;  /* 0x0003020000067ab9 */ /* 0x000fe20000000a00 */
[----:B----4-:R-:W-:Y:S01]  /*9200*/  SEL R12, R53, R44, P0 ;  /* 0x0000002c350c7207 */ /* 0x010fe20000000000 */
[----:B------:R-:W-:Y:S01]  /*9210*/  STSM.16.M88.4 [R62], R36 ;  /* 0x000000243e007844 */ /* 0x000fe20000000200 */
[----:B------:R-:W-:Y:S02]  /*9220*/  SEL R14, R44, R53, P0 ;  /* 0x000000352c0e7207 */ /* 0x000fe40000000000 */
[----:B------:R-:W-:Y:S01]  /*9230*/  SEL R13, R63, R54, P0 ;  /* 0x000000363f0d7207 */ /* 0x000fe20000000000 */
[----:B------:R-:W-:Y:S01]  /*9240*/  STSM.16.M88.4 [R60], R40 ;  /* 0x000000283c007844 */ /* 0x000fe20000000200 */
[----:B------:R-:W-:-:S05]  /*9250*/  SEL R15, R54, R63, P0 ;  /* 0x0000003f360f7207 */ /* 0x000fca0000000000 */
[----:B------:R0:W-:Y:S01]  /*9260*/  STSM.16.M88.4 [R58], R12 ;  /* 0x0000000c3a007844 */ /* 0x0001e20000000200 */
[----:B------:R-:W-:Y:S06]  /*9270*/  BAR.SYNC.DEFER_BLOCKING 0x1, 0x100 ;  /* 0x0044000000007b1d */ /* 0x000fec0000010000 */
[----:B------:R-:W3:Y:S01]  /*9280*/  @P2 LDG.E R3, desc[UR50][R8.64] ;  /* 0x0000003208032981 */ /* 0x000ee2000c1e1900 */
[----:B------:R-:W-:Y:S01]  /*9290*/  UISETP.NE.U32.AND UP1, UPT, UR6, URZ, UPT ;  /* 0x0000003f0600728c */ /* 0x000fe2000bf25070 */
[----:B--2---:R-:W-:Y:S01]  /*92a0*/  ISETP.NE.AND P1, PT, R50, 0x1, PT ;  /* 0x000000013200780c */ /* 0x004fe20003f25270 */
[----:B------:R-:W-:Y:S01]  /*92b0*/  UMOV UR4, URZ ;  /* 0x0000003f00047c82 */ /* 0x000fe20008000000 */
[----:B0-----:R-:W-:Y:S01]  /*92c0*/  IMAD.U32 R13, RZ, RZ, UR40 ;  /* 0x00000028ff0d7e24 */ /* 0x001fe2000f8e00ff */
[----:B------:R-:W-:-:S06]  /*92d0*/  UISETP.NE.AND.EX UP1, UPT, UR7, URZ, UPT, UP1 ;  /* 0x0000003f0700728c */ /* 0x000fcc000bf25310 */
[----:B------:R-:W-:-:S04]  /*92e0*/  PLOP3.LUT P0, PT, PT, PT, UP1, 0x80, 0x0 ;  /* 0x000000000000781c */ /* 0x000fc80003f0f018 */
[----:B------:R-:W0:Y:S01]  /*92f0*/  @P1 LDC R10, c[0x0][0xbec] ;  /* 0x0002fb00ff0a1b82 */ /* 0x000e220000000800 */
[----:B------:R-:W-:-:S03]  /*9300*/  @UP1 UIADD3 UR6, UP2, UR8, UR6, URZ ;  /* 0x0000000608061290 */ /* 0x000fc6000ff5e03f */
[----:B------:R-:W-:Y:S01]  /*9310*/  ULDC UR8, c[0x0][0xa88] ;  /* 0x0002a20000087ab9 */ /* 0x000fe20000000800 */
[----:B------:R-:W-:Y:S02]  /*9320*/  @UP1 UIADD3.X UR7, UR9, UR7, URZ, UP2, !UPT ;  /* 0x0000000709071290 */ /* 0x000fe400097fe43f */
[----:B------:R-:W-:Y:S01]  /*9330*/  IMAD.U32 R14, RZ, RZ, UR6 ;  /* 0x00000006ff0e7e24 */ /* 0x000fe2000f8e00ff */
[----:B------:R-:W1:Y:S03]  /*9340*/  @P1 LDC R20, c[0x0][0xbf0] ;  /* 0x0002fc00ff141b82 */ /* 0x000e660000000800 */
[----:B------:R-:W-:Y:S01]  /*9350*/  IMAD.U32 R15, RZ, RZ, UR7 ;  /* 0x00000007ff0f7e24 */ /* 0x000fe2000f8e00ff */
[----:B---3--:R-:W-:Y:S01]  /*9360*/  @P2 R2UR UR4, R3 ;  /* 0x00000000030422ca */ /* 0x008fe200000e0000 */
[----:B------:R-:W-:-:S06]  /*9370*/  IMAD.U32 R3, RZ, RZ, UR8 ;  /* 0x00000008ff037e24 */ /* 0x000fcc000f8e00ff */
[----:B------:R2:W5:Y:S01]  /*9380*/  @P0 LDG.E R3, desc[UR50][R14.64] ;  /* 0x000000320e030981 */ /* 0x000562000c1e1900 */
[----:B01----:R-:W-:Y:S07]  /*9390*/  @P0 BRA `(.L_x_218) ;  /* 0x0000000000100947 */ /* 0x003fee0003800000 */
[----:B------:R-:W-:Y:S05]  /*93a0*/  @!P2 BRA `(.L_x_218) ;  /* 0x00000000000ca947 */ /* 0x000fea0003800000 */
[----:B------:R-:W3:Y:S04]  /*93b0*/  LDG.E R12, desc[UR50][R8.64] ;  /* 0x00000032080c7981 */ /* 0x000ee8000c1e1900 */
[----:B-----5:R-:W3:Y:S02]  /*93c0*/  LDG.E R3, desc[UR50][R8.64+0x4] ;  /* 0x0000043208037981 */ /* 0x020ee4000c1e1900 */
[----:B---3--:R-:W-:-:S07]  /*93d0*/  IMAD.IADD R3, R3, 0x1, -R12 ;  /* 0x0000000103037824 */ /* 0x008fce00078e0a0c */
.L_x_218:
[----:B------:R-:W-:Y:S01]  /*93e0*/  USHF.R.S32.HI UR14, URZ, 0x1f, UR41 ;  /* 0x0000001f3f0e7899 */ /* 0x000fe20008011429 */
[----:B------:R-:W-:Y:S01]  /*93f0*/  IMAD R13, R13, 0x80, R170 ;  /* 0x000000800d0d7824 */ /* 0x000fe200078e02aa */
[----:B------:R-:W-:Y:S01]  /*9400*/  ULDC.64 UR12, c[0x0][0xb90] ;  /* 0x0002e400000c7ab9 */ /* 0x000fe20000000a00 */
[----:B------:R-:W-:Y:S01]  /*9410*/  USHF.R.S32.HI UR9, URZ, 0x1f, UR4 ;  /* 0x0000001f3f097899 */ /* 0x000fe20008011404 */
[----:B------:R-:W-:Y:S01]  /*9420*/  IMAD.U32 R27, RZ, RZ, UR40 ;  /* 0x00000028ff1b7e24 */ /* 0x000fe2000f8e00ff */
[----:B------:R-:W-:Y:S01]  /*9430*/  UIMAD UR10, UR14, UR12, URZ ;  /* 0x0000000c0e0a72a4 */ /* 0x000fe2000f8e023f */
[----:B------:R-:W-:Y:S01]  /*9440*/  @P1 IMAD.HI.U32 R9, R13, R10, RZ ;  /* 0x0000000a0d091227 */ /* 0x000fe200078e00ff */
[----:B------:R-:W-:Y:S01]  /*9450*/  UMOV UR8, UR4 ;  /* 0x0000000400087c82 */ /* 0x000fe20008000000 */
[----:B------:R-:W-:Y:S02]  /*9460*/  USEL UR38, UR38, URZ, !UP0 ;  /* 0x0000003f26267287 */ /* 0x000fe4000c000000 */
[----:B------:R-:W-:Y:S01]  /*9470*/  UIMAD.WIDE.U32 UR6, UR41, UR12, UR8 ;  /* 0x0000000c290672a5 */ /* 0x000fe2000f8e0008 */
[----:B------:R-:W-:Y:S01]  /*9480*/  IMAD.MOV.U32 R8, RZ, RZ, R13 ;  /* 0x000000ffff087224 */ /* 0x000fe200078e000d */
[----:B------:R-:W-:Y:S01]  /*9490*/  UIMAD UR10, UR41, UR13, UR10 ;  /* 0x0000000d290a72a4 */ /* 0x000fe2000f8e020a */
[----:B------:R-:W-:Y:S01]  /*94a0*/  @P1 SHF.R.U32.HI R8, RZ, R20, R9 ;  /* 0x00000014ff081219 */ /* 0x000fe20000011609 */
[----:B------:R-:W-:Y:S01]  /*94b0*/  USEL UR37, UR37, URZ, !UP0 ;  /* 0x0000003f25257287 */ /* 0x000fe2000c000000 */
[----:B------:R-:W-:Y:S01]  /*94c0*/  IMAD R9, R18, 0x40, R2 ;  /* 0x0000004012097824 */ /* 0x000fe200078e0202 */
[----:B------:R-:W-:Y:S01]  /*94d0*/  ULDC.64 UR12, c[0x0][0xb98] ;  /* 0x0002e600000c7ab9 */ /* 0x000fe20000000a00 */
[----:B------:R-:W-:Y:S01]  /*94e0*/  UIADD3 UR7, UR7, UR10, URZ ;  /* 0x0000000a07077290 */ /* 0x000fe2000fffe03f */
[----:B------:R-:W-:Y:S01]  /*94f0*/  IMAD.MOV R11, RZ, RZ, -R8 ;  /* 0x000000ffff0b7224 */ /* 0x000fe200078e0a08 */
[----:B------:R-:W-:Y:S01]  /*9500*/  UIMAD UR8, UR38, UR12, URZ ;  /* 0x0000000c260872a4 */ /* 0x000fe2000f8e023f */
[----:B------:R-:W-:Y:S01]  /*9510*/  IMAD.WIDE R6, R9, 0x2, R6 ;  /* 0x0000000209067825 */ /* 0x000fe200078e0206 */
[----:B------:R-:W-:Y:S01]  /*9520*/  UIMAD.WIDE.U32 UR6, UR37, UR12, UR6 ;  /* 0x0000000c250672a5 */ /* 0x000fe2000f8e0006 */
[----:B------:R-:W-:Y:S01]  /*9530*/  SHF.R.S32.HI R9, RZ, 0x1f, R8 ;  /* 0x0000001fff097819 */ /* 0x000fe20000011408 */
[----:B------:R-:W-:Y:S01]  /*9540*/  UIMAD UR8, UR37, UR13, UR8 ;  /* 0x0000000d250872a4 */ /* 0x000fe2000f8e0208 */
[----:B------:R-:W-:Y:S01]  /*9550*/  IMAD R11, R50, R11, R13 ;  /* 0x0000000b320b7224 */ /* 0x000fe200078e020d */
[----:B--2---:R-:W-:Y:S01]  /*9560*/  IADD3 R15, P3, R6, 0x2000, RZ ;  /* 0x00002000060f7810 */ /* 0x004fe20007f7e0ff */
[----:B------:R-:W-:Y:S01]  /*9570*/  IMAD R27, R27, 0x80, R168 ;  /* 0x000000801b1b7824 */ /* 0x000fe200078e02a8 */
[----:B------:R-:W-:Y:S01]  /*9580*/  IADD3 R8, P2, R8, UR6, RZ ;  /* 0x0000000608087c10 */ /* 0x000fe2000ff5e0ff */
[----:B-----5:R-:W-:Y:S01]  /*9590*/  IMAD R52, R3, R50, RZ ;  /* 0x0000003203347224 */ /* 0x020fe200078e02ff */
[----:B------:R-:W-:Y:S01]  /*95a0*/  LOP3.LUT R12, R15, 0x380, RZ, 0xc0, !PT ;  /* 0x000003800f0c7812 */ /* 0x000fe200078ec0ff */
[----:B------:R-:W-:Y:S01]  /*95b0*/  IMAD.U32 R10, RZ, RZ, UR8 ;  /* 0x00000008ff0a7e24 */ /* 0x000fe2000f8e00ff */
[----:B------:R-:W-:Y:S01]  /*95c0*/  IADD3 R25, P0, R6, 0x1000, RZ ;  /* 0x0000100006197810 */ /* 0x000fe20007f1e0ff */
[----:B------:R-:W-:Y:S01]  /*95d0*/  ULDC.64 UR10, c[0x0][0xaa0] ;  /* 0x0002a800000a7ab9 */ /* 0x000fe20000000a00 */
[----:B------:R-:W-:-:S02]  /*95e0*/  SHF.R.U64 R12, R12, 0x3, RZ ;  /* 0x000000030c0c7819 */ /* 0x000fc400000012ff */
[----:B------:R-:W-:Y:S01]  /*95f0*/  IADD3.X R9, R9, UR7, R10, P2, !PT ;  /* 0x0000000709097c10 */ /* 0x000fe200097fe40a */
[----:B------:R-:W-:Y:S01]  /*9600*/  ULDC.64 UR6, c[0x0][0xb88] ;  /* 0x0002e20000067ab9 */ /* 0x000fe20000000a00 */
[----:B------:R-:W-:Y:S02]  /*9610*/  SHF.R.S32.HI R10, RZ, 0x1f, R11 ;  /* 0x0000001fff0a7819 */ /* 0x000fe4000001140b */
[----:B------:R-:W-:Y:S01]  /*9620*/  LOP3.LUT R12, R12, R15, RZ, 0x3c, !PT ;  /* 0x0000000f0c0c7212 */ /* 0x000fe200078e3cff */
[----:B------:R-:W-:Y:S01]  /*9630*/  IMAD.WIDE.U32 R8, R11, UR6, R8 ;  /* 0x000000060b087c25 */ /* 0x000fe2000f8e0008 */
[----:B------:R-:W-:Y:S02]  /*9640*/  LOP3.LUT R24, R25, 0x380, RZ, 0xc0, !PT ;  /* 0x0000038019187812 */ /* 0x000fe400078ec0ff */
[----:B------:R-:W-:Y:S01]  /*9650*/  IADD3 R13, P2, R6, 0x3000, RZ ;  /* 0x00003000060d7810 */ /* 0x000fe20007f5e0ff */
[----:B------:R-:W-:Y:S01]  /*9660*/  IMAD R14, R10, UR6, RZ ;  /* 0x000000060a0e7c24 */ /* 0x000fe2000f8e02ff */
[----:B------:R-:W-:-:S02]  /*9670*/  SHF.R.U64 R24, R24, 0x3, RZ ;  /* 0x0000000318187819 */ /* 0x000fc400000012ff */
[----:B------:R-:W-:Y:S01]  /*9680*/  LOP3.LUT R10, R13, 0x380, RZ, 0xc0, !PT ;  /* 0x000003800d0a7812 */ /* 0x000fe200078ec0ff */
[----:B------:R-:W-:Y:S01]  /*9690*/  IMAD R15, R11, UR7, R14 ;  /* 0x000000070b0f7c24 */ /* 0x000fe2000f8e020e */
[----:B------:R-:W-:Y:S01]  /*96a0*/  ULDC.64 UR6, c[0x0][0xb50] ;  /* 0x0002d40000067ab9 */ /* 0x000fe20000000a00 */
[----:B------:R-:W-:Y:S01]  /*96b0*/  LOP3.LUT R24, R24, R25, RZ, 0x3c, !PT ;  /* 0x0000001918187212 */ /* 0x000fe200078e3cff */
[----:B------:R-:W-:Y:S01]  /*96c0*/  IMAD.X R25, RZ, RZ, R7, P0 ;  /* 0x000000ffff197224 */ /* 0x000fe200000e0607 */
[----:B------:R-:W-:Y:S01]  /*96d0*/  LOP3.LUT P0, RZ, R19, 0x3, RZ, 0xc0, !PT ;  /* 0x0000000313ff7812 */ /* 0x000fe2000780c0ff */
[----:B------:R-:W-:Y:S01]  /*96e0*/  IMAD.IADD R9, R9, 0x1, R15 ;  /* 0x0000000109097824 */ /* 0x000fe200078e020f */
[C---:B------:R-:W-:Y:S01]  /*96f0*/  LEA R15, P4, R8.reuse, UR6, 0x2 ;  /* 0x00000006080f7c11 */ /* 0x040fe2000f8810ff */
[----:B------:R-:W-:Y:S01]  /*9700*/  IMAD.X R11, RZ, RZ, R7, P2 ;  /* 0x000000ffff0b7224 */ /* 0x000fe200010e0607 */
[C---:B------:R-:W-:Y:S02]  /*9710*/  ISETP.GE.OR P2, PT, R27.reuse, R52, P0 ;  /* 0x000000341b00720c */ /* 0x040fe40000746670 */
[----:B------:R-:W-:Y:S01]  /*9720*/  LEA.HI.X R26, R8, UR7, R9, 0x2, P4 ;  /* 0x00000007081a7c11 */ /* 0x000fe2000a0f1409 */
[----:B------:R-:W-:Y:S01]  /*9730*/  SHFL.IDX PT, R20, R15, RZ, 0x1c1f ;  /* 0x001c1fff0f147589 */ /* 0x000fe200000e0000 */
[----:B------:R-:W-:Y:S01]  /*9740*/  VIADD R8, R27, 0x8 ;  /* 0x000000081b087836 */ /* 0x000fe20000000000 */
[----:B------:R-:W-:-:S02]  /*9750*/  IADD3 R45, P6, R6, 0x4000, RZ ;  /* 0x00004000062d7810 */ /* 0x000fc40007fde0ff */
[----:B------:R-:W0:Y:S01]  /*9760*/  SHFL.IDX PT, R21, R26, RZ, 0x1c1f ;  /* 0x001c1fff1a157589 */ /* 0x000e2200000e0000 */
[----:B------:R-:W-:Y:S02]  /*9770*/  IADD3 R41, P5, R6, 0x5000, RZ ;  /* 0x0000500006297810 */ /* 0x000fe40007fbe0ff */
[----:B------:R-:W-:Y:S01]  /*9780*/  ISETP.GE.OR P0, PT, R8, R52, P0 ;  /* 0x000000340800720c */ /* 0x000fe20000706670 */
[----:B------:R-:W-:Y:S01]  /*9790*/  SHFL.IDX PT, R48, R15, 0x1, 0x1c1f ;  /* 0x003c1f000f307f89 */ /* 0x000fe200000e0000 */
[C---:B------:R-:W-:Y:S02]  /*97a0*/  IADD3 R37, P4, R6.reuse, 0x6000, RZ ;  /* 0x0000600006257810 */ /* 0x040fe40007f9e0ff */
[----:B------:R-:W-:Y:S01]  /*97b0*/  LOP3.LUT R9, R6, 0x380, RZ, 0xc0, !PT ;  /* 0x0000038006097812 */ /* 0x000fe200078ec0ff */
[----:B------:R-:W1:Y:S01]  /*97c0*/  SHFL.IDX PT, R49, R26, 0x1, 0x1c1f ;  /* 0x003c1f001a317f89 */ /* 0x000e6200000e0000 */
[----:B------:R-:W-:Y:S02]  /*97d0*/  SHF.R.U64 R10, R10, 0x3, RZ ;  /* 0x000000030a0a7819 */ /* 0x000fe400000012ff */
[----:B------:R-:W-:-:S02]  /*97e0*/  LOP3.LUT R44, R45, 0x380, RZ, 0xc0, !PT ;  /* 0x000003802d2c7812 */ /* 0x000fc400078ec0ff */
[----:B------:R-:W-:Y:S02]  /*97f0*/  LOP3.LUT R40, R41, 0x380, RZ, 0xc0, !PT ;  /* 0x0000038029287812 */ /* 0x000fe400078ec0ff */
[----:B------:R-:W-:Y:S02]  /*9800*/  LOP3.LUT R36, R37, 0x380, RZ, 0xc0, !PT ;  /* 0x0000038025247812 */ /* 0x000fe400078ec0ff */
[----:B------:R-:W-:Y:S02]  /*9810*/  SHF.R.U64 R9, R9, 0x3, RZ ;  /* 0x0000000309097819 */ /* 0x000fe400000012ff */
[----:B------:R-:W-:Y:S01]  /*9820*/  LOP3.LUT R10, R10, R13, RZ, 0x3c, !PT ;  /* 0x0000000d0a0a7212 */ /* 0x000fe200078e3cff */
[--C-:B------:R-:W-:Y:S01]  /*9830*/  IMAD.X R13, RZ, RZ, R7.reuse, P3 ;  /* 0x000000ffff0d7224 */ /* 0x100fe200018e0607 */
[----:B------:R-:W-:Y:S02]  /*9840*/  IADD3 R14, P3, R6, 0x7000, RZ ;  /* 0x00007000060e7810 */ /* 0x000fe40007f7e0ff */
[----:B------:R-:W-:Y:S01]  /*9850*/  SHF.R.U64 R44, R44, 0x3, RZ ;  /* 0x000000032c2c7819 */ /* 0x000fe200000012ff */
[----:B0-----:R0:W-:Y:S01]  /*9860*/  @!P2 ST.E desc[UR50][R20.64], R5 ;  /* 0x000000051400a985 */ /* 0x0011e2000c101932 */
[----:B------:R-:W-:Y:S01]  /*9870*/  SHF.R.U64 R40, R40, 0x3, RZ ;  /* 0x0000000328287819 */ /* 0x000fe200000012ff */
[----:B------:R-:W-:Y:S01]  /*9880*/  IMAD.X R33, RZ, RZ, R7, P3 ;  /* 0x000000ffff217224 */ /* 0x000fe200018e0607 */
[----:B------:R-:W-:-:S02]  /*9890*/  SHF.R.U64 R36, R36, 0x3, RZ ;  /* 0x0000000324247819 */ /* 0x000fc400000012ff */
[----:B------:R-:W-:Y:S02]  /*98a0*/  LOP3.LUT R6, R9, R6, RZ, 0x3c, !PT ;  /* 0x0000000609067212 */ /* 0x000fe400078e3cff */
[----:B------:R-:W-:Y:S01]  /*98b0*/  LOP3.LUT R44, R44, R45, RZ, 0x3c, !PT ;  /* 0x0000002d2c2c7212 */ /* 0x000fe200078e3cff */
[----:B-1----:R1:W-:Y:S01]  /*98c0*/  @!P0 ST.E desc[UR50][R48.64], R4 ;  /* 0x0000000430008985 */ /* 0x0023e2000c101932 */
[----:B------:R-:W-:Y:S01]  /*98d0*/  LOP3.LUT R40, R40, R41, RZ, 0x3c, !PT ;  /* 0x0000002928287212 */ /* 0x000fe200078e3cff */
[--C-:B------:R-:W-:Y:S01]  /*98e0*/  IMAD.X R45, RZ, RZ, R7.reuse, P6 ;  /* 0x000000ffff2d7224 */ /* 0x100fe200030e0607 */
[----:B------:R-:W-:Y:S01]  /*98f0*/  LOP3.LUT R36, R36, R37, RZ, 0x3c, !PT ;  /* 0x0000002524247212 */ /* 0x000fe200078e3cff */
[----:B0-----:R-:W1:Y:S01]  /*9900*/  @P1 LDC R5, c[0x0][0xbec] ;  /* 0x0002fb00ff051b82 */ /* 0x001e620000000800 */
[--C-:B------:R-:W-:Y:S01]  /*9910*/  IMAD.X R41, RZ, RZ, R7.reuse, P5 ;  /* 0x000000ffff297224 */ /* 0x100fe200028e0607 */
[----:B------:R0:W5:Y:S01]  /*9920*/  LD.E.128 R28, desc[UR50][R6.64] ;  /* 0x00000032061c7980 */ /* 0x000162000c101d00 */
[----:B------:R-:W-:Y:S01]  /*9930*/  IMAD.X R37, RZ, RZ, R7, P4 ;  /* 0x000000ffff257224 */ /* 0x000fe200020e0607 */
[----:B------:R-:W-:Y:S01]  /*9940*/  LOP3.LUT R3, R14, 0x380, RZ, 0xc0, !PT ;  /* 0x000003800e037812 */ /* 0x000fe200078ec0ff */
[----:B------:R-:W-:-:S02]  /*9950*/  UIMAD UR8, UR9, UR10, URZ ;  /* 0x0000000a090872a4 */ /* 0x000fc4000f8e023f */
[----:B------:R-:W-:Y:S01]  /*9960*/  UIMAD.WIDE.U32 UR6, UR4, UR10, URZ ;  /* 0x0000000a040672a5 */ /* 0x000fe2000f8e003f */
[----:B------:R-:W-:Y:S01]  /*9970*/  SHF.R.U64 R3, R3, 0x3, RZ ;  /* 0x0000000303037819 */ /* 0x000fe200000012ff */
[----:B------:R-:W-:Y:S01]  /*9980*/  IMAD.U32 R20, RZ, RZ, UR40 ;  /* 0x00000028ff147e24 */ /* 0x000fe2000f8e00ff */
[----:B------:R-:W5:Y:S01]  /*9990*/  LD.E.128 R24, desc[UR50][R24.64] ;  /* 0x0000003218187980 */ /* 0x000f62000c101d00 */
[----:B0-----:R-:W0:Y:S01]  /*99a0*/  @P1 LDC R7, c[0x0][0xbf0] ;  /* 0x0002fc00ff071b82 */ /* 0x001e220000000800 */
[----:B------:R-:W-:Y:S01]  /*99b0*/  UIMAD UR8, UR4, UR11, UR8 ;  /* 0x0000000b040872a4 */ /* 0x000fe2000f8e0208 */
[----:B------:R-:W-:Y:S01]  /*99c0*/  LOP3.LUT R32, R3, R14, RZ, 0x3c, !PT ;  /* 0x0000000e03207212 */ /* 0x000fe200078e3cff */
[----:B------:R-:W5:Y:S01]  /*99d0*/  LD.E.128 R8, desc[UR50][R10.64] ;  /* 0x000000320a087980 */ /* 0x000f62000c101d00 */
[----:B------:R-:W-:Y:S01]  /*99e0*/  ULDC.64 UR10, c[0x0][0xae8] ;  /* 0x0002ba00000a7ab9 */ /* 0x000fe20000000a00 */
[----:B------:R-:W-:Y:S01]  /*99f0*/  UIADD3 UR7, UR7, UR8, URZ ;  /* 0x0000000807077290 */ /* 0x000fe2000fffe03f */
[----:B------:R-:W-:Y:S01]  /*9a00*/  IMAD R3, R17, 0x20, R18 ;  /* 0x0000002011037824 */ /* 0x000fe200078e0212 */
[----:B------:R-:W-:Y:S01]  /*9a10*/  UIMAD UR4, UR14, UR10, URZ ;  /* 0x0000000a0e0472a4 */ /* 0x000fe2000f8e023f */
[----:B------:R-:W5:Y:S01]  /*9a20*/  LD.E.128 R12, desc[UR50][R12.64] ;  /* 0x000000320c0c7980 */ /* 0x000f62000c101d00 */
[----:B------:R-:W-:Y:S01]  /*9a30*/  UIMAD.WIDE.U32 UR6, UR41, UR10, UR6 ;  /* 0x0000000a290672a5 */ /* 0x000fe2000f8e0006 */
[----:B------:R-:W-:Y:S01]  /*9a40*/  IMAD R20, R20, 0x80, R3 ;  /* 0x0000008014147824 */ /* 0x000fe200078e0203 */
[----:B------:R-:W-:Y:S01]  /*9a50*/  UIMAD UR4, UR41, UR11, UR4 ;  /* 0x0000000b290472a4 */ /* 0x000fe2000f8e0204 */
[----:B------:R-:W5:Y:S01]  /*9a60*/  LD.E.128 R44, desc[UR50][R44.64] ;  /* 0x000000322c2c7980 */ /* 0x000f62000c101d00 */
[----:B------:R-:W-:Y:S01]  /*9a70*/  ULDC.64 UR8, c[0x0][0xaf0] ;  /* 0x0002bc0000087ab9 */ /* 0x000fe20000000a00 */
[----:B-1----:R-:W-:Y:S01]  /*9a80*/  @P1 IMAD.HI.U32 R4, R20, R5, RZ ;  /* 0x0000000514041227 */ /* 0x002fe200078e00ff */
[----:B------:R-:W-:Y:S01]  /*9a90*/  UIADD3 UR7, UR7, UR4, URZ ;  /* 0x0000000407077290 */ /* 0x000fe2000fffe03f */
[----:B------:R-:W5:Y:S01]  /*9aa0*/  LD.E.128 R40, desc[UR50][R40.64] ;  /* 0x0000003228287980 */ /* 0x000f62000c101d00 */
[----:B------:R-:W-:Y:S01]  /*9ab0*/  UIMAD UR4, UR38, UR8, URZ ;  /* 0x00000008260472a4 */ /* 0x000fe2000f8e023f */
[----:B------:R-:W-:Y:S01]  /*9ac0*/  IMAD.MOV.U32 R3, RZ, RZ, R20 ;  /* 0x000000ffff037224 */ /* 0x000fe200078e0014 */
[----:B------:R-:W-:Y:S01]  /*9ad0*/  UIMAD.WIDE.U32 UR6, UR37, UR8, UR6 ;  /* 0x00000008250672a5 */ /* 0x000fe2000f8e0006 */
[----:B------:R-:W5:Y:S01]  /*9ae0*/  LD.E.128 R36, desc[UR50][R36.64] ;  /* 0x0000003224247980 */ /* 0x000f62000c101d00 */
[----:B------:R-:W-:Y:S01]  /*9af0*/  UIMAD UR4, UR37, UR9, UR4 ;  /* 0x00000009250472a4 */ /* 0x000fe2000f8e0204 */
[----:B0-----:R-:W-:-:S03]  /*9b00*/  @P1 SHF.R.U32.HI R3, RZ, R7, R4 ;  /* 0x00000007ff031219 */ /* 0x001fc60000011604 */
[----:B------:R-:W-:Y:S01]  /*9b10*/  UIADD3 UR4, UR7, UR4, URZ ;  /* 0x0000000407047290 */ /* 0x000fe2000fffe03f */
[----:B------:R-:W-:Y:S01]  /*9b20*/  IMAD.U32 R4, RZ, RZ, UR6 ;  /* 0x00000006ff047e24 */ /* 0x000fe2000f8e00ff */
[----:B------:R-:W5:Y:S01]  /*9b30*/  LD.E.128 R32, desc[UR50][R32.64] ;  /* 0x0000003220207980 */ /* 0x000f62000c101d00 */
[--C-:B------:R-:W-:Y:S01]  /*9b40*/  SHF.R.S32.HI R6, RZ, 0x1f, R3.reuse ;  /* 0x0000001fff067819 */ /* 0x100fe20000011403 */
[----:B------:R-:W-:Y:S02]  /*9b50*/  IMAD.MOV R7, RZ, RZ, -R3 ;  /* 0x000000ffff077224 */ /* 0x000fe400078e0a03 */
[----:B------:R-:W-:Y:S01]  /*9b60*/  IMAD.U32 R5, RZ, RZ, UR7 ;  /* 0x00000007ff057e24 */ /* 0x000fe2000f8e00ff */
[----:B------:R-:W-:Y:S01]  /*9b70*/  ULDC.64 UR6, c[0x0][0xae0] ;  /* 0x0002b80000067ab9 */ /* 0x000fe20000000a00 */
[----:B------:R-:W-:Y:S01]  /*9b80*/  IMAD.U32 R5, RZ, RZ, UR4 ;  /* 0x00000004ff057e24 */ /* 0x000fe2000f8e00ff */
[----:B------:R-:W-:Y:S01]  /*9b90*/  @!PT LDS RZ, [RZ] ;  /* 0x00000000fffff984 */ /* 0x000fe20000000800 */
[----:B------:R-:W-:Y:S01]  /*9ba0*/  @!PT LDS RZ, [RZ] ;  /* 0x00000000fffff984 */ /* 0x000fe20000000800 */
[----:B------:R-:W-:Y:S01]  /*9bb0*/  @!PT LDS RZ, [RZ] ;  /* 0x00000000fffff984 */ /* 0x000fe20000000800 */
[----:B------:R-:W-:Y:S01]  /*9bc0*/  @!PT LDS RZ, [RZ] ;  /* 0x00000000fffff984 */ /* 0x000fe20000000800 */
[----:B------:R0:W-:Y:S06]  /*9bd0*/  MEMBAR.ALL.CTA ;  /* 0x0000000000007992 */ /* 0x0001ec0000008000 */
[----:B0-----:R-:W0:Y:S01]  /*9be0*/  FENCE.VIEW.ASYNC.S ;  /* 0x00000000000073c6 */ /* 0x001e220000000000 */
[----:B------:R-:W-:-:S02]  /*9bf0*/  IMAD R6, R6, UR6, RZ ;  /* 0x0000000606067c24 */ /* 0x000fc4000f8e02ff */
[----:B------:R-:W-:Y:S02]  /*9c00*/  IMAD R7, R50, R7, R20 ;  /* 0x0000000732077224 */ /* 0x000fe400078e0214 */
[----:B------:R-:W-:Y:S02]  /*9c10*/  IMAD.U32 R49, RZ, RZ, UR40 ;  /* 0x00000028ff317e24 */ /* 0x000fe4000f8e00ff */
[C---:B------:R-:W-:Y:S02]  /*9c20*/  IMAD R21, R3.reuse, UR7, R6 ;  /* 0x0000000703157c24 */ /* 0x040fe4000f8e0206 */
[----:B------:R-:W-:Y:S01]  /*9c30*/  IMAD.WIDE.U32 R4, R3, UR6, R4 ;  /* 0x0000000603047c25 */ /* 0x000fe2000f8e0004 */
[----:B------:R-:W-:Y:S01]  /*9c40*/  SHF.R.S32.HI R3, RZ, 0x1f, R7 ;  /* 0x0000001fff037819 */ /* 0x000fe20000011407 */
[----:B------:R-:W-:Y:S02]  /*9c50*/  ULDC.64 UR6, c[0x0][0xad8] ;  /* 0x0002b60000067ab9 */ /* 0x000fe40000000a00 */
[----:B------:R-:W-:-:S02]  /*9c60*/  IMAD R49, R49, 0x80, R18 ;  /* 0x0000008031317824 */ /* 0x000fc400078e0212 */
[----:B------:R-:W-:Y:S02]  /*9c70*/  IMAD.IADD R5, R5, 0x1, R21 ;  /* 0x0000000105057824 */ /* 0x000fe400078e0215 */
[----:B------:R-:W-:Y:S02]  /*9c80*/  IMAD R6, R3, UR6, RZ ;  /* 0x0000000603067c24 */ /* 0x000fe4000f8e02ff */
[----:B------:R-:W-:Y:S02]  /*9c90*/  VIADD R3, R49, 0x20 ;  /* 0x0000002031037836 */ /* 0x000fe40000000000 */
[C---:B------:R-:W-:Y:S02]  /*9ca0*/  IMAD R21, R7.reuse, UR7, R6 ;  /* 0x0000000707157c24 */ /* 0x040fe4000f8e0206 */
[----:B------:R-:W-:Y:S01]  /*9cb0*/  IMAD.WIDE.U32 R4, R7, UR6, R4 ;  /* 0x0000000607047c25 */ /* 0x000fe2000f8e0004 */
[-C--:B------:R-:W-:Y:S01]  /*9cc0*/  ISETP.GE.AND P0, PT, R3, R52.reuse, PT ;  /* 0x000000340300720c */ /* 0x080fe20003f06270 */
[----:B------:R-:W-:Y:S01]  /*9cd0*/  ULDC.64 UR6, c[0x0][0xa80] ;  /* 0x0002a00000067ab9 */ /* 0x000fe20000000a00 */
[C---:B------:R-:W-:Y:S01]  /*9ce0*/  ISETP.GE.AND P2, PT, R49.reuse, R52, PT ;  /* 0x000000343100720c */ /* 0x040fe20003f46270 */
[----:B------:R-:W-:Y:S01]  /*9cf0*/  VIADD R3, R49, 0x40 ;  /* 0x0000004031037836 */ /* 0x000fe20000000000 */
[----:B------:R-:W-:Y:S01]  /*9d00*/  LEA R20, P3, R4, UR6, 0x1 ;  /* 0x0000000604147c11 */ /* 0x000fe2000f8608ff */
[----:B------:R-:W-:-:S02]  /*9d10*/  IMAD.IADD R5, R5, 0x1, R21 ;  /* 0x0000000105057824 */ /* 0x000fc400078e0215 */
[----:B------:R-:W-:Y:S01]  /*9d20*/  VIADD R0, R0, 0x29820 ;  /* 0x0002982000007836 */ /* 0x000fe20000000000 */
[----:B------:R-:W-:Y:S02]  /*9d30*/  ISETP.GE.AND P1, PT, R3, R52, PT ;  /* 0x000000340300720c */ /* 0x000fe40003f26270 */
[----:B------:R-:W-:Y:S02]  /*9d40*/  LEA.HI.X R3, R4, UR7, R5, 0x1, P3 ;  /* 0x0000000704037c11 */ /* 0x000fe400098f0c05 */
[----:B------:R-:W-:Y:S01]  /*9d50*/  PRMT R0, RZ, 0x654, R0 ;  /* 0x00000654ff007816 */ /* 0x000fe20000000000 */
[----:B0-----:R0:W1:Y:S01]  /*9d60*/  SHFL.IDX PT, R5, R20, RZ, 0x181f ;  /* 0x00181fff14057589 */ /* 0x00106200000e0000 */
[----:B------:R-:W-:Y:S02]  /*9d70*/  BSSY B1, `(.L_x_219) ;  /* 0x000000d000017945 */ /* 0x000fe40003800000 */
[----:B------:R0:W-:Y:S01]  /*9d80*/  SYNCS.ARRIVE.TRANS64.RED.A1T0 RZ, [R0+URZ], RZ ;  /* 0x000000ff00ff79a7 */ /* 0x0001e2000810043f */
[----:B------:R0:W2:Y:S01]  /*9d90*/  SHFL.IDX PT, R7, R3, RZ, 0x181f ;  /* 0x00181fff03077589 */ /* 0x0000a200000e0000 */
[----:B------:R-:W-:Y:S05]  /*9da0*/  @P2 BRA `(.L_x_220) ;  /* 0x0000000000242947 */ /* 0x000fea0003800000 */
[----:B------:R-:W-:Y:S02]  /*9db0*/  ULDC UR4, c[0x0][0xac8] ;  /* 0x0002b20000047ab9 */ /* 0x000fe40000000800 */
[----:B------:R-:W-:Y:S02]  /*9dc0*/  ISETP.GE.AND P2, PT, R2, UR4, PT ;  /* 0x0000000402007c0c */ /* 0x000fe4000bf46270 */
[----:B------:R-:W-:-:S11]  /*9dd0*/  ISETP.GE.AND P3, PT, R16, UR4, PT ;  /* 0x0000000410007c0c */ /* 0x000fd6000bf66270 */
[-C--:B-1----:R-:W-:Y:S02]  /*9de0*/  @!P2 LEA R4, P4, R2, R5.reuse, 0x1 ;  /* 0x000000050204a211 */ /* 0x082fe400078808ff */
[----:B------:R-:W-:Y:S02]  /*9df0*/  @!P3 LEA R6, P5, R16, R5, 0x1 ;  /* 0x000000051006b211 */ /* 0x000fe400078a08ff */
[-C--:B--2---:R-:W-:Y:S02]  /*9e00*/  @!P2 LEA.HI.X R5, R2, R7.reuse, R193, 0x1, P4 ;  /* 0x000000070205a211 */ /* 0x084fe400020f0cc1 */
[----:B------:R-:W-:-:S03]  /*9e10*/  @!P3 LEA.HI.X R7, R16, R7, R192, 0x1, P5 ;  /* 0x000000071007b211 */ /* 0x000fc600028f0cc0 */
[----:B-----5:R3:W-:Y:S04]  /*9e20*/  @!P2 ST.E.128 desc[UR50][R4.64], R28 ;  /* 0x0000001c0400a985 */ /* 0x0207e8000c101d32 */
[----:B------:R3:W-:Y:S02]  /*9e30*/  @!P3 ST.E.128 desc[UR50][R6.64], R44 ;  /* 0x0000002c0600b985 */ /* 0x0007e4000c101d32 */
.L_x_220:
[----:B------:R-:W-:Y:S05]  /*9e40*/  BSYNC B1 ;  /* 0x0000000000017941 */ /* 0x000fea0003800000 */
.L_x_219:
[----:B--23--:R2:W3:Y:S01]  /*9e50*/  SHFL.IDX PT, R7, R3, 0x1, 0x181f ;  /* 0x00381f0003077f89 */ /* 0x00c4e200000e0000 */
[----:B------:R-:W-:Y:S03]  /*9e60*/  BSSY B1, `(.L_x_221) ;  /* 0x000000c000017945 */ /* 0x000fe60003800000 */
[----:B-1----:R2:W1:Y:S01]  /*9e70*/  SHFL.IDX PT, R5, R20, 0x1, 0x181f ;  /* 0x00381f0014057f89 */ /* 0x00246200000e0000 */
[----:B------:R-:W-:Y:S05]  /*9e80*/  @P0 BRA `(.L_x_222) ;  /* 0x0000000000240947 */ /* 0x000fea0003800000 */
[----:B------:R-:W-:Y:S02]  /*9e90*/  ULDC UR4, c[0x0][0xac8] ;  /* 0x0002b20000047ab9 */ /* 0x000fe40000000800 */
[----:B------:R-:W-:Y:S02]  /*9ea0*/  ISETP.GE.AND P3, PT, R2, UR4, PT ;  /* 0x0000000402007c0c */ /* 0x000fe4000bf66270 */
[----:B------:R-:W-:-:S11]  /*9eb0*/  ISETP.GE.AND P4, PT, R16, UR4, PT ;  /* 0x0000000410007c0c */ /* 0x000fd6000bf86270 */
[-C--:B-1----:R-:W-:Y:S02]  /*9ec0*/  @!P3 LEA R4, P0, R2, R5.reuse, 0x1 ;  /* 0x000000050204b211 */ /* 0x082fe400078008ff */
[----:B------:R-:W-:Y:S02]  /*9ed0*/  @!P4 LEA R6, P2, R16, R5, 0x1 ;  /* 0x000000051006c211 */ /* 0x000fe400078408ff */
[-C--:B---3--:R-:W-:Y:S02]  /*9ee0*/  @!P3 LEA.HI.X R5, R2, R7.reuse, R193, 0x1, P0 ;  /* 0x000000070205b211 */ /* 0x088fe400000f0cc1 */
[----:B------:R-:W-:-:S03]  /*9ef0*/  @!P4 LEA.HI.X R7, R16, R7, R192, 0x1, P2 ;  /* 0x000000071007c211 */ /* 0x000fc600010f0cc0 */
[----:B-----5:R4:W-:Y:S04]  /*9f00*/  @!P3 ST.E.128 desc[UR50][R4.64], R24 ;  /* 0x000000180400b985 */ /* 0x0209e8000c101d32 */
[----:B------:R4:W-:Y:S02]  /*9f10*/  @!P4 ST.E.128 desc[UR50][R6.64], R40 ;  /* 0x000000280600c985 */ /* 0x0009e4000c101d32 */
.L_x_222:
[----:B------:R-:W-:Y:S05]  /*9f20*/  BSYNC B1 ;  /* 0x0000000000017941 */ /* 0x000fea0003800000 */
.L_x_221:
[----:B---34-:R3:W4:Y:S01]  /*9f30*/  SHFL.IDX PT, R7, R3, 0x2, 0x181f ;  /* 0x00581f0003077f89 */ /* 0x01872200000e0000 */
        /* <DEDUP_REMOVED lines=8> */
[-C--:B----4-:R-:W-:Y:S02]  /*9fc0*/  @!P2 LEA.HI.X R5, R2, R7.reuse, R193, 0x1, P0 ;  /* 0x000000070205a211 */ /* 0x090fe400000f0cc1 */
[----:B------:R-:W-:-:S03]  /*9fd0*/  @!P3 LEA.HI.X R7, R16, R7, R192, 0x1, P1 ;  /* 0x000000071007b211 */ /* 0x000fc600008f0cc0 */
[----:B-----5:R1:W-:Y:S04]  /*9fe0*/  @!P2 ST.E.128 desc[UR50][R4.64], R12 ;  /* 0x0000000c0400a985 */ /* 0x0203e8000c101d32 */
[----:B------:R1:W-:Y:S02]  /*9ff0*/  @!P3 ST.E.128 desc[UR50][R6.64], R36 ;  /* 0x000000240600b985 */ /* 0x0003e4000c101d32 */
.L_x_224:
[----:B------:R-:W-:Y:S05]  /*a000*/  BSYNC B1 ;  /* 0x0000000000017941 */ /* 0x000fea0003800000 */
.L_x_223:
[----:B0-----:R-:W-:Y:S01]  /*a010*/  VIADD R0, R49, 0x60 ;  /* 0x0000006031007836 */ /* 0x001fe20000000000 */
[----:B--23--:R-:W0:Y:S04]  /*a020*/  SHFL.IDX PT, R3, R3, 0x3, 0x181f ;  /* 0x00781f0003037f89 */ /* 0x00ce2800000e0000 */
[----:B------:R-:W-:Y:S01]  /*a030*/  ISETP.GE.AND P0, PT, R0, R52, PT ;  /* 0x000000340000720c */ /* 0x000fe20003f06270 */
[----:B-1--4-:R1:W2:-:S12]  /*a040*/  SHFL.IDX PT, R7, R20, 0x3, 0x181f ;  /* 0x00781f0014077f89 */ /* 0x01229800000e0000 */
[----:B-1----:R-:W-:Y:S05]  /*a050*/  @P0 BRA `(.L_x_225) ;  /* 0x0000000c00140947 */ /* 0x002fea0003800000 */
[----:B------:R-:W-:Y:S02]  /*a060*/  ULDC UR4, c[0x0][0xac8] ;  /* 0x0002b20000047ab9 */ /* 0x000fe40000000800 */
[----:B------:R-:W-:-:S13]  /*a070*/  ISETP.GE.AND P1, PT, R2, UR4, PT ;  /* 0x0000000402007c0c */ /* 0x000fda000bf26270 */
[----:B--2---:R-:W-:-:S04]  /*a080*/  @!P1 LEA R4, P0, R2, R7, 0x1 ;  /* 0x0000000702049211 */ /* 0x004fc800078008ff */
[----:B0-----:R-:W-:Y:S02]  /*a090*/  @!P1 LEA.HI.X R5, R2, R3, R193, 0x1, P0 ;  /* 0x0000000302059211 */ /* 0x001fe400000f0cc1 */
[----:B------:R-:W-:-:S03]  /*a0a0*/  ISETP.GE.AND P0, PT, R16, UR4, PT ;  /* 0x0000000410007c0c */ /* 0x000fc6000bf06270 */
[----:B-----5:R1:W-:Y:S10]  /*a0b0*/  @!P1 ST.E.128 desc[UR50][R4.64], R8 ;  /* 0x0000000804009985 */ /* 0x0203f4000c101d32 */
[----:B------:R-:W-:Y:S05]  /*a0c0*/  @P0 BRA `(.L_x_225) ;  /* 0x0000000800f80947 */ /* 0x000fea0003800000 */
[----:B-1----:R-:W-:-:S04]  /*a0d0*/  LEA R4, P0, R16, R7, 0x1 ;  /* 0x0000000710047211 */ /* 0x002fc800078008ff */
[----:B------:R-:W-:-:S05]  /*a0e0*/  LEA.HI.X R5, R16, R3, R192, 0x1, P0 ;  /* 0x0000000310057211 */ /* 0x000fca00000f0cc0 */
[----:B------:R3:W-:Y:S01]  /*a0f0*/  ST.E.128 desc[UR50][R4.64], R32 ;  /* 0x0000002004007985 */ /* 0x0007e2000c101d32 */
[----:B------:R-:W-:Y:S05]  /*a100*/  BRA `(.L_x_225) ;  /* 0x0000000800e87947 */ /* 0x000fea0003800000 */
.L_x_217:
[----:B------:R-:W-:Y:S01]  /*a110*/  ULDC.64 UR6, c[0x0][0xc00] ;  /* 0x0003000000067ab9 */ /* 0x000fe20000000a00 */
[----:B------:R-:W-:Y:S01]  /*a120*/  ULDC UR4, c[0x0][0xa88] ;  /* 0x0002a20000047ab9 */ /* 0x000fe20000000800 */
[----:B------:R-:W-:Y:S01]  /*a130*/  UISETP.NE.U32.AND UP0, UPT, UR6, URZ, UPT ;  /* 0x0000003f0600728c */ /* 0x000fe2000bf05070 */
[----:B------:R-:W0:Y:S03]  /*a140*/  LDC R11, c[0x0][0xbe8] ;  /* 0x0002fa00ff0b7b82 */ /* 0x000e260000000800 */
[----:B------:R-:W-:-:S03]  /*a150*/  UISETP.NE.AND.EX UP0, UPT, UR7, URZ, UPT, UP0 ;  /* 0x0000003f0700728c */ /* 0x000fc6000bf05300 */
[----:B------:R-:W-:Y:S02]  /*a160*/  ULDC.64 UR6, c[0x0][0xc00] ;  /* 0x0003000000067ab9 */ /* 0x000fe40000000a00 */
[----:B------:R-:W-:Y:S01]  /*a170*/  UIMAD.WIDE UR6, UR37, 0x4, UR6 ;  /* 0x00000004250678a5 */ /* 0x000fe2000f8e0206 */
[----:B------:R-:W-:-:S05]  /*a180*/  PLOP3.LUT P2, PT, PT, PT, UP0, 0x80, 0x0 ;  /* 0x000000000000781c */ /* 0x000fca0003f4f008 */
[----:B------:R-:W-:Y:S02]  /*a190*/  IMAD.U32 R4, RZ, RZ, UR6 ;  /* 0x00000006ff047e24 */ /* 0x000fe4000f8e00ff */
[----:B------:R-:W-:Y:S01]  /*a1a0*/  IMAD.U32 R5, RZ, RZ, UR7 ;  /* 0x00000007ff057e24 */ /* 0x000fe2000f8e00ff */
[----:B------:R-:W-:Y:S02]  /*a1b0*/  ULDC.64 UR6, c[0x0][0xc08] ;  /* 0x0003020000067ab9 */ /* 0x000fe40000000a00 */
[----:B------:R-:W-:-:S03]  /*a1c0*/  UISETP.NE.U32.AND UP1, UPT, UR6, URZ, UPT ;  /* 0x0000003f0600728c */ /* 0x000fc6000bf25070 */
[----:B------:R-:W2:Y:S01]  /*a1d0*/  @P2 LDG.E R3, desc[UR50][R4.64] ;  /* 0x0000003204032981 */ /* 0x000ea2000c1e1900 */
[----:B------:R-:W-:Y:S01]  /*a1e0*/  UISETP.NE.AND.EX UP1, UPT, UR7, URZ, UPT, UP1 ;  /* 0x0000003f0700728c */ /* 0x000fe2000bf25310 */
[----:B------:R-:W-:-:S05]  /*a1f0*/  IMAD.U32 R0, RZ, RZ, UR4 ;  /* 0x00000004ff007e24 */ /* 0x000fca000f8e00ff */
[----:B------:R-:W-:-:S05]  /*a200*/  PLOP3.LUT P3, PT, PT, PT, UP1, 0x80, 0x0 ;  /* 0x000000000000781c */ /* 0x000fca0003f6f018 */
[----:B------:R-:W-:Y:S02]  /*a210*/  @UP1 ULDC.64 UR6, c[0x0][0xc08] ;  /* 0x0003020000061ab9 */ /* 0x000fe40000000a00 */
[----:B------:R-:W-:-:S06]  /*a220*/  @UP1 UIMAD.WIDE UR6, UR37, 0x4, UR6 ;  /* 0x00000004250618a5 */ /* 0x000fcc000f8e0206 */
[----:B------:R-:W-:Y:S02]  /*a230*/  IMAD.U32 R6, RZ, RZ, UR6 ;  /* 0x00000006ff067e24 */ /* 0x000fe4000f8e00ff */
[----:B------:R-:W-:-:S05]  /*a240*/  IMAD.U32 R7, RZ, RZ, UR7 ;  /* 0x00000007ff077e24 */ /* 0x000fca000f8e00ff */
[----:B------:R1:W5:Y:S01]  /*a250*/  @P3 LDG.E R0, desc[UR50][R6.64] ;  /* 0x0000003206003981 */ /* 0x000362000c1e1900 */
[----:B0-----:R-:W-:Y:S01]  /*a260*/  ISETP.NE.AND P0, PT, R11, 0x1, PT ;  /* 0x000000010b00780c */ /* 0x001fe20003f05270 */
[----:B------:R-:W-:Y:S01]  /*a270*/  UMOV UR4, URZ ;  /* 0x0000003f00047c82 */ /* 0x000fe20008000000 */
[----:B------:R-:W-:Y:S01]  /*a280*/  USHF.R.S32.HI UR10, URZ, 0x1f, UR41 ;  /* 0x0000001f3f0a7899 */ /* 0x000fe20008011429 */
[----:B------:R-:W-:-:S10]  /*a290*/  ISETP.GE.AND P1, PT, R194, 0x80, PT ;  /* 0x00000080c200780c */ /* 0x000fd40003f26270 */
[----:B------:R-:W0:Y:S01]  /*a2a0*/  @P0 LDC R9, c[0x0][0xbec] ;  /* 0x0002fb00ff090b82 */ /* 0x000e220000000800 */
[----:B--2---:R-:W-:-:S13]  /*a2b0*/  @P2 R2UR UR4, R3 ;  /* 0x00000000030422ca */ /* 0x004fda00000e0000 */
[----:B------:R-:W-:Y:S01]  /*a2c0*/  USHF.R.S32.HI UR9, URZ, 0x1f, UR4 ;  /* 0x0000001f3f097899 */ /* 0x000fe20008011404 */
[----:B01----:R-:W-:Y:S11]  /*a2d0*/  @P3 BRA `(.L_x_226) ;  /* 0x0000000000103947 */ /* 0x003ff60003800000 */
[----:B------:R-:W-:Y:S05]  /*a2e0*/  @!P2 BRA `(.L_x_226) ;  /* 0x00000000000ca947 */ /* 0x000fea0003800000 */
[----:B------:R-:W2:Y:S04]  /*a2f0*/  LDG.E R3, desc[UR50][R4.64] ;  /* 0x0000003204037981 */ /* 0x000ea8000c1e1900 */
[----:B-----5:R-:W2:Y:S02]  /*a300*/  LDG.E R0, desc[UR50][R4.64+0x4] ;  /* 0x0000043204007981 */ /* 0x020ea4000c1e1900 */
[----:B--2---:R-:W-:-:S07]  /*a310*/  IMAD.IADD R0, R0, 0x1, -R3 ;  /* 0x0000000100007824 */ /* 0x004fce00078e0a03 */
.L_x_226:
[----:B------:R-:W-:Y:S01]  /*a320*/  USEL UR37, UR37, URZ, !UP0 ;  /* 0x0000003f25257287 */ /* 0x000fe2000c000000 */
[----:B------:R-:W-:Y:S01]  /*a330*/  BSSY B1, `(.L_x_227) ;  /* 0x000002d000017945 */ /* 0x000fe20003800000 */
[----:B------:R-:W-:-:S03]  /*a340*/  USEL UR38, UR38, URZ, !UP0 ;  /* 0x0000003f26267287 */ /* 0x000fc6000c000000 */
[----:B------:R-:W-:Y:S09]  /*a350*/  @P1 BRA `(.L_x_228) ;  /* 0x0000000000a81947 */ /* 0x000ff20003800000 */
[----:B------:R-:W0:Y:S01]  /*a360*/  S2R R4, SR_TID.X ;  /* 0x0000000000047919 */ /* 0x000e220000002100 */
[----:B------:R-:W1:Y:S01]  /*a370*/  LDC R6, c[0x0][0xbe8] ;  /* 0x0002fa00ff067b82 */ /* 0x000e620000000800 */
[----:B------:R-:W-:-:S04]  /*a380*/  IMAD.U32 R3, RZ, RZ, UR40 ;  /* 0x00000028ff037e24 */ /* 0x000fc8000f8e00ff */
[----:B0-----:R-:W-:Y:S02]  /*a390*/  IMAD R3, R3, 0x80, R4 ;  /* 0x0000008003037824 */ /* 0x001fe400078e0204 */
[----:B-1---5:R-:W-:Y:S02]  /*a3a0*/  IMAD R4, R0, R6, RZ ;  /* 0x0000000600047224 */ /* 0x022fe400078e02ff */
[----:B------:R-:W-:-:S05]  /*a3b0*/  VIADD R5, R3, 0xffffff80 ;  /* 0xffffff8003057836 */ /* 0x000fca0000000000 */
[----:B------:R-:W-:-:S13]  /*a3c0*/  ISETP.GE.AND P1, PT, R5, R4, PT ;  /* 0x000000040500720c */ /* 0x000fda0003f26270 */
[----:B------:R-:W-:Y:S05]  /*a3d0*/  @P1 BRA `(.L_x_228) ;  /* 0x0000000000881947 */ /* 0x000fea0003800000 */
[----:B------:R-:W-:Y:S01]  /*a3e0*/  ISETP.NE.AND P1, PT, R6, 0x1, PT ;  /* 0x000000010600780c */ /* 0x000fe20003f25270 */
[----:B------:R-:W-:Y:S01]  /*a3f0*/  ULDC.64 UR12, c[0x0][0xb90] ;  /* 0x0002e400000c7ab9 */ /* 0x000fe20000000a00 */
[----:B------:R-:W-:Y:S01]  /*a400*/  UMOV UR6, UR4 ;  /* 0x0000000400067c82 */ /* 0x000fe20008000000 */
[----:B------:R-:W-:Y:S01]  /*a410*/  UIMAD UR8, UR10, UR12, URZ ;  /* 0x0000000c0a0872a4 */ /* 0x000fe2000f8e023f */
[----:B------:R-:W-:Y:S02]  /*a420*/  UMOV UR7, UR9 ;  /* 0x0000000900077c82 */ /* 0x000fe40008000000 */
[----:B------:R-:W-:Y:S02]  /*a430*/  UIMAD.WIDE.U32 UR6, UR41, UR12, UR6 ;  /* 0x0000000c290672a5 */ /* 0x000fe4000f8e0006 */
[----:B------:R-:W-:-:S03]  /*a440*/  UIMAD UR8, UR41, UR13, UR8 ;  /* 0x0000000d290872a4 */ /* 0x000fc6000f8e0208 */
[----:B------:R-:W-:Y:S02]  /*a450*/  ULDC.64 UR12, c[0x0][0xb98] ;  /* 0x0002e600000c7ab9 */ /* 0x000fe40000000a00 */
[----:B------:R-:W0:Y:S01]  /*a460*/  @P1 LDC R4, c[0x0][0xbec] ;  /* 0x0002fb00ff041b82 */ /* 0x000e220000000800 */
[----:B------:R-:W-:Y:S02]  /*a470*/  UIADD3 UR7, UR7, UR8, URZ ;  /* 0x0000000807077290 */ /* 0x000fe4000fffe03f */
[----:B------:R-:W-:Y:S02]  /*a480*/  UIMAD UR8, UR38, UR12, URZ ;  /* 0x0000000c260872a4 */ /* 0x000fe4000f8e023f */
[----:B------:R-:W-:Y:S02]  /*a490*/  UIMAD.WIDE.U32 UR6, UR37, UR12, UR6 ;  /* 0x0000000c250672a5 */ /* 0x000fe4000f8e0006 */
[----:B------:R-:W-:Y:S01]  /*a4a0*/  UIMAD UR8, UR37, UR13, UR8 ;  /* 0x0000000d250872a4 */ /* 0x000fe2000f8e0208 */
[----:B------:R-:W1:Y:S02]  /*a4b0*/  @P1 LDC R8, c[0x0][0xbf0] ;  /* 0x0002fc00ff081b82 */ /* 0x000e640000000800 */
[----:B------:R-:W-:Y:S01]  /*a4c0*/  ULDC.64 UR12, c[0x0][0xb88] ;  /* 0x0002e200000c7ab9 */ /* 0x000fe20000000a00 */
[----:B0-----:R-:W-:-:S04]  /*a4d0*/  @P1 IMAD.HI.U32 R3, R5, R4, RZ ;  /* 0x0000000405031227 */ /* 0x001fc800078e00ff */
[----:B------:R-:W-:Y:S01]  /*a4e0*/  IMAD.MOV.U32 R4, RZ, RZ, R5 ;  /* 0x000000ffff047224 */ /* 0x000fe200078e0005 */
[----:B-1----:R-:W-:Y:S01]  /*a4f0*/  @P1 SHF.R.U32.HI R4, RZ, R8, R3 ;  /* 0x00000008ff041219 */ /* 0x002fe20000011603 */
[----:B------:R-:W-:-:S04]  /*a500*/  IMAD.U32 R8, RZ, RZ, UR8 ;  /* 0x00000008ff087e24 */ /* 0x000fc8000f8e00ff */
[----:B------:R-:W-:-:S04]  /*a510*/  IMAD.MOV R3, RZ, RZ, -R4 ;  /* 0x000000ffff037224 */ /* 0x000fc800078e0a04 */
[----:B------:R-:W-:Y:S01]  /*a520*/  IMAD R3, R6, R3, R5 ;  /* 0x0000000306037224 */ /* 0x000fe200078e0205 */
[----:B------:R-:W-:Y:S02]  /*a530*/  SHF.R.S32.HI R5, RZ, 0x1f, R4 ;  /* 0x0000001fff057819 */ /* 0x000fe40000011404 */
[----:B------:R-:W-:Y:S02]  /*a540*/  IADD3 R4, P1, R4, UR6, RZ ;  /* 0x0000000604047c10 */ /* 0x000fe4000ff3e0ff */
[----:B------:R-:W-:Y:S02]  /*a550*/  SHF.R.S32.HI R6, RZ, 0x1f, R3 ;  /* 0x0000001fff067819 */ /* 0x000fe40000011403 */
[----:B------:R-:W-:Y:S01]  /*a560*/  IADD3.X R5, R5, UR7, R8, P1, !PT ;  /* 0x0000000705057c10 */ /* 0x000fe20008ffe408 */
[----:B------:R-:W-:Y:S02]  /*a570*/  ULDC.64 UR6, c[0x0][0xb50] ;  /* 0x0002d40000067ab9 */ /* 0x000fe40000000a00 */
[----:B------:R-:W-:-:S02]  /*a580*/  IMAD R6, R6, UR12, RZ ;  /* 0x0000000c06067c24 */ /* 0x000fc4000f8e02ff */
[----:B------:R-:W-:-:S04]  /*a590*/  IMAD.WIDE.U32 R4, R3, UR12, R4 ;  /* 0x0000000c03047c25 */ /* 0x000fc8000f8e0004 */
[----:B------:R-:W-:Y:S01]  /*a5a0*/  IMAD R7, R3, UR13, R6 ;  /* 0x0000000d03077c24 */ /* 0x000fe2000f8e0206 */
[----:B------:R-:W-:-:S03]  /*a5b0*/  LEA R6, P1, R4, UR6, 0x2 ;  /* 0x0000000604067c11 */ /* 0x000fc6000f8210ff */
[----:B------:R-:W-:-:S05]  /*a5c0*/  IMAD.IADD R3, R5, 0x1, R7 ;  /* 0x0000000105037824 */ /* 0x000fca00078e0207 */
[----:B------:R-:W-:Y:S01]  /*a5d0*/  LEA.HI.X R7, R4, UR7, R3, 0x2, P1 ;  /* 0x0000000704077c11 */ /* 0x000fe200088f1403 */
[----:B------:R-:W-:-:S05]  /*a5e0*/  IMAD.MOV.U32 R3, RZ, RZ, -0x800000 ;  /* 0xff800000ff037424 */ /* 0x000fca00078e00ff */
[----:B------:R0:W-:Y:S02]  /*a5f0*/  STG.E desc[UR50][R6.64], R3 ;  /* 0x0000000306007986 */ /* 0x0001e4000c101932 */
.L_x_228:
[----:B------:R-:W-:Y:S05]  /*a600*/  BSYNC B1 ;  /* 0x0000000000017941 */ /* 0x000fea0003800000 */
.L_x_227:
[----:B------:R-:W1:Y:S01]  /*a610*/  @P0 LDC R5, c[0x0][0xbf0] ;  /* 0x0002fc00ff050b82 */ /* 0x000e620000000800 */
[----:B------:R-:W-:Y:S01]  /*a620*/  ULDC.64 UR12, c[0x0][0xaa0] ;  /* 0x0002a800000c7ab9 */ /* 0x000fe20000000a00 */
[----:B0-----:R-:W-:Y:S01]  /*a630*/  IMAD R3, R17, 0x20, R18 ;  /* 0x0000002011037824 */ /* 0x001fe200078e0212 */
[----:B------:R-:W-:Y:S01]  /*a640*/  UIMAD UR8, UR9, UR12, URZ ;  /* 0x0000000c090872a4 */ /* 0x000fe2000f8e023f */
[----:B------:R-:W-:Y:S01]  /*a650*/  IMAD.U32 R8, RZ, RZ, UR40 ;  /* 0x00000028ff087e24 */ /* 0x000fe2000f8e00ff */
[----:B------:R-:W-:Y:S01]  /*a660*/  UIMAD.WIDE.U32 UR6, UR4, UR12, URZ ;  /* 0x0000000c040672a5 */ /* 0x000fe2000f8e003f */
[----:B------:R-:W-:Y:S01]  /*a670*/  IMAD.U32 R13, RZ, RZ, UR40 ;  /* 0x00000028ff0d7e24 */ /* 0x000fe2000f8e00ff */
[----:B------:R-:W-:Y:S01]  /*a680*/  UIMAD UR8, UR4, UR13, UR8 ;  /* 0x0000000d040872a4 */ /* 0x000fe2000f8e0208 */
[----:B------:R-:W-:Y:S01]  /*a690*/  IMAD R8, R8, 0x80, R3 ;  /* 0x0000008008087824 */ /* 0x000fe200078e0203 */
[----:B------:R-:W-:Y:S01]  /*a6a0*/  BSSY B1, `(.L_x_229) ;  /* 0x0000036000017945 */ /* 0x000fe20003800000 */
[----:B------:R-:W-:Y:S01]  /*a6b0*/  ULDC.64 UR12, c[0x0][0xae8] ;  /* 0x0002ba00000c7ab9 */ /* 0x000fe20000000a00 */
[----:B------:R-:W-:Y:S01]  /*a6c0*/  UIADD3 UR7, UR7, UR8, URZ ;  /* 0x0000000807077290 */ /* 0x000fe2000fffe03f */
[----:B------:R-:W-:Y:S01]  /*a6d0*/  @P0 IMAD.HI.U32 R4, R8, R9, RZ ;  /* 0x0000000908040227 */ /* 0x000fe200078e00ff */
[----:B------:R-:W-:-:S02]  /*a6e0*/  UIMAD UR4, UR10, UR12, URZ ;  /* 0x0000000c0a0472a4 */ /* 0x000fc4000f8e023f */
[----:B------:R-:W-:Y:S01]  /*a6f0*/  UIMAD.WIDE.U32 UR6, UR41, UR12, UR6 ;  /* 0x0000000c290672a5 */ /* 0x000fe2000f8e0006 */
[----:B------:R-:W-:Y:S01]  /*a700*/  IMAD.MOV.U32 R3, RZ, RZ, R8 ;  /* 0x000000ffff037224 */ /* 0x000fe200078e0008 */
[----:B------:R-:W-:Y:S01]  /*a710*/  UIMAD UR4, UR41, UR13, UR4 ;  /* 0x0000000d290472a4 */ /* 0x000fe2000f8e0204 */
[----:B------:R-:W-:-:S03]  /*a720*/  ULDC.64 UR8, c[0x0][0xaf0] ;  /* 0x0002bc0000087ab9 */ /* 0x000fc60000000a00 */
[----:B------:R-:W-:Y:S02]  /*a730*/  UIADD3 UR7, UR7, UR4, URZ ;  /* 0x0000000407077290 */ /* 0x000fe4000fffe03f */
[----:B------:R-:W-:Y:S01]  /*a740*/  UIMAD UR4, UR38, UR8, URZ ;  /* 0x00000008260472a4 */ /* 0x000fe2000f8e023f */
[----:B-1----:R-:W-:Y:S01]  /*a750*/  @P0 SHF.R.U32.HI R3, RZ, R5, R4 ;  /* 0x00000005ff030219 */ /* 0x002fe20000011604 */
[----:B------:R-:W-:Y:S02]  /*a760*/  UIMAD.WIDE.U32 UR6, UR37, UR8, UR6 ;  /* 0x00000008250672a5 */ /* 0x000fe4000f8e0006 */
[----:B------:R-:W-:Y:S01]  /*a770*/  UIMAD UR4, UR37, UR9, UR4 ;  /* 0x00000009250472a4 */ /* 0x000fe2000f8e0204 */
[--C-:B------:R-:W-:Y:S01]  /*a780*/  SHF.R.S32.HI R4, RZ, 0x1f, R3.reuse ;  /* 0x0000001fff047819 */ /* 0x100fe20000011403 */
[----:B------:R-:W-:Y:S01]  /*a790*/  IMAD.MOV R7, RZ, RZ, -R3 ;  /* 0x000000ffff077224 */ /* 0x000fe200078e0a03 */
[----:B------:R-:W-:Y:S01]  /*a7a0*/  ULDC.64 UR8, c[0x0][0xae0] ;  /* 0x0002b80000087ab9 */ /* 0x000fe20000000a00 */
[----:B------:R-:W-:-:S02]  /*a7b0*/  UIADD3 UR4, UR7, UR4, URZ ;  /* 0x0000000407047290 */ /* 0x000fc4000fffe03f */
[----:B------:R-:W-:Y:S02]  /*a7c0*/  IMAD.U32 R5, RZ, RZ, UR7 ;  /* 0x00000007ff057e24 */ /* 0x000fe4000f8e00ff */
[----:B------:R-:W-:Y:S02]  /*a7d0*/  IMAD R6, R4, UR8, RZ ;  /* 0x0000000804067c24 */ /* 0x000fe4000f8e02ff */
[----:B------:R-:W-:Y:S01]  /*a7e0*/  IMAD.U32 R4, RZ, RZ, UR6 ;  /* 0x00000006ff047e24 */ /* 0x000fe2000f8e00ff */
[----:B------:R-:W-:Y:S01]  /*a7f0*/  ULDC.64 UR6, c[0x0][0xad8] ;  /* 0x0002b60000067ab9 */ /* 0x000fe20000000a00 */
[----:B------:R-:W-:Y:S02]  /*a800*/  IMAD.U32 R5, RZ, RZ, UR4 ;  /* 0x00000004ff057e24 */ /* 0x000fe4000f8e00ff */
[----:B------:R-:W-:Y:S02]  /*a810*/  IMAD R7, R11, R7, R8 ;  /* 0x000000070b077224 */ /* 0x000fe400078e0208 */
[----:B------:R-:W-:-:S02]  /*a820*/  IMAD R9, R3, UR9, R6 ;  /* 0x0000000903097c24 */ /* 0x000fc4000f8e0206 */
[----:B------:R-:W-:Y:S01]  /*a830*/  IMAD.WIDE.U32 R4, R3, UR8, R4 ;  /* 0x0000000803047c25 */ /* 0x000fe2000f8e0004 */
[----:B------:R-:W-:-:S03]  /*a840*/  SHF.R.S32.HI R3, RZ, 0x1f, R7 ;  /* 0x0000001fff037819 */ /* 0x000fc60000011407 */
[----:B------:R-:W-:Y:S02]  /*a850*/  IMAD.IADD R5, R5, 0x1, R9 ;  /* 0x0000000105057824 */ /* 0x000fe400078e0209 */
[----:B------:R-:W-:Y:S02]  /*a860*/  IMAD R6, R3, UR6, RZ ;  /* 0x0000000603067c24 */ /* 0x000fe4000f8e02ff */
[----:B------:R-:W-:Y:S02]  /*a870*/  IMAD R8, R13, 0x80, R18 ;  /* 0x000000800d087824 */ /* 0x000fe400078e0212 */
[----:B-----5:R-:W-:Y:S02]  /*a880*/  IMAD R11, R0, R11, RZ ;  /* 0x0000000b000b7224 */ /* 0x020fe400078e02ff */
[C---:B------:R-:W-:Y:S02]  /*a890*/  IMAD R3, R7.reuse, UR7, R6 ;  /* 0x0000000707037c24 */ /* 0x040fe4000f8e0206 */
[----:B------:R-:W-:Y:S01]  /*a8a0*/  IMAD.WIDE.U32 R4, R7, UR6, R4 ;  /* 0x0000000607047c25 */ /* 0x000fe2000f8e0004 */
[----:B------:R-:W-:Y:S01]  /*a8b0*/  ISETP.GE.AND P2, PT, R8, R11, PT ;  /* 0x0000000b0800720c */ /* 0x000fe20003f46270 */
[----:B------:R-:W-:-:S02]  /*a8c0*/  ULDC.64 UR6, c[0x0][0xa80] ;  /* 0x0002a00000067ab9 */ /* 0x000fc40000000a00 */
[----:B------:R-:W-:Y:S01]  /*a8d0*/  IMAD.IADD R3, R5, 0x1, R3 ;  /* 0x0000000105037824 */ /* 0x000fe200078e0203 */
[----:B------:R-:W-:Y:S01]  /*a8e0*/  LEA R6, P3, R4, UR6, 0x1 ;  /* 0x0000000604067c11 */ /* 0x000fe2000f8608ff */
[----:B------:R-:W-:-:S03]  /*a8f0*/  VIADD R0, R8, 0x20 ;  /* 0x0000002008007836 */ /* 0x000fc60000000000 */
[----:B------:R-:W-:Y:S01]  /*a900*/  LEA.HI.X R3, R4, UR7, R3, 0x1, P3 ;  /* 0x0000000704037c11 */ /* 0x000fe200098f0c03 */
[----:B------:R0:W1:Y:S01]  /*a910*/  SHFL.IDX PT, R7, R6, RZ, 0x181f ;  /* 0x00181fff06077589 */ /* 0x00006200000e0000 */
[-C--:B------:R-:W-:Y:S01]  /*a920*/  ISETP.GE.AND P1, PT, R0, R11.reuse, PT ;  /* 0x0000000b0000720c */ /* 0x080fe20003f26270 */
[----:B------:R-:W-:Y:S02]  /*a930*/  VIADD R0, R8, 0x40 ;  /* 0x0000004008007836 */ /* 0x000fe40000000000 */
[----:B------:R0:W2:Y:S03]  /*a940*/  SHFL.IDX PT, R5, R3, RZ, 0x181f ;  /* 0x00181fff03057589 */ /* 0x0000a600000e0000 */
[----:B------:R-:W-:Y:S01]  /*a950*/  ISETP.GE.AND P0, PT, R0, R11, PT ;  /* 0x0000000b0000720c */ /* 0x000fe20003f06270 */
[----:B------:R-:W-:-:S12]  /*a960*/  @P2 BRA `(.L_x_230) ;  /* 0x0000000000242947 */ /* 0x000fd80003800000 */
[----:B------:R-:W-:Y:S02]  /*a970*/  ULDC UR4, c[0x0][0xac8] ;  /* 0x0002b20000047ab9 */ /* 0x000fe40000000800 */
[----:B------:R-:W-:Y:S02]  /*a980*/  ISETP.GE.AND P4, PT, R2, UR4, PT ;  /* 0x0000000402007c0c */ /* 0x000fe4000bf86270 */
[----:B------:R-:W-:-:S11]  /*a990*/  ISETP.GE.AND P5, PT, R16, UR4, PT ;  /* 0x0000000410007c0c */ /* 0x000fd6000bfa6270 */
[-C--:B-1----:R-:W-:Y:S02]  /*a9a0*/  @!P4 LEA R12, P2, R2, R7.reuse, 0x1 ;  /* 0x00000007020cc211 */ /* 0x082fe400078408ff */
[----:B------:R-:W-:Y:S02]  /*a9b0*/  @!P5 LEA R4, P3, R16, R7, 0x1 ;  /* 0x000000071004d211 */ /* 0x000fe400078608ff */
[-C--:B--2---:R-:W-:Y:S02]  /*a9c0*/  @!P4 LEA.HI.X R13, R2, R5.reuse, R193, 0x1, P2 ;  /* 0x00000005020dc211 */ /* 0x084fe400010f0cc1 */
[----:B------:R-:W-:-:S03]  /*a9d0*/  @!P5 LEA.HI.X R5, R16, R5, R192, 0x1, P3 ;  /* 0x000000051005d211 */ /* 0x000fc600018f0cc0 */
[----:B------:R3:W-:Y:S04]  /*a9e0*/  @!P4 ST.E.128 desc[UR50][R12.64], RZ ;  /* 0x000000ff0c00c985 */ /* 0x0007e8000c101d32 */
[----:B------:R3:W-:Y:S02]  /*a9f0*/  @!P5 ST.E.128 desc[UR50][R4.64], RZ ;  /* 0x000000ff0400d985 */ /* 0x0007e4000c101d32 */
.L_x_230:
[----:B------:R-:W-:Y:S05]  /*aa00*/  BSYNC B1 ;  /* 0x0000000000017941 */ /* 0x000fea0003800000 */
.L_x_229:
        /* <DEDUP_REMOVED lines=11> */
[----:B------:R4:W-:Y:S04]  /*aac0*/  @!P3 ST.E.128 desc[UR50][R12.64], RZ ;  /* 0x000000ff0c00b985 */ /* 0x0009e8000c101d32 */
[----:B------:R4:W-:Y:S02]  /*aad0*/  @!P4 ST.E.128 desc[UR50][R4.64], RZ ;  /* 0x000000ff0400c985 */ /* 0x0009e4000c101d32 */
.L_x_232:
[----:B------:R-:W-:Y:S05]  /*aae0*/  BSYNC B1 ;  /* 0x0000000000017941 */ /* 0x000fea0003800000 */
.L_x_231:
        /* <DEDUP_REMOVED lines=11> */
[----:B------:R1:W-:Y:S04]  /*aba0*/  @!P2 ST.E.128 desc[UR50][R12.64], RZ ;  /* 0x000000ff0c00a985 */ /* 0x0003e8000c101d32 */
[----:B------:R1:W-:Y:S02]  /*abb0*/  @!P3 ST.E.128 desc[UR50][R4.64], RZ ;  /* 0x000000ff0400b985 */ /* 0x0003e4000c101d32 */
.L_x_234:
[----:B------:R-:W-:Y:S05]  /*abc0*/  BSYNC B1 ;  /* 0x0000000000017941 */ /* 0x000fea0003800000 */
.L_x_233:
[----:B------:R-:W-:Y:S01]  /*abd0*/  VIADD R0, R8, 0x60 ;  /* 0x0000006008007836 */ /* 0x000fe20000000000 */
[----:B0-23--:R-:W0:Y:S04]  /*abe0*/  SHFL.IDX PT, R3, R3, 0x3, 0x181f ;  /* 0x00781f0003037f89 */ /* 0x00de2800000e0000 */
[----:B------:R-:W-:Y:S01]  /*abf0*/  ISETP.GE.AND P0, PT, R0, R11, PT ;  /* 0x0000000b0000720c */ /* 0x000fe20003f06270 */
[----:B-1--4-:R4:W1:-:S12]  /*ac00*/  SHFL.IDX PT, R5, R6, 0x3, 0x181f ;  /* 0x00781f0006057f89 */ /* 0x01285800000e0000 */
[----:B----4-:R-:W-:Y:S05]  /*ac10*/  @P0 BRA `(.L_x_225) ;  /* 0x0000000000240947 */ /* 0x010fea0003800000 */
[----:B------:R-:W-:Y:S02]  /*ac20*/  ULDC UR4, c[0x0][0xac8] ;  /* 0x0002b20000047ab9 */ /* 0x000fe40000000800 */
[----:B------:R-:W-:Y:S02]  /*ac30*/  ISETP.GE.AND P2, PT, R2, UR4, PT ;  /* 0x0000000402007c0c */ /* 0x000fe4000bf46270 */
[----:B------:R-:W-:-:S11]  /*ac40*/  ISETP.GE.AND P3, PT, R16, UR4, PT ;  /* 0x0000000410007c0c */ /* 0x000fd6000bf66270 */
[-C--:B-1----:R-:W-:Y:S02]  /*ac50*/  @!P2 LEA R6, P0, R2, R5.reuse, 0x1 ;  /* 0x000000050206a211 */ /* 0x082fe400078008ff */
[----:B------:R-:W-:Y:S02]  /*ac60*/  @!P3 LEA R4, P1, R16, R5, 0x1 ;  /* 0x000000051004b211 */ /* 0x000fe400078208ff */
[-C--:B0-----:R-:W-:Y:S02]  /*ac70*/  @!P2 LEA.HI.X R7, R2, R3.reuse, R193, 0x1, P0 ;  /* 0x000000030207a211 */ /* 0x081fe400000f0cc1 */
[----:B------:R-:W-:-:S03]  /*ac80*/  @!P3 LEA.HI.X R5, R16, R3, R192, 0x1, P1 ;  /* 0x000000031005b211 */ /* 0x000fc600008f0cc0 */
[----:B------:R4:W-:Y:S04]  /*ac90*/  @!P2 ST.E.128 desc[UR50][R6.64], RZ ;  /* 0x000000ff0600a985 */ /* 0x0009e8000c101d32 */
[----:B------:R4:W-:Y:S02]  /*aca0*/  @!P3 ST.E.128 desc[UR50][R4.64], RZ ;  /* 0x000000ff0400b985 */ /* 0x0009e4000c101d32 */
.L_x_225:
[----:B------:R-:W-:Y:S05]  /*acb0*/  BSYNC B0 ;  /* 0x0000000000007941 */ /* 0x000fea0003800000 */
.L_x_216:
[----:B------:R-:W-:Y:S02]  /*acc0*/  ULDC UR4, c[0x0][0xc3c] ;  /* 0x00030f0000047ab9 */ /* 0x000fe40000000800 */
[----:B------:R-:W-:-:S13]  /*acd0*/  ISETP.GE.AND P0, PT, R51, UR4, PT ;  /* 0x0000000433007c0c */ /* 0x000fda000bf06270 */
[----:B------:R-:W-:Y:S05]  /*ace0*/  @!P0 BRA `(.L_x_235) ;  /* 0xffffff60001c8947 */ /* 0x000fea000383ffff */
[----:B------:R-:W-:Y:S05]  /*acf0*/  EXIT ;  /* 0x000000000000794d */ /* 0x000fea0003800000 */
.L_x_188:
[----:B------:R-:W-:-:S08]  /*ad00*/  NOP ;  /* 0x0000000000007918 */ /* 0x000fd00000000000 */
[----:B------:R-:W0:-:S00]  /*ad10*/  USETMAXREG.DEALLOC.CTAPOOL 0x28 ;  /* 0x00000028000079c8 */ /* 0x000e0000080e0500 */
[----:B0-----:R-:W-:Y:S02]  /*ad20*/  LOP3.LUT R0, R0, 0x3, RZ, 0xc0, !PT ;  /* 0x0000000300007812 */ /* 0x001fe400078ec0ff */
[----:B------:R-:W-:-:S04]  /*ad30*/  LOP3.LUT R23, R23, 0xfffffdff, RZ, 0xc0, !PT ;  /* 0xfffffdff17177812 */ /* 0x000fc800078ec0ff */
[----:B------:R-:W0:Y:S02]  /*ad40*/  SHFL.IDX PT, R0, R0, RZ, 0x1f ;  /* 0x00001fff00007589 */ /* 0x000e2400000e0000 */
[----:B0-----:R-:W-:-:S13]  /*ad50*/  ISETP.NE.AND P0, PT, R0, RZ, PT ;  /* 0x000000ff0000720c */ /* 0x001fda0003f05270 */
[----:B------:R-:W-:Y:S01]  /*ad60*/  @P0 BAR.SYNC.DEFER_BLOCKING 0x5, 0x180 ;  /* 0x0146000000000b1d */ /* 0x000fe20000010000 */
[----:B------:R-:W-:Y:S02]  /*ad70*/  @P0 MOV R3, 0x400 ;  /* 0x0000040000030802 */ /* 0x000fe40000000f00 */
[----:B------:R-:W-:Y:S02]  /*ad80*/  @P0 LOP3.LUT R23, R23, 0x200, RZ, 0xfc, !PT ;  /* 0x0000020017170812 */ /* 0x000fe400078efcff */
[----:B------:R-:W-:-:S05]  /*ad90*/  @P0 LEA R2, R2, R3, 0x18 ;  /* 0x0000000302020211 */ /* 0x000fca00078ec0ff */
[----:B------:R-:W0:Y:S02]  /*ada0*/  @P0 LDS.128 R16, [R2+0x298d0] ;  /* 0x0298d00002100984 */ /* 0x000e240000000c00 */
[----:B0-----:R-:W-:Y:S01]  /*adb0*/  @P0 R2UR UR40, R19 ;  /* 0x00000000132802ca */ /* 0x001fe200000e0000 */
[----:B------:R-:W-:Y:S06]  /*adc0*/  @P0 BAR.ARV 0x4, 0x180 ;  /* 0x0106000000000b1d */ /* 0x000fec0000002000 */
[----:B------:R-:W-:Y:S08]  /*add0*/  @P0 BRA `(.L_x_236) ;  /* 0x00000008000c0947 */ /* 0x000ff00003800000 */
[----:B------:R-:W0:Y:S01]  /*ade0*/  S2R R4, SR_TID.X ;  /* 0x0000000000047919 */ /* 0x000e220000002100 */
[----:B------:R-:W-:Y:S01]  /*adf0*/  ULDC UR4, c[0x0][0xc3c] ;  /* 0x00030f0000047ab9 */ /* 0x000fe20000000800 */
[----:B------:R-:W-:Y:S01]  /*ae00*/  IMAD.MOV.U32 R0, RZ, RZ, RZ ;  /* 0x000000ffff007224 */ /* 0x000fe200078e00ff */
[----:B------:R-:W1:Y:S01]  /*ae10*/  LDC R11, c[0x0][0xc38] ;  /* 0x00030e00ff0b7b82 */ /* 0x000e620000000800 */
[----:B0-----:R-:W-:-:S04]  /*ae20*/  LOP3.LUT R5, R4, 0x1f, RZ, 0xc0, !PT ;  /* 0x0000001f04057812 */ /* 0x001fc800078ec0ff */
[----:B------:R-:W-:-:S04]  /*ae30*/  ISETP.NE.AND P0, PT, R5, 0x1f, PT ;  /* 0x0000001f0500780c */ /* 0x000fc80003f05270 */
[----:B------:R-:W-:-:S13]  /*ae40*/  ISETP.GE.OR P1, PT, R5, UR4, !P0 ;  /* 0x0000000405007c0c */ /* 0x000fda000c726670 */
[----:B------:R-:W0:Y:S02]  /*ae50*/  @!P1 LDC.64 R2, c[0x0][0xc80] ;  /* 0x00032000ff029b82 */ /* 0x000e240000000a00 */
[----:B0-----:R-:W-:-:S05]  /*ae60*/  @!P1 IMAD.WIDE.U32 R2, R5, 0x4, R2 ;  /* 0x0000000405029825 */ /* 0x001fca00078e0002 */
[----:B------:R-:W2:Y:S01]  /*ae70*/  @!P1 LDG.E R0, desc[UR50][R2.64] ;  /* 0x0000003202009981 */ /* 0x000ea2000c1e1900 */
[C---:B------:R-:W-:Y:S01]  /*ae80*/  ISETP.NE.AND P1, PT, R5.reuse, RZ, PT ;  /* 0x000000ff0500720c */ /* 0x040fe20003f25270 */
[----:B------:R-:W-:Y:S01]  /*ae90*/  UMOV UR4, URZ ;  /* 0x0000003f00047c82 */ /* 0x000fe20008000000 */
[C---:B------:R-:W-:Y:S01]  /*aea0*/  ISETP.GE.U32.AND P2, PT, R5.reuse, 0x2, PT ;  /* 0x000000020500780c */ /* 0x040fe20003f46070 */
[----:B------:R-:W-:Y:S01]  /*aeb0*/  IMAD.MOV.U32 R16, RZ, RZ, RZ ;  /* 0x000000ffff107224 */ /* 0x000fe200078e00ff */
[C---:B------:R-:W-:Y:S02]  /*aec0*/  ISETP.GE.U32.AND P3, PT, R5.reuse, 0x4, PT ;  /* 0x000000040500780c */ /* 0x040fe40003f66070 */
[C---:B------:R-:W-:Y:S02]  /*aed0*/  ISETP.GE.U32.AND P4, PT, R5.reuse, 0x8, PT ;  /* 0x000000080500780c */ /* 0x040fe40003f86070 */
[----:B------:R-:W-:Y:S01]  /*aee0*/  ISETP.GE.U32.AND P5, PT, R5, 0x10, PT ;  /* 0x000000100500780c */ /* 0x000fe20003fa6070 */
[----:B--2---:R-:W0:Y:S02]  /*aef0*/  SHFL.UP PT, R4, R0, 0x1, RZ ;  /* 0x0420000000047989 */ /* 0x004e2400000e00ff */
[----:B0-----:R-:W-:-:S05]  /*af00*/  SEL R7, R4, RZ, P1 ;  /* 0x000000ff04077207 */ /* 0x001fca0000800000 */
[----:B------:R-:W-:-:S05]  /*af10*/  IMAD.IADD R7, R0, 0x1, R7 ;  /* 0x0000000100077824 */ /* 0x000fca00078e0207 */
[----:B------:R-:W0:Y:S02]  /*af20*/  SHFL.UP PT, R4, R7, 0x2, RZ ;  /* 0x0440000007047989 */ /* 0x000e2400000e00ff */
        /* <DEDUP_REMOVED lines=10> */
[----:B------:R-:W-:Y:S02]  /*afd0*/  IMAD.IADD R6, R2, 0x1, R7 ;  /* 0x0000000102067824 */ /* 0x000fe400078e0207 */
[----:B------:R-:W0:Y:S03]  /*afe0*/  S2R R7, SR_CTAID.X ;  /* 0x0000000000077919 */ /* 0x000e260000002500 */
[----:B------:R-:W1:Y:S02]  /*aff0*/  SHFL.IDX PT, R4, R6, 0x1f, 0x1f ;  /* 0x03e01f0006047f89 */ /* 0x000e6400000e0000 */
[----:B-1----:R-:W-:-:S04]  /*b000*/  IMAD R4, R4, R11, RZ ;  /* 0x0000000b04047224 */ /* 0x002fc800078e02ff */
[----:B------:R-:W-:Y:S01]  /*b010*/  IMAD.MOV.U32 R3, RZ, RZ, R4 ;  /* 0x000000ffff037224 */ /* 0x000fe200078e0004 */
[----:B0-----:R-:W-:-:S13]  /*b020*/  ISETP.GT.AND P6, PT, R4, R7, PT ;  /* 0x000000070400720c */ /* 0x001fda0003fc4270 */
[----:B------:R-:W-:Y:S05]  /*b030*/  @P6 BRA `(.L_x_237) ;  /* 0x0000000000946947 */ /* 0x000fea0003800000 */
[----:B------:R-:W-:Y:S01]  /*b040*/  IMAD.MOV.U32 R4, RZ, RZ, R3 ;  /* 0x000000ffff047224 */ /* 0x000fe200078e0003 */
[----:B------:R-:W-:Y:S01]  /*b050*/  UMOV UR4, URZ ;  /* 0x0000003f00047c82 */ /* 0x000fe20008000000 */
[----:B------:R-:W-:-:S05]  /*b060*/  ULDC UR5, c[0x0][0xc3c] ;  /* 0x00030f0000057ab9 */ /* 0x000fca0000000800 */
.L_x_241:
[----:B------:R-:W-:-:S04]  /*b070*/  UIADD3 UR4, UR4, 0x1f, URZ ;  /* 0x0000001f04047890 */ /* 0x000fc8000fffe03f */
[----:B------:R-:W-:-:S06]  /*b080*/  UISETP.GE.AND UP0, UPT, UR4, UR5, UPT ;  /* 0x000000050400728c */ /* 0x000fcc000bf06270 */
[----:B------:R-:W-:-:S13]  /*b090*/  PLOP3.LUT P6, PT, PT, PT, UP0, 0x40, 0x0 ;  /* 0x000000000000781c */ /* 0x000fda0003fce808 */
[----:B------:R-:W-:Y:S05]  /*b0a0*/  @!P6 BRA `(.L_x_238) ;  /* 0x00000004002ce947 */ /* 0x000fea0003800000 */
[----:B------:R-:W-:Y:S01]  /*b0b0*/  VIADD R9, R5, UR4 ;  /* 0x0000000405097c36 */ /* 0x000fe20008000000 */
[----:B------:R-:W-:Y:S01]  /*b0c0*/  BSSY B0, `(.L_x_239) ;  /* 0x0000007000007945 */ /* 0x000fe20003800000 */
[----:B------:R-:W-:-:S03]  /*b0d0*/  IMAD.MOV.U32 R0, RZ, RZ, RZ ;  /* 0x000000ffff007224 */ /* 0x000fc600078e00ff */
[----:B------:R-:W-:-:S13]  /*b0e0*/  ISETP.GE.OR P6, PT, R9, UR5, !P0 ;  /* 0x0000000509007c0c */ /* 0x000fda000c7c6670 */
[----:B------:R-:W-:Y:S05]  /*b0f0*/  @P6 BRA `(.L_x_240) ;  /* 0x00000000000c6947 */ /* 0x000fea0003800000 */
[----:B------:R-:W0:Y:S02]  /*b100*/  LDC.64 R2, c[0x0][0xc80] ;  /* 0x00032000ff027b82 */ /* 0x000e240000000a00 */
[----:B0-----:R-:W-:-:S05]  /*b110*/  IMAD.WIDE R2, R9, 0x4, R2 ;  /* 0x0000000409027825 */ /* 0x001fca00078e0202 */
[----:B------:R0:W5:Y:S02]  /*b120*/  LDG.E R0, desc[UR50][R2.64] ;  /* 0x0000003202007981 */ /* 0x000164000c1e1900 */
.L_x_240:
[----:B------:R-:W-:Y:S05]  /*b130*/  BSYNC B0 ;  /* 0x0000000000007941 */ /* 0x000fea0003800000 */
.L_x_239:
[----:B0----5:R-:W0:Y:S02]  /*b140*/  SHFL.UP PT, R2, R0, 0x1, RZ ;  /* 0x0420000000027989 */ /* 0x021e2400000e00ff */
        /* <DEDUP_REMOVED lines=14> */
[----:B------:R-:W0:Y:S03]  /*b230*/  LDC R11, c[0x0][0xc38] ;  /* 0x00030e00ff0b7b82 */ /* 0x000e260000000800 */
[----:B------:R-:W0:Y:S02]  /*b240*/  SHFL.IDX PT, R3, R6, 0x1f, 0x1f ;  /* 0x03e01f0006037f89 */ /* 0x000e2400000e0000 */
[----:B0-----:R-:W-:-:S04]  /*b250*/  IMAD R3, R3, R11, RZ ;  /* 0x0000000b03037224 */ /* 0x001fc800078e02ff */
[----:B------:R-:W-:-:S05]  /*b260*/  IMAD.IADD R4, R3, 0x1, R4 ;  /* 0x0000000103047824 */ /* 0x000fca00078e0204 */
[----:B------:R-:W-:-:S13]  /*b270*/  ISETP.GT.AND P6, PT, R4, R7, PT ;  /* 0x000000070400720c */ /* 0x000fda0003fc4270 */
[----:B------:R-:W-:Y:S05]  /*b280*/  @!P6 BRA `(.L_x_241) ;  /* 0xfffffffc0078e947 */ /* 0x000fea000383ffff */
.L_x_237:
[----:B------:R-:W-:-:S04]  /*b290*/  IMAD.IADD R8, R4, 0x1, -R3 ;  /* 0x0000000104087824 */ /* 0x000fc800078e0a03 */
[----:B------:R-:W-:-:S05]  /*b2a0*/  IMAD R2, R6, R11, R8 ;  /* 0x0000000b06027224 */ /* 0x000fca00078e0208 */
[----:B------:R-:W-:-:S13]  /*b2b0*/  ISETP.GT.AND P0, PT, R2, R7, PT ;  /* 0x000000070200720c */ /* 0x000fda0003f04270 */
[----:B------:R-:W-:Y:S02]  /*b2c0*/  VOTEU.ANY UR5, UPT, !P0 ;  /* 0x0000000000057886 */ /* 0x000fe400040e0100 */
[----:B------:R-:W-:Y:S02]  /*b2d0*/  UPOPC UR40, UR5 ;  /* 0x00000005002872bf */ /* 0x000fe40008000000 */
[----:B------:R-:W-:-:S04]  /*b2e0*/  ISETP.NE.AND P0, PT, RZ, UR5, PT ;  /* 0x00000005ff007c0c */ /* 0x000fc8000bf05270 */
[----:B------:R-:W-:-:S05]  /*b2f0*/  IMAD.U32 R13, RZ, RZ, UR40 ;  /* 0x00000028ff0d7e24 */ /* 0x000fca000f8e00ff */
[----:B------:R-:W0:Y:S02]  /*b300*/  SHFL.IDX PT, R10, R0, R13, 0x1f ;  /* 0x00001f0d000a7589 */ /* 0x000e2400000e0000 */
[----:B0-----:R-:W-:-:S04]  /*b310*/  IABS R9, R10 ;  /* 0x0000000a00097213 */ /* 0x001fc80000000000 */
[----:B------:R-:W0:Y:S08]  /*b320*/  I2F.RP R4, R9 ;  /* 0x0000000900047306 */ /* 0x000e300000209400 */
[----:B0-----:R-:W0:Y:S02]  /*b330*/  MUFU.RCP R4, R4 ;  /* 0x0000000400047308 */ /* 0x001e240000001000 */
[----:B0-----:R-:W-:-:S06]  /*b340*/  VIADD R2, R4, 0xffffffe ;  /* 0x0ffffffe04027836 */ /* 0x001fcc0000000000 */
[----:B------:R0:W1:Y:S01]  /*b350*/  F2I.FTZ.U32.TRUNC.NTZ R3, R2 ;  /* 0x0000000200037305 */ /* 0x000062000021f000 */
[----:B------:R-:W-:Y:S05]  /*b360*/  @!P0 BRA `(.L_x_242) ;  /* 0x00000000000c8947 */ /* 0x000fea0003800000 */
[----:B------:R-:W-:-:S06]  /*b370*/  UIADD3 UR5, UR40, -0x1, URZ ;  /* 0xffffffff28057890 */ /* 0x000fcc000fffe03f */
[----:B------:R-:W-:-:S05]  /*b380*/  IMAD.U32 R13, RZ, RZ, UR5 ;  /* 0x00000005ff0d7e24 */ /* 0x000fca000f8e00ff */
[----:B------:R2:W3:Y:S02]  /*b390*/  SHFL.IDX PT, R16, R6, R13, 0x1f ;  /* 0x00001f0d06107589 */ /* 0x0004e400000e0000 */
.L_x_242:
[----:B---3--:R-:W-:Y:S01]  /*b3a0*/  IMAD R16, R16, R11, R8 ;  /* 0x0000000b10107224 */ /* 0x008fe200078e0208 */
[----:B0-----:R-:W-:Y:S01]  /*b3b0*/  IABS R2, R10 ;  /* 0x0000000a00027213 */ /* 0x001fe20000000000 */
[----:B-1----:R-:W-:Y:S01]  /*b3c0*/  IMAD.MOV R0, RZ, RZ, -R3 ;  /* 0x000000ffff007224 */ /* 0x002fe200078e0a03 */
[----:B------:R-:W-:Y:S01]  /*b3d0*/  UIADD3 UR40, UR40, UR4, URZ ;  /* 0x0000000428287290 */ /* 0x000fe2000fffe03f */
[----:B------:R-:W-:Y:S02]  /*b3e0*/  IMAD.IADD R11, R7, 0x1, -R16 ;  /* 0x00000001070b7824 */ /* 0x000fe400078e0a10 */
[----:B------:R-:W-:Y:S02]  /*b3f0*/  IMAD.MOV R4, RZ, RZ, -R2 ;  /* 0x000000ffff047224 */ /* 0x000fe400078e0a02 */
[----:B------:R-:W-:Y:S01]  /*b400*/  IMAD R7, R0, R9, RZ ;  /* 0x0000000900077224 */ /* 0x000fe200078e02ff */
[----:B------:R-:W-:Y:S01]  /*b410*/  IABS R0, R11 ;  /* 0x0000000b00007213 */ /* 0x000fe20000000000 */
[----:B------:R-:W-:-:S04]  /*b420*/  IMAD.MOV.U32 R2, RZ, RZ, RZ ;  /* 0x000000ffff027224 */ /* 0x000fc800078e00ff */
[----:B------:R-:W-:-:S04]  /*b430*/  IMAD.HI.U32 R2, R3, R7, R2 ;  /* 0x0000000703027227 */ /* 0x000fc800078e0002 */
[----:B------:R-:W-:Y:S02]  /*b440*/  IMAD.MOV.U32 R3, RZ, RZ, R0 ;  /* 0x000000ffff037224 */ /* 0x000fe400078e0000 */
[----:B------:R-:W-:Y:S02]  /*b450*/  IMAD.MOV.U32 R0, RZ, RZ, R4 ;  /* 0x000000ffff007224 */ /* 0x000fe400078e0004 */
[----:B------:R-:W-:-:S04]  /*b460*/  IMAD.HI.U32 R2, R2, R3, RZ ;  /* 0x0000000302027227 */ /* 0x000fc800078e00ff */
[----:B------:R-:W-:-:S05]  /*b470*/  IMAD R0, R2, R0, R3 ;  /* 0x0000000002007224 */ /* 0x000fca00078e0203 */
[----:B------:R-:W-:-:S13]  /*b480*/  ISETP.GT.U32.AND P1, PT, R9, R0, PT ;  /* 0x000000000900720c */ /* 0x000fda0003f24070 */
[----:B------:R-:W-:Y:S02]  /*b490*/  @!P1 IMAD.IADD R0, R0, 0x1, -R9 ;  /* 0x0000000100009824 */ /* 0x000fe400078e0a09 */
[----:B------:R-:W-:Y:S01]  /*b4a0*/  @!P1 VIADD R2, R2, 0x1 ;  /* 0x0000000102029836 */ /* 0x000fe20000000000 */
[----:B------:R-:W-:Y:S02]  /*b4b0*/  ISETP.NE.AND P1, PT, R10, RZ, PT ;  /* 0x000000ff0a00720c */ /* 0x000fe40003f25270 */
[----:B------:R-:W-:Y:S02]  /*b4c0*/  ISETP.GE.U32.AND P0, PT, R0, R9, PT ;  /* 0x000000090000720c */ /* 0x000fe40003f06070 */
[----:B------:R-:W-:-:S04]  /*b4d0*/  LOP3.LUT R0, R11, R10, RZ, 0x3c, !PT ;  /* 0x0000000a0b007212 */ /* 0x000fc800078e3cff */
[----:B------:R-:W-:-:S07]  /*b4e0*/  ISETP.GE.AND P2, PT, R0, RZ, PT ;  /* 0x000000ff0000720c */ /* 0x000fce0003f46270 */
[----:B------:R-:W-:-:S06]  /*b4f0*/  @P0 VIADD R2, R2, 0x1 ;  /* 0x0000000102020836 */ /* 0x000fcc0000000000 */
[----:B------:R-:W-:Y:S01]  /*b500*/  @!P2 IMAD.MOV R2, RZ, RZ, -R2 ;  /* 0x000000ffff02a224 */ /* 0x000fe200078e0a02 */
[----:B------:R-:W-:-:S05]  /*b510*/  @!P1 LOP3.LUT R2, RZ, R10, RZ, 0x33, !PT ;  /* 0x0000000aff029212 */ /* 0x000fca00078e33ff */
[--C-:B------:R-:W-:Y:S02]  /*b520*/  IMAD.MOV R17, RZ, RZ, -R2.reuse ;  /* 0x000000ffff117224 */ /* 0x100fe400078e0a02 */
[----:B------:R-:W-:Y:S02]  /*b530*/  IMAD.MOV.U32 R18, RZ, RZ, R2 ;  /* 0x000000ffff127224 */ /* 0x000fe400078e0002 */
[----:B------:R-:W-:Y:S01]  /*b540*/  IMAD R17, R10, R17, R11 ;  /* 0x000000110a117224 */ /* 0x000fe200078e020b */
[----:B------:R-:W-:Y:S06]  /*b550*/  BRA `(.L_x_243) ;  /* 0x0000000000107947 */ /* 0x000fec0003800000 */
.L_x_238:
[----:B------:R-:W-:Y:S01]  /*b560*/  IMAD.MOV.U32 R16, RZ, RZ, R7 ;  /* 0x000000ffff107224 */ /* 0x000fe200078e0007 */
[----:B------:R-:W-:Y:S01]  /*b570*/  ULDC UR40, c[0x0][0xc3c] ;  /* 0x00030f0000287ab9 */ /* 0x000fe20000000800 */
[----:B------:R-:W-:Y:S02]  /*b580*/  IMAD.MOV.U32 R17, RZ, RZ, RZ ;  /* 0x000000ffff117224 */ /* 0x000fe400078e00ff */
[----:B------:R-:W-:-:S07]  /*b590*/  IMAD.MOV.U32 R18, RZ, RZ, RZ ;  /* 0x000000ffff127224 */ /* 0x000fce00078e00ff */
.L_x_243:
[----:B------:R-:W-:Y:S01]  /*b5a0*/  ISETP.NE.AND P0, PT, R5, RZ, PT ;  /* 0x000000ff0500720c */ /* 0x000fe20003f05270 */
[----:B------:R-:W-:-:S12]  /*b5b0*/  IMAD.U32 R19, RZ, RZ, UR40 ;  /* 0x00000028ff137e24 */ /* 0x000fd8000f8e00ff */
[----:B------:R-:W0:Y:S01]  /*b5c0*/  @!P0 S2R R3, SR_CgaCtaId ;  /* 0x0000000000038919 */ /* 0x000e220000008800 */
[----:B------:R-:W-:-:S04]  /*b5d0*/  @!P0 MOV R0, 0x400 ;  /* 0x0000040000008802 */ /* 0x000fc80000000f00 */
[----:B0-----:R-:W-:-:S05]  /*b5e0*/  @!P0 LEA R0, R3, R0, 0x18 ;  /* 0x0000000003008211 */ /* 0x001fca00078ec0ff */
[----:B------:R0:W-:Y:S01]  /*b5f0*/  @!P0 STS.128 [R0+0x298d0], R16 ;  /* 0x0298d01000008388 */ /* 0x0001e20000000c00 */
[----:B------:R-:W-:Y:S06]  /*b600*/  BAR.ARV 0x5, 0x180 ;  /* 0x0146000000007b1d */ /* 0x000fec0000002000 */
.L_x_236:
[----:B------:R-:W-:Y:S01]  /*b610*/  ULDC UR4, c[0x0][0xc3c] ;  /* 0x00030f0000047ab9 */ /* 0x000fe20000000800 */
[----:B------:R1:W-:Y:S01]  /*b620*/  STL [R1+0x1c], RZ ;  /* 0x00001cff01007387 */ /* 0x0003e20000100800 */
[----:B------:R-:W-:Y:S01]  /*b630*/  UISETP.GE.AND UP0, UPT, UR40, UR4, UPT ;  /* 0x000000042800728c */ /* 0x000fe2000bf06270 */
[----:B------:R-:W-:Y:S02]  /*b640*/  IMAD.MOV.U32 R33, RZ, RZ, 0x1 ;  /* 0x00000001ff217424 */ /* 0x000fe400078e00ff */
[----:B------:R-:W-:-:S03]  /*b650*/  IMAD.MOV.U32 R28, RZ, RZ, RZ ;  /* 0x000000ffff1c7224 */ /* 0x000fc600078e00ff */
[----:B------:R-:W-:-:S13]  /*b660*/  PLOP3.LUT P0, PT, PT, PT, UP0, 0x80, 0x0 ;  /* 0x000000000000781c */ /* 0x000fda0003f0f008 */
[----:B-1----:R-:W-:Y:S05]  /*b670*/  @P0 BRA `(.L_x_244) ;  /* 0x0000005400e00947 */ /* 0x002fea0003800000 */
[----:B------:R-:W1:Y:S01]  /*b680*/  S2R R14, SR_TID.X ;  /* 0x00000000000e7919 */ /* 0x000e620000002100 */
[----:B------:R-:W3:Y:S01]  /*b690*/  S2UR UR4, SR_CgaCtaId ;  /* 0x00000000000479c3 */ /* 0x000ee20000008800 */
[----:B------:R-:W-:Y:S01]  /*b6a0*/  MOV R22, 0x400 ;  /* 0x0000040000167802 */ /* 0x000fe20000000f00 */
[----:B------:R-:W-:Y:S01]  /*b6b0*/  IMAD.MOV.U32 R36, RZ, RZ, 0x40 ;  /* 0x00000040ff247424 */ /* 0x000fe200078e00ff */
[----:B------:R-:W-:Y:S01]  /*b6c0*/  ULOP3.LUT UR46, UR36, 0x2, URZ, 0xfc, !UPT ;  /* 0x00000002242e7892 */ /* 0x000fe2000f8efc3f */
[----:B------:R-:W-:Y:S01]  /*b6d0*/  IMAD.MOV.U32 R33, RZ, RZ, 0x1 ;  /* 0x00000001ff217424 */ /* 0x000fe200078e00ff */
[----:B------:R-:W-:Y:S01]  /*b6e0*/  ULOP3.LUT UR48, UR36, 0x1, URZ, 0xfc, !UPT ;  /* 0x0000000124307892 */ /* 0x000fe2000f8efc3f */
[----:B------:R-:W-:Y:S01]  /*b6f0*/  IMAD.MOV.U32 R28, RZ, RZ, RZ ;  /* 0x000000ffff1c7224 */ /* 0x000fe200078e00ff */
[----:B------:R-:W-:Y:S01]  /*b700*/  ULDC UR49, c[0x0][0xc] ;  /* 0x0000030000317ab9 */ /* 0x000fe20000000800 */
[C---:B-1----:R-:W-:Y:S01]  /*b710*/  IMAD.SHL.U32 R4, R14.reuse, 0x10, RZ ;  /* 0x000000100e047824 */ /* 0x042fe200078e00ff */
[C---:B--2---:R-:W-:Y:S01]  /*b720*/  LOP3.LUT R13, R14.reuse, 0x7f, RZ, 0xc0, !PT ;  /* 0x0000007f0e0d7812 */ /* 0x044fe200078ec0ff */
[C---:B------:R-:W-:Y:S01]  /*b730*/  IMAD.SHL.U32 R3, R14.reuse, 0x2, RZ ;  /* 0x000000020e037824 */ /* 0x040fe200078e00ff */
[C---:B------:R-:W-:Y:S01]  /*b740*/  R2P PR, R14.reuse, 0x14 ;  /* 0x000000140e007804 */ /* 0x040fe20000000000 */
[----:B------:R-:W-:Y:S01]  /*b750*/  IMAD.SHL.U32 R11, R14, 0x4, RZ ;  /* 0x000000040e0b7824 */ /* 0x000fe200078e00ff */
[----:B0-----:R-:W-:-:S02]  /*b760*/  LOP3.LUT R0, R4, 0x1b0, RZ, 0xc0, !PT ;  /* 0x000001b004007812 */ /* 0x001fc400078ec0ff */
[----:B------:R-:W-:Y:S02]  /*b770*/  SHF.R.U32.HI R2, RZ, 0x5, R13 ;  /* 0x00000005ff027819 */ /* 0x000fe4000001160d */
[----:B------:R-:W-:Y:S01]  /*b780*/  LOP3.LUT R10, R0, 0x30, R3, 0x78, !PT ;  /* 0x00000030000a7812 */ /* 0x000fe200078e7803 */
[----:B------:R-:W-:Y:S01]  /*b790*/  IMAD.SHL.U32 R3, R14, 0x80, RZ ;  /* 0x000000800e037824 */ /* 0x000fe200078e00ff */
[----:B------:R-:W-:Y:S01]  /*b7a0*/  LOP3.LUT R37, R4, 0x30, RZ, 0xc0, !PT ;  /* 0x0000003004257812 */ /* 0x000fe200078ec0ff */
[----:B------:R-:W-:Y:S02]  /*b7b0*/  IMAD.SHL.U32 R0, R14, 0x20, RZ ;  /* 0x000000200e007824 */ /* 0x000fe400078e00ff */
[----:B------:R-:W-:Y:S01]  /*b7c0*/  IMAD.SHL.U32 R7, R2, 0x200, RZ ;  /* 0x0000020002077824 */ /* 0x000fe200078e00ff */
[----:B------:R-:W-:Y:S02]  /*b7d0*/  LOP3.LUT R5, R3, 0x380, RZ, 0xc0, !PT ;  /* 0x0000038003057812 */ /* 0x000fe400078ec0ff */
[----:B------:R-:W-:-:S02]  /*b7e0*/  LOP3.LUT R6, R0, 0x80, RZ, 0xc0, !PT ;  /* 0x0000008000067812 */ /* 0x000fc400078ec0ff */
[----:B------:R-:W-:Y:S01]  /*b7f0*/  LOP3.LUT R9, R0, 0x380, RZ, 0xc0, !PT ;  /* 0x0000038000097812 */ /* 0x000fe200078ec0ff */
[----:B------:R-:W-:Y:S01]  /*b800*/  IMAD R5, R2, 0x10, R5 ;  /* 0x0000001002057824 */ /* 0x000fe200078e0205 */
[----:B------:R-:W-:Y:S01]  /*b810*/  LOP3.LUT R6, R6, 0x10, R14, 0xf8, !PT ;  /* 0x0000001006067812 */ /* 0x000fe200078ef80e */
[----:B------:R-:W-:Y:S01]  /*b820*/  IMAD.SHL.U32 R2, R2, 0x400, RZ ;  /* 0x0000040002027824 */ /* 0x000fe200078e00ff */
[----:B------:R-:W-:Y:S02]  /*b830*/  LOP3.LUT R35, R9, 0x30, R4, 0xf8, !PT ;  /* 0x0000003009237812 */ /* 0x000fe400078ef804 */
[----:B------:R-:W-:Y:S02]  /*b840*/  LOP3.LUT R9, R7, 0x60, R0, 0xf8, !PT ;  /* 0x0000006007097812 */ /* 0x000fe400078ef800 */
[----:B------:R-:W-:Y:S02]  /*b850*/  LOP3.LUT R8, R6, 0x10, R11, 0x78, !PT ;  /* 0x0000001006087812 */ /* 0x000fe400078e780b */
[----:B------:R-:W-:-:S02]  /*b860*/  LOP3.LUT R6, R5, 0x70, R4, 0x78, !PT ;  /* 0x0000007005067812 */ /* 0x000fc400078e7804 */
[----:B------:R-:W-:Y:S02]  /*b870*/  LOP3.LUT R7, R7, 0x40, R4, 0xf8, !PT ;  /* 0x0000004007077812 */ /* 0x000fe400078ef804 */
[----:B------:R-:W-:Y:S02]  /*b880*/  LOP3.LUT R9, R9, 0x100, R0, 0xf8, !PT ;  /* 0x0000010009097812 */ /* 0x000fe400078ef800 */
[----:B------:R-:W-:Y:S02]  /*b890*/  LOP3.LUT R5, R6, 0xc00, R3, 0xf8, !PT ;  /* 0x00000c0006057812 */ /* 0x000fe400078ef803 */
[----:B------:R-:W-:Y:S02]  /*b8a0*/  LOP3.LUT R12, R7, R10, RZ, 0xfc, !PT ;  /* 0x0000000a070c7212 */ /* 0x000fe400078efcff */
[----:B------:R-:W-:Y:S01]  /*b8b0*/  LOP3.LUT R3, R9, R8, RZ, 0xfc, !PT ;  /* 0x0000000809037212 */ /* 0x000fe200078efcff */
[----:B------:R0:W-:Y:S01]  /*b8c0*/  STL [R1+0x10], R5 ;  /* 0x0000100501007387 */ /* 0x0001e20000100800 */
[----:B------:R-:W-:-:S02]  /*b8d0*/  SHF.R.U32.HI R4, RZ, 0x2, R13 ;  /* 0x00000002ff047819 */ /* 0x000fc4000001160d */
[----:B------:R-:W-:Y:S01]  /*b8e0*/  LOP3.LUT R35, R35, 0x70, R11, 0x78, !PT ;  /* 0x0000007023237812 */ /* 0x000fe200078e780b */
[----:B------:R-:W-:Y:S01]  /*b8f0*/  STL [R1+0x8], R12 ;  /* 0x0000080c01007387 */ /* 0x000fe20000100800 */
[----:B------:R-:W-:Y:S02]  /*b900*/  LOP3.LUT R0, R4, 0x60, R0, 0xf8, !PT ;  /* 0x0000006004007812 */ /* 0x000fe400078ef800 */
[----:B------:R-:W-:Y:S01]  /*b910*/  LOP3.LUT R4, R37, 0x40, RZ, 0xfc, !PT ;  /* 0x0000004025047812 */ /* 0x000fe200078efcff */
[----:B------:R3:W-:Y:S01]  /*b920*/  STL [R1+0xc], R3 ;  /* 0x00000c0301007387 */ /* 0x0007e20000100800 */
[----:B------:R-:W-:Y:S02]  /*b930*/  LOP3.LUT R2, R0, 0x80, RZ, 0xfc, !PT ;  /* 0x0000008000027812 */ /* 0x000fe400078efcff */
[C---:B0-----:R-:W-:Y:S02]  /*b940*/  SEL R5, R36.reuse, 0xffffffc0, !P2 ;  /* 0xffffffc024057807 */ /* 0x041fe40005000000 */
[----:B------:R-:W-:-:S03]  /*b950*/  SEL R36, R36, 0xffffffc0, !P4 ;  /* 0xffffffc024247807 */ /* 0x000fc60006000000 */
[----:B------:R-:W-:Y:S01]  /*b960*/  STL [R1+0x14], R5 ;  /* 0x0000140501007387 */ /* 0x000fe20000100800 */
[----:B---3--:R-:W-:-:S05]  /*b970*/  IMAD.U32 R3, RZ, RZ, UR4 ;  /* 0x00000004ff037e24 */ /* 0x008fca000f8e00ff */
[----:B------:R-:W-:Y:S01]  /*b980*/  LEA R22, R3, R22, 0x18 ;  /* 0x0000001603167211 */ /* 0x000fe200078ec0ff */
[----:B------:R0:W-:Y:S04]  /*b990*/  STL [R1+0x4], R3 ;  /* 0x0000040301007387 */ /* 0x0001e80000100800 */
[----:B------:R-:W-:Y:S01]  /*b9a0*/  IMAD.IADD R0, R22, 0x1, R12 ;  /* 0x0000000116007824 */ /* 0x000fe200078e020c */
[----:B------:R1:W-:Y:S04]  /*b9b0*/  STL [R1+0x1c], RZ ;  /* 0x00001cff01007387 */ /* 0x0003e80000100800 */
[----:B------:R1:W-:Y:S01]  /*b9c0*/  STL [R1+0x18], R0 ;  /* 0x0000180001007387 */ /* 0x0003e20000100800 */
[----:B0-----:R-:W-:-:S07]  /*b9d0*/  LOP3.LUT R3, R37, 0x80, RZ, 0xfc, !PT ;  /* 0x0000008025037812 */ /* 0x001fce00078efcff */
.L_x_321:
[----:B------:R-:W-:Y:S01]  /*b9e0*/  ULDC.64 UR4, c[0x0][0xc88] ;  /* 0x0003220000047ab9 */ /* 0x000fe20000000a00 */
[----:B------:R-:W-:Y:S01]  /*b9f0*/  ULDC.64 UR6, c[0x0][0xa18] ;  /* 0x0002860000067ab9 */ /* 0x000fe20000000a00 */
[----:B------:R-:W-:Y:S01]  /*ba00*/  UIMAD.WIDE UR4, UR40, 0x4, UR4 ;  /* 0x00000004280478a5 */ /* 0x000fe2000f8e0204 */
[----:B------:R-:W-:-:S05]  /*ba10*/  ULDC.64 UR8, c[0x0][0xa00] ;  /* 0x0002800000087ab9 */ /* 0x000fca0000000a00 */
[----:B0-----:R-:W-:Y:S02]  /*ba20*/  IMAD.U32 R2, RZ, RZ, UR4 ;  /* 0x00000004ff027e24 */ /* 0x001fe4000f8e00ff */
[----:B------:R-:W-:Y:S01]  /*ba30*/  IMAD.U32 R3, RZ, RZ, UR5 ;  /* 0x00000005ff037e24 */ /* 0x000fe2000f8e00ff */
[----:B------:R-:W-:-:S04]  /*ba40*/  ULDC.64 UR4, c[0x0][0xa28] ;  /* 0x00028a0000047ab9 */ /* 0x000fc80000000a00 */
[----:B------:R-:W2:Y:S01]  /*ba50*/  LDG.E R2, desc[UR50][R2.64] ;  /* 0x0000003202027981 */ /* 0x000ea2000c1e1900 */
[----:B------:R-:W-:Y:S02]  /*ba60*/  UISETP.NE.U32.AND UP1, UPT, UR4, URZ, UPT ;  /* 0x0000003f0400728c */ /* 0x000fe4000bf25070 */
[----:B------:R-:W-:Y:S02]  /*ba70*/  UISETP.NE.U32.AND UP0, UPT, UR6, URZ, UPT ;  /* 0x0000003f0600728c */ /* 0x000fe4000bf05070 */
[----:B------:R-:W-:Y:S02]  /*ba80*/  UISETP.NE.AND.EX UP2, UPT, UR5, URZ, UPT, UP1 ;  /* 0x0000003f0500728c */ /* 0x000fe4000bf45310 */
[----:B------:R-:W-:Y:S02]  /*ba90*/  UISETP.NE.AND.EX UP0, UPT, UR7, URZ, UPT, UP0 ;  /* 0x0000003f0700728c */ /* 0x000fe4000bf05300 */
[----:B------:R-:W-:Y:S02]  /*baa0*/  UISETP.NE.U32.AND UP1, UPT, UR8, URZ, UPT ;  /* 0x0000003f0800728c */ /* 0x000fe4000bf25070 */
[----:B------:R-:W-:-:S02]  /*bab0*/  PLOP3.LUT P0, PT, PT, PT, UP2, 0x80, 0x0 ;  /* 0x000000000000781c */ /* 0x000fc40003f0f028 */
[----:B------:R-:W-:Y:S01]  /*bac0*/  PLOP3.LUT P1, PT, PT, PT, UP0, 0x80, 0x0 ;  /* 0x000000000000781c */ /* 0x000fe20003f2f008 */
[----:B------:R-:W-:Y:S01]  /*bad0*/  UISETP.NE.AND.EX UP5, UPT, UR9, URZ, UPT, UP1 ;  /* 0x0000003f0900728c */ /* 0x000fe2000bfa5310 */
[----:B------:R-:W-:-:S03]  /*bae0*/  IMAD.MOV.U32 R26, RZ, RZ, RZ ;  /* 0x000000ffff1a7224 */ /* 0x000fc600078e00ff */
[----:B------:R-:W-:Y:S02]  /*baf0*/  UP2UR UR47, UPR, URZ, 0x20 ;  /* 0x000000203f2f7883 */ /* 0x000fe40008000000 */
[----:B------:R-:W-:Y:S02]  /*bb00*/  PLOP3.LUT P2, PT, PT, PT, UP5, 0x80, 0x0 ;  /* 0x000000000000781c */ /* 0x000fe40003f4f058 */
[----:B--2---:R-:W-:-:S13]  /*bb10*/  R2UR UR44, R2 ;  /* 0x00000000022c72ca */ /* 0x004fda00000e0000 */
[----:B------:R-:W-:Y:S02]  /*bb20*/  USHF.R.S32.HI UR45, URZ, 0x1f, UR44 ;  /* 0x0000001f3f2d7899 */ /* 0x000fe4000801142c */
[----:B------:R-:W-:Y:S02]  /*bb30*/  @UP2 ULEA UR4, UP3, UR44, UR4, 0x2 ;  /* 0x000000042c042291 */ /* 0x000fe4000f86103f */
[----:B------:R-:W-:Y:S02]  /*bb40*/  USHF.L.U32 UR38, UR44, 0x2, URZ ;  /* 0x000000022c267899 */ /* 0x000fe4000800063f */
[----:B------:R-:W-:Y:S02]  /*bb50*/  @UP2 ULEA.HI.X UR5, UR44, UR5, UR45, 0x2, UP3 ;  /* 0x000000052c052291 */ /* 0x000fe400098f142d */
[----:B------:R-:W-:Y:S01]  /*bb60*/  USHF.L.U64.HI UR39, UR44, 0x2, UR45 ;  /* 0x000000022c277899 */ /* 0x000fe2000801022d */
[----:B------:R-:W-:Y:S01]  /*bb70*/  IMAD.U32 R2, RZ, RZ, UR4 ;  /* 0x00000004ff027e24 */ /* 0x000fe2000f8e00ff */
[----:B------:R-:W-:-:S02]  /*bb80*/  @UP0 UIADD3 UR6, UP4, UR38, UR6, URZ ;  /* 0x0000000626060290 */ /* 0x000fc4000ff9e03f */
[----:B------:R-:W-:Y:S02]  /*bb90*/  IMAD.U32 R3, RZ, RZ, UR5 ;  /* 0x00000005ff037e24 */ /* 0x000fe4000f8e00ff */
[----:B------:R-:W-:Y:S02]  /*bba0*/  @UP0 UIADD3.X UR7, UR39, UR7, URZ, UP4, !UPT ;  /* 0x0000000727070290 */ /* 0x000fe4000a7fe43f */
[----:B------:R-:W-:Y:S01]  /*bbb0*/  UIADD3 UR8, UP0, UR38, UR8, URZ ;  /* 0x0000000826087290 */ /* 0x000fe2000ff1e03f */
[----:B-1----:R0:W5:Y:S03]  /*bbc0*/  @P0 LDG.E R0, desc[UR50][R2.64] ;  /* 0x0000003202000981 */ /* 0x002166000c1e1900 */
[----:B------:R-:W-:Y:S01]  /*bbd0*/  UIADD3.X UR4, UR39, UR9, URZ, UP0, !UPT ;  /* 0x0000000927047290 */ /* 0x000fe200087fe43f */
[----:B0-----:R-:W-:Y:S02]  /*bbe0*/  IMAD.U32 R2, RZ, RZ, UR6 ;  /* 0x00000006ff027e24 */ /* 0x001fe4000f8e00ff */
[----:B------:R-:W-:-:S05]  /*bbf0*/  IMAD.U32 R3, RZ, RZ, UR7 ;  /* 0x00000007ff037e24 */ /* 0x000fca000f8e00ff */
[----:B------:R0:W2:Y:S02]  /*bc00*/  @P1 LDG.E R4, desc[UR50][R2.64] ;  /* 0x0000003202041981 */ /* 0x0000a4000c1e1900 */
[----:B0-----:R-:W-:Y:S02]  /*bc10*/  IMAD.U32 R2, RZ, RZ, UR8 ;  /* 0x00000008ff027e24 */ /* 0x001fe4000f8e00ff */
[----:B------:R-:W-:-:S05]  /*bc20*/  IMAD.U32 R3, RZ, RZ, UR4 ;  /* 0x00000004ff037e24 */ /* 0x000fca000f8e00ff */
[----:B------:R0:W5:Y:S01]  /*bc30*/  @P2 LDG.E R26, desc[UR50][R2.64] ;  /* 0x00000032021a2981 */ /* 0x000162000c1e1900 */
[----:B--2---:R-:W-:Y:S01]  /*bc40*/  @P1 R2UR UR41, R4 ;  /* 0x00000000042912ca */ /* 0x004fe200000e0000 */
[----:B0-----:R-:W-:-:S14]  /*bc50*/  @P1 BRA `(.L_x_245) ;  /* 0x0000000000241947 */ /* 0x001fdc0003800000 */
[----:B------:R-:W-:Y:S01]  /*bc60*/  UISETP.NE.AND UP0, UPT, UR47, URZ, UPT ;  /* 0x0000003f2f00728c */ /* 0x000fe2000bf05270 */
[----:B------:R-:W-:-:S05]  /*bc70*/  ULDC UR41, c[0x0][0x288] ;  /* 0x0000a20000297ab9 */ /* 0x000fca0000000800 */
[----:B------:R-:W-:-:S13]  /*bc80*/  PLOP3.LUT P1, PT, PT, PT, UP0, 0x40, 0x0 ;  /* 0x000000000000781c */ /* 0x000fda0003f2e808 */
[----:B------:R-:W-:Y:S05]  /*bc90*/  @P1 BRA `(.L_x_245) ;  /* 0x0000000000141947 */ /* 0x000fea0003800000 */
[----:B------:R-:W2:Y:S04]  /*bca0*/  LDG.E R5, desc[UR50][R2.64] ;  /* 0x0000003202057981 */ /* 0x000ea8000c1e1900 */
[----:B------:R-:W3:Y:S01]  /*bcb0*/  LDG.E R4, desc[UR50][R2.64+0x4] ;  /* 0x0000043202047981 */ /* 0x000ee2000c1e1900 */
[----:B--2---:R-:W-:Y:S02]  /*bcc0*/  R2UR UR4, R5 ;  /* 0x00000000050472ca */ /* 0x004fe400000e0000 */
[----:B---3--:R-:W-:-:S13]  /*bcd0*/  R2UR UR41, R4 ;  /* 0x00000000042972ca */ /* 0x008fda00000e0000 */
[----:B------:R-:W-:-:S12]  /*bce0*/  UIADD3 UR41, -UR4, UR41, URZ ;  /* 0x0000002904297290 */ /* 0x000fd8000fffe13f */
.L_x_245:
[----:B------:R-:W-:Y:S01]  /*bcf0*/  UMOV UR37, URZ ;  /* 0x0000003f00257c82 */ /* 0x000fe20008000000 */
[----:B------:R-:W-:Y:S01]  /*bd00*/  ULDC.64 UR6, c[0x0][0xa20] ;  /* 0x0002880000067ab9 */ /* 0x000fe20000000a00 */
[----:B-----5:R-:W-:Y:S01]  /*bd10*/  @P0 R2UR UR37, R0 ;  /* 0x00000000002502ca */ /* 0x020fe200000e0000 */
[----:B------:R-:W-:Y:S01]  /*bd20*/  ULDC.64 UR4, c[0x0][0x418] ;  /* 0x0001060000047ab9 */ /* 0x000fe20000000a00 */
[----:B------:R-:W-:Y:S01]  /*bd30*/  ISETP.NE.U32.AND P0, PT, RZ, UR6, PT ;  /* 0x00000006ff007c0c */ /* 0x000fe2000bf05070 */
[----:B------:R-:W-:Y:S01]  /*bd40*/  UISETP.NE.U32.AND UP0, UPT, UR4, URZ, UPT ;  /* 0x0000003f0400728c */ /* 0x000fe2000bf05070 */
[----:B------:R-:W-:Y:S01]  /*bd50*/  IMAD.U32 R32, RZ, RZ, UR44 ;  /* 0x0000002cff207e24 */ /* 0x000fe2000f8e00ff */
[----:B------:R-:W-:Y:S01]  /*bd60*/  ULDC UR42, c[0x0][0x2f0] ;  /* 0x0000bc00002a7ab9 */ /* 0x000fe20000000800 */
[----:B------:R-:W-:Y:S01]  /*bd70*/  ISETP.NE.AND.EX P0, PT, RZ, UR7, PT, P0 ;  /* 0x00000007ff007c0c */ /* 0x000fe2000bf05300 */
[----:B------:R-:W-:Y:S01]  /*bd80*/  UISETP.NE.AND.EX UP0, UPT, UR5, URZ, UPT, UP0 ;  /* 0x0000003f0500728c */ /* 0x000fe2000bf05300 */
[----:B------:R-:W-:-:S03]  /*bd90*/  ULDC UR4, c[0x0][0x424] ;  /* 0x0001090000047ab9 */ /* 0x000fc60000000800 */
[----:B------:R-:W-:-:S04]  /*bda0*/  USEL UR4, UR4, 0x1, UP0 ;  /* 0x0000000104047887 */ /* 0x000fc80008000000 */
[----:B------:R-:W-:-:S04]  /*bdb0*/  UIMAD UR42, UR4, UR42, URZ ;  /* 0x0000002a042a72a4 */ /* 0x000fc8000f8e023f */
[----:B------:R-:W-:Y:S08]  /*bdc0*/  @!P0 BRA `(.L_x_246) ;  /* 0x00000000001c8947 */ /* 0x000ff00003800000 */
[----:B------:R-:W-:-:S04]  /*bdd0*/  UIADD3 UR4, UP0, UR38, UR6, URZ ;  /* 0x0000000626047290 */ /* 0x000fc8000ff1e03f */
[----:B------:R-:W-:Y:S02]  /*bde0*/  UIADD3.X UR5, UR39, UR7, URZ, UP0, !UPT ;  /* 0x0000000727057290 */ /* 0x000fe400087fe43f */
[----:B------:R-:W-:-:S04]  /*bdf0*/  IMAD.U32 R2, RZ, RZ, UR4 ;  /* 0x00000004ff027e24 */ /* 0x000fc8000f8e00ff */
[----:B------:R-:W-:-:S05]  /*be00*/  IMAD.U32 R3, RZ, RZ, UR5 ;  /* 0x00000005ff037e24 */ /* 0x000fca000f8e00ff */
[----:B------:R-:W2:Y:S02]  /*be10*/  LDG.E R2, desc[UR50][R2.64] ;  /* 0x0000003202027981 */ /* 0x000ea4000c1e1900 */
[----:B--2---:R-:W-:Y:S01]  /*be20*/  R2UR UR42, R2 ;  /* 0x00000000022a72ca */ /* 0x004fe200000e0000 */
[----:B------:R-:W-:-:S14]  /*be30*/  BRA `(.L_x_247) ;  /* 0x00000000002c7947 */ /* 0x000fdc0003800000 */
.L_x_246:
[----:B------:R-:W-:Y:S02]  /*be40*/  ULDC.64 UR4, c[0x0][0xa08] ;  /* 0x0002820000047ab9 */ /* 0x000fe40000000a00 */
[----:B------:R-:W-:-:S04]  /*be50*/  ISETP.NE.U32.AND P0, PT, RZ, UR4, PT ;  /* 0x00000004ff007c0c */ /* 0x000fc8000bf05070 */
[----:B------:R-:W-:-:S13]  /*be60*/  ISETP.NE.AND.EX P0, PT, RZ, UR5, PT, P0 ;  /* 0x00000005ff007c0c */ /* 0x000fda000bf05300 */
[----:B------:R-:W-:Y:S05]  /*be70*/  @!P0 BRA `(.L_x_247) ;  /* 0x00000000001c8947 */ /* 0x000fea0003800000 */
[----:B------:R-:W0:Y:S02]  /*be80*/  LDC.64 R2, c[0x0][0xa08] ;  /* 0x00028200ff027b82 */ /* 0x000e240000000a00 */
[----:B0-----:R-:W-:-:S05]  /*be90*/  IMAD.WIDE R2, R32, 0x4, R2 ;  /* 0x0000000420027825 */ /* 0x001fca00078e0202 */
[----:B------:R-:W2:Y:S04]  /*bea0*/  LDG.E R4, desc[UR50][R2.64] ;  /* 0x0000003202047981 */ /* 0x000ea8000c1e1900 */
[----:B------:R-:W3:Y:S01]  /*beb0*/  LDG.E R0, desc[UR50][R2.64+0x4] ;  /* 0x0000043202007981 */ /* 0x000ee2000c1e1900 */
[----:B--2---:R-:W-:Y:S02]  /*bec0*/  R2UR UR42, R4 ;  /* 0x00000000042a72ca */ /* 0x004fe400000e0000 */
[----:B---3--:R-:W-:-:S13]  /*bed0*/  R2UR UR4, R0 ;  /* 0x00000000000472ca */ /* 0x008fda00000e0000 */
[----:B------:R-:W-:-:S12]  /*bee0*/  UIADD3 UR42, -UR42, UR4, URZ ;  /* 0x000000042a2a7290 */ /* 0x000fd8000fffe13f */
.L_x_247:
[----:B------:R-:W-:Y:S01]  /*bef0*/  UIADD3 UR42, -UR37, UR42, URZ ;  /* 0x0000002a252a7290 */ /* 0x000fe2000fffe13f */
[----:B------:R-:W-:Y:S03]  /*bf00*/  BSSY B7, `(.L_x_248) ;  /* 0x0000457000077945 */ /* 0x000fe60003800000 */
[----:B------:R-:W-:Y:S02]  /*bf10*/  UIADD3 UR4, UR42, 0x9f, URZ ;  /* 0x0000009f2a047890 */ /* 0x000fe4000fffe03f */
[----:B------:R-:W-:Y:S02]  /*bf20*/  ISETP.LT.AND P0, PT, RZ, UR42, PT ;  /* 0x0000002aff007c0c */ /* 0x000fe4000bf01270 */
[----:B------:R-:W-:-:S04]  /*bf30*/  UIMAD.WIDE UR4, UR4, 0x66666667, URZ ;  /* 0x66666667040478a5 */ /* 0x000fc8000f8e023f */
[----:B------:R-:W-:-:S04]  /*bf40*/  USHF.R.U32.HI UR43, URZ, 0x1f, UR5 ;  /* 0x0000001f3f2b7899 */ /* 0x000fc80008011605 */
[----:B------:R-:W-:-:S03]  /*bf50*/  ULEA.HI.SX32 UR43, UR5, UR43, 0x1a ;  /* 0x0000002b052b7291 */ /* 0x000fc6000f8fd23f */
[----:B------:R-:W-:Y:S09]  /*bf60*/  @P0 BRA `(.L_x_249) ;  /* 0x0000000000440947 */ /* 0x000ff20003800000 */
[----:B------:R-:W0:Y:S02]  /*bf70*/  S2R R0, SR_TID.X ;  /* 0x0000000000007919 */ /* 0x000e240000002100 */
[----:B0-----:R-:W-:-:S04]  /*bf80*/  LOP3.LUT R0, R0, 0x7f, RZ, 0xc0, !PT ;  /* 0x0000007f00007812 */ /* 0x001fc800078ec0ff */
[----:B------:R-:W-:-:S13]  /*bf90*/  ISETP.NE.AND P0, PT, R0, RZ, PT ;  /* 0x000000ff0000720c */ /* 0x000fda0003f05270 */
[----:B------:R-:W-:Y:S05]  /*bfa0*/  @P0 BRA `(.L_x_250) ;  /* 0x0000004400300947 */ /* 0x000fea0003800000 */
[----:B------:R-:W0:Y:S01]  /*bfb0*/  S2R R5, SR_LANEID ;  /* 0x0000000000057919 */ /* 0x000e220000000000 */
[----:B------:R-:W-:Y:S01]  /*bfc0*/  VOTEU.ANY UR4, UPT, PT ;  /* 0x0000000000047886 */ /* 0x000fe200038e0100 */
[----:B------:R-:W1:Y:S01]  /*bfd0*/  LDC.64 R2, c[0x0][0xc60] ;  /* 0x00031800ff027b82 */ /* 0x000e620000000a00 */
[----:B------:R-:W0:Y:S02]  /*bfe0*/  FLO.U32 R0, UR4 ;  /* 0x0000000400007d00 */ /* 0x000e2400080e0000 */
[----:B0-----:R-:W-:-:S06]  /*bff0*/  ISETP.EQ.U32.AND P0, PT, R0, R5, PT ;  /* 0x000000050000720c */ /* 0x001fcc0003f02070 */
[----:B------:R-:W1:Y:S07]  /*c000*/  POPC R5, UR4 ;  /* 0x0000000400057d09 */ /* 0x000e6e0008000000 */
[----:B-1----:R-:W2:Y:S01]  /*c010*/  @P0 ATOMG.E.ADD.STRONG.GPU PT, R3, desc[UR50][R2.64], R5 ;  /* 0x00000005020309a8 */ /* 0x002ea200081ee1f2 */
[----:B------:R-:W0:Y:S02]  /*c020*/  S2R R4, SR_LTMASK ;  /* 0x0000000000047919 */ /* 0x000e240000003900 */
[----:B0-----:R-:W-:-:S04]  /*c030*/  LOP3.LUT R4, R4, UR4, RZ, 0xc0, !PT ;  /* 0x0000000404047c12 */ /* 0x001fc8000f8ec0ff */
[----:B------:R-:W0:Y:S01]  /*c040*/  POPC R7, R4 ;  /* 0x0000000400077309 */ /* 0x000e220000000000 */
[----:B--2---:R-:W0:Y:S02]  /*c050*/  SHFL.IDX PT, R0, R3, R0, 0x1f ;  /* 0x00001f0003007589 */ /* 0x004e2400000e0000 */
[----:B0-----:R-:W-:Y:S01]  /*c060*/  IADD3 R16, R0, UR49, R7 ;  /* 0x0000003100107c10 */ /* 0x001fe2000fffe007 */
[----:B------:R-:W-:Y:S06]  /*c070*/  BRA `(.L_x_250) ;  /* 0x0000004000fc7947 */ /* 0x000fec0003800000 */
.L_x_249:
[----:B------:R-:W-:Y:S01]  /*c080*/  VIADD R0, R22, 0x1a400 ;  /* 0x0001a40016007836 */ /* 0x000fe20000000000 */
[----:B------:R-:W-:Y:S04]  /*c090*/  BSSY B6, `(.L_x_251) ;  /* 0x0000013000067945 */ /* 0x000fe80003800000 */
[----:B------:R-:W-:-:S13]  /*c0a0*/  LOP3.LUT P0, RZ, R0, 0x1bf, RZ, 0xc0, !PT ;  /* 0x000001bf00ff7812 */ /* 0x000fda000780c0ff */
[----:B------:R-:W-:Y:S05]  /*c0b0*/  @!P0 BRA `(.L_x_252) ;  /* 0x0000000000408947 */ /* 0x000fea0003800000 */
[----:B------:R-:W-:Y:S01]  /*c0c0*/  MOV R2, 0x0 ;  /* 0x0000000000027802 */ /* 0x000fe20000000f00 */
[----:B------:R-:W-:Y:S01]  /*c0d0*/  ULDC.64 UR6, c[0x4][0xc8] ;  /* 0x0100320000067ab9 */ /* 0x000fe20000000a00 */
[----:B------:R-:W-:Y:S01]  /*c0e0*/  ULDC.64 UR8, c[0x4][0xd0] ;  /* 0x0100340000087ab9 */ /* 0x000fe20000000a00 */
[----:B------:R-:W-:Y:S01]  /*c0f0*/  ULDC.64 UR4, c[0x4][0x8] ;  /* 0x0100020000047ab9 */ /* 0x000fe20000000a00 */
[----:B------:R-:W-:Y:S02]  /*c100*/  IMAD.U32 R4, RZ, RZ, UR6 ;  /* 0x00000006ff047e24 */ /* 0x000fe4000f8e00ff */
[----:B------:R-:W0:Y:S01]  /*c110*/  LDC.64 R2, c[0x4][R2] ;  /* 0x0100000002027b82 */ /* 0x000e220000000a00 */
        /* <DEDUP_REMOVED lines=9> */
[----:B0-----:R-:W-:Y:S05]  /*c1b0*/  CALL.ABS.NOINC R2 ;  /* 0x0000000002007343 */ /* 0x001fea0003c00000 */
.L_x_252:
[----:B------:R-:W-:Y:S05]  /*c1c0*/  BSYNC B6 ;  /* 0x0000000000067941 */ /* 0x000fea0003800000 */
.L_x_251:
[----:B------:R-:W-:Y:S01]  /*c1d0*/  VIADD R0, R22, 0xa400 ;  /* 0x0000a40016007836 */ /* 0x000fe20000000000 */
[----:B------:R-:W-:Y:S01]  /*c1e0*/  LOP3.LUT R23, R23, 0xfffffffe, RZ, 0xc0, !PT ;  /* 0xfffffffe17177812 */ /* 0x000fe200078ec0ff */
[----:B------:R-:W-:Y:S03]  /*c1f0*/  BSSY B6, `(.L_x_253) ;  /* 0x0000014000067945 */ /* 0x000fe60003800000 */
        /* <DEDUP_REMOVED lines=19> */
.L_x_254:
[----:B------:R-:W-:Y:S05]  /*c330*/  BSYNC B6 ;  /* 0x0000000000067941 */ /* 0x000fea0003800000 */
.L_x_253:
        /* <DEDUP_REMOVED lines=20> */
.L_x_256:
[----:B------:R-:W-:Y:S05]  /*c480*/  BSYNC B6 ;  /* 0x0000000000067941 */ /* 0x000fea0003800000 */
.L_x_255:
[----:B------:R-:W-:Y:S01]  /*c490*/  LOP3.LUT P6, RZ, R23, 0x1, RZ, 0xc0, !PT ;  /* 0x0000000117ff7812 */ /* 0x000fe200078cc0ff */
[----:B------:R-:W-:-:S12]  /*c4a0*/  BSSY B6, `(.L_x_257) ;  /* 0x0000012000067945 */ /* 0x000fd80003800000 */
        /* <DEDUP_REMOVED lines=17> */
.L_x_258:
[----:B------:R-:W-:Y:S05]  /*c5c0*/  BSYNC B6 ;  /* 0x0000000000067941 */ /* 0x000fea0003800000 */
.L_x_257:
[----:B------:R-:W-:Y:S01]  /*c5d0*/  ULDC.64 UR4, c[0x0][0x9f8] ;  /* 0x00027e0000047ab9 */ /* 0x000fe20000000a00 */
[----:B------:R-:W0:Y:S01]  /*c5e0*/  LDC R19, c[0x0][0x430] ;  /* 0x00010c00ff137b82 */ /* 0x000e220000000800 */
[----:B------:R-:W-:-:S04]  /*c5f0*/  UISETP.NE.U32.AND UP0, UPT, UR4, URZ, UPT ;  /* 0x0000003f0400728c */ /* 0x000fc8000bf05070 */
[----:B------:R-:W-:-:S06]  /*c600*/  UISETP.NE.AND.EX UP0, UPT, UR5, URZ, UPT, UP0 ;  /* 0x0000003f0500728c */ /* 0x000fcc000bf05300 */
[----:B------:R-:W-:-:S05]  /*c610*/  PLOP3.LUT P0, PT, PT, PT, UP0, 0x80, 0x0 ;  /* 0x000000000000781c */ /* 0x000fca0003f0f008 */
[----:B------:R-:W-:-:S04]  /*c620*/  @UP0 UIADD3 UR4, UP1, UR38, UR4, URZ ;  /* 0x0000000426040290 */ /* 0x000fc8000ff3e03f */
[----:B------:R-:W-:Y:S02]  /*c630*/  @UP0 UIADD3.X UR5, UR39, UR5, URZ, UP1, !UPT ;  /* 0x0000000527050290 */ /* 0x000fe40008ffe43f */
[----:B------:R-:W-:Y:S01]  /*c640*/  IMAD.U32 R2, RZ, RZ, UR4 ;  /* 0x00000004ff027e24 */ /* 0x000fe2000f8e00ff */
[----:B------:R-:W-:Y:S01]  /*c650*/  ULDC UR4, c[0x0][0x2f4] ;  /* 0x0000bd0000047ab9 */ /* 0x000fe20000000800 */
[----:B0-----:R-:W-:Y:S02]  /*c660*/  ISETP.NE.AND P2, PT, R19, 0x1, PT ;  /* 0x000000011300780c */ /* 0x001fe40003f45270 */
[----:B------:R-:W-:Y:S01]  /*c670*/  IMAD.U32 R3, RZ, RZ, UR5 ;  /* 0x00000005ff037e24 */ /* 0x000fe2000f8e00ff */
[----:B------:R-:W-:Y:S01]  /*c680*/  LOP3.LUT R23, R23, 0xffffff7f, RZ, 0xc0, !PT ;  /* 0xffffff7f17177812 */ /* 0x000fe200078ec0ff */
[----:B------:R-:W-:-:S03]  /*c690*/  ULDC UR5, c[0x0][0x320] ;  /* 0x0000c80000057ab9 */ /* 0x000fc60000000800 */
[----:B------:R0:W5:Y:S01]  /*c6a0*/  @P0 LDG.E R32, desc[UR50][R2.64] ;  /* 0x0000003202200981 */ /* 0x000162000c1e1900 */
[C---:B------:R-:W-:Y:S01]  /*c6b0*/  ISETP.GE.AND P0, PT, R37.reuse, UR4, PT ;  /* 0x0000000425007c0c */ /* 0x040fe2000bf06270 */
[----:B------:R-:W-:Y:S01]  /*c6c0*/  UMOV UR6, 0xffffffff ;  /* 0xffffffff00067882 */ /* 0x000fe20000000000 */
[C---:B------:R-:W-:Y:S02]  /*c6d0*/  LOP3.LUT R20, R37.reuse, 0x40, RZ, 0xfc, !PT ;  /* 0x0000004025147812 */ /* 0x040fe400078efcff */
[----:B------:R-:W-:Y:S02]  /*c6e0*/  LOP3.LUT R21, R37, 0x80, RZ, 0xfc, !PT ;  /* 0x0000008025157812 */ /* 0x000fe400078efcff */
[----:B------:R-:W-:Y:S02]  /*c6f0*/  @P2 LOP3.LUT R23, R23, 0x80, RZ, 0xfc, !PT ;  /* 0x0000008017172812 */ /* 0x000fe400078efcff */
[----:B------:R-:W-:Y:S02]  /*c700*/  ISETP.GE.AND P3, PT, R21, UR4, PT ;  /* 0x0000000415007c0c */ /* 0x000fe4000bf66270 */
[----:B------:R-:W-:-:S02]  /*c710*/  LOP3.LUT R23, R23, 0xffffffef, RZ, 0xc0, !PT ;  /* 0xffffffef17177812 */ /* 0x000fc400078ec0ff */
[----:B------:R-:W-:Y:S02]  /*c720*/  ISETP.GE.AND P1, PT, R37, UR5, PT ;  /* 0x0000000525007c0c */ /* 0x000fe4000bf26270 */
[----:B------:R-:W-:Y:S02]  /*c730*/  @P0 LOP3.LUT R23, R23, 0x10, RZ, 0xfc, !PT ;  /* 0x0000001017170812 */ /* 0x000fe400078efcff */
[----:B------:R-:W-:Y:S02]  /*c740*/  ISETP.GE.AND P0, PT, R20, UR4, PT ;  /* 0x0000000414007c0c */ /* 0x000fe4000bf06270 */
[----:B------:R-:W-:-:S11]  /*c750*/  LOP3.LUT R23, R23, 0xfffffff7, RZ, 0xc0, !PT ;  /* 0xfffffff717177812 */ /* 0x000fd600078ec0ff */
[----:B------:R-:W-:Y:S02]  /*c760*/  @P0 LOP3.LUT R23, R23, 0x8, RZ, 0xfc, !PT ;  /* 0x0000000817170812 */ /* 0x000fe400078efcff */
[----:B------:R-:W-:Y:S02]  /*c770*/  ISETP.GE.AND P0, PT, R20, UR5, PT ;  /* 0x0000000514007c0c */ /* 0x000fe4000bf06270 */
[----:B------:R-:W-:-:S04]  /*c780*/  LOP3.LUT R23, R23, 0xfffffffb, RZ, 0xc0, !PT ;  /* 0xfffffffb17177812 */ /* 0x000fc800078ec0ff */
[----:B------:R-:W-:-:S04]  /*c790*/  @P3 LOP3.LUT R23, R23, 0x4, RZ, 0xfc, !PT ;  /* 0x0000000417173812 */ /* 0x000fc800078efcff */
[----:B------:R-:W-:-:S04]  /*c7a0*/  LOP3.LUT R23, R23, 0xfffffffe, RZ, 0xc0, !PT ;  /* 0xfffffffe17177812 */ /* 0x000fc800078ec0ff */
[----:B------:R-:W-:-:S04]  /*c7b0*/  LOP3.LUT R23, R23, 0xfffffffd, RZ, 0xc0, !PT ;  /* 0xfffffffd17177812 */ /* 0x000fc800078ec0ff */
[----:B------:R-:W-:-:S04]  /*c7c0*/  @P1 LOP3.LUT R23, R23, 0x2, RZ, 0xfc, !PT ;  /* 0x0000000217171812 */ /* 0x000fc800078efcff */
[----:B------:R-:W-:Y:S01]  /*c7d0*/  @P0 LOP3.LUT R23, R23, 0x1, RZ, 0xfc, !PT ;  /* 0x0000000117170812 */ /* 0x000fe200078efcff */
[----:B0-----:R-:W-:Y:S06]  /*c7e0*/  BRA.DIV UR6, `(.L_x_259) ;  /* 0x0000004e06007947 */ /* 0x001fec000b800000 */
.L_x_341:
[----:B------:R-:W0:Y:S01]  /*c7f0*/  S2R R0, SR_TID.X ;  /* 0x0000000000007919 */ /* 0x000e220000002100 */
[----:B------:R-:W-:Y:S01]  /*c800*/  UMOV UR4, 0xa0 ;  /* 0x000000a000047882 */ /* 0x000fe20000000000 */
[----:B------:R-:W1:Y:S01]  /*c810*/  @P2 LDC R5, c[0x0][0x434] ;  /* 0x00010d00ff052b82 */ /* 0x000e620000000800 */
[----:B------:R-:W-:Y:S01]  /*c820*/  UIMAD UR4, UR43, UR4, -0xa0 ;  /* 0xffffff602b0474a4 */ /* 0x000fe2000f8e0204 */
[----:B------:R-:W2:Y:S01]  /*c830*/  S2R R12, SR_TID.X ;  /* 0x00000000000c7919 */ /* 0x000ea20000002100 */
[----:B-----5:R-:W-:-:S05]  /*c840*/  SHF.R.S32.HI R10, RZ, 0x1f, R32 ;  /* 0x0000001fff0a7819 */ /* 0x020fca0000011420 */
[----:B------:R-:W3:Y:S01]  /*c850*/  @P2 LDC R7, c[0x0][0x438] ;  /* 0x00010e00ff072b82 */ /* 0x000ee20000000800 */
[----:B------:R4:W-:Y:S01]  /*c860*/  STL [R1], R10 ;  /* 0x0000000a01007387 */ /* 0x0009e20000100800 */
[----:B0-----:R-:W-:Y:S01]  /*c870*/  LOP3.LUT R0, R0, 0x7f, RZ, 0xc0, !PT ;  /* 0x0000007f00007812 */ /* 0x001fe200078ec0ff */
[----:B--2---:R-:W-:-:S03]  /*c880*/  IMAD.SHL.U32 R11, R12, 0x20, RZ ;  /* 0x000000200c0b7824 */ /* 0x004fc600078e00ff */
[----:B------:R-:W-:Y:S01]  /*c890*/  SHF.R.U32.HI R13, RZ, 0x2, R0 ;  /* 0x00000002ff0d7819 */ /* 0x000fe20000011600 */
[----:B------:R-:W-:-:S03]  /*c8a0*/  IMAD.SHL.U32 R12, R12, 0x20, RZ ;  /* 0x000000200c0c7824 */ /* 0x000fc600078e00ff */
[C---:B------:R-:W-:Y:S02]  /*c8b0*/  LOP3.LUT R11, R13.reuse, 0x60, R11, 0xf8, !PT ;  /* 0x000000600d0b7812 */ /* 0x040fe400078ef80b */
[----:B------:R-:W-:Y:S02]  /*c8c0*/  LOP3.LUT R12, R13, 0x60, R12, 0xf8, !PT ;  /* 0x000000600d0c7812 */ /* 0x000fe400078ef80c */
[----:B------:R-:W-:-:S05]  /*c8d0*/  LOP3.LUT R11, R11, 0x80, RZ, 0xfc, !PT ;  /* 0x000000800b0b7812 */ /* 0x000fca00078efcff */
[----:B------:R-:W-:-:S05]  /*c8e0*/  VIADD R8, R11, UR4 ;  /* 0x000000040b087c36 */ /* 0x000fca0008000000 */
[C---:B------:R-:W-:Y:S01]  /*c8f0*/  ISETP.GE.AND P0, PT, R8.reuse, UR42, PT ;  /* 0x0000002a08007c0c */ /* 0x040fe2000bf06270 */
[----:B------:R-:W-:-:S03]  /*c900*/  VIADD R8, R8, UR37 ;  /* 0x0000002508087c36 */ /* 0x000fc60008000000 */
[----:B------:R-:W-:Y:S01]  /*c910*/  ISETP.GT.U32.OR P0, PT, R11, 0x9f, P0 ;  /* 0x0000009f0b00780c */ /* 0x000fe20000704470 */
[----:B-1----:R-:W-:-:S04]  /*c920*/  @P2 IMAD.HI.U32 R4, R8, R5, RZ ;  /* 0x0000000508042227 */ /* 0x002fc800078e00ff */
[----:B------:R-:W-:Y:S01]  /*c930*/  IMAD.MOV.U32 R0, RZ, RZ, R8 ;  /* 0x000000ffff007224 */ /* 0x000fe200078e0008 */
[----:B---3--:R-:W-:-:S07]  /*c940*/  @P2 SHF.R.U32.HI R0, RZ, R7, R4 ;  /* 0x00000007ff002219 */ /* 0x008fce0000011604 */
[----:B------:R-:W0:Y:S01]  /*c950*/  @!P0 LDC.64 R2, c[0x0][0x428] ;  /* 0x00010a00ff028b82 */ /* 0x000e220000000a00 */
[--C-:B------:R-:W-:Y:S01]  /*c960*/  @!P0 SHF.R.S32.HI R7, RZ, 0x1f, R0.reuse ;  /* 0x0000001fff078819 */ /* 0x100fe20000011400 */
[----:B------:R-:W-:-:S06]  /*c970*/  @!P0 IMAD.MOV.U32 R6, RZ, RZ, R0 ;  /* 0x000000ffff068224 */ /* 0x000fcc00078e0000 */
[----:B------:R-:W1:Y:S01]  /*c980*/  @!P0 LDC.64 R4, c[0x0][0x418] ;  /* 0x00010600ff048b82 */ /* 0x000e620000000a00 */
[----:B0-----:R-:W-:-:S04]  /*c990*/  @!P0 IMAD R9, R10, R2, RZ ;  /* 0x000000020a098224 */ /* 0x001fc800078e02ff */
[C---:B------:R-:W-:Y:S02]  /*c9a0*/  @!P0 IMAD R9, R32.reuse, R3, R9 ;  /* 0x0000000320098224 */ /* 0x040fe400078e0209 */
[----:B------:R-:W-:-:S04]  /*c9b0*/  @!P0 IMAD.WIDE.U32 R2, R32, R2, R6 ;  /* 0x0000000220028225 */ /* 0x000fc800078e0006 */
[----:B------:R-:W-:Y:S01]  /*c9c0*/  @!P0 IMAD.IADD R9, R9, 0x1, R3 ;  /* 0x0000000109098824 */ /* 0x000fe200078e0203 */
[----:B-1----:R-:W-:Y:S01]  /*c9d0*/  @!P0 LEA R4, P1, R2, R4, 0x2 ;  /* 0x0000000402048211 */ /* 0x002fe200078210ff */
[----:B------:R-:W-:-:S03]  /*c9e0*/  IMAD.MOV.U32 R6, RZ, RZ, RZ ;  /* 0x000000ffff067224 */ /* 0x000fc600078e00ff */
[----:B------:R-:W-:Y:S01]  /*c9f0*/  @!P0 LEA.HI.X R5, R2, R5, R9, 0x2, P1 ;  /* 0x0000000502058211 */ /* 0x000fe200008f1409 */
[----:B------:R-:W-:-:S04]  /*ca00*/  VIADD R9, R12, UR4 ;  /* 0x000000040c097c36 */ /* 0x000fc80008000000 */
[----:B------:R0:W5:Y:S01]  /*ca10*/  @!P0 LDG.E R6, desc[UR50][R4.64] ;  /* 0x0000003204068981 */ /* 0x000162000c1e1900 */
[C---:B------:R-:W-:Y:S01]  /*ca20*/  ISETP.GE.AND P0, PT, R9.reuse, UR42, PT ;  /* 0x0000002a09007c0c */ /* 0x040fe2000bf06270 */
[----:B------:R-:W-:-:S04]  /*ca30*/  VIADD R9, R9, UR37 ;  /* 0x0000002509097c36 */ /* 0x000fc80008000000 */
[----:B------:R-:W-:Y:S01]  /*ca40*/  IMAD.MOV.U32 R7, RZ, RZ, R9 ;  /* 0x000000ffff077224 */ /* 0x000fe200078e0009 */
[----:B0-----:R-:W0:Y:S08]  /*ca50*/  @P2 LDC R5, c[0x0][0x434] ;  /* 0x00010d00ff052b82 */ /* 0x001e300000000800 */
[----:B------:R-:W1:Y:S08]  /*ca60*/  @P2 LDC R4, c[0x0][0x438] ;  /* 0x00010e00ff042b82 */ /* 0x000e700000000800 */
[----:B------:R-:W4:Y:S01]  /*ca70*/  @!P0 LDC.64 R2, c[0x0][0x428] ;  /* 0x00010a00ff028b82 */ /* 0x000f220000000a00 */
[----:B0-----:R-:W-:-:S05]  /*ca80*/  @P2 IMAD.HI.U32 R5, R9, R5, RZ ;  /* 0x0000000509052227 */ /* 0x001fca00078e00ff */
[----:B-1----:R-:W-:-:S04]  /*ca90*/  @P2 SHF.R.U32.HI R7, RZ, R4, R5 ;  /* 0x00000004ff072219 */ /* 0x002fc80000011605 */
[--C-:B------:R-:W-:Y:S01]  /*caa0*/  @!P0 SHF.R.S32.HI R5, RZ, 0x1f, R7.reuse ;  /* 0x0000001fff058819 */ /* 0x100fe20000011407 */
[----:B------:R-:W-:Y:S02]  /*cab0*/  @!P0 IMAD.MOV.U32 R4, RZ, RZ, R7 ;  /* 0x000000ffff048224 */ /* 0x000fe400078e0007 */
[-C--:B----4-:R-:W-:Y:S02]  /*cac0*/  @!P0 IMAD R10, R10, R2.reuse, RZ ;  /* 0x000000020a0a8224 */ /* 0x090fe400078e02ff */
[----:B------:R-:W-:-:S04]  /*cad0*/  @!P0 IMAD.WIDE.U32 R4, R32, R2, R4 ;  /* 0x0000000220048225 */ /* 0x000fc800078e0004 */
[----:B------:R-:W-:Y:S02]  /*cae0*/  @!P0 IMAD R10, R32, R3, R10 ;  /* 0x00000003200a8224 */ /* 0x000fe400078e020a */
[----:B------:R-:W0:Y:S02]  /*caf0*/  @!P0 LDC.64 R2, c[0x0][0x418] ;  /* 0x00010600ff028b82 */ /* 0x000e240000000a00 */
[----:B------:R-:W-:Y:S01]  /*cb00*/  @!P0 IMAD.IADD R10, R5, 0x1, R10 ;  /* 0x00000001050a8824 */ /* 0x000fe200078e020a */
[----:B0-----:R-:W-:-:S04]  /*cb10*/  @!P0 LEA R2, P1, R4, R2, 0x2 ;  /* 0x0000000204028211 */ /* 0x001fc800078210ff */
[----:B------:R-:W-:Y:S01]  /*cb20*/  @!P0 LEA.HI.X R3, R4, R3, R10, 0x2, P1 ;  /* 0x0000000304038211 */ /* 0x000fe200008f140a */
[----:B------:R-:W-:-:S06]  /*cb30*/  IMAD.MOV.U32 R4, RZ, RZ, RZ ;  /* 0x000000ffff047224 */ /* 0x000fcc00078e00ff */
[----:B------:R0:W5:Y:S01]  /*cb40*/  @!P0 LDG.E R4, desc[UR50][R2.64] ;  /* 0x0000003202048981 */ /* 0x000162000c1e1900 */
[----:B------:R-:W-:Y:S01]  /*cb50*/  ISETP.GT.U32.AND P0, PT, R11, 0x9f, PT ;  /* 0x0000009f0b00780c */ /* 0x000fe20003f04070 */
[----:B------:R-:W-:Y:S01]  /*cb60*/  IMAD.MOV R5, RZ, RZ, -R0 ;  /* 0x000000ffff057224 */ /* 0x000fe200078e0a00 */
[----:B------:R-:W-:Y:S01]  /*cb70*/  LOP3.LUT R23, R23, 0xffffffbf, RZ, 0xc0, !PT ;  /* 0xffffffbf17177812 */ /* 0x000fe200078ec0ff */
[----:B------:R-:W-:Y:S01]  /*cb80*/  IMAD.MOV R0, RZ, RZ, -R7 ;  /* 0x000000ffff007224 */ /* 0x000fe200078e0a07 */
[----:B------:R-:W-:Y:S01]  /*cb90*/  SHF.R.S32.HI R34, RZ, 0x1f, R18 ;  /* 0x0000001fff227819 */ /* 0x000fe20000011412 */
[----:B------:R-:W-:Y:S02]  /*cba0*/  IMAD.U32 R12, RZ, RZ, UR43 ;  /* 0x0000002bff0c7e24 */ /* 0x000fe4000f8e00ff */
[----:B------:R-:W-:Y:S02]  /*cbb0*/  IMAD R7, R19, R5, R8 ;  /* 0x0000000513077224 */ /* 0x000fe400078e0208 */
[----:B0-----:R-:W-:-:S02]  /*cbc0*/  IMAD.U32 R2, RZ, RZ, UR46 ;  /* 0x0000002eff027e24 */ /* 0x001fc4000f8e00ff */
[----:B------:R-:W-:Y:S02]  /*cbd0*/  IMAD R5, R19, R0, R9 ;  /* 0x0000000013057224 */ /* 0x000fe400078e0209 */
[----:B------:R-:W-:Y:S01]  /*cbe0*/  VIADD R12, R12, 0xffffffff ;  /* 0xffffffff0c0c7836 */ /* 0x000fe20000000000 */
[----:B------:R-:W-:-:S13]  /*cbf0*/  ISETP.NE.AND P2, PT, R2, 0x3, PT ;  /* 0x000000030200780c */ /* 0x000fda0003f45270 */
[----:B------:R-:W-:-:S04]  /*cc00*/  @P2 LOP3.LUT R23, R23, 0x40, RZ, 0xfc, !PT ;  /* 0x0000004017172812 */ /* 0x000fc800078efcff */
[----:B------:R-:W-:-:S04]  /*cc10*/  LOP3.LUT R23, R23, 0xffffffdf, RZ, 0xc0, !PT ;  /* 0xffffffdf17177812 */ /* 0x000fc800078ec0ff */
[----:B------:R-:W-:Y:S01]  /*cc20*/  @P0 LOP3.LUT R23, R23, 0x20, RZ, 0xfc, !PT ;  /* 0x0000002017170812 */ /* 0x000fe200078efcff */
[----:B------:R-:W-:Y:S06]  /*cc30*/  @!P2 BRA `(.L_x_260) ;  /* 0x000000000004a947 */ /* 0x000fec0003800000 */
[----:B------:R-:W-:Y:S01]  /*cc40*/  BPT.TRAP 0x1 ;  /* 0x000000040000795c */ /* 0x000fe20000300000 */
.L_x_260:
[----:B------:R-:W-:Y:S01]  /*cc50*/  IMAD R0, R28, 0x8, R22 ;  /* 0x000000081c007824 */ /* 0x000fe200078e0216 */
[----:B------:R-:W-:Y:S01]  /*cc60*/  SHF.L.U32 R31, R33, 0x1f, RZ ;  /* 0x0000001f211f7819 */ /* 0x000fe200000006ff */
[----:B------:R-:W-:Y:S01]  /*cc70*/  BSSY B0, `(.L_x_261) ;  /* 0x0000004000007945 */ /* 0x000fe20003800000 */
[----:B------:R-:W-:Y:S02]  /*cc80*/  SHF.R.S32.HI R29, RZ, 0x1f, R5 ;  /* 0x0000001fff1d7819 */ /* 0x000fe40000011405 */
[----:B------:R-:W0:Y:S02]  /*cc90*/  SYNCS.PHASECHK.TRANS64.TRYWAIT P0, [R0+URZ+0x29880], R31 ;  /* 0x0298801f000075a7 */ /* 0x000e24000800017f */
[----:B0-----:R-:W-:Y:S05]  /*cca0*/  @!P0 BRA `(.L_x_262) ;  /* 0x0000004400fc8947 */ /* 0x001fea0003800000 */
.L_x_342:
[----:B------:R-:W-:Y:S05]  /*ccb0*/  BSYNC B0 ;  /* 0x0000000000007941 */ /* 0x000fea0003800000 */
.L_x_261:
[----:B------:R-:W-:Y:S01]  /*ccc0*/  ULDC.64 UR4, c[0x0][0x328] ;  /* 0x0000ca0000047ab9 */ /* 0x000fe20000000a00 */
[----:B-----5:R-:W-:Y:S01]  /*ccd0*/  SHF.R.S32.HI R30, RZ, 0x1f, R4 ;  /* 0x0000001fff1e7819 */ /* 0x020fe20000011404 */
[----:B------:R-:W-:Y:S01]  /*cce0*/  IMAD R8, R29, UR4, RZ ;  /* 0x000000041d087c24 */ /* 0x000fe2000f8e02ff */
[----:B------:R-:W-:Y:S01]  /*ccf0*/  ULDC.64 UR6, c[0x0][0x338] ;  /* 0x0000ce0000067ab9 */ /* 0x000fe20000000a00 */
[C---:B------:R-:W-:Y:S01]  /*cd00*/  IMAD.WIDE.U32 R2, R5.reuse, UR4, RZ ;  /* 0x0000000405027c25 */ /* 0x040fe2000f8e00ff */
[----:B------:R-:W-:Y:S01]  /*cd10*/  ULDC.64 UR8, c[0x0][0x330] ;  /* 0x0000cc0000087ab9 */ /* 0x000fe20000000a00 */
[----:B------:R-:W1:Y:S01]  /*cd20*/  S2R R13, SR_TID.X ;  /* 0x00000000000d7919 */ /* 0x000e620000002100 */
[----:B------:R-:W-:Y:S01]  /*cd30*/  SHF.R.S32.HI R25, RZ, 0x1f, R7 ;  /* 0x0000001fff197819 */ /* 0x000fe20000011407 */
[----:B------:R-:W-:Y:S01]  /*cd40*/  IMAD R8, R5, UR5, R8 ;  /* 0x0000000505087c24 */ /* 0x000fe2000f8e0208 */
[----:B------:R-:W-:Y:S01]  /*cd50*/  ULDC.64 UR10, c[0x0][0x318] ;  /* 0x0000c600000a7ab9 */ /* 0x000fe20000000a00 */
[----:B------:R-:W-:Y:S01]  /*cd60*/  IMAD R10, R34, UR8, RZ ;  /* 0x00000008220a7c24 */ /* 0x000fe2000f8e02ff */
[----:B------:R-:W-:Y:S01]  /*cd70*/  SHF.R.S32.HI R27, RZ, 0x1f, R6 ;  /* 0x0000001fff1b7819 */ /* 0x000fe20000011406 */
[----:B------:R-:W-:Y:S01]  /*cd80*/  IMAD.IADD R3, R3, 0x1, R8 ;  /* 0x0000000103037824 */ /* 0x000fe200078e0208 */
[----:B------:R-:W-:Y:S01]  /*cd90*/  LOP3.LUT P1, RZ, R23, 0x1, RZ, 0xc0, !PT ;  /* 0x0000000117ff7812 */ /* 0x000fe2000782c0ff */
[----:B------:R-:W-:-:S02]  /*cda0*/  IMAD R8, R30, UR6, RZ ;  /* 0x000000061e087c24 */ /* 0x000fc4000f8e02ff */
[----:B------:R-:W-:-:S04]  /*cdb0*/  IMAD.WIDE.U32 R2, R4, UR6, R2 ;  /* 0x0000000604027c25 */ /* 0x000fc8000f8e0002 */
[----:B------:R-:W-:Y:S02]  /*cdc0*/  IMAD R8, R4, UR7, R8 ;  /* 0x0000000704087c24 */ /* 0x000fe4000f8e0208 */
[C---:B------:R-:W-:Y:S02]  /*cdd0*/  IMAD R10, R18.reuse, UR9, R10 ;  /* 0x00000009120a7c24 */ /* 0x040fe4000f8e020a */
[----:B------:R-:W-:Y:S02]  /*cde0*/  IMAD.IADD R3, R3, 0x1, R8 ;  /* 0x0000000103037824 */ /* 0x000fe400078e0208 */
[----:B------:R-:W-:Y:S02]  /*cdf0*/  IMAD R11, R25, UR4, RZ ;  /* 0x00000004190b7c24 */ /* 0x000fe4000f8e02ff */
[----:B------:R-:W-:-:S04]  /*ce00*/  IMAD.WIDE.U32 R2, R18, UR8, R2 ;  /* 0x0000000812027c25 */ /* 0x000fc8000f8e0002 */
[----:B------:R-:W-:Y:S01]  /*ce10*/  IMAD R11, R7, UR5, R11 ;  /* 0x00000005070b7c24 */ /* 0x000fe2000f8e020b */
[----:B------:R-:W-:-:S04]  /*ce20*/  IADD3 R9, P0, R2, UR10, RZ ;  /* 0x0000000a02097c10 */ /* 0x000fc8000ff1e0ff */
[----:B------:R-:W-:Y:S01]  /*ce30*/  IADD3.X R8, R3, UR11, R10, P0, !PT ;  /* 0x0000000b03087c10 */ /* 0x000fe200087fe40a */
[----:B------:R-:W-:Y:S01]  /*ce40*/  IMAD.WIDE.U32 R2, R7, UR4, RZ ;  /* 0x0000000407027c25 */ /* 0x000fe2000f8e00ff */
[----:B-1----:R-:W-:Y:S01]  /*ce50*/  LOP3.LUT R13, R13, 0x7f, RZ, 0xc0, !PT ;  /* 0x0000007f0d0d7812 */ /* 0x002fe200078ec0ff */
[----:B------:R-:W-:Y:S02]  /*ce60*/  UMOV UR4, 0xffffffff ;  /* 0xffffffff00047882 */ /* 0x000fe40000000000 */
[----:B------:R-:W-:Y:S01]  /*ce70*/  IMAD.IADD R3, R3, 0x1, R11 ;  /* 0x0000000103037824 */ /* 0x000fe200078e020b */
[--C-:B------:R-:W-:Y:S01]  /*ce80*/  SHF.R.U32.HI R14, RZ, 0x2, R13.reuse ;  /* 0x00000002ff0e7819 */ /* 0x100fe2000001160d */
[----:B------:R-:W-:Y:S01]  /*ce90*/  IMAD R11, R27, UR6, RZ ;  /* 0x000000061b0b7c24 */ /* 0x000fe2000f8e02ff */
[----:B------:R-:W-:Y:S01]  /*cea0*/  SHF.R.U32.HI R13, RZ, 0x5, R13 ;  /* 0x00000005ff0d7819 */ /* 0x000fe2000001160d */
[----:B------:R-:W-:-:S04]  /*ceb0*/  IMAD.WIDE.U32 R2, R6, UR6, R2 ;  /* 0x0000000606027c25 */ /* 0x000fc8000f8e0002 */
[----:B------:R-:W-:Y:S02]  /*cec0*/  IMAD R11, R6, UR7, R11 ;  /* 0x00000007060b7c24 */ /* 0x000fe4000f8e020b */
[----:B------:R-:W-:Y:S02]  /*ced0*/  IMAD.SHL.U32 R13, R13, 0x400, RZ ;  /* 0x000004000d0d7824 */ /* 0x000fe400078e00ff */
[----:B------:R-:W-:Y:S02]  /*cee0*/  IMAD.IADD R3, R3, 0x1, R11 ;  /* 0x0000000103037824 */ /* 0x000fe400078e020b */
[----:B------:R-:W-:Y:S02]  /*cef0*/  IMAD R19, R28, 0x5000, R13 ;  /* 0x000050001c137824 */ /* 0x000fe400078e020d */
[----:B------:R-:W-:-:S03]  /*cf00*/  IMAD.WIDE.U32 R2, R18, UR8, R2 ;  /* 0x0000000812027c25 */ /* 0x000fc6000f8e0002 */
[----:B------:R-:W-:Y:S01]  /*cf10*/  IADD3 R24, P0, R2, UR10, RZ ;  /* 0x0000000a02187c10 */ /* 0x000fe2000ff1e0ff */
[----:B------:R-:W-:-:S03]  /*cf20*/  IMAD.MOV.U32 R2, RZ, RZ, -0xa0 ;  /* 0xffffff60ff027424 */ /* 0x000fc600078e00ff */
[----:B------:R-:W-:Y:S01]  /*cf30*/  IADD3.X R21, R10, UR11, R3, P0, !PT ;  /* 0x0000000b0a157c10 */ /* 0x000fe200087fe403 */
[----:B------:R-:W-:-:S04]  /*cf40*/  IMAD R12, R12, R2, UR42 ;  /* 0x0000002a0c0c7e24 */ /* 0x000fc8000f8e0202 */
[----:B------:R-:W-:-:S05]  /*cf50*/  IMAD.IADD R20, R12, 0x1, -R14 ;  /* 0x000000010c147824 */ /* 0x000fca00078e0a0e */
[----:B------:R-:W-:Y:S01]  /*cf60*/  ISETP.GE.AND P5, PT, R20, 0x1, PT ;  /* 0x000000011400780c */ /* 0x000fe20003fa6270 */
[----:B------:R-:W-:-:S12]  /*cf70*/  BRA.DIV UR4, `(.L_x_263) ;  /* 0x00000046045c7947 */ /* 0x000fd8000b800000 */
[----:B------:R-:W1:Y:S01]  /*cf80*/  SHFL.IDX PT, R2, R9, RZ, 0x1c1f ;  /* 0x001c1fff09027589 */ /* 0x000e6200000e0000 */
[C---:B------:R-:W-:Y:S02]  /*cf90*/  LOP3.LUT P6, RZ, R23.reuse, 0x2, RZ, 0xc0, !PT ;  /* 0x0000000217ff7812 */ /* 0x040fe400078cc0ff */
[----:B------:R-:W-:Y:S01]  /*cfa0*/  IADD3 R19, R22, R19, R35 ;  /* 0x0000001316137210 */ /* 0x000fe20007ffe023 */
[----:B------:R-:W2:Y:S01]  /*cfb0*/  SHFL.IDX PT, R3, R8, RZ, 0x1c1f ;  /* 0x001c1fff08037589 */ /* 0x000ea200000e0000 */
[----:B------:R-:W-:Y:S02]  /*cfc0*/  LOP3.LUT R23, R23, 0xfffffeff, RZ, 0xc0, !PT ;  /* 0xfffffeff17177812 */ /* 0x000fe400078ec0ff */
[----:B------:R-:W-:Y:S01]  /*cfd0*/  ISETP.GE.AND P4, PT, R20, 0x21, PT ;  /* 0x000000211400780c */ /* 0x000fe20003f86270 */
[----:B------:R-:W-:Y:S01]  /*cfe0*/  IMAD.IADD R10, R36, 0x1, R19 ;  /* 0x00000001240a7824 */ /* 0x000fe200078e0213 */
[----:B------:R-:W-:Y:S01]  /*cff0*/  SHFL.IDX PT, R21, R21, RZ, 0x1c1f ;  /* 0x001c1fff15157589 */ /* 0x000fe200000e0000 */
[----:B------:R-:W-:-:S02]  /*d000*/  ISETP.GE.AND P3, PT, R20, 0x41, PT ;  /* 0x000000411400780c */ /* 0x000fc40003f66270 */
[----:B------:R-:W-:Y:S02]  /*d010*/  ISETP.GE.AND P2, PT, R20, 0x61, PT ;  /* 0x000000611400780c */ /* 0x000fe40003f46270 */
[----:B-1----:R-:W-:-:S05]  /*d020*/  IADD3 R2, P0, R37, R2, RZ ;  /* 0x0000000225027210 */ /* 0x002fca0007f1e0ff */
[----:B--2---:R-:W-:Y:S01]  /*d030*/  IMAD.X R3, RZ, RZ, R3, P0 ;  /* 0x000000ffff037224 */ /* 0x004fe200000e0603 */
[----:B------:R-:W-:-:S13]  /*d040*/  ISETP.LT.OR P0, PT, R20, 0x1, P6 ;  /* 0x000000011400780c */ /* 0x000fda0003701670 */
[----:B------:R-:W-:Y:S01]  /*d050*/  LDGSTS.E.BYPASS.LTC128B.128 [R19+0xa400], desc[UR50][R2.64], !P0 ;  /* 0x0a40000002137fae */ /* 0x000fe2000c101d72 */
[----:B------:R-:W-:-:S13]  /*d060*/  ISETP.LT.OR P0, PT, R20, 0x1, P1 ;  /* 0x000000011400780c */ /* 0x000fda0000f01670 */
[----:B------:R1:W-:Y:S04]  /*d070*/  LDGSTS.E.BYPASS.LTC128B.128 [R10+0xa400], desc[UR50][R2.64+0x40], !P0 ;  /* 0x0a400040020a7fae */ /* 0x0003e8000c101d72 */
[----:B-1----:R-:W1:Y:S04]  /*d080*/  SHFL.IDX PT, R2, R9, 0x1, 0x1c1f ;  /* 0x003c1f0009027f89 */ /* 0x002e6800000e0000 */
[----:B------:R-:W2:Y:S01]  /*d090*/  SHFL.IDX PT, R3, R8, 0x1, 0x1c1f ;  /* 0x003c1f0008037f89 */ /* 0x000ea200000e0000 */
[----:B-1----:R-:W-:-:S05]  /*d0a0*/  IADD3 R2, P0, R37, R2, RZ ;  /* 0x0000000225027210 */ /* 0x002fca0007f1e0ff */
[----:B--2---:R-:W-:Y:S01]  /*d0b0*/  IMAD.X R3, RZ, RZ, R3, P0 ;  /* 0x000000ffff037224 */ /* 0x004fe200000e0603 */
[----:B------:R-:W-:-:S13]  /*d0c0*/  ISETP.LT.OR P0, PT, R20, 0x21, P6 ;  /* 0x000000211400780c */ /* 0x000fda0003701670 */
[----:B------:R-:W-:Y:S01]  /*d0d0*/  LDGSTS.E.BYPASS.LTC128B.128 [R19+0xb400], desc[UR50][R2.64], !P0 ;  /* 0x0b40000002137fae */ /* 0x000fe2000c101d72 */
[----:B------:R-:W-:-:S13]  /*d0e0*/  ISETP.LT.OR P0, PT, R20, 0x21, P1 ;  /* 0x000000211400780c */ /* 0x000fda0000f01670 */
[----:B------:R1:W-:Y:S04]  /*d0f0*/  LDGSTS.E.BYPASS.LTC128B.128 [R10+0xb400], desc[UR50][R2.64+0x40], !P0 ;  /* 0x0b400040020a7fae */ /* 0x0003e8000c101d72 */
[----:B-1----:R-:W1:Y:S04]  /*d100*/  SHFL.IDX PT, R2, R9, 0x2, 0x1c1f ;  /* 0x005c1f0009027f89 */ /* 0x002e6800000e0000 */
[----:B------:R-:W2:Y:S04]  /*d110*/  SHFL.IDX PT, R3, R8, 0x2, 0x1c1f ;  /* 0x005c1f0008037f89 */ /* 0x000ea800000e0000 */
[----:B------:R-:W-:Y:S01]  /*d120*/  SHFL.IDX PT, R8, R8, 0x3, 0x1c1f ;  /* 0x007c1f0008087f89 */ /* 0x000fe200000e0000 */
[----:B-1----:R-:W-:-:S05]  /*d130*/  IADD3 R2, P0, R37, R2, RZ ;  /* 0x0000000225027210 */ /* 0x002fca0007f1e0ff */
[----:B--2---:R-:W-:Y:S01]  /*d140*/  IMAD.X R3, RZ, RZ, R3, P0 ;  /* 0x000000ffff037224 */ /* 0x004fe200000e0603 */
[----:B------:R-:W-:-:S13]  /*d150*/  ISETP.LT.OR P0, PT, R20, 0x41, P6 ;  /* 0x000000411400780c */ /* 0x000fda0003701670 */
[----:B------:R-:W-:Y:S01]  /*d160*/  LDGSTS.E.BYPASS.LTC128B.128 [R19+0xc400], desc[UR50][R2.64], !P0 ;  /* 0x0c40000002137fae */ /* 0x000fe2000c101d72 */
[----:B------:R-:W-:-:S13]  /*d170*/  ISETP.LT.OR P0, PT, R20, 0x41, P1 ;  /* 0x000000411400780c */ /* 0x000fda0000f01670 */
[----:B------:R1:W-:Y:S04]  /*d180*/  LDGSTS.E.BYPASS.LTC128B.128 [R10+0xc400], desc[UR50][R2.64+0x40], !P0 ;  /* 0x0c400040020a7fae */ /* 0x0003e8000c101d72 */
[----:B-1----:R-:W1:Y:S02]  /*d190*/  SHFL.IDX PT, R2, R9, 0x3, 0x1c1f ;  /* 0x007c1f0009027f89 */ /* 0x002e6400000e0000 */
[----:B-1----:R-:W-:-:S05]  /*d1a0*/  IADD3 R2, P0, R37, R2, RZ ;  /* 0x0000000225027210 */ /* 0x002fca0007f1e0ff */
[----:B------:R-:W-:Y:S01]  /*d1b0*/  IMAD.X R3, RZ, RZ, R8, P0 ;  /* 0x000000ffff037224 */ /* 0x000fe200000e0608 */
[----:B------:R-:W-:-:S13]  /*d1c0*/  ISETP.LT.OR P0, PT, R20, 0x61, P6 ;  /* 0x000000611400780c */ /* 0x000fda0003701670 */
[----:B------:R-:W-:Y:S01]  /*d1d0*/  LDGSTS.E.BYPASS.LTC128B.128 [R19+0xd400], desc[UR50][R2.64], !P0 ;  /* 0x0d40000002137fae */ /* 0x000fe2000c101d72 */
[----:B------:R-:W-:-:S13]  /*d1e0*/  ISETP.LT.OR P0, PT, R20, 0x61, P1 ;  /* 0x000000611400780c */ /* 0x000fda0000f01670 */
[----:B------:R1:W-:Y:S01]  /*d1f0*/  LDGSTS.E.BYPASS.LTC128B.128 [R10+0xd400], desc[UR50][R2.64+0x40], !P0 ;  /* 0x0d400040020a7fae */ /* 0x0003e2000c101d72 */
[----:B------:R-:W-:-:S03]  /*d200*/  ISETP.GE.AND P0, PT, R20, 0x81, PT ;  /* 0x000000811400780c */ /* 0x000fc60003f06270 */
[----:B-1----:R1:W2:Y:S10]  /*d210*/  SHFL.IDX PT, R2, R24, RZ, 0x1c1f ;  /* 0x001c1fff18027589 */ /* 0x0022b400000e0000 */
[----:B------:R-:W-:-:S07]  /*d220*/  @P0 LOP3.LUT R23, R23, 0x100, RZ, 0xfc, !PT ;  /* 0x0000010017170812 */ /* 0x000fce00078efcff */
.L_x_354:
[----:B--2---:R-:W-:Y:S02]  /*d230*/  IADD3 R2, P0, R37, R2, RZ ;  /* 0x0000000225027210 */ /* 0x004fe40007f1e0ff */
[----:B------:R-:W-:-:S03]  /*d240*/  LOP3.LUT P6, RZ, R23, 0x2, RZ, 0xc0, !PT ;  /* 0x0000000217ff7812 */ /* 0x000fc600078cc0ff */
[----:B------:R-:W-:Y:S01]  /*d250*/  IMAD.X R3, RZ, RZ, R21, P0 ;  /* 0x000000ffff037224 */ /* 0x000fe200000e0615 */
[----:B------:R-:W-:-:S13]  /*d260*/  ISETP.LT.OR P0, PT, R20, 0x81, P6 ;  /* 0x000000811400780c */ /* 0x000fda0003701670 */
[----:B------:R-:W-:Y:S01]  /*d270*/  @!PT LDS RZ, [RZ] ;  /* 0x00000000fffff984 */ /* 0x000fe20000000800 */
[----:B------:R-:W-:Y:S01]  /*d280*/  @!PT LDS RZ, [RZ] ;  /* 0x00000000fffff984 */ /* 0x000fe20000000800 */
[----:B------:R-:W-:Y:S01]  /*d290*/  @!PT LDS RZ, [RZ] ;  /* 0x00000000fffff984 */ /* 0x000fe20000000800 */
[----:B------:R2:W-:Y:S01]  /*d2a0*/  LDGSTS.E.BYPASS.LTC128B.128 [R19+0xe400], desc[UR50][R2.64], !P0 ;  /* 0x0e40000002137fae */ /* 0x0005e2000c101d72 */
[----:B------:R-:W-:-:S13]  /*d2b0*/  ISETP.LT.OR P0, PT, R20, 0x81, P1 ;  /* 0x000000811400780c */ /* 0x000fda0000f01670 */
[----:B------:R2:W-:Y:S01]  /*d2c0*/  LDGSTS.E.BYPASS.LTC128B.128 [R10+0xe400], desc[UR50][R2.64+0x40], !P0 ;  /* 0x0e400040020a7fae */ /* 0x0005e2000c101d72 */
[----:B------:R-:W-:Y:S01]  /*d2d0*/  PLOP3.LUT P0, PT, PT, PT, PT, 0x80, 0x0 ;  /* 0x000000000000781c */ /* 0x000fe20003f0f070 */
[----:B------:R-:W-:-:S12]  /*d2e0*/  NOP ;  /* 0x0000000000007918 */ /* 0x000fd80000000000 */
.L_x_264:
        /* <DEDUP_REMOVED lines=11> */
.L_x_265:
[----:B------:R2:W-:Y:S01]  /*d3a0*/  SYNCS.ARRIVE.TRANS64.A1T0 RZ, [R0+URZ+0x29870], RZ ;  /* 0x029870ff00ff79a7 */ /* 0x0005e2000810003f */
[----:B------:R-:W-:Y:S05]  /*d3b0*/  @!P6 BRA `(.L_x_266) ;  /* 0x000000000004e947 */ /* 0x000fea0003800000 */
[----:B------:R-:W-:Y:S01]  /*d3c0*/  BPT.TRAP 0x1 ;  /* 0x000000040000795c */ /* 0x000fe20000300000 */
.L_x_266:
[----:B------:R-:W3:Y:S01]  /*d3d0*/  SYNCS.PHASECHK.TRANS64.TRYWAIT P0, [R0+URZ+0x29840], R31 ;  /* 0x0298401f000075a7 */ /* 0x000ee2000800017f */
[----:B------:R-:W-:Y:S04]  /*d3e0*/  BSSY B0, `(.L_x_267) ;  /* 0x0000002000007945 */ /* 0x000fe80003800000 */
[----:B---3--:R-:W-:Y:S05]  /*d3f0*/  @!P0 BRA `(.L_x_268) ;  /* 0x0000004800048947 */ /* 0x008fea0003800000 */
.L_x_355:
[----:B------:R-:W-:Y:S05]  /*d400*/  BSYNC B0 ;  /* 0x0000000000007941 */ /* 0x000fea0003800000 */
.L_x_267:
[----:B------:R-:W4:Y:S01]  /*d410*/  LDL R9, [R1+0x8] ;  /* 0x0000080001097983 */ /* 0x000f220000100800 */
[----:B------:R-:W-:Y:S01]  /*d420*/  ULDC.64 UR4, c[0x0][0x300] ;  /* 0x0000c00000047ab9 */ /* 0x000fe20000000a00 */
[----:B------:R-:W-:Y:S01]  /*d430*/  ULDC.64 UR6, c[0x0][0x310] ;  /* 0x0000c40000067ab9 */ /* 0x000fe20000000a00 */
[----:B------:R-:W-:Y:S02]  /*d440*/  IMAD R8, R29, UR4, RZ ;  /* 0x000000041d087c24 */ /* 0x000fe4000f8e02ff */
[----:B------:R-:W-:-:S04]  /*d450*/  IMAD.WIDE.U32 R2, R5, UR4, RZ ;  /* 0x0000000405027c25 */ /* 0x000fc8000f8e00ff */
[----:B------:R-:W-:Y:S02]  /*d460*/  IMAD R8, R5, UR5, R8 ;  /* 0x0000000505087c24 */ /* 0x000fe4000f8e0208 */
[----:B------:R-:W-:Y:S02]  /*d470*/  IMAD R30, R30, UR6, RZ ;  /* 0x000000061e1e7c24 */ /* 0x000fe4000f8e02ff */
[----:B------:R-:W-:Y:S02]  /*d480*/  IMAD.IADD R3, R3, 0x1, R8 ;  /* 0x0000000103037824 */ /* 0x000fe400078e0208 */
[----:B------:R-:W-:Y:S02]  /*d490*/  IMAD R8, R25, UR4, RZ ;  /* 0x0000000419087c24 */ /* 0x000fe4000f8e02ff */
[----:B------:R-:W-:-:S04]  /*d4a0*/  IMAD.WIDE.U32 R2, R4, UR6, R2 ;  /* 0x0000000604027c25 */ /* 0x000fc8000f8e0002 */
[----:B------:R-:W-:Y:S02]  /*d4b0*/  IMAD R4, R4, UR7, R30 ;  /* 0x0000000704047c24 */ /* 0x000fe4000f8e021e */
[----:B------:R-:W-:Y:S02]  /*d4c0*/  IMAD R8, R7, UR5, R8 ;  /* 0x0000000507087c24 */ /* 0x000fe4000f8e0208 */
[----:B------:R-:W-:Y:S02]  /*d4d0*/  IMAD.IADD R5, R3, 0x1, R4 ;  /* 0x0000000103057824 */ /* 0x000fe400078e0204 */
[----:B------:R-:W-:Y:S02]  /*d4e0*/  IMAD.MOV.U32 R4, RZ, RZ, R2 ;  /* 0x000000ffff047224 */ /* 0x000fe400078e0002 */
[----:B------:R-:W-:Y:S01]  /*d4f0*/  IMAD.WIDE.U32 R2, R7, UR4, RZ ;  /* 0x0000000407027c25 */ /* 0x000fe2000f8e00ff */
[----:B------:R-:W-:-:S03]  /*d500*/  ULDC.64 UR4, c[0x0][0x308] ;  /* 0x0000c20000047ab9 */ /* 0x000fc60000000a00 */
[----:B------:R-:W-:Y:S02]  /*d510*/  IMAD.IADD R3, R3, 0x1, R8 ;  /* 0x0000000103037824 */ /* 0x000fe400078e0208 */
[----:B------:R-:W-:Y:S02]  /*d520*/  IMAD R8, R27, UR6, RZ ;  /* 0x000000061b087c24 */ /* 0x000fe4000f8e02ff */
[----:B------:R-:W-:-:S04]  /*d530*/  IMAD.WIDE.U32 R2, R6, UR6, R2 ;  /* 0x0000000606027c25 */ /* 0x000fc8000f8e0002 */
[----:B------:R-:W-:Y:S01]  /*d540*/  IMAD R8, R6, UR7, R8 ;  /* 0x0000000706087c24 */ /* 0x000fe2000f8e0208 */
[----:B------:R-:W-:Y:S01]  /*d550*/  ULDC.64 UR6, c[0x0][0x2e8] ;  /* 0x0000ba0000067ab9 */ /* 0x000fe20000000a00 */
[----:B------:R-:W-:-:S04]  /*d560*/  IMAD.WIDE.U32 R6, R18, UR4, R4 ;  /* 0x0000000412067c25 */ /* 0x000fc8000f8e0004 */
[----:B------:R-:W-:Y:S01]  /*d570*/  IMAD R4, R34, UR4, RZ ;  /* 0x0000000422047c24 */ /* 0x000fe2000f8e02ff */
[----:B------:R-:W-:Y:S01]  /*d580*/  IADD3 R5, P0, R6, UR6, RZ ;  /* 0x0000000606057c10 */ /* 0x000fe2000ff1e0ff */
[----:B------:R-:W-:Y:S02]  /*d590*/  IMAD.IADD R3, R3, 0x1, R8 ;  /* 0x0000000103037824 */ /* 0x000fe400078e0208 */
[C---:B------:R-:W-:Y:S02]  /*d5a0*/  IMAD R4, R18.reuse, UR5, R4 ;  /* 0x0000000512047c24 */ /* 0x040fe4000f8e0204 */
[----:B------:R-:W-:Y:S01]  /*d5b0*/  IMAD.WIDE.U32 R2, R18, UR4, R2 ;  /* 0x0000000412027c25 */ /* 0x000fe2000f8e0002 */
[----:B------:R-:W-:Y:S02]  /*d5c0*/  UMOV UR4, 0xffffffff ;  /* 0xffffffff00047882 */ /* 0x000fe40000000000 */
[----:B------:R-:W-:Y:S02]  /*d5d0*/  IADD3.X R6, R7, UR7, R4, P0, !PT ;  /* 0x0000000707067c10 */ /* 0x000fe400087fe404 */
[----:B------:R-:W-:-:S04]  /*d5e0*/  IADD3 R8, P0, R2, UR6, RZ ;  /* 0x0000000602087c10 */ /* 0x000fc8000ff1e0ff */
[----:B------:R-:W-:Y:S01]  /*d5f0*/  IADD3.X R7, R4, UR7, R3, P0, !PT ;  /* 0x0000000704077c10 */ /* 0x000fe200087fe403 */
[----:B----4-:R-:W-:Y:S01]  /*d600*/  IMAD R4, R28, 0x7800, R9 ;  /* 0x000078001c047824 */ /* 0x010fe200078e0209 */
[----:B------:R-:W-:Y:S07]  /*d610*/  BRA.DIV UR4, `(.L_x_269) ;  /* 0x0000004604907947 */ /* 0x000fee000b800000 */
[----:B------:R-:W4:Y:S01]  /*d620*/  SHFL.IDX PT, R3, R5, RZ, 0x1c1f ;  /* 0x001c1fff05037589 */ /* 0x000f2200000e0000 */
[C---:B------:R-:W-:Y:S01]  /*d630*/  LOP3.LUT P6, RZ, R23.reuse, 0x8, RZ, 0xc0, !PT ;  /* 0x0000000817ff7812 */ /* 0x040fe200078cc0ff */
[C-C-:B------:R-:W-:Y:S01]  /*d640*/  @P5 IMAD.IADD R9, R22.reuse, 0x1, R4.reuse ;  /* 0x0000000116095824 */ /* 0x140fe200078e0204 */
[----:B------:R-:W-:Y:S01]  /*d650*/  LOP3.LUT P1, RZ, R23, 0x4, RZ, 0xc0, !PT ;  /* 0x0000000417ff7812 */ /* 0x000fe2000782c0ff */
[----:B------:R-:W5:Y:S01]  /*d660*/  SHFL.IDX PT, R2, R6, RZ, 0x1c1f ;  /* 0x001c1fff06027589 */ /* 0x000f6200000e0000 */
[----:B------:R-:W-:-:S03]  /*d670*/  @P4 IMAD.IADD R19, R22, 0x1, R4 ;  /* 0x0000000116134824 */ /* 0x000fc600078e0204 */
[----:B------:R-:W-:Y:S04]  /*d680*/  SHFL.IDX PT, R7, R7, RZ, 0x1c1f ;  /* 0x001c1fff07077589 */ /* 0x000fe800000e0000 */
[----:B------:R-:W-:Y:S01]  /*d690*/  SHFL.IDX PT, R14, R8, RZ, 0x1c1f ;  /* 0x001c1fff080e7589 */ /* 0x000fe200000e0000 */
[----:B----4-:R-:W-:-:S05]  /*d6a0*/  @P5 IADD3 R3, P0, R37, R3, RZ ;  /* 0x0000000325035210 */ /* 0x010fca0007f1e0ff */
[----:B-----5:R-:W-:Y:S01]  /*d6b0*/  @P5 IMAD.X R2, RZ, RZ, R2, P0 ;  /* 0x000000ffff025224 */ /* 0x020fe200000e0602 */
[----:B------:R-:W-:-:S04]  /*d6c0*/  LOP3.LUT P0, RZ, R23, 0x10, RZ, 0xc0, !PT ;  /* 0x0000001017ff7812 */ /* 0x000fc8000780c0ff */
[----:B------:R-:W-:-:S04]  /*d6d0*/  @P5 LOP3.LUT R3, R3, R2, RZ, 0x3c, !PT ;  /* 0x0000000203035212 */ /* 0x000fc800078e3cff */
[----:B------:R-:W-:-:S04]  /*d6e0*/  @P5 LOP3.LUT R2, R3, R2, RZ, 0x3c, !PT ;  /* 0x0000000203025212 */ /* 0x000fc800078e3cff */
[----:B------:R-:W-:-:S05]  /*d6f0*/  @P5 LOP3.LUT R3, R3, R2, RZ, 0x3c, !PT ;  /* 0x0000000203035212 */ /* 0x000fca00078e3cff */
[----:B------:R-:W-:Y:S04]  /*d700*/  @P5 LDGSTS.E.BYPASS.LTC128B.128 [R9+0x1a400], desc[UR50][R2.64], !P0 ;  /* 0x1a40000002095fae */ /* 0x000fe8000c101d72 */
[----:B------:R-:W-:Y:S04]  /*d710*/  @P5 LDGSTS.E.BYPASS.LTC128B.128 [R9+0x1cc00], desc[UR50][R2.64+0x40], !P6 ;  /* 0x1cc0004002095fae */ /* 0x000fe8000f101d72 */
[----:B------:R4:W-:Y:S01]  /*d720*/  @P5 LDGSTS.E.BYPASS.LTC128B.128 [R9+0x1f400], desc[UR50][R2.64+0x80], !P1 ;  /* 0x1f40008002095fae */ /* 0x0009e2000c901d72 */
[----:B------:R-:W-:-:S03]  /*d730*/  LOP3.LUT P5, RZ, R23, 0x10, RZ, 0xc0, !PT ;  /* 0x0000001017ff7812 */ /* 0x000fc600078ac0ff */
[----:B----4-:R-:W4:Y:S01]  /*d740*/  SHFL.IDX PT, R3, R5, 0x1, 0x1c1f ;  /* 0x003c1f0005037f89 */ /* 0x010f2200000e0000 */
[----:B------:R-:W-:-:S03]  /*d750*/  @P3 IMAD.IADD R9, R22, 0x1, R4 ;  /* 0x0000000116093824 */ /* 0x000fc600078e0204 */
[----:B------:R-:W5:Y:S01]  /*d760*/  SHFL.IDX PT, R2, R6, 0x1, 0x1c1f ;  /* 0x003c1f0006027f89 */ /* 0x000f6200000e0000 */
[----:B----4-:R-:W-:-:S05]  /*d770*/  @P4 IADD3 R3, P0, R37, R3, RZ ;  /* 0x0000000325034210 */ /* 0x010fca0007f1e0ff */
[----:B-----5:R-:W-:-:S05]  /*d780*/  @P4 IMAD.X R2, RZ, RZ, R2, P0 ;  /* 0x000000ffff024224 */ /* 0x020fca00000e0602 */
[----:B------:R-:W-:-:S04]  /*d790*/  @P4 LOP3.LUT R3, R3, R2, RZ, 0x3c, !PT ;  /* 0x0000000203034212 */ /* 0x000fc800078e3cff */
[----:B------:R-:W-:-:S04]  /*d7a0*/  @P4 LOP3.LUT R2, R3, R2, RZ, 0x3c, !PT ;  /* 0x0000000203024212 */ /* 0x000fc800078e3cff */
[----:B------:R-:W-:-:S05]  /*d7b0*/  @P4 LOP3.LUT R3, R3, R2, RZ, 0x3c, !PT ;  /* 0x0000000203034212 */ /* 0x000fca00078e3cff */
[----:B------:R-:W-:Y:S04]  /*d7c0*/  @P4 LDGSTS.E.BYPASS.LTC128B.128 [R19+0x1ac00], desc[UR50][R2.64], !P5 ;  /* 0x1ac0000002134fae */ /* 0x000fe8000e901d72 */
[----:B------:R-:W-:Y:S04]  /*d7d0*/  @P4 LDGSTS.E.BYPASS.LTC128B.128 [R19+0x1d400], desc[UR50][R2.64+0x40], !P6 ;  /* 0x1d40004002134fae */ /* 0x000fe8000f101d72 */
[----:B------:R4:W-:Y:S04]  /*d7e0*/  @P4 LDGSTS.E.BYPASS.LTC128B.128 [R19+0x1fc00], desc[UR50][R2.64+0x80], !P1 ;  /* 0x1fc0008002134fae */ /* 0x0009e8000c901d72 */
[----:B----4-:R-:W4:Y:S01]  /*d7f0*/  SHFL.IDX PT, R3, R5, 0x2, 0x1c1f ;  /* 0x005c1f0005037f89 */ /* 0x010f2200000e0000 */
[----:B------:R-:W-:-:S03]  /*d800*/  @P2 IMAD.IADD R19, R22, 0x1, R4 ;  /* 0x0000000116132824 */ /* 0x000fc600078e0204 */
[----:B------:R-:W5:Y:S04]  /*d810*/  SHFL.IDX PT, R2, R6, 0x2, 0x1c1f ;  /* 0x005c1f0006027f89 */ /* 0x000f6800000e0000 */
[----:B------:R-:W-:Y:S01]  /*d820*/  SHFL.IDX PT, R6, R6, 0x3, 0x1c1f ;  /* 0x007c1f0006067f89 */ /* 0x000fe200000e0000 */
        /* <DEDUP_REMOVED lines=8> */
[----:B----4-:R-:W4:Y:S02]  /*d8b0*/  SHFL.IDX PT, R2, R5, 0x3, 0x1c1f ;  /* 0x007c1f0005027f89 */ /* 0x010f2400000e0000 */
[----:B----4-:R-:W-:-:S05]  /*d8c0*/  @P2 IADD3 R2, P0, R37, R2, RZ ;  /* 0x0000000225022210 */ /* 0x010fca0007f1e0ff */
[----:B------:R-:W-:-:S05]  /*d8d0*/  @P2 IMAD.X R3, RZ, RZ, R6, P0 ;  /* 0x000000ffff032224 */ /* 0x000fca00000e0606 */
[----:B------:R4:W-:Y:S04]  /*d8e0*/  @P2 LDGSTS.E.BYPASS.LTC128B.128 [R19+0x1bc00], desc[UR50][R2.64], !P5 ;  /* 0x1bc0000002132fae */ /* 0x0009e8000e901d72 */
[----:B------:R4:W-:Y:S04]  /*d8f0*/  @P2 LDGSTS.E.BYPASS.LTC128B.128 [R19+0x1e400], desc[UR50][R2.64+0x40], !P6 ;  /* 0x1e40004002132fae */ /* 0x0009e8000f101d72 */
[----:B------:R4:W-:Y:S02]  /*d900*/  @P2 LDGSTS.E.BYPASS.LTC128B.128 [R19+0x20c00], desc[UR50][R2.64+0x80], !P1 ;  /* 0x20c0008002132fae */ /* 0x0009e4000c901d72 */
.L_x_367:
[----:B------:R-:W-:Y:S01]  /*d910*/  LOP3.LUT P0, RZ, R23, 0x100, RZ, 0xc0, !PT ;  /* 0x0000010017ff7812 */ /* 0x000fe2000780c0ff */
[----:B------:R-:W-:-:S12]  /*d920*/  BSSY B0, `(.L_x_270) ;  /* 0x000000e000007945 */ /* 0x000fd80003800000 */
[----:B------:R-:W-:Y:S05]  /*d930*/  @!P0 BRA `(.L_x_271) ;  /* 0x0000000000308947 */ /* 0x000fea0003800000 */
[C---:B------:R-:W-:Y:S01]  /*d940*/  LOP3.LUT P3, RZ, R23.reuse, 0x10, RZ, 0xc0, !PT ;  /* 0x0000001017ff7812 */ /* 0x040fe2000786c0ff */
[----:B------:R-:W-:Y:S01]  /*d950*/  IMAD.IADD R5, R22, 0x1, R4 ;  /* 0x0000000116057824 */ /* 0x000fe200078e0204 */
[C---:B------:R-:W-:Y:S02]  /*d960*/  LOP3.LUT P2, RZ, R23.reuse, 0x8, RZ, 0xc0, !PT ;  /* 0x0000000817ff7812 */ /* 0x040fe4000784c0ff */
[----:B------:R-:W-:Y:S02]  /*d970*/  LOP3.LUT P1, RZ, R23, 0x4, RZ, 0xc0, !PT ;  /* 0x0000000417ff7812 */ /* 0x000fe4000782c0ff */
[----:B----4-:R-:W-:-:S05]  /*d980*/  IADD3 R2, P0, R37, R14, RZ ;  /* 0x0000000e25027210 */ /* 0x010fca0007f1e0ff */
[----:B------:R-:W-:-:S05]  /*d990*/  IMAD.X R3, RZ, RZ, R7, P0 ;  /* 0x000000ffff037224 */ /* 0x000fca00000e0607 */
[----:B------:R-:W-:Y:S01]  /*d9a0*/  @!PT LDS RZ, [RZ] ;  /* 0x00000000fffff984 */ /* 0x000fe20000000800 */
[----:B------:R-:W-:Y:S01]  /*d9b0*/  @!PT LDS RZ, [RZ] ;  /* 0x00000000fffff984 */ /* 0x000fe20000000800 */
[----:B------:R-:W-:Y:S01]  /*d9c0*/  @!PT LDS RZ, [RZ] ;  /* 0x00000000fffff984 */ /* 0x000fe20000000800 */
[----:B------:R4:W-:Y:S04]  /*d9d0*/  LDGSTS.E.BYPASS.LTC128B.128 [R5+0x1c400], desc[UR50][R2.64], !P3 ;  /* 0x1c40000002057fae */ /* 0x0009e8000d901d72 */
[----:B------:R4:W-:Y:S04]  /*d9e0*/  LDGSTS.E.BYPASS.LTC128B.128 [R5+0x1ec00], desc[UR50][R2.64+0x40], !P2 ;  /* 0x1ec0004002057fae */ /* 0x0009e8000d101d72 */
[----:B------:R4:W-:Y:S02]  /*d9f0*/  LDGSTS.E.BYPASS.LTC128B.128 [R5+0x21400], desc[UR50][R2.64+0x80], !P1 ;  /* 0x2140008002057fae */ /* 0x0009e4000c901d72 */
.L_x_271:
[----:B------:R-:W-:Y:S05]  /*da00*/  BSYNC B0 ;  /* 0x0000000000007941 */ /* 0x000fea0003800000 */
.L_x_270:
[----:B------:R-:W-:Y:S01]  /*da10*/  NOP ;  /* 0x0000000000007918 */ /* 0x000fe20000000000 */
[----:B------:R-:W-:-:S13]  /*da20*/  PLOP3.LUT P0, PT, PT, PT, PT, 0x80, 0x0 ;  /* 0x000000000000781c */ /* 0x000fda0003f0f070 */
.L_x_272:
[----:B------:R-:W-:Y:S02]  /*da30*/  PLOP3.LUT P1, PT, P1, P0, PT, 0xa2, 0x0 ;  /* 0x000000000000781c */ /* 0x000fe40000f21472 */
[----:B------:R-:W-:-:S08]  /*da40*/  @P0 R2UR P1, UR4, R0 ;  /* 0x00000000000402ca */ /* 0x000fd00000020000 */
[----:B------:R-:W-:-:S05]  /*da50*/  @P0 PLOP3.LUT P0, PT, P1, PT, PT, 0x80, 0x0 ;  /* 0x000000000000081c */ /* 0x000fca0000f0f070 */
[----:B------:R-:W-:Y:S01]  /*da60*/  @!P1 SYNCS.ARRIVE.TRANS64.RED.A0T1 RZ, [UR4+0x29830], RZ ;  /* 0x029830ffffff99a7 */ /* 0x000fe20008200404 */
[----:B------:R-:W-:Y:S07]  /*da70*/  @!P1 ARRIVES.LDGSTSBAR.64.TRANSCNT [UR4+0x29830] ;  /* 0x02983000ff0099b0 */ /* 0x000fee0008000a84 */
[----:B------:R-:W-:Y:S05]  /*da80*/  @P0 BRA.U.ANY `(.L_x_272) ;  /* 0xfffffffd00e80947 */ /* 0x000fea000393ffff */
[----:B------:R-:W-:Y:S01]  /*da90*/  NOP ;  /* 0x0000000000007918 */ /* 0x000fe20000000000 */
[----:B----4-:R-:W-:-:S05]  /*daa0*/  IMAD.U32 R2, RZ, RZ, UR46 ;  /* 0x0000002eff027e24 */ /* 0x010fca000f8e00ff */
[----:B------:R-:W-:-:S13]  /*dab0*/  ISETP.NE.AND P2, PT, R2, 0x3, PT ;  /* 0x000000030200780c */ /* 0x000fda0003f45270 */
[----:B------:R-:W-:Y:S05]  /*dac0*/  @!P2 BRA `(.L_x_273) ;  /* 0x000000000004a947 */ /* 0x000fea0003800000 */
[----:B------:R-:W-:Y:S01]  /*dad0*/  BPT.TRAP 0x1 ;  /* 0x000000040000795c */ /* 0x000fe20000300000 */
.L_x_273:
[----:B------:R4:W-:Y:S02]  /*dae0*/  SYNCS.ARRIVE.TRANS64.A1T0 RZ, [R0+URZ+0x29830], RZ ;  /* 0x029830ff00ff79a7 */ /* 0x0009e4000810003f */
[----:B------:R-:W-:Y:S05]  /*daf0*/  WARPSYNC.ALL ;  /* 0x0000000000007948 */ /* 0x000fea0003800000 */
[----:B------:R-:W-:Y:S01]  /*db00*/  R2UR UR5, R26 ;  /* 0x000000001a0572ca */ /* 0x000fe200000e0000 */
[----:B0-234-:R-:W-:Y:S01]  /*db10*/  VIADD R0, R22, 0x14400 ;  /* 0x0001440016007836 */ /* 0x01dfe20000000000 */
[----:B------:R-:W-:Y:S01]  /*db20*/  R2UR UR38, R26 ;  /* 0x000000001a2672ca */ /* 0x000fe200000e0000 */
[----:B------:R-:W-:Y:S01]  /*db30*/  ULDC.64 UR6, c[0x0][0x298] ;  /* 0x0000a60000067ab9 */ /* 0x000fe20000000a00 */
[----:B------:R-:W-:Y:S01]  /*db40*/  UISETP.NE.AND UP0, UPT, UR47, URZ, UPT ;  /* 0x0000003f2f00728c */ /* 0x000fe2000bf05270 */
[----:B------:R-:W-:Y:S01]  /*db50*/  BSSY B6, `(.L_x_274) ;  /* 0x000001b000067945 */ /* 0x000fe20003800000 */
[----:B------:R-:W-:Y:S01]  /*db60*/  BAR.SYNC.DEFER_BLOCKING 0x8, 0x180 ;  /* 0x0206000000007b1d */ /* 0x000fe20000010000 */
[----:B------:R-:W-:Y:S01]  /*db70*/  LOP3.LUT P0, RZ, R0, 0x1bf, RZ, 0xc0, !PT ;  /* 0x000001bf00ff7812 */ /* 0x000fe2000780c0ff */
[----:B------:R-:W-:-:S02]  /*db80*/  USEL UR44, UR44, URZ, !UP0 ;  /* 0x0000003f2c2c7287 */ /* 0x000fc4000c000000 */
[----:B------:R-:W-:-:S03]  /*db90*/  USEL UR45, UR45, URZ, !UP0 ;  /* 0x0000003f2d2d7287 */ /* 0x000fc6000c000000 */
[----:B------:R-:W-:Y:S02]  /*dba0*/  USHF.R.S32.HI UR4, URZ, 0x1f, UR5 ;  /* 0x0000001f3f047899 */ /* 0x000fe40008011405 */
[----:B------:R-:W-:Y:S02]  /*dbb0*/  UIMAD.WIDE.U32 UR38, UR38, UR6, URZ ;  /* 0x00000006262672a5 */ /* 0x000fe4000f8e003f */
[----:B------:R-:W-:-:S04]  /*dbc0*/  UIMAD UR4, UR4, UR6, URZ ;  /* 0x00000006040472a4 */ /* 0x000fc8000f8e023f */
[----:B------:R-:W-:-:S04]  /*dbd0*/  UIMAD UR4, UR5, UR7, UR4 ;  /* 0x00000007050472a4 */ /* 0x000fc8000f8e0204 */
[----:B------:R-:W-:Y:S01]  /*dbe0*/  UIADD3 UR47, UR39, UR4, URZ ;  /* 0x00000004272f7290 */ /* 0x000fe2000fffe03f */
[----:B------:R-:W-:Y:S11]  /*dbf0*/  @!P0 BRA `(.L_x_275) ;  /* 0x0000000000408947 */ /* 0x000ff60003800000 */
        /* <DEDUP_REMOVED lines=16> */
.L_x_275:
[----:B------:R-:W-:Y:S05]  /*dd00*/  BSYNC B6 ;  /* 0x0000000000067941 */ /* 0x000fea0003800000 */
.L_x_274:
[----:B------:R0:W5:Y:S01]  /*dd10*/  LDL R9, [R1+0x18] ;  /* 0x0000180001097983 */ /* 0x0001620000100800 */
[----:B------:R-:W2:Y:S01]  /*dd20*/  LDC R5, c[0x0][0x448] ;  /* 0x00011200ff057b82 */ /* 0x000ea20000000800 */
[----:B------:R-:W3:Y:S01]  /*dd30*/  S2R R2, SR_TID.X ;  /* 0x0000000000027919 */ /* 0x000ee20000002100 */
[----:B------:R-:W-:Y:S01]  /*dd40*/  R2UR UR6, R34 ;  /* 0x00000000220672ca */ /* 0x000fe200000e0000 */
[----:B------:R-:W-:Y:S01]  /*dd50*/  IMAD.SHL.U32 R6, R17, 0x80, RZ ;  /* 0x0000008011067824 */ /* 0x000fe200078e00ff */
[C---:B------:R-:W-:Y:S01]  /*dd60*/  R2UR UR7, R18.reuse ;  /* 0x00000000120772ca */ /* 0x040fe200000e0000 */
[----:B------:R-:W-:Y:S01]  /*dd70*/  ULDC.64 UR8, c[0x0][0x2d8] ;  /* 0x0000b60000087ab9 */ /* 0x000fe20000000a00 */
[----:B--2---:R-:W-:Y:S02]  /*dd80*/  ISETP.NE.AND P0, PT, R5, 0x1, PT ;  /* 0x000000010500780c */ /* 0x004fe40003f05270 */
[----:B------:R-:W-:Y:S02]  /*dd90*/  R2UR UR10, R18 ;  /* 0x00000000120a72ca */ /* 0x000fe400000e0000 */
[C---:B---3--:R-:W-:Y:S01]  /*dda0*/  LOP3.LUT R19, R2.reuse, 0x7f, RZ, 0xc0, !PT ;  /* 0x0000007f02137812 */ /* 0x048fe200078ec0ff */
[----:B------:R-:W-:-:S08]  /*ddb0*/  IMAD.SHL.U32 R2, R2, 0x20, RZ ;  /* 0x0000002002027824 */ /* 0x000fd000078e00ff */
[----:B------:R-:W2:Y:S01]  /*ddc0*/  @P0 LDC R7, c[0x0][0x44c] ;  /* 0x00011300ff070b82 */ /* 0x000ea20000000800 */
[----:B------:R-:W-:-:S04]  /*ddd0*/  SHF.R.U32.HI R19, RZ, 0x2, R19 ;  /* 0x00000002ff137819 */ /* 0x000fc80000011613 */
[----:B------:R-:W-:-:S03]  /*dde0*/  LOP3.LUT R2, R19, 0x60, R2, 0xf8, !PT ;  /* 0x0000006013027812 */ /* 0x000fc600078ef802 */
[----:B------:R-:W3:Y:S01]  /*ddf0*/  @P0 LDC R3, c[0x0][0x450] ;  /* 0x00011400ff030b82 */ /* 0x000ee20000000800 */
[----:B------:R-:W-:Y:S01]  /*de00*/  UIMAD UR6, UR6, UR8, URZ ;  /* 0x00000008060672a4 */ /* 0x000fe2000f8e023f */
[----:B------:R-:W-:Y:S01]  /*de10*/  LOP3.LUT R0, R2, R6, RZ, 0xfc, !PT ;  /* 0x0000000602007212 */ /* 0x000fe200078efcff */
[----:B------:R-:W-:Y:S01]  /*de20*/  UMOV UR4, UR38 ;  /* 0x0000002600047c82 */ /* 0x000fe20008000000 */
[----:B------:R-:W-:Y:S01]  /*de30*/  UMOV UR5, UR47 ;  /* 0x0000002f00057c82 */ /* 0x000fe20008000000 */
[----:B------:R-:W-:Y:S02]  /*de40*/  UIMAD UR6, UR10, UR9, UR6 ;  /* 0x000000090a0672a4 */ /* 0x000fe4000f8e0206 */
[----:B------:R-:W-:Y:S01]  /*de50*/  UIMAD.WIDE.U32 UR4, UR7, UR8, UR4 ;  /* 0x00000008070472a5 */ /* 0x000fe2000f8e0004 */
[----:B------:R-:W-:Y:S02]  /*de60*/  IMAD.MOV.U32 R2, RZ, RZ, R0 ;  /* 0x000000ffff027224 */ /* 0x000fe400078e0000 */
[----:B------:R-:W-:Y:S01]  /*de70*/  ULDC.64 UR8, c[0x0][0x2e0] ;  /* 0x0000b80000087ab9 */ /* 0x000fe20000000a00 */
[----:B------:R-:W-:Y:S01]  /*de80*/  UIADD3 UR5, UR5, UR6, URZ ;  /* 0x0000000605057290 */ /* 0x000fe2000fffe03f */
[----:B--2---:R-:W-:Y:S01]  /*de90*/  @P0 IMAD.HI.U32 R4, R0, R7, RZ ;  /* 0x0000000700040227 */ /* 0x004fe200078e00ff */
[----:B------:R-:W-:Y:S01]  /*dea0*/  UIMAD UR6, UR45, UR8, URZ ;  /* 0x000000082d0672a4 */ /* 0x000fe2000f8e023f */
[----:B------:R-:W2:Y:S01]  /*deb0*/  S2R R19, SR_TID.X ;  /* 0x0000000000137919 */ /* 0x000ea20000002100 */
[----:B------:R-:W-:-:S02]  /*dec0*/  UIMAD.WIDE.U32 UR4, UR44, UR8, UR4 ;  /* 0x000000082c0472a5 */ /* 0x000fc4000f8e0004 */
[----:B---3--:R-:W-:Y:S01]  /*ded0*/  @P0 SHF.R.U32.HI R2, RZ, R3, R4 ;  /* 0x00000003ff020219 */ /* 0x008fe20000011604 */
[----:B------:R-:W-:-:S03]  /*dee0*/  UIMAD UR6, UR44, UR9, UR6 ;  /* 0x000000092c0672a4 */ /* 0x000fc6000f8e0206 */
[--C-:B------:R-:W-:Y:S01]  /*def0*/  SHF.R.S32.HI R3, RZ, 0x1f, R2.reuse ;  /* 0x0000001fff037819 */ /* 0x100fe20000011402 */
[----:B------:R-:W-:Y:S01]  /*df00*/  IMAD.MOV R4, RZ, RZ, -R2 ;  /* 0x000000ffff047224 */ /* 0x000fe200078e0a02 */
[----:B------:R-:W-:Y:S01]  /*df10*/  ULDC.64 UR8, c[0x0][0x2d0] ;  /* 0x0000b40000087ab9 */ /* 0x000fe20000000a00 */
[----:B------:R-:W-:Y:S02]  /*df20*/  UIADD3 UR5, UR5, UR6, URZ ;  /* 0x0000000605057290 */ /* 0x000fe4000fffe03f */
[----:B------:R-:W-:Y:S02]  /*df30*/  IMAD R7, R3, UR8, RZ ;  /* 0x0000000803077c24 */ /* 0x000fe4000f8e02ff */
[----:B------:R-:W-:Y:S02]  /*df40*/  IMAD.U32 R3, RZ, RZ, UR8 ;  /* 0x00000008ff037e24 */ /* 0x000fe4000f8e00ff */
        /* <DEDUP_REMOVED lines=11> */
[----:B------:R-:W-:Y:S01]  /*e000*/  ULDC UR4, c[0x0][0x2b8] ;  /* 0x0000ae0000047ab9 */ /* 0x000fe20000000800 */
[C---:B------:R-:W-:Y:S02]  /*e010*/  LOP3.LUT R10, R37.reuse, 0x40, RZ, 0xfc, !PT ;  /* 0x00000040250a7812 */ /* 0x040fe400078efcff */
[----:B------:R-:W-:Y:S02]  /*e020*/  LOP3.LUT R8, R37, 0x80, RZ, 0xfc, !PT ;  /* 0x0000008025087812 */ /* 0x000fe400078efcff */
[----:B------:R-:W-:Y:S01]  /*e030*/  IADD3.X R4, R3, UR5, R7, P0, !PT ;  /* 0x0000000503047c10 */ /* 0x000fe200087fe407 */
[----:B------:R-:W-:Y:S01]  /*e040*/  UMOV UR5, 0xffffffff ;  /* 0xffffffff00057882 */ /* 0x000fe20000000000 */
[----:B--2---:R-:W-:-:S02]  /*e050*/  LOP3.LUT R19, R19, 0x7f, RZ, 0xc0, !PT ;  /* 0x0000007f13137812 */ /* 0x004fc400078ec0ff */
[----:B------:R-:W-:Y:S02]  /*e060*/  ISETP.GE.AND P3, PT, R37, UR4, PT ;  /* 0x0000000425007c0c */ /* 0x000fe4000bf66270 */
[----:B------:R-:W-:Y:S02]  /*e070*/  ISETP.GE.AND P2, PT, R10, UR4, PT ;  /* 0x000000040a007c0c */ /* 0x000fe4000bf46270 */
[----:B------:R-:W-:Y:S02]  /*e080*/  ISETP.GE.AND P1, PT, R8, UR4, PT ;  /* 0x0000000408007c0c */ /* 0x000fe4000bf26270 */
[----:B------:R-:W-:Y:S01]  /*e090*/  SHF.R.U32.HI R10, RZ, 0x2, R19 ;  /* 0x00000002ff0a7819 */ /* 0x000fe20000011613 */
[----:B0-----:R-:W-:Y:S10]  /*e0a0*/  BRA.DIV UR5, `(.L_x_276) ;  /* 0x0000004205c87947 */ /* 0x001ff4000b800000 */
[----:B------:R-:W0:Y:S01]  /*e0b0*/  SHFL.IDX PT, R3, R0, RZ, 0x1c1f ;  /* 0x001c1fff00037589 */ /* 0x000e2200000e0000 */
[----:B------:R-:W-:Y:S02]  /*e0c0*/  IMAD R5, R5, UR41, RZ ;  /* 0x0000002905057c24 */ /* 0x000fe4000f8e02ff */
[----:B------:R-:W-:Y:S01]  /*e0d0*/  IMAD.IADD R6, R10, 0x1, R6 ;  /* 0x000000010a067824 */ /* 0x000fe200078e0206 */
[----:B------:R-:W2:Y:S03]  /*e0e0*/  SHFL.IDX PT, R2, R4, RZ, 0x1c1f ;  /* 0x001c1fff04027589 */ /* 0x000ea600000e0000 */
[C---:B------:R-:W-:Y:S01]  /*e0f0*/  VIADD R8, R6.reuse, 0x20 ;  /* 0x0000002006087836 */ /* 0x040fe20000000000 */
[----:B------:R-:W-:Y:S01]  /*e100*/  ISETP.GE.AND P0, PT, R6, R5, PT ;  /* 0x000000050600720c */ /* 0x000fe20003f06270 */
[----:B------:R-:W3:-:S12]  /*e110*/  SHFL.IDX PT, R14, R0, 0x1, 0x1c1f ;  /* 0x003c1f00000e7f89 */ /* 0x000ed800000e0000 */
[----:B0-----:R-:W-:-:S05]  /*e120*/  @!P0 IADD3 R7, P4, R37, R3, RZ ;  /* 0x0000000325078210 */ /* 0x001fca0007f9e0ff */
[----:B--2---:R-:W-:Y:S02]  /*e130*/  @!P0 IMAD.X R3, RZ, RZ, R2, P4 ;  /* 0x000000ffff038224 */ /* 0x004fe400020e0602 */
[----:B------:R-:W-:-:S05]  /*e140*/  @!P0 IMAD.MOV.U32 R2, RZ, RZ, R7 ;  /* 0x000000ffff028224 */ /* 0x000fca00078e0007 */
[----:B-----5:R-:W-:Y:S04]  /*e150*/  @!P0 LDGSTS.E.BYPASS.LTC128B.128 [R9+0x14400], desc[UR50][R2.64], !P3 ;  /* 0x1440000002098fae */ /* 0x020fe8000d901d72 */
[----:B------:R-:W-:Y:S04]  /*e160*/  @!P0 LDGSTS.E.BYPASS.LTC128B.128 [R9+0x16400], desc[UR50][R2.64+0x40], !P2 ;  /* 0x1640004002098fae */ /* 0x000fe8000d101d72 */
[----:B------:R0:W-:Y:S01]  /*e170*/  @!P0 LDGSTS.E.BYPASS.LTC128B.128 [R9+0x18400], desc[UR50][R2.64+0x80], !P1 ;  /* 0x1840008002098fae */ /* 0x0001e2000c901d72 */
[----:B------:R-:W-:Y:S01]  /*e180*/  ISETP.GE.AND P0, PT, R8, R5, PT ;  /* 0x000000050800720c */ /* 0x000fe20003f06270 */
[----:B------:R-:W-:-:S02]  /*e190*/  VIADD R8, R6, 0x40 ;  /* 0x0000004006087836 */ /* 0x000fc40000000000 */
[----:B0-----:R-:W0:Y:S10]  /*e1a0*/  SHFL.IDX PT, R2, R4, 0x1, 0x1c1f ;  /* 0x003c1f0004027f89 */ /* 0x001e3400000e0000 */
[----:B---3--:R-:W-:-:S05]  /*e1b0*/  @!P0 IADD3 R14, P4, R37, R14, RZ ;  /* 0x0000000e250e8210 */ /* 0x008fca0007f9e0ff */
[----:B0-----:R-:W-:Y:S02]  /*e1c0*/  @!P0 IMAD.X R7, RZ, RZ, R2, P4 ;  /* 0x000000ffff078224 */ /* 0x001fe400020e0602 */
[----:B------:R-:W-:Y:S02]  /*e1d0*/  @!P0 IMAD.MOV.U32 R2, RZ, RZ, R14 ;  /* 0x000000ffff028224 */ /* 0x000fe400078e000e */
[----:B------:R-:W-:Y:S01]  /*e1e0*/  @!P0 IMAD.MOV.U32 R3, RZ, RZ, R7 ;  /* 0x000000ffff038224 */ /* 0x000fe200078e0007 */
[----:B------:R-:W0:Y:S04]  /*e1f0*/  SHFL.IDX PT, R14, R0, 0x2, 0x1c1f ;  /* 0x005c1f00000e7f89 */ /* 0x000e2800000e0000 */
[----:B------:R-:W-:Y:S04]  /*e200*/  @!P0 LDGSTS.E.BYPASS.LTC128B.128 [R9+0x14c00], desc[UR50][R2.64], !P3 ;  /* 0x14c0000002098fae */ /* 0x000fe8000d901d72 */
[----:B------:R-:W-:Y:S04]  /*e210*/  @!P0 LDGSTS.E.BYPASS.LTC128B.128 [R9+0x16c00], desc[UR50][R2.64+0x40], !P2 ;  /* 0x16c0004002098fae */ /* 0x000fe8000d101d72 */
[----:B------:R2:W-:Y:S01]  /*e220*/  @!P0 LDGSTS.E.BYPASS.LTC128B.128 [R9+0x18c00], desc[UR50][R2.64+0x80], !P1 ;  /* 0x18c0008002098fae */ /* 0x0005e2000c901d72 */
[----:B------:R-:W-:-:S03]  /*e230*/  ISETP.GE.AND P0, PT, R8, R5, PT ;  /* 0x000000050800720c */ /* 0x000fc60003f06270 */
[----:B--2---:R-:W2:Y:S10]  /*e240*/  SHFL.IDX PT, R2, R4, 0x2, 0x1c1f ;  /* 0x005c1f0004027f89 */ /* 0x004eb400000e0000 */
[----:B0-----:R-:W-:Y:S01]  /*e250*/  @!P0 IADD3 R14, P4, R37, R14, RZ ;  /* 0x0000000e250e8210 */ /* 0x001fe20007f9e0ff */
[----:B------:R-:W0:Y:S04]  /*e260*/  SHFL.IDX PT, R4, R4, 0x3, 0x1c1f ;  /* 0x007c1f0004047f89 */ /* 0x000e2800000e0000 */
[----:B--2---:R-:W-:-:S02]  /*e270*/  @!P0 IMAD.X R7, RZ, RZ, R2, P4 ;  /* 0x000000ffff078224 */ /* 0x004fc400020e0602 */
[----:B------:R-:W-:Y:S02]  /*e280*/  @!P0 IMAD.MOV.U32 R2, RZ, RZ, R14 ;  /* 0x000000ffff028224 */ /* 0x000fe400078e000e */
[----:B------:R-:W-:Y:S01]  /*e290*/  @!P0 IMAD.MOV.U32 R3, RZ, RZ, R7 ;  /* 0x000000ffff038224 */ /* 0x000fe200078e0007 */
[----:B------:R2:W3:Y:S04]  /*e2a0*/  SHFL.IDX PT, R14, R0, 0x3, 0x1c1f ;  /* 0x007c1f00000e7f89 */ /* 0x0004e800000e0000 */
[----:B------:R2:W-:Y:S04]  /*e2b0*/  @!P0 LDGSTS.E.BYPASS.LTC128B.128 [R9+0x15400], desc[UR50][R2.64], !P3 ;  /* 0x1540000002098fae */ /* 0x0005e8000d901d72 */
[----:B------:R2:W-:Y:S04]  /*e2c0*/  @!P0 LDGSTS.E.BYPASS.LTC128B.128 [R9+0x17400], desc[UR50][R2.64+0x40], !P2 ;  /* 0x1740004002098fae */ /* 0x0005e8000d101d72 */
[----:B0-----:R2:W-:Y:S02]  /*e2d0*/  @!P0 LDGSTS.E.BYPASS.LTC128B.128 [R9+0x19400], desc[UR50][R2.64+0x80], !P1 ;  /* 0x1940008002098fae */ /* 0x0015e4000c901d72 */
.L_x_376:
[----:B------:R-:W-:Y:S01]  /*e2e0*/  VIADD R6, R6, 0x60 ;  /* 0x0000006006067836 */ /* 0x000fe20000000000 */
[----:B------:R-:W-:Y:S04]  /*e2f0*/  BSSY B0, `(.L_x_277) ;  /* 0x000000b000007945 */ /* 0x000fe80003800000 */
[----:B------:R-:W-:-:S13]  /*e300*/  ISETP.GE.AND P0, PT, R6, R5, PT ;  /* 0x000000050600720c */ /* 0x000fda0003f06270 */
[----:B------:R-:W-:Y:S05]  /*e310*/  @P0 BRA `(.L_x_278) ;  /* 0x0000000000200947 */ /* 0x000fea0003800000 */
[----:B--23--:R-:W-:-:S05]  /*e320*/  IADD3 R2, P0, R37, R14, RZ ;  /* 0x0000000e25027210 */ /* 0x00cfca0007f1e0ff */
[----:B------:R-:W-:-:S05]  /*e330*/  IMAD.X R3, RZ, RZ, R4, P0 ;  /* 0x000000ffff037224 */ /* 0x000fca00000e0604 */
[----:B------:R-:W-:Y:S01]  /*e340*/  @!PT LDS RZ, [RZ] ;  /* 0x00000000fffff984 */ /* 0x000fe20000000800 */
[----:B------:R-:W-:Y:S01]  /*e350*/  @!PT LDS RZ, [RZ] ;  /* 0x00000000fffff984 */ /* 0x000fe20000000800 */
[----:B------:R-:W-:Y:S01]  /*e360*/  @!PT LDS RZ, [RZ] ;  /* 0x00000000fffff984 */ /* 0x000fe20000000800 */
[----:B------:R0:W-:Y:S04]  /*e370*/  LDGSTS.E.BYPASS.LTC128B.128 [R9+0x15c00], desc[UR50][R2.64], !P3 ;  /* 0x15c0000002097fae */ /* 0x0001e8000d901d72 */
[----:B------:R0:W-:Y:S04]  /*e380*/  LDGSTS.E.BYPASS.LTC128B.128 [R9+0x17c00], desc[UR50][R2.64+0x40], !P2 ;  /* 0x17c0004002097fae */ /* 0x0001e8000d101d72 */
[----:B------:R0:W-:Y:S02]  /*e390*/  LDGSTS.E.BYPASS.LTC128B.128 [R9+0x19c00], desc[UR50][R2.64+0x80], !P1 ;  /* 0x19c0008002097fae */ /* 0x0001e4000c901d72 */
.L_x_278:
[----:B------:R-:W-:Y:S05]  /*e3a0*/  BSYNC B0 ;  /* 0x0000000000007941 */ /* 0x000fea0003800000 */
.L_x_277:
[----:B------:R-:W-:Y:S01]  /*e3b0*/  NOP ;  /* 0x0000000000007918 */ /* 0x000fe20000000000 */
[----:B------:R-:W-:-:S13]  /*e3c0*/  PLOP3.LUT P0, PT, PT, PT, PT, 0x80, 0x0 ;  /* 0x000000000000781c */ /* 0x000fda0003f0f070 */
.L_x_279:
[----:B------:R-:W-:Y:S02]  /*e3d0*/  PLOP3.LUT P1, PT, P1, P0, PT, 0xa2, 0x0 ;  /* 0x000000000000781c */ /* 0x000fe40000f21472 */
[----:B------:R-:W-:-:S08]  /*e3e0*/  @P0 R2UR P1, UR4, R22 ;  /* 0x00000000160402ca */ /* 0x000fd00000020000 */
[----:B------:R-:W-:-:S05]  /*e3f0*/  @P0 PLOP3.LUT P0, PT, P1, PT, PT, 0x80, 0x0 ;  /* 0x000000000000081c */ /* 0x000fca0000f0f070 */
[----:B------:R-:W-:Y:S01]  /*e400*/  @!P1 SYNCS.ARRIVE.TRANS64.RED.A0T1 RZ, [UR4+0x29800], RZ ;  /* 0x029800ffffff99a7 */ /* 0x000fe20008200404 */
[----:B------:R-:W-:Y:S07]  /*e410*/  @!P1 ARRIVES.LDGSTSBAR.64.TRANSCNT [UR4+0x29800] ;  /* 0x02980000ff0099b0 */ /* 0x000fee0008000a84 */
[----:B------:R-:W-:Y:S05]  /*e420*/  @P0 BRA.U.ANY `(.L_x_279) ;  /* 0xfffffffd00e80947 */ /* 0x000fea000393ffff */
[----:B0-2---:R-:W2:Y:S02]  /*e430*/  LDL.LU R2, [R1+0x1c] ;  /* 0x00001c0001027983 */ /* 0x005ea40000300800 */
[----:B--2---:R-:W-:-:S05]  /*e440*/  VIADD R2, R2, 0x1 ;  /* 0x0000000102027836 */ /* 0x004fca0000000000 */
[----:B------:R0:W-:Y:S01]  /*e450*/  STL [R1+0x1c], R2 ;  /* 0x00001c0201007387 */ /* 0x0001e20000100800 */
[----:B------:R-:W-:-:S04]  /*e460*/  LEA.HI R0, R2, R2, RZ, 0x1 ;  /* 0x0000000202007211 */ /* 0x000fc800078f08ff */
[----:B------:R-:W-:-:S05]  /*e470*/  LOP3.LUT R0, R0, 0xfffffffe, RZ, 0xc0, !PT ;  /* 0xfffffffe00007812 */ /* 0x000fca00078ec0ff */
[----:B------:R-:W-:-:S05]  /*e480*/  IMAD.IADD R0, R2, 0x1, -R0 ;  /* 0x0000000102007824 */ /* 0x000fca00078e0a00 */
[----:B------:R-:W-:Y:S01]  /*e490*/  SHF.L.U32 R3, R0, 0x1f, RZ ;  /* 0x0000001f00037819 */ /* 0x000fe200000006ff */
[----:B------:R-:W-:Y:S01]  /*e4a0*/  NOP ;  /* 0x0000000000007918 */ /* 0x000fe20000000000 */
[----:B------:R0:W-:Y:S01]  /*e4b0*/  SYNCS.ARRIVE.TRANS64.A1T0 RZ, [R22+URZ+0x29800], RZ ;  /* 0x029800ff16ff79a7 */ /* 0x0001e2000810003f */
[----:B------:R-:W-:Y:S01]  /*e4c0*/  BSSY B0, `(.L_x_280) ;  /* 0x0000003000007945 */ /* 0x000fe20003800000 */
[----:B------:R-:W2:Y:S03]  /*e4d0*/  SYNCS.PHASECHK.TRANS64.TRYWAIT P0, [R22+URZ+0x29820], R3 ;  /* 0x02982003160075a7 */ /* 0x000ea6000800017f */
[----:B0-2---:R-:W-:Y:S05]  /*e4e0*/  @!P0 BRA `(.L_x_281) ;  /* 0x0000004000f88947 */ /* 0x005fea0003800000 */
.L_x_377:
[----:B------:R-:W-:Y:S05]  /*e4f0*/  BSYNC B0 ;  /* 0x0000000000007941 */ /* 0x000fea0003800000 */
.L_x_280:
[----:B------:R-:W-:-:S06]  /*e500*/  UISETP.GE.AND UP0, UPT, UR42, 0xa1, UPT ;  /* 0x000000a12a00788c */ /* 0x000fcc000bf06270 */
[----:B------:R-:W-:-:S13]  /*e510*/  PLOP3.LUT P0, PT, PT, PT, UP0, 0x40, 0x0 ;  /* 0x000000000000781c */ /* 0x000fda0003f0e808 */
[----:B------:R-:W-:Y:S05]  /*e520*/  @P0 BRA `(.L_x_282) ;  /* 0x0000001400cc0947 */ /* 0x000fea0003800000 */
[----:B------:R-:W-:Y:S01]  /*e530*/  UIADD3 UR4, UR43, -0x2, URZ ;  /* 0xfffffffe2b047890 */ /* 0x000fe2000fffe03f */
[----:B------:R-:W-:Y:S02]  /*e540*/  IMAD.MOV.U32 R20, RZ, RZ, R33 ;  /* 0x000000ffff147224 */ /* 0x000fe400078e0021 */
[----:B------:R-:W-:-:S03]  /*e550*/  IMAD.MOV.U32 R19, RZ, RZ, R28 ;  /* 0x000000ffff137224 */ /* 0x000fc600078e001c */
[----:B------:R-:W-:-:S07]  /*e560*/  IMAD.U32 R31, RZ, RZ, UR4 ;  /* 0x00000004ff1f7e24 */ /* 0x000fce000f8e00ff */
.L_x_302:
[----:B0-2---:R-:W2:Y:S01]  /*e570*/  LDL R11, [R1] ;  /* 0x00000000010b7983 */ /* 0x005ea20000100800 */
[----:B------:R-:W4:Y:S01]  /*e580*/  LDC R0, c[0x0][0x430] ;  /* 0x00010c00ff007b82 */ /* 0x000f220000000800 */
[----:B------:R-:W0:Y:S01]  /*e590*/  S2R R2, SR_TID.X ;  /* 0x0000000000027919 */ /* 0x000e220000002100 */
[----:B------:R-:W1:Y:S01]  /*e5a0*/  S2R R4, SR_TID.X ;  /* 0x0000000000047919 */ /* 0x000e620000002100 */
[----:B------:R-:W3:Y:S01]  /*e5b0*/  S2R R8, SR_TID.X ;  /* 0x0000000000087919 */ /* 0x000ee20000002100 */
[----:B----4-:R-:W-:Y:S02]  /*e5c0*/  ISETP.NE.AND P0, PT, R0, 0x1, PT ;  /* 0x000000010000780c */ /* 0x010fe40003f05270 */
[----:B0-----:R-:W-:-:S11]  /*e5d0*/  LOP3.LUT R3, R2, 0x7f, RZ, 0xc0, !PT ;  /* 0x0000007f02037812 */ /* 0x001fd600078ec0ff */
[----:B------:R-:W0:Y:S01]  /*e5e0*/  @P0 LDC R7, c[0x0][0x434] ;  /* 0x00010d00ff070b82 */ /* 0x000e220000000800 */
[----:B------:R-:W-:Y:S02]  /*e5f0*/  SHF.R.U32.HI R6, RZ, 0x2, R3 ;  /* 0x00000002ff067819 */ /* 0x000fe40000011603 */
[C---:B-1----:R-:W-:Y:S01]  /*e600*/  LOP3.LUT R3, R4.reuse, 0x7f, RZ, 0xc0, !PT ;  /* 0x0000007f04037812 */ /* 0x042fe200078ec0ff */
[----:B------:R-:W-:-:S04]  /*e610*/  IMAD.SHL.U32 R4, R4, 0x20, RZ ;  /* 0x0000002004047824 */ /* 0x000fc800078e00ff */
[----:B------:R-:W1:Y:S01]  /*e620*/  @P0 LDC R0, c[0x0][0x438] ;  /* 0x00010e00ff000b82 */ /* 0x000e620000000800 */
[----:B------:R-:W-:Y:S01]  /*e630*/  IMAD.MOV.U32 R2, RZ, RZ, 0xa0 ;  /* 0x000000a0ff027424 */ /* 0x000fe200078e00ff */
[----:B------:R-:W-:Y:S02]  /*e640*/  LOP3.LUT R4, R6, 0x60, R4, 0xf8, !PT ;  /* 0x0000006006047812 */ /* 0x000fe400078ef804 */
[----:B------:R-:W-:-:S04]  /*e650*/  SHF.R.U32.HI R6, RZ, 0x2, R3 ;  /* 0x00000002ff067819 */ /* 0x000fc80000011603 */
[----:B------:R-:W4:Y:S01]  /*e660*/  @P0 LDC R5, c[0x0][0x434] ;  /* 0x00010d00ff050b82 */ /* 0x000f220000000800 */
[----:B------:R-:W-:Y:S02]  /*e670*/  IMAD R2, R31, R2, UR37 ;  /* 0x000000251f027e24 */ /* 0x000fe4000f8e0202 */
[----:B---3--:R-:W-:-:S05]  /*e680*/  IMAD.SHL.U32 R9, R8, 0x20, RZ ;  /* 0x0000002008097824 */ /* 0x008fca00078e00ff */
[----:B------:R-:W3:Y:S01]  /*e690*/  @P0 LDC R3, c[0x0][0x438] ;  /* 0x00010e00ff030b82 */ /* 0x000ee20000000800 */
[----:B------:R-:W-:Y:S01]  /*e6a0*/  IMAD.IADD R4, R4, 0x1, R2 ;  /* 0x0000000104047824 */ /* 0x000fe200078e0202 */
[----:B------:R-:W-:-:S03]  /*e6b0*/  LOP3.LUT R9, R6, 0x60, R9, 0xf8, !PT ;  /* 0x0000006006097812 */ /* 0x000fc600078ef809 */
[----:B0-----:R-:W-:Y:S01]  /*e6c0*/  @P0 IMAD.HI.U32 R6, R4, R7, RZ ;  /* 0x0000000704060227 */ /* 0x001fe200078e00ff */
[----:B------:R-:W-:-:S03]  /*e6d0*/  LOP3.LUT R9, R9, 0x80, RZ, 0xfc, !PT ;  /* 0x0000008009097812 */ /* 0x000fc600078efcff */
[----:B------:R-:W-:Y:S01]  /*e6e0*/  IMAD.MOV.U32 R8, RZ, RZ, R4 ;  /* 0x000000ffff087224 */ /* 0x000fe200078e0004 */
[----:B-1----:R-:W-:Y:S01]  /*e6f0*/  @P0 SHF.R.U32.HI R8, RZ, R0, R6 ;  /* 0x00000000ff080219 */ /* 0x002fe20000011606 */
[C---:B------:R-:W-:Y:S01]  /*e700*/  IMAD.IADD R0, R9.reuse, 0x1, R2 ;  /* 0x0000000109007824 */ /* 0x040fe200078e0202 */
[----:B------:R-:W-:Y:S05]  /*e710*/  YIELD ;  /* 0x0000000000007946 */ /* 0x000fea0003800000 */
[----:B----4-:R-:W-:Y:S01]  /*e720*/  @P0 IMAD.HI.U32 R2, R0, R5, RZ ;  /* 0x0000000500020227 */ /* 0x010fe200078e00ff */
[----:B------:R-:W-:Y:S01]  /*e730*/  ULDC.64 UR6, c[0x0][0x428] ;  /* 0x00010a0000067ab9 */ /* 0x000fe20000000a00 */
[----:B------:R-:W-:Y:S01]  /*e740*/  ISETP.GT.U32.AND P1, PT, R9, 0x9f, PT ;  /* 0x0000009f0900780c */ /* 0x000fe20003f24070 */
[----:B------:R-:W-:Y:S01]  /*e750*/  ULDC.64 UR8, c[0x0][0x418] ;  /* 0x0001060000087ab9 */ /* 0x000fe20000000a00 */
[----:B------:R-:W-:Y:S01]  /*e760*/  IMAD.MOV.U32 R10, RZ, RZ, R0 ;  /* 0x000000ffff0a7224 */ /* 0x000fe200078e0000 */
[----:B------:R-:W-:Y:S01]  /*e770*/  ULDC UR4, c[0x0][0x430] ;  /* 0x00010c0000047ab9 */ /* 0x000fe20000000800 */
[----:B---3--:R-:W-:Y:S01]  /*e780*/  @P0 SHF.R.U32.HI R10, RZ, R3, R2 ;  /* 0x00000003ff0a0219 */ /* 0x008fe20000011602 */
[--C-:B------:R-:W-:Y:S01]  /*e790*/  IMAD.MOV.U32 R2, RZ, RZ, R8.reuse ;  /* 0x000000ffff027224 */ /* 0x100fe200078e0008 */
[----:B------:R-:W-:-:S03]  /*e7a0*/  SHF.R.S32.HI R3, RZ, 0x1f, R8 ;  /* 0x0000001fff037819 */ /* 0x000fc60000011408 */
[----:B------:R-:W-:-:S03]  /*e7b0*/  IMAD.WIDE.U32 R2, R32, UR6, R2 ;  /* 0x0000000620027c25 */ /* 0x000fc6000f8e0002 */
[----:B------:R-:W-:Y:S01]  /*e7c0*/  LEA R6, P0, R2, UR8, 0x2 ;  /* 0x0000000802067c11 */ /* 0x000fe2000f8010ff */
[----:B--2---:R-:W-:-:S04]  /*e7d0*/  IMAD R5, R11, UR6, RZ ;  /* 0x000000060b057c24 */ /* 0x004fc8000f8e02ff */
[----:B------:R-:W-:-:S04]  /*e7e0*/  IMAD R5, R32, UR7, R5 ;  /* 0x0000000720057c24 */ /* 0x000fc8000f8e0205 */
[----:B------:R-:W-:-:S05]  /*e7f0*/  IMAD.IADD R3, R5, 0x1, R3 ;  /* 0x0000000105037824 */ /* 0x000fca00078e0203 */
[----:B------:R-:W-:Y:S01]  /*e800*/  LEA.HI.X R7, R2, UR9, R3, 0x2, P0 ;  /* 0x0000000902077c11 */ /* 0x000fe200080f1403 */
[----:B------:R-:W-:Y:S01]  /*e810*/  IMAD.MOV R2, RZ, RZ, -R8 ;  /* 0x000000ffff027224 */ /* 0x000fe200078e0a08 */
[----:B------:R-:W-:-:S03]  /*e820*/  @!P1 SHF.R.S32.HI R3, RZ, 0x1f, R10 ;  /* 0x0000001fff039819 */ /* 0x000fc6000001140a */
[----:B------:R-:W-:Y:S02]  /*e830*/  IMAD R4, R2, UR4, R4 ;  /* 0x0000000402047c24 */ /* 0x000fe4000f8e0204 */
[----:B------:R-:W-:-:S04]  /*e840*/  @!P1 IMAD.MOV.U32 R2, RZ, RZ, R10 ;  /* 0x000000ffff029224 */ /* 0x000fc800078e000a */
[----:B------:R-:W-:-:S04]  /*e850*/  @!P1 IMAD.WIDE.U32 R2, R32, UR6, R2 ;  /* 0x0000000620029c25 */ /* 0x000fc8000f8e0002 */
[----:B------:R-:W-:Y:S01]  /*e860*/  @!P1 IMAD.IADD R5, R5, 0x1, R3 ;  /* 0x0000000105059824 */ /* 0x000fe200078e0203 */
[----:B------:R-:W-:-:S04]  /*e870*/  @!P1 LEA R8, P0, R2, UR8, 0x2 ;  /* 0x0000000802089c11 */ /* 0x000fc8000f8010ff */
[----:B------:R-:W-:Y:S02]  /*e880*/  @!P1 LEA.HI.X R9, R2, UR9, R5, 0x2, P0 ;  /* 0x0000000902099c11 */ /* 0x000fe400080f1405 */
[----:B------:R0:W2:Y:S01]  /*e890*/  LDG.E R5, desc[UR50][R6.64] ;  /* 0x0000003206057981 */ /* 0x0000a2000c1e1900 */
[----:B------:R-:W-:Y:S02]  /*e8a0*/  IMAD.U32 R11, RZ, RZ, UR46 ;  /* 0x0000002eff0b7e24 */ /* 0x000fe4000f8e00ff */
[----:B0-----:R-:W-:Y:S02]  /*e8b0*/  IMAD.MOV.U32 R6, RZ, RZ, RZ ;  /* 0x000000ffff067224 */ /* 0x001fe400078e00ff */
[----:B------:R-:W-:-:S04]  /*e8c0*/  VIADD R28, R19, 0x1 ;  /* 0x00000001131c7836 */ /* 0x000fc80000000000 */
[----:B------:R0:W5:Y:S01]  /*e8d0*/  @!P1 LDG.E R6, desc[UR50][R8.64] ;  /* 0x0000003208069981 */ /* 0x000162000c1e1900 */
[----:B------:R-:W-:Y:S01]  /*e8e0*/  ISETP.NE.AND P1, PT, R11, 0x3, PT ;  /* 0x000000030b00780c */ /* 0x000fe20003f25270 */
[----:B------:R-:W-:Y:S01]  /*e8f0*/  IMAD.MOV R7, RZ, RZ, -R10 ;  /* 0x000000ffff077224 */ /* 0x000fe200078e0a0a */
[----:B------:R-:W-:-:S03]  /*e900*/  ISETP.NE.AND P0, PT, R28, 0x2, PT ;  /* 0x000000021c00780c */ /* 0x000fc60003f05270 */
[----:B------:R-:W-:Y:S01]  /*e910*/  IMAD R7, R7, UR4, R0 ;  /* 0x0000000407077c24 */ /* 0x000fe2000f8e0200 */
[----:B------:R-:W-:Y:S01]  /*e920*/  SEL R33, RZ, 0x1, P0 ;  /* 0x00000001ff217807 */ /* 0x000fe20000000000 */
[----:B------:R-:W-:Y:S01]  /*e930*/  IMAD.MOV.U32 R0, RZ, RZ, R31 ;  /* 0x000000ffff007224 */ /* 0x000fe200078e001f */
[----:B------:R-:W-:Y:S01]  /*e940*/  SEL R28, R28, RZ, P0 ;  /* 0x000000ff1c1c7207 */ /* 0x000fe20000000000 */
[----:B------:R-:W-:Y:S01]  /*e950*/  VIADD R31, R31, 0xffffffff ;  /* 0xffffffff1f1f7836 */ /* 0x000fe20000000000 */
[----:B------:R-:W-:Y:S02]  /*e960*/  LOP3.LUT R33, R20, R33, RZ, 0x3c, !PT ;  /* 0x0000002114217212 */ /* 0x000fe400078e3cff */
[----:B------:R-:W-:Y:S02]  /*e970*/  ISETP.GT.AND P2, PT, R0, RZ, PT ;  /* 0x000000ff0000720c */ /* 0x000fe40003f44270 */
[----:B--2---:R-:W-:Y:S01]  /*e980*/  SHF.R.S32.HI R29, RZ, 0x1f, R5 ;  /* 0x0000001fff1d7819 */ /* 0x004fe20000011405 */
[----:B0-----:R-:W-:Y:S10]  /*e990*/  @!P1 BRA `(.L_x_283) ;  /* 0x0000000000049947 */ /* 0x001ff40003800000 */
[----:B------:R-:W-:Y:S01]  /*e9a0*/  BPT.TRAP 0x1 ;  /* 0x000000040000795c */ /* 0x000fe20000300000 */
.L_x_283:
[----:B------:R-:W-:Y:S01]  /*e9b0*/  IMAD R0, R28, 0x8, R22 ;  /* 0x000000081c007824 */ /* 0x000fe200078e0216 */
[----:B------:R-:W-:Y:S01]  /*e9c0*/  SHF.L.U32 R30, R33, 0x1f, RZ ;  /* 0x0000001f211e7819 */ /* 0x000fe200000006ff */
[----:B------:R-:W-:Y:S01]  /*e9d0*/  BSSY B0, `(.L_x_284) ;  /* 0x0000004000007945 */ /* 0x000fe20003800000 */
[----:B------:R-:W-:Y:S02]  /*e9e0*/  SHF.R.S32.HI R27, RZ, 0x1f, R4 ;  /* 0x0000001fff1b7819 */ /* 0x000fe40000011404 */
[----:B------:R-:W0:Y:S02]  /*e9f0*/  SYNCS.PHASECHK.TRANS64.TRYWAIT P0, [R0+URZ+0x29880], R30 ;  /* 0x0298801e000075a7 */ /* 0x000e24000800017f */
[----:B0-----:R-:W-:Y:S05]  /*ea00*/  @!P0 BRA `(.L_x_285) ;  /* 0x0000003c00c48947 */ /* 0x001fea0003800000 */
.L_x_378:
[----:B------:R-:W-:Y:S05]  /*ea10*/  BSYNC B0 ;  /* 0x0000000000007941 */ /* 0x000fea0003800000 */
.L_x_284:
        /* <DEDUP_REMOVED lines=11> */
[----:B------:R-:W-:Y:S01]  /*ead0*/  LOP3.LUT P3, RZ, R23, 0x2, RZ, 0xc0, !PT ;  /* 0x0000000217ff7812 */ /* 0x000fe2000786c0ff */
        /* <DEDUP_REMOVED lines=28> */
[----:B------:R-:W-:-:S03]  /*eca0*/  IADD3 R10, R22, R10, R35 ;  /* 0x0000000a160a7210 */ /* 0x000fc60007ffe023 */
        /* <DEDUP_REMOVED lines=26> */
.L_x_390:
        /* <DEDUP_REMOVED lines=9> */
.L_x_287:
        /* <DEDUP_REMOVED lines=11> */
.L_x_288:
[----:B------:R2:W-:Y:S01]  /*ef90*/  SYNCS.ARRIVE.TRANS64.A1T0 RZ, [R0+URZ+0x29870], RZ ;  /* 0x029870ff00ff79a7 */ /* 0x0005e2000810003f */
[----:B------:R-:W-:Y:S05]  /*efa0*/  @!P3 BRA `(.L_x_289) ;  /* 0x000000000004b947 */ /* 0x000fea0003800000 */
[----:B------:R-:W-:Y:S01]  /*efb0*/  BPT.TRAP 0x1 ;  /* 0x000000040000795c */ /* 0x000fe20000300000 */
.L_x_289:
[----:B------:R-:W3:Y:S01]  /*efc0*/  SYNCS.PHASECHK.TRANS64.TRYWAIT P0, [R0+URZ+0x29840], R30 ;  /* 0x0298401e000075a7 */ /* 0x000ee2000800017f */
[----:B------:R-:W-:Y:S04]  /*efd0*/  BSSY B0, `(.L_x_290) ;  /* 0x0000002000007945 */ /* 0x000fe80003800000 */
[----:B---3--:R-:W-:Y:S05]  /*efe0*/  @!P0 BRA `(.L_x_291) ;  /* 0x0000003c00d48947 */ /* 0x008fea0003800000 */
.L_x_391:
[----:B------:R-:W-:Y:S05]  /*eff0*/  BSYNC B0 ;  /* 0x0000000000007941 */ /* 0x000fea0003800000 */
.L_x_290:
[----:B------:R-:W4:Y:S01]  /*f000*/  LDL R9, [R1+0x8] ;  /* 0x0000080001097983 */ /* 0x000f220000100800 */
[----:B------:R-:W-:Y:S01]  /*f010*/  ULDC.64 UR4, c[0x0][0x300] ;  /* 0x0000c00000047ab9 */ /* 0x000fe20000000a00 */
[----:B------:R-:W-:Y:S01]  /*f020*/  ULDC.64 UR6, c[0x0][0x310] ;  /* 0x0000c40000067ab9 */ /* 0x000fe20000000a00 */
[----:B------:R-:W-:Y:S01]  /*f030*/  IMAD R8, R27, UR4, RZ ;  /* 0x000000041b087c24 */ /* 0x000fe2000f8e02ff */
[C---:B------:R-:W-:Y:S01]  /*f040*/  LOP3.LUT P4, RZ, R23.reuse, 0x10, RZ, 0xc0, !PT ;  /* 0x0000001017ff7812 */ /* 0x040fe2000788c0ff */
[C---:B------:R-:W-:Y:S01]  /*f050*/  IMAD.WIDE.U32 R2, R4.reuse, UR4, RZ ;  /* 0x0000000404027c25 */ /* 0x040fe2000f8e00ff */
[C---:B------:R-:W-:Y:S02]  /*f060*/  LOP3.LUT P3, RZ, R23.reuse, 0x8, RZ, 0xc0, !PT ;  /* 0x0000000817ff7812 */ /* 0x040fe4000786c0ff */
[----:B------:R-:W-:Y:S01]  /*f070*/  LOP3.LUT P1, RZ, R23, 0x4, RZ, 0xc0, !PT ;  /* 0x0000000417ff7812 */ /* 0x000fe2000782c0ff */
[----:B------:R-:W-:Y:S02]  /*f080*/  IMAD R8, R4, UR5, R8 ;  /* 0x0000000504087c24 */ /* 0x000fe4000f8e0208 */
[----:B------:R-:W-:-:S02]  /*f090*/  IMAD R29, R29, UR6, RZ ;  /* 0x000000061d1d7c24 */ /* 0x000fc4000f8e02ff */
[----:B------:R-:W-:Y:S02]  /*f0a0*/  IMAD.IADD R3, R3, 0x1, R8 ;  /* 0x0000000103037824 */ /* 0x000fe400078e0208 */
[----:B------:R-:W-:Y:S02]  /*f0b0*/  IMAD R8, R25, UR4, RZ ;  /* 0x0000000419087c24 */ /* 0x000fe4000f8e02ff */
[----:B------:R-:W-:-:S04]  /*f0c0*/  IMAD.WIDE.U32 R2, R5, UR6, R2 ;  /* 0x0000000605027c25 */ /* 0x000fc8000f8e0002 */
[----:B------:R-:W-:Y:S02]  /*f0d0*/  IMAD R5, R5, UR7, R29 ;  /* 0x0000000705057c24 */ /* 0x000fe4000f8e021d */
[----:B------:R-:W-:Y:S02]  /*f0e0*/  IMAD.MOV.U32 R4, RZ, RZ, R2 ;  /* 0x000000ffff047224 */ /* 0x000fe400078e0002 */
[----:B------:R-:W-:Y:S02]  /*f0f0*/  IMAD.IADD R5, R3, 0x1, R5 ;  /* 0x0000000103057824 */ /* 0x000fe400078e0205 */
[C---:B------:R-:W-:Y:S02]  /*f100*/  IMAD R8, R7.reuse, UR5, R8 ;  /* 0x0000000507087c24 */ /* 0x040fe4000f8e0208 */
        /* <DEDUP_REMOVED lines=20> */
[----:B------:R-:W-:-:S03]  /*f250*/  IMAD.IADD R7, R22, 0x1, R7 ;  /* 0x0000000116077824 */ /* 0x000fc600078e0207 */
[----:B------:R-:W5:Y:S04]  /*f260*/  SHFL.IDX PT, R3, R5, RZ, 0x1c1f ;  /* 0x001c1fff05037589 */ /* 0x000f6800000e0000 */
[----:B------:R-:W-:Y:S04]  /*f270*/  SHFL.IDX PT, R9, R5, 0x2, 0x1c1f ;  /* 0x005c1f0005097f89 */ /* 0x000fe800000e0000 */
[----:B------:R-:W-:Y:S04]  /*f280*/  SHFL.IDX PT, R8, R8, RZ, 0x1c1f ;  /* 0x001c1fff08087589 */ /* 0x000fe800000e0000 */
[----:B------:R-:W-:Y:S01]  /*f290*/  SHFL.IDX PT, R14, R6, RZ, 0x1c1f ;  /* 0x001c1fff060e7589 */ /* 0x000fe200000e0000 */
[----:B----4-:R-:W-:-:S05]  /*f2a0*/  IADD3 R2, P0, R37, R2, RZ ;  /* 0x0000000225027210 */ /* 0x010fca0007f1e0ff */
[----:B-----5:R-:W-:-:S05]  /*f2b0*/  IMAD.X R3, RZ, RZ, R3, P0 ;  /* 0x000000ffff037224 */ /* 0x020fca00000e0603 */
[----:B------:R-:W-:Y:S04]  /*f2c0*/  LDGSTS.E.BYPASS.LTC128B.128 [R7+0x1a400], desc[UR50][R2.64], !P4 ;  /* 0x1a40000002077fae */ /* 0x000fe8000e101d72 */
[----:B------:R-:W-:Y:S04]  /*f2d0*/  LDGSTS.E.BYPASS.LTC128B.128 [R7+0x1cc00], desc[UR50][R2.64+0x40], !P3 ;  /* 0x1cc0004002077fae */ /* 0x000fe8000d901d72 */
[----:B------:R4:W-:Y:S04]  /*f2e0*/  LDGSTS.E.BYPASS.LTC128B.128 [R7+0x1f400], desc[UR50][R2.64+0x80], !P1 ;  /* 0x1f40008002077fae */ /* 0x0009e8000c901d72 */
[----:B----4-:R-:W4:Y:S04]  /*f2f0*/  SHFL.IDX PT, R2, R4, 0x1, 0x1c1f ;  /* 0x003c1f0004027f89 */ /* 0x010f2800000e0000 */
[----:B------:R-:W5:Y:S01]  /*f300*/  SHFL.IDX PT, R3, R5, 0x1, 0x1c1f ;  /* 0x003c1f0005037f89 */ /* 0x000f6200000e0000 */
[----:B----4-:R-:W-:-:S05]  /*f310*/  IADD3 R2, P0, R37, R2, RZ ;  /* 0x0000000225027210 */ /* 0x010fca0007f1e0ff */
[----:B-----5:R-:W-:-:S05]  /*f320*/  IMAD.X R3, RZ, RZ, R3, P0 ;  /* 0x000000ffff037224 */ /* 0x020fca00000e0603 */
[----:B------:R-:W-:Y:S04]  /*f330*/  LDGSTS.E.BYPASS.LTC128B.128 [R7+0x1ac00], desc[UR50][R2.64], !P4 ;  /* 0x1ac0000002077fae */ /* 0x000fe8000e101d72 */
[----:B------:R-:W-:Y:S04]  /*f340*/  LDGSTS.E.BYPASS.LTC128B.128 [R7+0x1d400], desc[UR50][R2.64+0x40], !P3 ;  /* 0x1d40004002077fae */ /* 0x000fe8000d901d72 */
[----:B------:R4:W-:Y:S04]  /*f350*/  LDGSTS.E.BYPASS.LTC128B.128 [R7+0x1fc00], desc[UR50][R2.64+0x80], !P1 ;  /* 0x1fc0008002077fae */ /* 0x0009e8000c901d72 */
[----:B----4-:R-:W4:Y:S02]  /*f360*/  SHFL.IDX PT, R2, R4, 0x2, 0x1c1f ;  /* 0x005c1f0004027f89 */ /* 0x010f2400000e0000 */
[----:B----4-:R-:W-:-:S05]  /*f370*/  IADD3 R2, P0, R37, R2, RZ ;  /* 0x0000000225027210 */ /* 0x010fca0007f1e0ff */
[----:B------:R-:W-:Y:S02]  /*f380*/  IMAD.X R3, RZ, RZ, R9, P0 ;  /* 0x000000ffff037224 */ /* 0x000fe400000e0609 */
[----:B------:R-:W-:Y:S04]  /*f390*/  SHFL.IDX PT, R9, R5, 0x3, 0x1c1f ;  /* 0x007c1f0005097f89 */ /* 0x000fe800000e0000 */
[----:B------:R-:W-:Y:S04]  /*f3a0*/  LDGSTS.E.BYPASS.LTC128B.128 [R7+0x1b400], desc[UR50][R2.64], !P4 ;  /* 0x1b40000002077fae */ /* 0x000fe8000e101d72 */
[----:B------:R-:W-:Y:S04]  /*f3b0*/  LDGSTS.E.BYPASS.LTC128B.128 [R7+0x1dc00], desc[UR50][R2.64+0x40], !P3 ;  /* 0x1dc0004002077fae */ /* 0x000fe8000d901d72 */
[----:B------:R4:W-:Y:S04]  /*f3c0*/  LDGSTS.E.BYPASS.LTC128B.128 [R7+0x20400], desc[UR50][R2.64+0x80], !P1 ;  /* 0x2040008002077fae */ /* 0x0009e8000c901d72 */
[----:B----4-:R-:W4:Y:S02]  /*f3d0*/  SHFL.IDX PT, R2, R4, 0x3, 0x1c1f ;  /* 0x007c1f0004027f89 */ /* 0x010f2400000e0000 */
[----:B----4-:R-:W-:-:S05]  /*f3e0*/  IADD3 R2, P0, R37, R2, RZ ;  /* 0x0000000225027210 */ /* 0x010fca0007f1e0ff */
[----:B------:R-:W-:-:S05]  /*f3f0*/  IMAD.X R3, RZ, RZ, R9, P0 ;  /* 0x000000ffff037224 */ /* 0x000fca00000e0609 */
[----:B------:R4:W-:Y:S04]  /*f400*/  LDGSTS.E.BYPASS.LTC128B.128 [R7+0x1bc00], desc[UR50][R2.64], !P4 ;  /* 0x1bc0000002077fae */ /* 0x0009e8000e101d72 */
[----:B------:R4:W-:Y:S04]  /*f410*/  LDGSTS.E.BYPASS.LTC128B.128 [R7+0x1e400], desc[UR50][R2.64+0x40], !P3 ;  /* 0x1e40004002077fae */ /* 0x0009e8000d901d72 */
[----:B------:R4:W-:Y:S02]  /*f420*/  LDGSTS.E.BYPASS.LTC128B.128 [R7+0x20c00], desc[UR50][R2.64+0x80], !P1 ;  /* 0x20c0008002077fae */ /* 0x0009e4000c901d72 */
.L_x_403:
        /* <DEDUP_REMOVED lines=10> */
.L_x_293:
        /* <DEDUP_REMOVED lines=11> */
.L_x_294:
[----:B------:R0:W-:Y:S02]  /*f580*/  SYNCS.ARRIVE.TRANS64.A1T0 RZ, [R0+URZ+0x29830], RZ ;  /* 0x029830ff00ff79a7 */ /* 0x0001e4000810003f */
[----:B0-23--:R-:W-:-:S05]  /*f590*/  IMAD.U32 R0, RZ, RZ, UR48 ;  /* 0x00000030ff007e24 */ /* 0x00dfca000f8e00ff */
[----:B------:R-:W-:-:S13]  /*f5a0*/  ISETP.NE.AND P0, PT, R0, 0x3, PT ;  /* 0x000000030000780c */ /* 0x000fda0003f05270 */
[----:B------:R-:W-:Y:S05]  /*f5b0*/  @!P0 BRA `(.L_x_295) ;  /* 0x0000000000048947 */ /* 0x000fea0003800000 */
[----:B------:R-:W-:Y:S01]  /*f5c0*/  BPT.TRAP 0x1 ;  /* 0x000000040000795c */ /* 0x000fe20000300000 */
.L_x_295:
[----:B------:R-:W-:Y:S01]  /*f5d0*/  LOP3.LUT R0, R20, 0x1, RZ, 0x3c, !PT ;  /* 0x0000000114007812 */ /* 0x000fe200078e3cff */
[----:B------:R-:W-:Y:S01]  /*f5e0*/  IMAD R3, R19, 0x8, R22 ;  /* 0x0000000813037824 */ /* 0x000fe200078e0216 */
[----:B------:R-:W-:Y:S02]  /*f5f0*/  BSSY B0, `(.L_x_296) ;  /* 0x0000004000007945 */ /* 0x000fe40003800000 */
[----:B------:R-:W-:-:S04]  /*f600*/  SHF.L.U32 R0, R0, 0x1f, RZ ;  /* 0x0000001f00007819 */ /* 0x000fc800000006ff */
[----:B------:R-:W0:Y:S02]  /*f610*/  SYNCS.PHASECHK.TRANS64.TRYWAIT P1, [R3+URZ+0x29870], R0 ;  /* 0x02987000030075a7 */ /* 0x000e24000802017f */
[----:B0-----:R-:W-:Y:S05]  /*f620*/  @!P1 BRA `(.L_x_297) ;  /* 0x0000003c00d49947 */ /* 0x001fea0003800000 */
.L_x_404:
[----:B------:R-:W-:Y:S05]  /*f630*/  BSYNC B0 ;  /* 0x0000000000007941 */ /* 0x000fea0003800000 */
.L_x_296:
[----:B------:R-:W-:-:S05]  /*f640*/  IMAD.U32 R2, RZ, RZ, UR46 ;  /* 0x0000002eff027e24 */ /* 0x000fca000f8e00ff */
[----:B------:R-:W-:-:S13]  /*f650*/  ISETP.NE.AND P1, PT, R2, 0x3, PT ;  /* 0x000000030200780c */ /* 0x000fda0003f25270 */
[----:B------:R-:W-:Y:S05]  /*f660*/  @!P1 BRA `(.L_x_298) ;  /* 0x0000000000049947 */ /* 0x000fea0003800000 */
[----:B------:R-:W-:Y:S01]  /*f670*/  BPT.TRAP 0x1 ;  /* 0x000000040000795c */ /* 0x000fe20000300000 */
.L_x_298:
[----:B0-----:R-:W-:Y:S01]  /*f680*/  SHF.L.U32 R0, R20, 0x1f, RZ ;  /* 0x0000001f14007819 */ /* 0x001fe200000006ff */
[----:B------:R-:W-:-:S03]  /*f690*/  IMAD R12, R19, 0x5000, RZ ;  /* 0x00005000130c7824 */ /* 0x000fc600078e02ff */
[----:B------:R-:W0:Y:S02]  /*f6a0*/  SYNCS.PHASECHK.TRANS64.TRYWAIT P1, [R3+URZ+0x29860], R0 ;  /* 0x02986000030075a7 */ /* 0x000e24000802017f */
[----:B0-----:R-:W-:Y:S05]  /*f6b0*/  @!P1 BRA `(.L_x_299) ;  /* 0x0000003c00c49947 */ /* 0x001fea0003800000 */
.L_x_405:
[----:B------:R-:W2:Y:S04]  /*f6c0*/  LDL R4, [R1+0x10] ;  /* 0x0000100001047983 */ /* 0x000ea80000100800 */
[----:B------:R-:W3:Y:S04]  /*f6d0*/  LDL R2, [R1+0x14] ;  /* 0x0000140001027983 */ /* 0x000ee80000100800 */
[----:B------:R-:W4:Y:S01]  /*f6e0*/  LDL R13, [R1+0xc] ;  /* 0x00000c00010d7983 */ /* 0x000f220000100800 */
[----:B------:R-:W-:Y:S05]  /*f6f0*/  WARPSYNC.ALL ;  /* 0x0000000000007948 */ /* 0x000fea0003800000 */
[----:B------:R-:W-:-:S05]  /*f700*/  IMAD.U32 R19, RZ, RZ, UR46 ;  /* 0x0000002eff137e24 */ /* 0x000fca000f8e00ff */
[----:B------:R-:W-:Y:S02]  /*f710*/  ISETP.NE.AND P1, PT, R19, 0x3, PT ;  /* 0x000000031300780c */ /* 0x000fe40003f25270 */
[----:B--2---:R-:W-:-:S05]  /*f720*/  LOP3.LUT R5, R12, R4, RZ, 0xfc, !PT ;  /* 0x000000040c057212 */ /* 0x004fca00078efcff */
[----:B0-----:R-:W-:Y:S01]  /*f730*/  IMAD.IADD R0, R22, 0x1, R5 ;  /* 0x0000000116007824 */ /* 0x001fe200078e0205 */
[----:B----4-:R-:W-:-:S03]  /*f740*/  LOP3.LUT R17, R12, R13, RZ, 0xfc, !PT ;  /* 0x0000000d0c117212 */ /* 0x010fc600078efcff */
[----:B---3--:R-:W-:Y:S01]  /*f750*/  IMAD.IADD R2, R2, 0x1, R0 ;  /* 0x0000000102027824 */ /* 0x008fe200078e0200 */
[----:B------:R-:W0:Y:S01]  /*f760*/  LDSM.16.MT88.4 R4, [R0+0xa400] ;  /* 0x00a400000004783b */ /* 0x000e220000004200 */
[----:B------:R-:W-:Y:S01]  /*f770*/  IMAD.IADD R17, R22, 0x1, R17 ;  /* 0x0000000116117824 */ /* 0x000fe200078e0211 */
        /* <DEDUP_REMOVED lines=11> */
[----:B------:R-:W0:Y:S02]  /*f830*/  LDSM.16.MT88.4 R8, [R0+0xb400] ;  /* 0x00b400000008783b */ /* 0x000e240000004200 */
[C-C-:B0-----:R-:W-:Y:S02]  /*f840*/  PRMT R4, R8.reuse, 0x6420, R9.reuse ;  /* 0x0000642008047816 */ /* 0x141fe40000000009 */
[----:B------:R-:W-:Y:S02]  /*f850*/  PRMT R5, R8, 0x7531, R9 ;  /* 0x0000753108057816 */ /* 0x000fe40000000009 */
[----:B------:R-:W-:-:S02]  /*f860*/  PRMT R6, R10, 0x6420, R11 ;  /* 0x000064200a067816 */ /* 0x000fc4000000000b */
[----:B------:R-:W-:Y:S02]  /*f870*/  PRMT R7, R10, 0x7531, R11 ;  /* 0x000075310a077816 */ /* 0x000fe4000000000b */
[----:B------:R-:W1:Y:S04]  /*f880*/  LDSM.16.MT88.4 R8, [R2+0xb400] ;  /* 0x00b400000208783b */ /* 0x000e680000004200 */
[----:B------:R-:W-:Y:S01]  /*f890*/  STSM.16.M88.4 [R17+0x1400], R4 ;  /* 0x0014000411007844 */ /* 0x000fe20000000200 */
[C-C-:B-1----:R-:W-:Y:S02]  /*f8a0*/  PRMT R24, R8.reuse, 0x6420, R9.reuse ;  /* 0x0000642008187816 */ /* 0x142fe40000000009 */
[----:B------:R-:W-:Y:S02]  /*f8b0*/  PRMT R25, R8, 0x7531, R9 ;  /* 0x0000753108197816 */ /* 0x000fe40000000009 */
[----:B------:R-:W-:-:S02]  /*f8c0*/  PRMT R26, R10, 0x6420, R11 ;  /* 0x000064200a1a7816 */ /* 0x000fc4000000000b */
[----:B------:R-:W-:-:S05]  /*f8d0*/  PRMT R27, R10, 0x7531, R11 ;  /* 0x000075310a1b7816 */ /* 0x000fca000000000b */
[----:B------:R-:W-:Y:S04]  /*f8e0*/  STSM.16.M88.4 [R17+0x1c00], R24 ;  /* 0x001c001811007844 */ /* 0x000fe80000000200 */
[----:B------:R-:W0:Y:S02]  /*f8f0*/  LDSM.16.MT88.4 R8, [R0+0xc400] ;  /* 0x00c400000008783b */ /* 0x000e240000004200 */
        /* <DEDUP_REMOVED lines=23> */
[----:B------:R-:W0:Y:S04]  /*fa70*/  LDSM.16.MT88.4 R8, [R0+0xe400] ;  /* 0x00e400000008783b */ /* 0x000e280000004200 */
        /* <DEDUP_REMOVED lines=19> */
.L_x_300:
[----:B-1----:R1:W-:Y:S01]  /*fbb0*/  SYNCS.ARRIVE.TRANS64.A1T0 RZ, [R3+URZ+0x29850], RZ ;  /* 0x029850ff03ff79a7 */ /* 0x0023e2000810003f */
[----:B------:R-:W-:Y:S06]  /*fbc0*/  BAR.SYNC.DEFER_BLOCKING 0x2, 0x80 ;  /* 0x0082000000007b1d */ /* 0x000fec0000010000 */
[----:B------:R-:W-:Y:S05]  /*fbd0*/  @!P0 BRA `(.L_x_301) ;  /* 0x0000000000048947 */ /* 0x000fea0003800000 */
[----:B------:R-:W-:Y:S01]  /*fbe0*/  BPT.TRAP 0x1 ;  /* 0x000000040000795c */ /* 0x000fe20000300000 */
.L_x_301:
[----:B------:R-:W2:Y:S01]  /*fbf0*/  LDL R0, [R1+0x4] ;  /* 0x0000040001007983 */ /* 0x000ea20000100800 */
[----:B-1----:R-:W-:Y:S02]  /*fc00*/  VIADD R3, R3, 0x29880 ;  /* 0x0002988003037836 */ /* 0x002fe40000000000 */
[----:B------:R-:W-:Y:S02]  /*fc10*/  IMAD.MOV.U32 R20, RZ, RZ, R33 ;  /* 0x000000ffff147224 */ /* 0x000fe400078e0021 */
[----:B------:R-:W-:Y:S01]  /*fc20*/  IMAD.MOV.U32 R19, RZ, RZ, R28 ;  /* 0x000000ffff137224 */ /* 0x000fe200078e001c */
[----:B--2---:R-:W-:-:S04]  /*fc30*/  PRMT R3, R0, 0x654, R3 ;  /* 0x0000065400037816 */ /* 0x004fc80000000003 */
[----:B------:R2:W-:Y:S01]  /*fc40*/  SYNCS.ARRIVE.TRANS64.RED.A1T0 RZ, [R3+URZ], RZ ;  /* 0x000000ff03ff79a7 */ /* 0x0005e2000810043f */
[----:B------:R-:W-:Y:S05]  /*fc50*/  @P2 BRA `(.L_x_302) ;  /* 0xffffffe800442947 */ /* 0x000fea000383ffff */
.L_x_282:
[----:B------:R-:W4:Y:S01]  /*fc60*/  S2R R0, SR_TID.X ;  /* 0x0000000000007919 */ /* 0x000f220000002100 */
[----:B------:R-:W-:Y:S01]  /*fc70*/  BSSY B0, `(.L_x_303) ;  /* 0x0000012000007945 */ /* 0x000fe20003800000 */
[----:B----4-:R-:W-:Y:S01]  /*fc80*/  LOP3.LUT R2, R0, 0x7f, RZ, 0xc0, !PT ;  /* 0x0000007f00027812 */ /* 0x010fe200078ec0ff */
[----:B------:R-:W-:-:S03]  /*fc90*/  IMAD.U32 R0, RZ, RZ, UR48 ;  /* 0x00000030ff007e24 */ /* 0x000fc6000f8e00ff */
[----:B------:R-:W-:Y:S02]  /*fca0*/  ISETP.NE.AND P1, PT, R2, RZ, PT ;  /* 0x000000ff0200720c */ /* 0x000fe40003f25270 */
[----:B------:R-:W-:-:S11]  /*fcb0*/  ISETP.NE.AND P0, PT, R0, 0x3, PT ;  /* 0x000000030000780c */ /* 0x000fd60003f05270 */
[----:B------:R-:W-:Y:S05]  /*fcc0*/  @P1 BRA `(.L_x_304) ;  /* 0x0000000000301947 */ /* 0x000fea0003800000 */
[----:B------:R-:W4:Y:S01]  /*fcd0*/  S2R R5, SR_LANEID ;  /* 0x0000000000057919 */ /* 0x000f220000000000 */
[----:B------:R-:W-:Y:S01]  /*fce0*/  VOTEU.ANY UR4, UPT, PT ;  /* 0x0000000000047886 */ /* 0x000fe200038e0100 */
[----:B0-2---:R-:W0:Y:S01]  /*fcf0*/  LDC.64 R2, c[0x0][0xc60] ;  /* 0x00031800ff027b82 */ /* 0x005e220000000a00 */
[----:B------:R-:W4:Y:S02]  /*fd00*/  FLO.U32 R0, UR4 ;  /* 0x0000000400007d00 */ /* 0x000f2400080e0000 */
[----:B----4-:R-:W-:-:S06]  /*fd10*/  ISETP.EQ.U32.AND P1, PT, R0, R5, PT ;  /* 0x000000050000720c */ /* 0x010fcc0003f22070 */
[----:B------:R-:W0:Y:S07]  /*fd20*/  POPC R5, UR4 ;  /* 0x0000000400057d09 */ /* 0x000e2e0008000000 */
[----:B0-----:R-:W2:Y:S01]  /*fd30*/  @P1 ATOMG.E.ADD.STRONG.GPU PT, R3, desc[UR50][R2.64], R5 ;  /* 0x00000005020319a8 */ /* 0x001ea200081ee1f2 */
[----:B------:R-:W0:Y:S02]  /*fd40*/  S2R R4, SR_LTMASK ;  /* 0x0000000000047919 */ /* 0x000e240000003900 */
[----:B0-----:R-:W-:-:S04]  /*fd50*/  LOP3.LUT R4, R4, UR4, RZ, 0xc0, !PT ;  /* 0x0000000404047c12 */ /* 0x001fc8000f8ec0ff */
[----:B------:R-:W0:Y:S01]  /*fd60*/  POPC R7, R4 ;  /* 0x0000000400077309 */ /* 0x000e220000000000 */
[----:B--2---:R-:W0:Y:S02]  /*fd70*/  SHFL.IDX PT, R0, R3, R0, 0x1f ;  /* 0x00001f0003007589 */ /* 0x004e2400000e0000 */
[----:B0-----:R-:W-:-:S07]  /*fd80*/  IADD3 R16, R0, UR49, R7 ;  /* 0x0000003100107c10 */ /* 0x001fce000fffe007 */
.L_x_304:
[----:B------:R-:W-:Y:S05]  /*fd90*/  BSYNC B0 ;  /* 0x0000000000007941 */ /* 0x000fea0003800000 */
.L_x_303:
[----:B------:R-:W-:Y:S05]  /*fda0*/  @!P0 BRA `(.L_x_305) ;  /* 0x0000000000048947 */ /* 0x000fea0003800000 */
[----:B------:R-:W-:Y:S01]  /*fdb0*/  BPT.TRAP 0x1 ;  /* 0x000000040000795c */ /* 0x000fe20000300000 */
.L_x_305:
[----:B------:R-:W-:Y:S01]  /*fdc0*/  LOP3.LUT R0, R33, 0x1, RZ, 0x3c, !PT ;  /* 0x0000000121007812 */ /* 0x000fe200078e3cff */
[----:B0-----:R-:W-:Y:S01]  /*fdd0*/  IMAD R17, R28, 0x8, R22 ;  /* 0x000000081c117824 */ /* 0x001fe200078e0216 */
[----:B------:R-:W-:Y:S02]  /*fde0*/  BSSY B0, `(.L_x_306) ;  /* 0x0000004000007945 */ /* 0x000fe40003800000 */
[----:B------:R-:W-:-:S04]  /*fdf0*/  SHF.L.U32 R0, R0, 0x1f, RZ ;  /* 0x0000001f00007819 */ /* 0x000fc800000006ff */
[----:B------:R-:W0:Y:S02]  /*fe00*/  SYNCS.PHASECHK.TRANS64.TRYWAIT P1, [R17+URZ+0x29870], R0 ;  /* 0x02987000110075a7 */ /* 0x000e24000802017f */
[----:B0-----:R-:W-:Y:S05]  /*fe10*/  @!P1 BRA `(.L_x_307) ;  /* 0x0000003800009947 */ /* 0x001fea0003800000 */
.L_x_406:
[----:B------:R-:W-:Y:S05]  /*fe20*/  BSYNC B0 ;  /* 0x0000000000007941 */ /* 0x000fea0003800000 */
.L_x_306:
[----:B------:R-:W-:-:S05]  /*fe30*/  IMAD.U32 R2, RZ, RZ, UR46 ;  /* 0x0000002eff027e24 */ /* 0x000fca000f8e00ff */
[----:B------:R-:W-:-:S13]  /*fe40*/  ISETP.NE.AND P1, PT, R2, 0x3, PT ;  /* 0x000000030200780c */ /* 0x000fda0003f25270 */
[----:B------:R-:W-:Y:S05]  /*fe50*/  @!P1 BRA `(.L_x_308) ;  /* 0x0000000000049947 */ /* 0x000fea0003800000 */
[----:B------:R-:W-:Y:S01]  /*fe60*/  BPT.TRAP 0x1 ;  /* 0x000000040000795c */ /* 0x000fe20000300000 */
.L_x_308:
[----:B0-----:R-:W-:-:S04]  /*fe70*/  SHF.L.U32 R0, R33, 0x1f, RZ ;  /* 0x0000001f21007819 */ /* 0x001fc800000006ff */
[----:B------:R-:W0:Y:S02]  /*fe80*/  SYNCS.PHASECHK.TRANS64.TRYWAIT P1, [R17+URZ+0x29860], R0 ;  /* 0x02986000110075a7 */ /* 0x000e24000802017f */
[----:B0-----:R-:W-:Y:S05]  /*fe90*/  @!P1 BRA `(.L_x_309) ;  /* 0x0000003400f49947 */ /* 0x001fea0003800000 */
.L_x_407:
[----:B------:R-:W2:Y:S04]  /*fea0*/  LDL R2, [R1+0x10] ;  /* 0x0000100001027983 */ /* 0x000ea80000100800 */
[----:B------:R-:W4:Y:S04]  /*feb0*/  LDL R13, [R1+0x14] ;  /* 0x00001400010d7983 */ /* 0x000f280000100800 */
[----:B------:R-:W5:Y:S01]  /*fec0*/  LDL R12, [R1+0xc] ;  /* 0x00000c00010c7983 */ /* 0x000f620000100800 */
[----:B0-----:R-:W-:Y:S01]  /*fed0*/  IMAD R0, R28, 0x5000, RZ ;  /* 0x000050001c007824 */ /* 0x001fe200078e02ff */
[----:B------:R-:W-:Y:S05]  /*fee0*/  WARPSYNC.ALL ;  /* 0x0000000000007948 */ /* 0x000fea0003800000 */
[----:B------:R-:W-:-:S05]  /*fef0*/  IMAD.U32 R18, RZ, RZ, UR46 ;  /* 0x0000002eff127e24 */ /* 0x000fca000f8e00ff */
[----:B------:R-:W-:Y:S02]  /*ff00*/  ISETP.NE.AND P1, PT, R18, 0x3, PT ;  /* 0x000000031200780c */ /* 0x000fe40003f25270 */
[----:B--2---:R-:W-:-:S05]  /*ff10*/  LOP3.LUT R3, R0, R2, RZ, 0xfc, !PT ;  /* 0x0000000200037212 */ /* 0x004fca00078efcff */
[----:B------:R-:W-:-:S04]  /*ff20*/  IMAD.IADD R2, R22, 0x1, R3 ;  /* 0x0000000116027824 */ /* 0x000fc800078e0203 */
[----:B----4-:R-:W-:Y:S01]  /*ff30*/  IMAD.IADD R3, R13, 0x1, R2 ;  /* 0x000000010d037824 */ /* 0x010fe200078e0202 */
[----:B------:R-:W0:Y:S01]  /*ff40*/  LDSM.16.MT88.4 R8, [R2+0xa400] ;  /* 0x00a400000208783b */ /* 0x000e220000004200 */
[----:B-----5:R-:W-:-:S05]  /*ff50*/  LOP3.LUT R13, R0, R12, RZ, 0xfc, !PT ;  /* 0x0000000c000d7212 */ /* 0x020fca00078efcff */
        /* <DEDUP_REMOVED lines=9> */
[C-C-:B---3--:R-:W-:Y:S02]  /*fff0*/  PRMT R14, R10.reuse, 0x6420, R11.reuse ;  /* 0x000064200a0e7816 */ /* 0x148fe4000000000b */
        /* <DEDUP_REMOVED lines=58> */
.L_x_310:
[----:B-1----:R1:W-:Y:S01]  /*103a0*/  SYNCS.ARRIVE.TRANS64.A1T0 RZ, [R17+URZ+0x29850], RZ ;  /* 0x029850ff11ff79a7 */ /* 0x0023e2000810003f */
[----:B------:R-:W-:Y:S06]  /*103b0*/  BAR.SYNC.DEFER_BLOCKING 0x2, 0x80 ;  /* 0x0082000000007b1d */ /* 0x000fec0000010000 */
[----:B------:R-:W-:Y:S05]  /*103c0*/  @!P0 BRA `(.L_x_311) ;  /* 0x0000000000048947 */ /* 0x000fea0003800000 */
[----:B------:R-:W-:Y:S01]  /*103d0*/  BPT.TRAP 0x1 ;  /* 0x000000040000795c */ /* 0x000fe20000300000 */
.L_x_311:
[----:B0-----:R-:W2:Y:S01]  /*103e0*/  LDL R0, [R1+0x4] ;  /* 0x0000040001007983 */ /* 0x001ea20000100800 */
[----:B-1----:R-:W-:Y:S02]  /*103f0*/  VIADD R17, R17, 0x29880 ;  /* 0x0002988011117836 */ /* 0x002fe40000000000 */
[----:B------:R-:W-:-:S05]  /*10400*/  VIADD R28, R28, 0x1 ;  /* 0x000000011c1c7836 */ /* 0x000fca0000000000 */
[----:B------:R-:W-:-:S04]  /*10410*/  ISETP.NE.AND P0, PT, R28, 0x2, PT ;  /* 0x000000021c00780c */ /* 0x000fc80003f05270 */
[----:B------:R-:W-:Y:S02]  /*10420*/  SEL R28, R28, RZ, P0 ;  /* 0x000000ff1c1c7207 */ /* 0x000fe40000000000 */
[----:B--2---:R-:W-:Y:S02]  /*10430*/  PRMT R17, R0, 0x654, R17 ;  /* 0x0000065400117816 */ /* 0x004fe40000000011 */
[----:B------:R-:W-:Y:S02]  /*10440*/  SEL R0, RZ, 0x1, P0 ;  /* 0x00000001ff007807 */ /* 0x000fe40000000000 */
[----:B------:R0:W-:Y:S02]  /*10450*/  SYNCS.ARRIVE.TRANS64.RED.A1T0 RZ, [R17+URZ], RZ ;  /* 0x000000ff11ff79a7 */ /* 0x0001e4000810043f */
[----:B------:R-:W-:-:S07]  /*10460*/  LOP3.LUT R33, R33, R0, RZ, 0x3c, !PT ;  /* 0x0000000021217212 */ /* 0x000fce00078e3cff */
.L_x_250:
[----:B------:R-:W-:Y:S05]  /*10470*/  BSYNC B7 ;  /* 0x0000000000077941 */ /* 0x000fea0003800000 */
.L_x_248:
[----:B------:R-:W-:-:S13]  /*10480*/  LOP3.LUT P0, RZ, R23, 0x200, RZ, 0xc0, !PT ;  /* 0x0000020017ff7812 */ /* 0x000fda000780c0ff */
[----:B------:R-:W-:Y:S05]  /*10490*/  @!P0 BRA `(.L_x_312) ;  /* 0x0000000000288947 */ /* 0x000fea0003800000 */
[----:B------:R-:W1:Y:S08]  /*104a0*/  S2UR UR4, SR_CgaCtaId ;  /* 0x00000000000479c3 */ /* 0x000e700000008800 */
[----:B------:R-:W-:Y:S01]  /*104b0*/  BAR.SYNC.DEFER_BLOCKING 0x5, 0x180 ;  /* 0x0146000000007b1d */ /* 0x000fe20000010000 */
[----:B------:R-:W-:Y:S01]  /*104c0*/  MOV R22, 0x400 ;  /* 0x0000040000167802 */ /* 0x000fe20000000f00 */
[----:B-1----:R-:W-:-:S05]  /*104d0*/  IMAD.U32 R0, RZ, RZ, UR4 ;  /* 0x00000004ff007e24 */ /* 0x002fca000f8e00ff */
[----:B------:R-:W-:Y:S01]  /*104e0*/  LEA R22, R0, R22, 0x18 ;  /* 0x0000001600167211 */ /* 0x000fe200078ec0ff */
[----:B------:R-:W-:Y:S04]  /*104f0*/  STL [R1+0x4], R0 ;  /* 0x0000040001007387 */ /* 0x000fe80000100800 */
[----:B0-----:R-:W0:Y:S02]  /*10500*/  LDS.128 R16, [R22+0x298d0] ;  /* 0x0298d00016107984 */ /* 0x001e240000000c00 */
[----:B0-----:R-:W-:Y:S01]  /*10510*/  R2UR UR40, R19 ;  /* 0x00000000132872ca */ /* 0x001fe200000e0000 */
[----:B------:R-:W-:Y:S06]  /*10520*/  BAR.ARV 0x4, 0x180 ;  /* 0x0106000000007b1d */ /* 0x000fec0000002000 */
[----:B------:R-:W-:Y:S08]  /*10530*/  BRA `(.L_x_313) ;  /* 0x0000000800207947 */ /* 0x000ff00003800000 */
.L_x_312:
[----:B------:R-:W1:Y:S01]  /*10540*/  S2R R0, SR_TID.X ;  /* 0x0000000000007919 */ /* 0x000e620000002100 */
[----:B------:R-:W-:Y:S01]  /*10550*/  ULDC UR4, c[0x0][0xc3c] ;  /* 0x00030f0000047ab9 */ /* 0x000fe20000000800 */
[----:B-1----:R-:W-:Y:S01]  /*10560*/  LOP3.LUT R8, R0, 0x1f, RZ, 0xc0, !PT ;  /* 0x0000001f00087812 */ /* 0x002fe200078ec0ff */
[----:B------:R-:W-:-:S03]  /*10570*/  IMAD.MOV.U32 R0, RZ, RZ, RZ ;  /* 0x000000ffff007224 */ /* 0x000fc600078e00ff */
[C---:B------:R-:W-:Y:S01]  /*10580*/  ISETP.NE.AND P0, PT, R8.reuse, 0x1f, PT ;  /* 0x0000001f0800780c */ /* 0x040fe20003f05270 */
[----:B------:R-:W-:-:S05]  /*10590*/  VIADD R5, R8, UR40 ;  /* 0x0000002808057c36 */ /* 0x000fca0008000000 */
[----:B------:R-:W-:Y:S01]  /*105a0*/  ISETP.GE.OR P1, PT, R5, UR4, !P0 ;  /* 0x0000000405007c0c */ /* 0x000fe2000c726670 */
[----:B------:R-:W-:-:S12]  /*105b0*/  ULDC UR4, c[0x0][0xc3c] ;  /* 0x00030f0000047ab9 */ /* 0x000fd80000000800 */
[----:B------:R-:W1:Y:S02]  /*105c0*/  @!P1 LDC.64 R2, c[0x0][0xc80] ;  /* 0x00032000ff029b82 */ /* 0x000e640000000a00 */
[----:B-1----:R-:W-:-:S05]  /*105d0*/  @!P1 IMAD.WIDE R2, R5, 0x4, R2 ;  /* 0x0000000405029825 */ /* 0x002fca00078e0202 */
[----:B------:R-:W2:Y:S01]  /*105e0*/  @!P1 LDG.E R0, desc[UR50][R2.64] ;  /* 0x0000003202009981 */ /* 0x000ea2000c1e1900 */
[C---:B------:R-:W-:Y:S02]  /*105f0*/  ISETP.NE.AND P1, PT, R8.reuse, RZ, PT ;  /* 0x000000ff0800720c */ /* 0x040fe40003f25270 */
[C---:B------:R-:W-:Y:S02]  /*10600*/  ISETP.GE.U32.AND P2, PT, R8.reuse, 0x2, PT ;  /* 0x000000020800780c */ /* 0x040fe40003f46070 */
[C---:B------:R-:W-:Y:S02]  /*10610*/  ISETP.GE.U32.AND P3, PT, R8.reuse, 0x4, PT ;  /* 0x000000040800780c */ /* 0x040fe40003f66070 */
[C---:B------:R-:W-:Y:S02]  /*10620*/  ISETP.GE.U32.AND P4, PT, R8.reuse, 0x8, PT ;  /* 0x000000080800780c */ /* 0x040fe40003f86070 */
[----:B------:R-:W-:Y:S01]  /*10630*/  ISETP.GE.U32.AND P5, PT, R8, 0x10, PT ;  /* 0x000000100800780c */ /* 0x000fe20003fa6070 */
[----:B--2---:R-:W1:Y:S02]  /*10640*/  SHFL.UP PT, R4, R0, 0x1, RZ ;  /* 0x0420000000047989 */ /* 0x004e6400000e00ff */
[----:B-1----:R-:W-:-:S05]  /*10650*/  SEL R5, R4, RZ, P1 ;  /* 0x000000ff04057207 */ /* 0x002fca0000800000 */
[----:B------:R-:W-:-:S05]  /*10660*/  IMAD.IADD R5, R0, 0x1, R5 ;  /* 0x0000000100057824 */ /* 0x000fca00078e0205 */
[----:B------:R-:W1:Y:S02]  /*10670*/  SHFL.UP PT, R4, R5, 0x2, RZ ;  /* 0x0440000005047989 */ /* 0x000e6400000e00ff */
[----:B-1----:R-:W-:-:S05]  /*10680*/  SEL R4, R4, RZ, P2 ;  /* 0x000000ff04047207 */ /* 0x002fca0001000000 */
[----:B------:R-:W-:Y:S02]  /*10690*/  IMAD.IADD R4, R5, 0x1, R4 ;  /* 0x0000000105047824 */ /* 0x000fe400078e0204 */
[----:B------:R-:W-:Y:S04]  /*106a0*/  SHFL.IDX PT, R5, R16, RZ, 0x1f ;  /* 0x00001fff10057589 */ /* 0x000fe800000e0000 */
[----:B------:R-:W1:Y:S02]  /*106b0*/  SHFL.UP PT, R6, R4, 0x4, RZ ;  /* 0x0480000004067989 */ /* 0x000e6400000e00ff */
[----:B-1----:R-:W-:-:S05]  /*106c0*/  SEL R3, R6, RZ, P3 ;  /* 0x000000ff06037207 */ /* 0x002fca0001800000 */
[----:B------:R-:W-:Y:S02]  /*106d0*/  IMAD.IADD R6, R4, 0x1, R3 ;  /* 0x0000000104067824 */ /* 0x000fe400078e0203 */
[----:B------:R-:W-:Y:S04]  /*106e0*/  SHFL.IDX PT, R4, R16, 0x1, 0x1f ;  /* 0x00201f0010047f89 */ /* 0x000fe800000e0000 */
[----:B------:R-:W1:Y:S02]  /*106f0*/  SHFL.UP PT, R2, R6, 0x8, RZ ;  /* 0x0500000006027989 */ /* 0x000e6400000e00ff */
[----:B-1----:R-:W-:-:S05]  /*10700*/  SEL R3, R2, RZ, P4 ;  /* 0x000000ff02037207 */ /* 0x002fca0002000000 */
[----:B------:R-:W-:-:S05]  /*10710*/  IMAD.IADD R7, R6, 0x1, R3 ;  /* 0x0000000106077824 */ /* 0x000fca00078e0203 */
[----:B------:R-:W1:Y:S02]  /*10720*/  SHFL.UP PT, R2, R7, 0x10, RZ ;  /* 0x0600000007027989 */ /* 0x000e6400000e00ff */
[----:B-1----:R-:W-:-:S05]  /*10730*/  SEL R2, R2, RZ, P5 ;  /* 0x000000ff02027207 */ /* 0x002fca0002800000 */
[----:B------:R-:W-:Y:S02]  /*10740*/  IMAD.IADD R3, R7, 0x1, R2 ;  /* 0x0000000107037824 */ /* 0x000fe400078e0202 */
[----:B------:R-:W1:Y:S03]  /*10750*/  LDC R2, c[0x0][0xc38] ;  /* 0x00030e00ff027b82 */ /* 0x000e660000000800 */
[----:B------:R-:W1:Y:S02]  /*10760*/  SHFL.IDX PT, R9, R3, 0x1f, 0x1f ;  /* 0x03e01f0003097f89 */ /* 0x000e6400000e0000 */
[----:B-1----:R-:W-:-:S04]  /*10770*/  IMAD R9, R9, R2, RZ ;  /* 0x0000000209097224 */ /* 0x002fc800078e02ff */
[----:B------:R-:W-:-:S05]  /*10780*/  IMAD.IADD R4, R4, 0x1, R9 ;  /* 0x0000000104047824 */ /* 0x000fca00078e0209 */
[----:B------:R-:W-:-:S13]  /*10790*/  ISETP.GT.AND P6, PT, R4, R5, PT ;  /* 0x000000050400720c */ /* 0x000fda0003fc4270 */
[----:B------:R-:W-:Y:S05]  /*107a0*/  @P6 BRA `(.L_x_314) ;  /* 0x0000000000906947 */ /* 0x000fea0003800000 */
.L_x_318:
[----:B------:R-:W-:-:S04]  /*107b0*/  UIADD3 UR40, UR40, 0x1f, URZ ;  /* 0x0000001f28287890 */ /* 0x000fc8000fffe03f */
[----:B------:R-:W-:-:S06]  /*107c0*/  UISETP.GE.AND UP0, UPT, UR40, UR4, UPT ;  /* 0x000000042800728c */ /* 0x000fcc000bf06270 */
[----:B------:R-:W-:-:S13]  /*107d0*/  PLOP3.LUT P6, PT, PT, PT, UP0, 0x40, 0x0 ;  /* 0x000000000000781c */ /* 0x000fda0003fce808 */
[----:B------:R-:W-:Y:S05]  /*107e0*/  @!P6 BRA `(.L_x_315) ;  /* 0x000000040034e947 */ /* 0x000fea0003800000 */
[----:B------:R-:W1:Y:S01]  /*107f0*/  S2R R0, SR_TID.X ;  /* 0x0000000000007919 */ /* 0x000e620000002100 */
[----:B------:R-:W-:Y:S01]  /*10800*/  BSSY B0, `(.L_x_316) ;  /* 0x0000009000007945 */ /* 0x000fe20003800000 */
[----:B-1----:R-:W-:-:S05]  /*10810*/  LOP3.LUT R0, R0, 0x1f, RZ, 0xc0, !PT ;  /* 0x0000001f00007812 */ /* 0x002fca00078ec0ff */
[----:B------:R-:W-:Y:S02]  /*10820*/  VIADD R7, R0, UR40 ;  /* 0x0000002800077c36 */ /* 0x000fe40008000000 */
[----:B------:R-:W-:-:S03]  /*10830*/  IMAD.MOV.U32 R0, RZ, RZ, RZ ;  /* 0x000000ffff007224 */ /* 0x000fc600078e00ff */
[----:B------:R-:W-:-:S13]  /*10840*/  ISETP.GE.OR P6, PT, R7, UR4, !P0 ;  /* 0x0000000407007c0c */ /* 0x000fda000c7c6670 */
[----:B------:R-:W-:Y:S05]  /*10850*/  @P6 BRA `(.L_x_317) ;  /* 0x00000000000c6947 */ /* 0x000fea0003800000 */
[----:B------:R-:W1:Y:S02]  /*10860*/  LDC.64 R2, c[0x0][0xc80] ;  /* 0x00032000ff027b82 */ /* 0x000e640000000a00 */
[----:B-1----:R-:W-:-:S05]  /*10870*/  IMAD.WIDE R2, R7, 0x4, R2 ;  /* 0x0000000407027825 */ /* 0x002fca00078e0202 */
[----:B------:R1:W5:Y:S02]  /*10880*/  LDG.E R0, desc[UR50][R2.64] ;  /* 0x0000003202007981 */ /* 0x000364000c1e1900 */
.L_x_317:
[----:B------:R-:W-:Y:S05]  /*10890*/  BSYNC B0 ;  /* 0x0000000000007941 */ /* 0x000fea0003800000 */
.L_x_316:
[----:B-1---5:R-:W1:Y:S02]  /*108a0*/  SHFL.UP PT, R2, R0, 0x1, RZ ;  /* 0x0420000000027989 */ /* 0x022e6400000e00ff */
[----:B-1----:R-:W-:-:S05]  /*108b0*/  SEL R3, R2, RZ, P1 ;  /* 0x000000ff02037207 */ /* 0x002fca0000800000 */
[----:B------:R-:W-:-:S05]  /*108c0*/  IMAD.IADD R3, R0, 0x1, R3 ;  /* 0x0000000100037824 */ /* 0x000fca00078e0203 */
[----:B------:R-:W1:Y:S02]  /*108d0*/  SHFL.UP PT, R2, R3, 0x2, RZ ;  /* 0x0440000003027989 */ /* 0x000e6400000e00ff */
        /* <DEDUP_REMOVED lines=9> */
[----:B-1----:R-:W-:Y:S02]  /*10970*/  SEL R9, R2, RZ, P5 ;  /* 0x000000ff02097207 */ /* 0x002fe40002800000 */
[----:B------:R-:W1:Y:S03]  /*10980*/  LDC R2, c[0x0][0xc38] ;  /* 0x00030e00ff027b82 */ /* 0x000e660000000800 */
[----:B------:R-:W-:-:S05]  /*10990*/  IMAD.IADD R3, R8, 0x1, R9 ;  /* 0x0000000108037824 */ /* 0x000fca00078e0209 */
[----:B------:R-:W1:Y:S02]  /*109a0*/  SHFL.IDX PT, R9, R3, 0x1f, 0x1f ;  /* 0x03e01f0003097f89 */ /* 0x000e6400000e0000 */
[----:B-1----:R-:W-:-:S04]  /*109b0*/  IMAD R9, R9, R2, RZ ;  /* 0x0000000209097224 */ /* 0x002fc800078e02ff */
[----:B------:R-:W-:-:S05]  /*109c0*/  IMAD.IADD R4, R9, 0x1, R4 ;  /* 0x0000000109047824 */ /* 0x000fca00078e0204 */
[----:B------:R-:W-:-:S13]  /*109d0*/  ISETP.GT.AND P6, PT, R4, R5, PT ;  /* 0x000000050400720c */ /* 0x000fda0003fc4270 */
[----:B------:R-:W-:Y:S05]  /*109e0*/  @!P6 BRA `(.L_x_318) ;  /* 0xfffffffc0070e947 */ /* 0x000fea000383ffff */
.L_x_314:
[----:B------:R-:W-:Y:S02]  /*109f0*/  IMAD.IADD R7, R4, 0x1, -R9 ;  /* 0x0000000104077824 */ /* 0x000fe400078e0a09 */
[----:B------:R-:W-:Y:S02]  /*10a00*/  IMAD.MOV.U32 R16, RZ, RZ, RZ ;  /* 0x000000ffff107224 */ /* 0x000fe400078e00ff */
[----:B------:R-:W-:-:S05]  /*10a10*/  IMAD R4, R3, R2, R7 ;  /* 0x0000000203047224 */ /* 0x000fca00078e0207 */
[----:B------:R-:W-:-:S13]  /*10a20*/  ISETP.GT.AND P0, PT, R4, R5, PT ;  /* 0x000000050400720c */ /* 0x000fda0003f04270 */
[----:B------:R-:W-:Y:S02]  /*10a30*/  VOTEU.ANY UR5, UPT, !P0 ;  /* 0x0000000000057886 */ /* 0x000fe400040e0100 */
[----:B------:R-:W-:Y:S02]  /*10a40*/  UPOPC UR4, UR5 ;  /* 0x00000005000472bf */ /* 0x000fe40008000000 */
[----:B------:R-:W-:-:S04]  /*10a50*/  ISETP.NE.AND P0, PT, RZ, UR5, PT ;  /* 0x00000005ff007c0c */ /* 0x000fc8000bf05270 */
[----:B------:R-:W-:-:S05]  /*10a60*/  IMAD.U32 R11, RZ, RZ, UR4 ;  /* 0x00000004ff0b7e24 */ /* 0x000fca000f8e00ff */
[----:B------:R-:W1:Y:S02]  /*10a70*/  SHFL.IDX PT, R0, R0, R11, 0x1f ;  /* 0x00001f0b00007589 */ /* 0x000e6400000e0000 */
[----:B-1----:R-:W-:-:S04]  /*10a80*/  IABS R4, R0 ;  /* 0x0000000000047213 */ /* 0x002fc80000000000 */
[----:B------:R-:W1:Y:S08]  /*10a90*/  I2F.RP R6, R4 ;  /* 0x0000000400067306 */ /* 0x000e700000209400 */
[----:B-1----:R-:W1:Y:S02]  /*10aa0*/  MUFU.RCP R6, R6 ;  /* 0x0000000600067308 */ /* 0x002e640000001000 */
[----:B-1----:R-:W-:-:S06]  /*10ab0*/  VIADD R9, R6, 0xffffffe ;  /* 0x0ffffffe06097836 */ /* 0x002fcc0000000000 */
[----:B------:R-:W1:Y:S01]  /*10ac0*/  F2I.FTZ.U32.TRUNC.NTZ R9, R9 ;  /* 0x0000000900097305 */ /* 0x000e62000021f000 */
[----:B------:R-:W-:Y:S05]  /*10ad0*/  @!P0 BRA `(.L_x_319) ;  /* 0x00000000000c8947 */ /* 0x000fea0003800000 */
[----:B------:R-:W-:-:S06]  /*10ae0*/  UIADD3 UR5, UR4, -0x1, URZ ;  /* 0xffffffff04057890 */ /* 0x000fcc000fffe03f */
[----:B------:R-:W-:-:S06]  /*10af0*/  IMAD.U32 R16, RZ, RZ, UR5 ;  /* 0x00000005ff107e24 */ /* 0x000fcc000f8e00ff */
[----:B------:R2:W3:Y:S02]  /*10b00*/  SHFL.IDX PT, R16, R3, R16, 0x1f ;  /* 0x00001f1003107589 */ /* 0x0004e400000e0000 */
.L_x_319:
[----:B-12---:R-:W-:Y:S01]  /*10b10*/  IMAD.MOV R3, RZ, RZ, -R9 ;  /* 0x000000ffff037224 */ /* 0x006fe200078e0a09 */
[----:B------:R-:W-:Y:S01]  /*10b20*/  UIADD3 UR40, UR4, UR40, URZ ;  /* 0x0000002804287290 */ /* 0x000fe2000fffe03f */
[----:B---3--:R-:W-:Y:S02]  /*10b30*/  IMAD R16, R16, R2, R7 ;  /* 0x0000000210107224 */ /* 0x008fe400078e0207 */
[----:B------:R-:W-:Y:S02]  /*10b40*/  IMAD R6, R3, R4, RZ ;  /* 0x0000000403067224 */ /* 0x000fe400078e02ff */
[----:B------:R-:W-:Y:S02]  /*10b50*/  IMAD.MOV.U32 R2, RZ, RZ, RZ ;  /* 0x000000ffff027224 */ /* 0x000fe400078e00ff */
[----:B------:R-:W-:Y:S02]  /*10b60*/  IMAD.MOV.U32 R3, RZ, RZ, R9 ;  /* 0x000000ffff037224 */ /* 0x000fe400078e0009 */
[----:B0-----:R-:W-:-:S02]  /*10b70*/  IMAD.IADD R17, R5, 0x1, -R16 ;  /* 0x0000000105117824 */ /* 0x001fc400078e0a10 */
[----:B------:R-:W-:Y:S01]  /*10b80*/  IMAD.HI.U32 R9, R9, R6, R2 ;  /* 0x0000000609097227 */ /* 0x000fe200078e0002 */
[----:B------:R-:W-:Y:S02]  /*10b90*/  IABS R3, R0 ;  /* 0x0000000000037213 */ /* 0x000fe40000000000 */
[----:B------:R-:W-:-:S03]  /*10ba0*/  IABS R2, R17 ;  /* 0x0000001100027213 */ /* 0x000fc60000000000 */
[----:B------:R-:W-:Y:S02]  /*10bb0*/  IMAD.MOV R3, RZ, RZ, -R3 ;  /* 0x000000ffff037224 */ /* 0x000fe400078e0a03 */
[----:B------:R-:W-:-:S04]  /*10bc0*/  IMAD.HI.U32 R9, R9, R2, RZ ;  /* 0x0000000209097227 */ /* 0x000fc800078e00ff */
[----:B------:R-:W-:Y:S01]  /*10bd0*/  IMAD R3, R9, R3, R2 ;  /* 0x0000000309037224 */ /* 0x000fe200078e0202 */
[----:B------:R-:W-:-:S04]  /*10be0*/  LOP3.LUT R2, R17, R0, RZ, 0x3c, !PT ;  /* 0x0000000011027212 */ /* 0x000fc800078e3cff */
[----:B------:R-:W-:Y:S02]  /*10bf0*/  ISETP.GT.U32.AND P1, PT, R4, R3, PT ;  /* 0x000000030400720c */ /* 0x000fe40003f24070 */
[----:B------:R-:W-:-:S11]  /*10c00*/  ISETP.GE.AND P2, PT, R2, RZ, PT ;  /* 0x000000ff0200720c */ /* 0x000fd60003f46270 */
[----:B------:R-:W-:Y:S02]  /*10c10*/  @!P1 IMAD.IADD R3, R3, 0x1, -R4 ;  /* 0x0000000103039824 */ /* 0x000fe400078e0a04 */
[----:B------:R-:W-:Y:S01]  /*10c20*/  @!P1 VIADD R9, R9, 0x1 ;  /* 0x0000000109099836 */ /* 0x000fe20000000000 */
[----:B------:R-:W-:Y:S02]  /*10c30*/  ISETP.NE.AND P1, PT, R0, RZ, PT ;  /* 0x000000ff0000720c */ /* 0x000fe40003f25270 */
[----:B------:R-:W-:-:S13]  /*10c40*/  ISETP.GE.U32.AND P0, PT, R3, R4, PT ;  /* 0x000000040300720c */ /* 0x000fda0003f06070 */
[----:B------:R-:W-:-:S04]  /*10c50*/  @P0 VIADD R9, R9, 0x1 ;  /* 0x0000000109090836 */ /* 0x000fc80000000000 */
[----:B------:R-:W-:Y:S01]  /*10c60*/  @!P2 IMAD.MOV R9, RZ, RZ, -R9 ;  /* 0x000000ffff09a224 */ /* 0x000fe200078e0a09 */
[----:B------:R-:W-:-:S05]  /*10c70*/  @!P1 LOP3.LUT R9, RZ, R0, RZ, 0x33, !PT ;  /* 0x00000000ff099212 */ /* 0x000fca00078e33ff */
[--C-:B------:R-:W-:Y:S02]  /*10c80*/  IMAD.MOV R2, RZ, RZ, -R9.reuse ;  /* 0x000000ffff027224 */ /* 0x100fe400078e0a09 */
[----:B------:R-:W-:Y:S02]  /*10c90*/  IMAD.MOV.U32 R18, RZ, RZ, R9 ;  /* 0x000000ffff127224 */ /* 0x000fe400078e0009 */
[----:B------:R-:W-:Y:S01]  /*10ca0*/  IMAD R17, R0, R2, R17 ;  /* 0x0000000200117224 */ /* 0x000fe200078e0211 */
[----:B------:R-:W-:Y:S06]  /*10cb0*/  BRA `(.L_x_320) ;  /* 0x0000000000107947 */ /* 0x000fec0003800000 */
.L_x_315:
[----:B------:R-:W-:Y:S01]  /*10cc0*/  IMAD.MOV.U32 R16, RZ, RZ, R5 ;  /* 0x000000ffff107224 */ /* 0x000fe200078e0005 */
[----:B------:R-:W-:Y:S01]  /*10cd0*/  ULDC UR40, c[0x0][0xc3c] ;  /* 0x00030f0000287ab9 */ /* 0x000fe20000000800 */
[----:B0-----:R-:W-:Y:S02]  /*10ce0*/  IMAD.MOV.U32 R17, RZ, RZ, RZ ;  /* 0x000000ffff117224 */ /* 0x001fe400078e00ff */
[----:B------:R-:W-:-:S07]  /*10cf0*/  IMAD.MOV.U32 R18, RZ, RZ, RZ ;  /* 0x000000ffff127224 */ /* 0x000fce00078e00ff */
.L_x_320:
[----:B------:R0:W2:Y:S01]  /*10d00*/  LDL R2, [R1+0x4] ;  /* 0x0000040001027983 */ /* 0x0000a20000100800 */
[----:B------:R-:W1:Y:S02]  /*10d10*/  S2R R0, SR_TID.X ;  /* 0x0000000000007919 */ /* 0x000e640000002100 */
[----:B-1----:R-:W-:Y:S01]  /*10d20*/  LOP3.LUT R0, R0, 0x1f, RZ, 0xc0, !PT ;  /* 0x0000001f00007812 */ /* 0x002fe200078ec0ff */
[----:B------:R-:W-:Y:S03]  /*10d30*/  BAR.SYNC.DEFER_BLOCKING 0x4, 0x180 ;  /* 0x0106000000007b1d */ /* 0x000fe60000010000 */
[----:B------:R-:W-:Y:S01]  /*10d40*/  ISETP.NE.AND P0, PT, R0, RZ, PT ;  /* 0x000000ff0000720c */ /* 0x000fe20003f05270 */
[----:B------:R-:W-:-:S12]  /*10d50*/  IMAD.U32 R19, RZ, RZ, UR40 ;  /* 0x00000028ff137e24 */ /* 0x000fd8000f8e00ff */
[----:B------:R-:W-:Y:S01]  /*10d60*/  @!P0 MOV R0, 0x400 ;  /* 0x0000040000008802 */ /* 0x000fe20000000f00 */
[----:B--2---:R-:W1:Y:S03]  /*10d70*/  @!P0 S2R R2, SR_CgaCtaId ;  /* 0x0000000000028919 */ /* 0x004e660000008800 */
[----:B-1----:R-:W-:Y:S01]  /*10d80*/  @!P0 LEA R22, R2, R0, 0x18 ;  /* 0x0000000002168211 */ /* 0x002fe200078ec0ff */
[----:B------:R0:W-:Y:S04]  /*10d90*/  @!P0 STL [R1+0x4], R2 ;  /* 0x0000040201008387 */ /* 0x0001e80000100800 */
[----:B------:R0:W-:Y:S01]  /*10da0*/  @!P0 STS.128 [R22+0x298d0], R16 ;  /* 0x0298d01016008388 */ /* 0x0001e20000000c00 */
[----:B------:R-:W-:Y:S06]  /*10db0*/  BAR.ARV 0x5, 0x180 ;  /* 0x0146000000007b1d */ /* 0x000fec0000002000 */
.L_x_313:
[----:B------:R-:W-:Y:S02]  /*10dc0*/  ULDC UR4, c[0x0][0xc3c] ;  /* 0x00030f0000047ab9 */ /* 0x000fe40000000800 */
[----:B------:R-:W-:-:S06]  /*10dd0*/  UISETP.GE.AND UP0, UPT, UR40, UR4, UPT ;  /* 0x000000042800728c */ /* 0x000fcc000bf06270 */
[----:B------:R-:W-:-:S13]  /*10de0*/  PLOP3.LUT P0, PT, PT, PT, UP0, 0x80, 0x0 ;  /* 0x000000000000781c */ /* 0x000fda0003f0f008 */
[----:B------:R-:W-:Y:S05]  /*10df0*/  @!P0 BRA `(.L_x_321) ;  /* 0xffffffa800f88947 */ /* 0x000fea000383ffff */
.L_x_244:
[----:B0-----:R-:W3:Y:S01]  /*10e00*/  LDL.LU R0, [R1+0x1c] ;  /* 0x00001c0001007983 */ /* 0x001ee20000300800 */
[----:B------:R-:W-:Y:S01]  /*10e10*/  BSSY B0, `(.L_x_322) ;  /* 0x000000b000007945 */ /* 0x000fe20003800000 */
[----:B------:R-:W0:Y:S01]  /*10e20*/  S2R R5, SR_CgaCtaId ;  /* 0x0000000000057919 */ /* 0x000e220000008800 */
[----:B---3--:R-:W-:-:S05]  /*10e30*/  VIADD R0, R0, 0x1 ;  /* 0x0000000100007836 */ /* 0x008fca0000000000 */
[----:B------:R-:W-:-:S04]  /*10e40*/  LEA.HI R2, R0, R0, RZ, 0x1 ;  /* 0x0000000000027211 */ /* 0x000fc800078f08ff */
[----:B------:R-:W-:Y:S02]  /*10e50*/  LOP3.LUT R3, R2, 0xfffffffe, RZ, 0xc0, !PT ;  /* 0xfffffffe02037812 */ /* 0x000fe400078ec0ff */
[----:B------:R-:W-:-:S03]  /*10e60*/  MOV R2, 0x400 ;  /* 0x0000040000027802 */ /* 0x000fc60000000f00 */
[----:B------:R-:W-:Y:S01]  /*10e70*/  IMAD.IADD R0, R0, 0x1, -R3 ;  /* 0x0000000100007824 */ /* 0x000fe200078e0a03 */
[----:B0-----:R-:W-:-:S04]  /*10e80*/  LEA R5, R5, R2, 0x18 ;  /* 0x0000000205057211 */ /* 0x001fc800078ec0ff */
[----:B------:R-:W-:-:S04]  /*10e90*/  SHF.L.U32 R0, R0, 0x1f, RZ ;  /* 0x0000001f00007819 */ /* 0x000fc800000006ff */
[----:B------:R-:W0:Y:S02]  /*10ea0*/  SYNCS.PHASECHK.TRANS64.TRYWAIT P0, [R5+URZ+0x29820], R0 ;  /* 0x02982000050075a7 */ /* 0x000e24000800017f */
[----:B0-----:R-:W-:Y:S05]  /*10eb0*/  @!P0 BRA `(.L_x_323) ;  /* 0x0000002800008947 */ /* 0x001fea0003800000 */
.L_x_408:
[----:B------:R-:W-:Y:S05]  /*10ec0*/  BSYNC B0 ;  /* 0x0000000000007941 */ /* 0x000fea0003800000 */
.L_x_322:
[----:B------:R-:W-:-:S03]  /*10ed0*/  UMOV UR4, 0xffffffff ;  /* 0xffffffff00047882 */ /* 0x000fc60000000000 */
[----:B------:R-:W-:Y:S05]  /*10ee0*/  BRA.DIV UR4, `(.L_x_324) ;  /* 0x0000002a04087947 */ /* 0x000fea000b800000 */
[----:B0-----:R-:W0:Y:S02]  /*10ef0*/  S2R R0, SR_TID.X ;  /* 0x0000000000007919 */ /* 0x001e240000002100 */
[----:B0-----:R-:W-:-:S04]  /*10f00*/  SHF.R.U32.HI R0, RZ, 0x5, R0 ;  /* 0x00000005ff007819 */ /* 0x001fc80000011600 */
[----:B------:R-:W-:-:S05]  /*10f10*/  LOP3.LUT R0, R0, 0x3, RZ, 0xc0, !PT ;  /* 0x0000000300007812 */ /* 0x000fca00078ec0ff */
[----:B------:R0:W1:Y:S02]  /*10f20*/  SHFL.IDX PT, R14, R0, RZ, 0x1f ;  /* 0x00001fff000e7589 */ /* 0x00006400000e0000 */
.L_x_411:
[----:B-1----:R-:W-:Y:S01]  /*10f30*/  ISETP.NE.AND P0, PT, R14, RZ, PT ;  /* 0x000000ff0e00720c */ /* 0x002fe20003f05270 */
[----:B------:R-:W-:-:S12]  /*10f40*/  BSSY B0, `(.L_x_325) ;  /* 0x000002c000007945 */ /* 0x000fd80003800000 */
[----:B------:R-:W-:Y:S05]  /*10f50*/  @P0 BRA `(.L_x_326) ;  /* 0x0000000000a80947 */ /* 0x000fea0003800000 */
[----:B------:R-:W-:-:S03]  /*10f60*/  UMOV UR4, 0xffffffff ;  /* 0xffffffff00047882 */ /* 0x000fc60000000000 */
[----:B------:R-:W-:Y:S05]  /*10f70*/  BRA.DIV UR4, `(.L_x_327) ;  /* 0x0000002a04187947 */ /* 0x000fea000b800000 */
[----:B------:R-:W-:-:S13]  /*10f80*/  ELECT P6, URZ, PT ;  /* 0x00000000003f782f */ /* 0x000fda00038c0000 */
.L_x_414:
[----:B------:R-:W-:Y:S05]  /*10f90*/  @!P6 BRA `(.L_x_326) ;  /* 0x000000000098e947 */ /* 0x000fea0003800000 */
[----:B------:R-:W-:-:S06]  /*10fa0*/  ULOP3.LUT UR4, UR36, 0x2, URZ, 0xfc, !UPT ;  /* 0x0000000224047892 */ /* 0x000fcc000f8efc3f */
[----:B0-----:R-:W-:-:S05]  /*10fb0*/  IMAD.U32 R0, RZ, RZ, UR4 ;  /* 0x00000004ff007e24 */ /* 0x001fca000f8e00ff */
[----:B------:R-:W-:-:S13]  /*10fc0*/  ISETP.NE.AND P0, PT, R0, 0x3, PT ;  /* 0x000000030000780c */ /* 0x000fda0003f05270 */
[----:B------:R-:W-:Y:S05]  /*10fd0*/  @!P0 BRA `(.L_x_328) ;  /* 0x0000000000048947 */ /* 0x000fea0003800000 */
[----:B------:R-:W-:Y:S01]  /*10fe0*/  BPT.TRAP 0x1 ;  /* 0x000000040000795c */ /* 0x000fe20000300000 */
.L_x_328:
[C---:B------:R-:W-:Y:S01]  /*10ff0*/  IMAD R3, R28.reuse, 0x8, R5 ;  /* 0x000000081c037824 */ /* 0x040fe200078e0205 */
[----:B------:R-:W-:Y:S01]  /*11000*/  SHF.L.U32 R2, R33, 0x1f, RZ ;  /* 0x0000001f21027819 */ /* 0x000fe200000006ff */
[----:B------:R-:W-:-:S03]  /*11010*/  VIADD R28, R28, 0x1 ;  /* 0x000000011c1c7836 */ /* 0x000fc60000000000 */
[----:B------:R-:W0:Y:S02]  /*11020*/  SYNCS.PHASECHK.TRANS64.TRYWAIT P1, [R3+URZ+0x29840], R2 ;  /* 0x02984002030075a7 */ /* 0x000e24000802017f */
[----:B------:R-:W-:-:S04]  /*11030*/  ISETP.NE.AND P2, PT, R28, 0x2, PT ;  /* 0x000000021c00780c */ /* 0x000fc80003f45270 */
[----:B------:R-:W-:Y:S01]  /*11040*/  SEL R0, RZ, 0x1, P2 ;  /* 0x00000001ff007807 */ /* 0x000fe20001000000 */
[----:B0-----:R-:W-:Y:S08]  /*11050*/  @!P1 BRA `(.L_x_329) ;  /* 0x0000002800009947 */ /* 0x001ff00003800000 */
.L_x_415:
[----:B------:R-:W-:Y:S02]  /*11060*/  SEL R28, R28, RZ, P2 ;  /* 0x000000ff1c1c7207 */ /* 0x000fe40001000000 */
[----:B------:R-:W-:Y:S01]  /*11070*/  LOP3.LUT R0, R33, R0, RZ, 0x3c, !PT ;  /* 0x0000000021007212 */ /* 0x000fe200078e3cff */
[----:B------:R-:W-:Y:S06]  /*11080*/  @!P0 BRA `(.L_x_330) ;  /* 0x0000000000048947 */ /* 0x000fec0003800000 */
[----:B------:R-:W-:Y:S01]  /*11090*/  BPT.TRAP 0x1 ;  /* 0x000000040000795c */ /* 0x000fe20000300000 */
.L_x_330:
[----:B------:R-:W-:Y:S01]  /*110a0*/  IMAD R5, R28, 0x8, R5 ;  /* 0x000000081c057824 */ /* 0x000fe200078e0205 */
[----:B------:R-:W-:-:S04]  /*110b0*/  SHF.L.U32 R0, R0, 0x1f, RZ ;  /* 0x0000001f00007819 */ /* 0x000fc800000006ff */
[----:B------:R-:W1:Y:S02]  /*110c0*/  SYNCS.PHASECHK.TRANS64.TRYWAIT P1, [R5+URZ+0x29840], R0 ;  /* 0x02984000050075a7 */ /* 0x000e64000802017f */
[----:B-1----:R-:W-:Y:S05]  /*110d0*/  @!P1 BRA `(.L_x_331) ;  /* 0x0000002400f49947 */ /* 0x002fea0003800000 */
.L_x_416:
[----:B------:R-:W-:Y:S05]  /*110e0*/  @!P0 BRA `(.L_x_332) ;  /* 0x0000000000048947 */ /* 0x000fea0003800000 */
[----:B------:R-:W-:Y:S01]  /*110f0*/  BPT.TRAP 0x1 ;  /* 0x000000040000795c */ /* 0x000fe20000300000 */
.L_x_332:
[----:B------:R-:W3:Y:S02]  /*11100*/  SYNCS.PHASECHK.TRANS64.TRYWAIT P1, [R3+URZ+0x29860], R2 ;  /* 0x02986002030075a7 */ /* 0x000ee4000802017f */
[----:B---3--:R-:W-:Y:S05]  /*11110*/  @!P1 BRA `(.L_x_333) ;  /* 0x0000002400f89947 */ /* 0x008fea0003800000 */
.L_x_417:
[----:B------:R-:W-:Y:S05]  /*11120*/  @!P0 BRA `(.L_x_334) ;  /* 0x0000000000048947 */ /* 0x000fea0003800000 */
[----:B------:R-:W-:Y:S01]  /*11130*/  BPT.TRAP 0x1 ;  /* 0x000000040000795c */ /* 0x000fe20000300000 */
.L_x_334:
[----:B------:R-:W4:Y:S02]  /*11140*/  SYNCS.PHASECHK.TRANS64.TRYWAIT P1, [R5+URZ+0x29860], R0 ;  /* 0x02986000050075a7 */ /* 0x000f24000802017f */
[----:B----4-:R-:W-:Y:S05]  /*11150*/  @!P1 BRA `(.L_x_335) ;  /* 0x0000002400fc9947 */ /* 0x010fea0003800000 */
.L_x_418:
[----:B------:R-:W-:Y:S05]  /*11160*/  @!P0 BRA `(.L_x_336) ;  /* 0x0000000000048947 */ /* 0x000fea0003800000 */
[----:B------:R-:W-:Y:S01]  /*11170*/  BPT.TRAP 0x1 ;  /* 0x000000040000795c */ /* 0x000fe20000300000 */
.L_x_336:
[----:B------:R-:W5:Y:S02]  /*11180*/  SYNCS.PHASECHK.TRANS64.TRYWAIT P1, [R3+URZ+0x29880], R2 ;  /* 0x02988002030075a7 */ /* 0x000f64000802017f */
[----:B-----5:R-:W-:Y:S05]  /*11190*/  @!P1 BRA `(.L_x_337) ;  /* 0x0000002800009947 */ /* 0x020fea0003800000 */
.L_x_419:
[----:B------:R-:W-:Y:S05]  /*111a0*/  @!P0 BRA `(.L_x_338) ;  /* 0x0000000000048947 */ /* 0x000fea0003800000 */
[----:B------:R-:W-:Y:S01]  /*111b0*/  BPT.TRAP 0x1 ;  /* 0x000000040000795c */ /* 0x000fe20000300000 */
.L_x_338:
[----:B------:R0:W0:Y:S02]  /*111c0*/  SYNCS.PHASECHK.TRANS64.TRYWAIT P0, [R5+URZ+0x29880], R0 ;  /* 0x02988000050075a7 */ /* 0x000024000800017f */
[----:B0-----:R-:W-:Y:S05]  /*111d0*/  @!P0 NANOSLEEP.SYNCS 0x989680 ;  /* 0x009896800000895d */ /* 0x001fea0003900000 */
[----:B------:R-:W0:Y:S02]  /*111e0*/  @!P0 SYNCS.PHASECHK.TRANS64 P0, [R5+URZ+0x29880], R0 ;  /* 0x02988000050085a7 */ /* 0x000e24000800007f */
[----:B0-----:R-:W-:Y:S05]  /*111f0*/  @!P0 BRA `(.L_x_338) ;  /* 0xfffffffc00f08947 */ /* 0x001fea000383ffff */
.L_x_326:
[----:B------:R-:W-:Y:S05]  /*11200*/  BSYNC B0 ;  /* 0x0000000000007941 */ /* 0x000fea0003800000 */
.L_x_325:
[----:B------:R-:W-:Y:S05]  /*11210*/  EXIT ;  /* 0x000000000000794d */ /* 0x000fea0003800000 */
.L_x_193:
[----:B0-----:R-:W-:-:S04]  /*11220*/  IMAD.U32 R3, RZ, RZ, UR48 ;  /* 0x00000030ff037e24 */ /* 0x001fc8000f8e00ff */
[----:B------:R0:W1:Y:S03]  /*11230*/  SYNCS.PHASECHK.TRANS64.TRYWAIT P1, [R3+URZ+0x29800], R0 ;  /* 0x02980000030075a7 */ /* 0x000066000802017f */
[----:B-1----:R-:W-:Y:S05]  /*11240*/  @!P1 NANOSLEEP.SYNCS 0x989680 ;  /* 0x009896800000995d */ /* 0x002fea0003900000 */
[----:B------:R-:W1:Y:S02]  /*11250*/  @!P1 SYNCS.PHASECHK.TRANS64 P1, [R3+URZ+0x29800], R0 ;  /* 0x02980000030095a7 */ /* 0x000e64000802007f */
[----:B-1----:R-:W-:Y:S05]  /*11260*/  @!P1 BRA `(.L_x_193) ;  /* 0xfffffffc00ec9947 */ /* 0x002fea000383ffff */
[----:B------:R-:W-:Y:S05]  /*11270*/  BRA `(.L_x_339) ;  /* 0xffffff0400887947 */ /* 0x000fea000383ffff */
.L_x_197:
[----:B-1----:R1:W2:Y:S02]  /*11280*/  SYNCS.PHASECHK.TRANS64.TRYWAIT P1, [R4+URZ+0x29830], R3 ;  /* 0x02983003040075a7 */ /* 0x0022a4000802017f */
[----:B--2---:R-:W-:Y:S05]  /*11290*/  @!P1 NANOSLEEP.SYNCS 0x989680 ;  /* 0x009896800000995d */ /* 0x004fea0003900000 */
[----:B------:R-:W2:Y:S02]  /*112a0*/  @!P1 SYNCS.PHASECHK.TRANS64 P1, [R4+URZ+0x29830], R3 ;  /* 0x02983003040095a7 */ /* 0x000ea4000802007f */
[----:B--2---:R-:W-:Y:S05]  /*112b0*/  @!P1 BRA `(.L_x_197) ;  /* 0xfffffffc00f09947 */ /* 0x004fea000383ffff */
[----:B------:R-:W-:Y:S05]  /*112c0*/  BRA `(.L_x_196) ;  /* 0xffffff0400a87947 */ /* 0x000fea000383ffff */
.L_x_203:
[----:B-1----:R-:W-:-:S04]  /*112d0*/  IMAD.U32 R3, RZ, RZ, UR6 ;  /* 0x00000006ff037e24 */ /* 0x002fc8000f8e00ff */
[----:B------:R1:W2:Y:S03]  /*112e0*/  SYNCS.PHASECHK.TRANS64.TRYWAIT P1, [R3+URZ+0x29830], R0 ;  /* 0x02983000030075a7 */ /* 0x0002a6000802017f */
[----:B--2---:R-:W-:Y:S05]  /*112f0*/  @!P1 NANOSLEEP.SYNCS 0x989680 ;  /* 0x009896800000995d */ /* 0x004fea0003900000 */
[----:B------:R-:W2:Y:S02]  /*11300*/  @!P1 SYNCS.PHASECHK.TRANS64 P1, [R3+URZ+0x29830], R0 ;  /* 0x02983000030095a7 */ /* 0x000ea4000802007f */
[----:B--2---:R-:W-:Y:S05]  /*11310*/  @!P1 BRA `(.L_x_203) ;  /* 0xfffffffc00ec9947 */ /* 0x004fea000383ffff */
[----:B------:R-:W-:Y:S05]  /*11320*/  BRA `(.L_x_200) ;  /* 0xffffff3800b47947 */ /* 0x000fea000383ffff */
.L_x_207:
[----:B-1----:R-:W-:-:S04]  /*11330*/  IMAD.U32 R3, RZ, RZ, UR6 ;  /* 0x00000006ff037e24 */ /* 0x002fc8000f8e00ff */
[----:B------:R1:W2:Y:S03]  /*11340*/  SYNCS.PHASECHK.TRANS64.TRYWAIT P1, [R3+URZ+0x29850], R0 ;  /* 0x02985000030075a7 */ /* 0x0002a6000802017f */
[----:B--2---:R-:W-:Y:S05]  /*11350*/  @!P1 NANOSLEEP.SYNCS 0x989680 ;  /* 0x009896800000995d */ /* 0x004fea0003900000 */
[----:B------:R-:W2:Y:S02]  /*11360*/  @!P1 SYNCS.PHASECHK.TRANS64 P1, [R3+URZ+0x29850], R0 ;  /* 0x02985000030095a7 */ /* 0x000ea4000802007f */
[----:B--2---:R-:W-:Y:S05]  /*11370*/  @!P1 BRA `(.L_x_207) ;  /* 0xfffffffc00ec9947 */ /* 0x004fea000383ffff */
[----:B------:R-:W-:Y:S05]  /*11380*/  BRA `(.L_x_204) ;  /* 0xffffff4400c07947 */ /* 0x000fea000383ffff */
.L_x_214:
[----:B-1----:R-:W-:-:S04]  /*11390*/  IMAD.U32 R7, RZ, RZ, UR9 ;  /* 0x00000009ff077e24 */ /* 0x002fc8000f8e00ff */
[----:B------:R1:W2:Y:S03]  /*113a0*/  SYNCS.PHASECHK.TRANS64.TRYWAIT P1, [R7+URZ+0x29850], R6 ;  /* 0x02985006070075a7 */ /* 0x0002a6000802017f */
[----:B--2---:R-:W-:Y:S05]  /*113b0*/  @!P1 NANOSLEEP.SYNCS 0x989680 ;  /* 0x009896800000995d */ /* 0x004fea0003900000 */
[----:B------:R-:W2:Y:S02]  /*113c0*/  @!P1 SYNCS.PHASECHK.TRANS64 P1, [R7+URZ+0x29850], R6 ;  /* 0x02985006070095a7 */ /* 0x000ea4000802007f */
[----:B--2---:R-:W-:Y:S05]  /*113d0*/  @!P1 BRA `(.L_x_214) ;  /* 0xfffffffc00ec9947 */ /* 0x004fea000383ffff */
[----:B------:R-:W-:Y:S05]  /*113e0*/  BRA `(.L_x_213) ;  /* 0xffffff6400a87947 */ /* 0x000fea000383ffff */
.L_x_259:
[----:B------:R-:W0:Y:S01]  /*113f0*/  S2R R20, SR_TID.X ;  /* 0x0000000000147919 */ /* 0x000e220000002100 */
[----:B------:R-:W-:Y:S02]  /*11400*/  IMAD.MOV.U32 R12, RZ, RZ, RZ ;  /* 0x000000ffff0c7224 */ /* 0x000fe400078e00ff */
[----:B------:R-:W-:Y:S02]  /*11410*/  IMAD.MOV.U32 R11, RZ, RZ, 0x1f ;  /* 0x0000001fff0b7424 */ /* 0x000fe400078e00ff */
[----:B------:R-:W-:Y:S01]  /*11420*/  IMAD.MOV.U32 R15, RZ, RZ, -0x1 ;  /* 0xffffffffff0f7424 */ /* 0x000fe200078e00ff */
[----:B0-----:R-:W-:-:S04]  /*11430*/  SHF.R.U32.HI R20, RZ, 0x5, R20 ;  /* 0x00000005ff147819 */ /* 0x001fc80000011614 */
[----:B------:R-:W-:-:S05]  /*11440*/  LOP3.LUT R20, R20, 0x3, RZ, 0xc0, !PT ;  /* 0x0000000314147812 */ /* 0x000fca00078ec0ff */
[----:B------:R-:W-:-:S07]  /*11450*/  IMAD.MOV.U32 R13, RZ, RZ, R20 ;  /* 0x000000ffff0d7224 */ /* 0x000fce00078e0014 */
[----:B-----5:R-:W-:Y:S05]  /*11460*/  WARPSYNC.COLLECTIVE R15, `(.L_x_340) ;  /* 0x000000000f087348 */ /* 0x020fea0003c00000 */
[----:B------:R0:W1:Y:S02]  /*11470*/  SHFL.IDX P6, R14, R13, R12, R11 ;  /* 0x0000000c0d0e7389 */ /* 0x00006400000c000b */
[----:B01---5:R-:W-:Y:S01]  /*11480*/  ENDCOLLECTIVE ;  /* 0x000000000000791b */ /* 0x023fe20003800000 */
.L_x_340:
[----:B------:R-:W-:Y:S05]  /*11490*/  BRA `(.L_x_341) ;  /* 0xffffffb000d47947 */ /* 0x000fea000383ffff */
.L_x_262:
[----:B0-----:R0:W1:Y:S02]  /*114a0*/  SYNCS.PHASECHK.TRANS64.TRYWAIT P0, [R0+URZ+0x29880], R31 ;  /* 0x0298801f000075a7 */ /* 0x001064000800017f */
[----:B-1----:R-:W-:Y:S05]  /*114b0*/  @!P0 NANOSLEEP.SYNCS 0x989680 ;  /* 0x009896800000895d */ /* 0x002fea0003900000 */
[----:B------:R-:W1:Y:S02]  /*114c0*/  @!P0 SYNCS.PHASECHK.TRANS64 P0, [R0+URZ+0x29880], R31 ;  /* 0x0298801f000085a7 */ /* 0x000e64000800007f */
[----:B-1----:R-:W-:Y:S05]  /*114d0*/  @!P0 BRA `(.L_x_262) ;  /* 0xfffffffc00f08947 */ /* 0x002fea000383ffff */
[----:B------:R-:W-:Y:S05]  /*114e0*/  BRA `(.L_x_342) ;  /* 0xffffffb400f07947 */ /* 0x000fea000383ffff */
.L_x_263:
        /* <DEDUP_REMOVED lines=8> */
.L_x_344:
[----:B------:R-:W-:Y:S05]  /*11570*/  BSYNC B0 ;  /* 0x0000000000007941 */ /* 0x000fea0003800000 */
.L_x_343:
[----:B------:R-:W-:Y:S01]  /*11580*/  IMAD.MOV.U32 R13, RZ, RZ, R9 ;  /* 0x000000ffff0d7224 */ /* 0x000fe200078e0009 */
[C---:B------:R-:W-:Y:S01]  /*11590*/  LOP3.LUT P2, RZ, R23.reuse, 0x2, RZ, 0xc0, !PT ;  /* 0x0000000217ff7812 */ /* 0x040fe2000784c0ff */
[----:B------:R-:W-:Y:S01]  /*115a0*/  IMAD.MOV.U32 R12, RZ, RZ, RZ ;  /* 0x000000ffff0c7224 */ /* 0x000fe200078e00ff */
[----:B------:R-:W-:Y:S01]  /*115b0*/  IADD3 R19, R22, R19, R35 ;  /* 0x0000001316137210 */ /* 0x000fe20007ffe023 */
[----:B------:R-:W-:Y:S01]  /*115c0*/  IMAD.MOV.U32 R11, RZ, RZ, 0x1c1f ;  /* 0x00001c1fff0b7424 */ /* 0x000fe200078e00ff */
[----:B------:R-:W-:Y:S01]  /*115d0*/  LOP3.LUT R23, R23, 0xfffffeff, RZ, 0xc0, !PT ;  /* 0xfffffeff17177812 */ /* 0x000fe200078ec0ff */
[----:B------:R-:W-:Y:S01]  /*115e0*/  IMAD.MOV.U32 R15, RZ, RZ, -0x1 ;  /* 0xffffffffff0f7424 */ /* 0x000fe200078e00ff */
[C---:B------:R-:W-:Y:S01]  /*115f0*/  ISETP.GE.AND P4, PT, R20.reuse, 0x21, PT ;  /* 0x000000211400780c */ /* 0x040fe20003f86270 */
[----:B------:R-:W-:Y:S01]  /*11600*/  IMAD.MOV.U32 R3, RZ, RZ, R14 ;  /* 0x000000ffff037224 */ /* 0x000fe200078e000e */
[----:B------:R-:W-:Y:S01]  /*11610*/  ISETP.GE.AND P3, PT, R20, 0x41, PT ;  /* 0x000000411400780c */ /* 0x000fe20003f66270 */
[----:B------:R-:W-:-:S12]  /*11620*/  IMAD.IADD R10, R36, 0x1, R19 ;  /* 0x00000001240a7824 */ /* 0x000fd800078e0213 */
[----:B------:R-:W-:Y:S05]  /*11630*/  WARPSYNC.COLLECTIVE R15, `(.L_x_345) ;  /* 0x000000000f087348 */ /* 0x000fea0003c00000 */
[----:B------:R0:W1:Y:S02]  /*11640*/  SHFL.IDX P6, R14, R13, R12, R11 ;  /* 0x0000000c0d0e7389 */ /* 0x00006400000c000b */
[----:B01----:R-:W-:Y:S01]  /*11650*/  ENDCOLLECTIVE ;  /* 0x000000000000791b */ /* 0x003fe20003800000 */
.L_x_345:
[----:B------:R-:W-:Y:S02]  /*11660*/  IMAD.MOV.U32 R13, RZ, RZ, R8 ;  /* 0x000000ffff0d7224 */ /* 0x000fe400078e0008 */
[----:B------:R-:W-:Y:S02]  /*11670*/  IMAD.MOV.U32 R12, RZ, RZ, 0x1 ;  /* 0x00000001ff0c7424 */ /* 0x000fe400078e00ff */
[----:B------:R-:W-:-:S07]  /*11680*/  IMAD.MOV.U32 R2, RZ, RZ, R14 ;  /* 0x000000ffff027224 */ /* 0x000fce00078e000e */
[----:B------:R-:W-:Y:S05]  /*11690*/  WARPSYNC.COLLECTIVE R15, `(.L_x_346) ;  /* 0x000000000f087348 */ /* 0x000fea0003c00000 */
[----:B------:R0:W1:Y:S02]  /*116a0*/  SHFL.IDX P6, R14, R13, R12, R11 ;  /* 0x0000000c0d0e7389 */ /* 0x00006400000c000b */
[----:B01----:R-:W-:Y:S01]  /*116b0*/  ENDCOLLECTIVE ;  /* 0x000000000000791b */ /* 0x003fe20003800000 */
.L_x_346:
[----:B------:R-:W-:-:S05]  /*116c0*/  IADD3 R2, P0, R37, R2, RZ ;  /* 0x0000000225027210 */ /* 0x000fca0007f1e0ff */
[----:B------:R-:W-:Y:S01]  /*116d0*/  IMAD.X R3, RZ, RZ, R3, P0 ;  /* 0x000000ffff037224 */ /* 0x000fe200000e0603 */
[----:B------:R-:W-:Y:S01]  /*116e0*/  ISETP.LT.OR P0, PT, R20, 0x1, P2 ;  /* 0x000000011400780c */ /* 0x000fe20001701670 */
[----:B------:R-:W-:-:S12]  /*116f0*/  IMAD.MOV.U32 R13, RZ, RZ, R9 ;  /* 0x000000ffff0d7224 */ /* 0x000fd800078e0009 */
[----:B------:R-:W-:Y:S01]  /*11700*/  @!PT LDS RZ, [RZ] ;  /* 0x00000000fffff984 */ /* 0x000fe20000000800 */
[----:B------:R-:W-:Y:S01]  /*11710*/  @!PT LDS RZ, [RZ] ;  /* 0x00000000fffff984 */ /* 0x000fe20000000800 */
[----:B------:R-:W-:Y:S01]  /*11720*/  @!PT LDS RZ, [RZ] ;  /* 0x00000000fffff984 */ /* 0x000fe20000000800 */
[----:B------:R-:W-:Y:S01]  /*11730*/  LDGSTS.E.BYPASS.LTC128B.128 [R19+0xa400], desc[UR50][R2.64], !P0 ;  /* 0x0a40000002137fae */ /* 0x000fe2000c101d72 */
[----:B------:R-:W-:-:S13]  /*11740*/  ISETP.LT.OR P0, PT, R20, 0x1, P1 ;  /* 0x000000011400780c */ /* 0x000fda0000f01670 */
[----:B------:R0:W-:Y:S02]  /*11750*/  LDGSTS.E.BYPASS.LTC128B.128 [R10+0xa400], desc[UR50][R2.64+0x40], !P0 ;  /* 0x0a400040020a7fae */ /* 0x0001e4000c101d72 */
[----:B0-----:R-:W-:-:S07]  /*11760*/  IMAD.MOV.U32 R3, RZ, RZ, R14 ;  /* 0x000000ffff037224 */ /* 0x001fce00078e000e */
[----:B------:R-:W-:Y:S05]  /*11770*/  WARPSYNC.COLLECTIVE R15, `(.L_x_347) ;  /* 0x000000000f087348 */ /* 0x000fea0003c00000 */
[----:B------:R0:W1:Y:S02]  /*11780*/  SHFL.IDX P6, R14, R13, R12, R11 ;  /* 0x0000000c0d0e7389 */ /* 0x00006400000c000b */
[----:B01----:R-:W-:Y:S01]  /*11790*/  ENDCOLLECTIVE ;  /* 0x000000000000791b */ /* 0x003fe20003800000 */
.L_x_347:
[----:B------:R-:W-:Y:S02]  /*117a0*/  IMAD.MOV.U32 R13, RZ, RZ, R8 ;  /* 0x000000ffff0d7224 */ /* 0x000fe400078e0008 */
[----:B------:R-:W-:Y:S02]  /*117b0*/  IMAD.MOV.U32 R12, RZ, RZ, 0x2 ;  /* 0x00000002ff0c7424 */ /* 0x000fe400078e00ff */
[----:B------:R-:W-:-:S07]  /*117c0*/  IMAD.MOV.U32 R2, RZ, RZ, R14 ;  /* 0x000000ffff027224 */ /* 0x000fce00078e000e */
[----:B------:R-:W-:Y:S05]  /*117d0*/  WARPSYNC.COLLECTIVE R15, `(.L_x_348) ;  /* 0x000000000f087348 */ /* 0x000fea0003c00000 */
[----:B------:R0:W1:Y:S02]  /*117e0*/  SHFL.IDX P6, R14, R13, R12, R11 ;  /* 0x0000000c0d0e7389 */ /* 0x00006400000c000b */
[----:B01----:R-:W-:Y:S01]  /*117f0*/  ENDCOLLECTIVE ;  /* 0x000000000000791b */ /* 0x003fe20003800000 */
.L_x_348:
        /* <DEDUP_REMOVED lines=14> */
.L_x_349:
[----:B------:R-:W-:Y:S02]  /*118e0*/  IMAD.MOV.U32 R13, RZ, RZ, R8 ;  /* 0x000000ffff0d7224 */ /* 0x000fe400078e0008 */
[----:B------:R-:W-:Y:S02]  /*118f0*/  IMAD.MOV.U32 R12, RZ, RZ, 0x3 ;  /* 0x00000003ff0c7424 */ /* 0x000fe400078e00ff */
[----:B------:R-:W-:-:S07]  /*11900*/  IMAD.MOV.U32 R2, RZ, RZ, R14 ;  /* 0x000000ffff027224 */ /* 0x000fce00078e000e */
[----:B------:R-:W-:Y:S05]  /*11910*/  WARPSYNC.COLLECTIVE R15, `(.L_x_350) ;  /* 0x000000000f087348 */ /* 0x000fea0003c00000 */
[----:B------:R0:W1:Y:S02]  /*11920*/  SHFL.IDX P6, R14, R13, R12, R11 ;  /* 0x0000000c0d0e7389 */ /* 0x00006400000c000b */
[----:B01----:R-:W-:Y:S01]  /*11930*/  ENDCOLLECTIVE ;  /* 0x000000000000791b */ /* 0x003fe20003800000 */
.L_x_350:
[----:B------:R-:W-:-:S05]  /*11940*/  IADD3 R2, P0, R37, R2, RZ ;  /* 0x0000000225027210 */ /* 0x000fca0007f1e0ff */
[----:B------:R-:W-:Y:S01]  /*11950*/  IMAD.X R3, RZ, RZ, R3, P0 ;  /* 0x000000ffff037224 */ /* 0x000fe200000e0603 */
[----:B------:R-:W-:Y:S01]  /*11960*/  ISETP.LT.OR P0, PT, R20, 0x41, P2 ;  /* 0x000000411400780c */ /* 0x000fe20001701670 */
[----:B------:R-:W-:-:S12]  /*11970*/  IMAD.MOV.U32 R13, RZ, RZ, R9 ;  /* 0x000000ffff0d7224 */ /* 0x000fd800078e0009 */
[----:B------:R-:W-:Y:S01]  /*11980*/  @!PT LDS RZ, [RZ] ;  /* 0x00000000fffff984 */ /* 0x000fe20000000800 */
[----:B------:R-:W-:Y:S01]  /*11990*/  @!PT LDS RZ, [RZ] ;  /* 0x00000000fffff984 */ /* 0x000fe20000000800 */
[----:B------:R-:W-:Y:S01]  /*119a0*/  @!PT LDS RZ, [RZ] ;  /* 0x00000000fffff984 */ /* 0x000fe20000000800 */
[----:B------:R0:W-:Y:S01]  /*119b0*/  LDGSTS.E.BYPASS.LTC128B.128 [R19+0xc400], desc[UR50][R2.64], !P0 ;  /* 0x0c40000002137fae */ /* 0x0001e2000c101d72 */
[----:B------:R-:W-:Y:S01]  /*119c0*/  ISETP.LT.OR P0, PT, R20, 0x41, P1 ;  /* 0x000000411400780c */ /* 0x000fe20000f01670 */
[----:B------:R-:W-:-:S12]  /*119d0*/  IMAD.MOV.U32 R8, RZ, RZ, R14 ;  /* 0x000000ffff087224 */ /* 0x000fd800078e000e */
[----:B0-----:R-:W-:Y:S05]  /*119e0*/  WARPSYNC.COLLECTIVE R15, `(.L_x_351) ;  /* 0x000000000f087348 */ /* 0x001fea0003c00000 */
[----:B------:R1:W2:Y:S02]  /*119f0*/  SHFL.IDX P6, R14, R13, R12, R11 ;  /* 0x0000000c0d0e7389 */ /* 0x0002a400000c000b */
[----:B012---:R-:W-:Y:S01]  /*11a00*/  ENDCOLLECTIVE ;  /* 0x000000000000791b */ /* 0x007fe20003800000 */
.L_x_351:
[----:B------:R-:W-:Y:S01]  /*11a10*/  @!PT LDS RZ, [RZ] ;  /* 0x00000000fffff984 */ /* 0x000fe20000000800 */
[----:B------:R-:W-:Y:S01]  /*11a20*/  @!PT LDS RZ, [RZ] ;  /* 0x00000000fffff984 */ /* 0x000fe20000000800 */
[----:B------:R-:W-:Y:S01]  /*11a30*/  @!PT LDS RZ, [RZ] ;  /* 0x00000000fffff984 */ /* 0x000fe20000000800 */
[----:B------:R0:W-:Y:S01]  /*11a40*/  LDGSTS.E.BYPASS.LTC128B.128 [R10+0xc400], desc[UR50][R2.64+0x40], !P0 ;  /* 0x0c400040020a7fae */ /* 0x0001e2000c101d72 */
[----:B------:R-:W-:Y:S02]  /*11a50*/  IMAD.MOV.U32 R13, RZ, RZ, R21 ;  /* 0x000000ffff0d7224 */ /* 0x000fe400078e0015 */
[----:B------:R-:W-:Y:S02]  /*11a60*/  IMAD.MOV.U32 R12, RZ, RZ, RZ ;  /* 0x000000ffff0c7224 */ /* 0x000fe400078e00ff */
[----:B0-----:R-:W-:-:S07]  /*11a70*/  IMAD.MOV.U32 R2, RZ, RZ, R14 ;  /* 0x000000ffff027224 */ /* 0x001fce00078e000e */
[----:B------:R-:W-:Y:S05]  /*11a80*/  WARPSYNC.COLLECTIVE R15, `(.L_x_352) ;  /* 0x000000000f087348 */ /* 0x000fea0003c00000 */
[----:B------:R0:W1:Y:S02]  /*11a90*/  SHFL.IDX P6, R14, R13, R12, R11 ;  /* 0x0000000c0d0e7389 */ /* 0x00006400000c000b */
[----:B01----:R-:W-:Y:S01]  /*11aa0*/  ENDCOLLECTIVE ;  /* 0x000000000000791b */ /* 0x003fe20003800000 */
.L_x_352:
[----:B------:R-:W-:-:S05]  /*11ab0*/  IADD3 R2, P0, R37, R2, RZ ;  /* 0x0000000225027210 */ /* 0x000fca0007f1e0ff */
[----:B------:R-:W-:Y:S01]  /*11ac0*/  IMAD.X R3, RZ, RZ, R8, P0 ;  /* 0x000000ffff037224 */ /* 0x000fe200000e0608 */
[C---:B------:R-:W-:Y:S02]  /*11ad0*/  ISETP.LT.OR P0, PT, R20.reuse, 0x61, P2 ;  /* 0x000000611400780c */ /* 0x040fe40001701670 */
[----:B------:R-:W-:Y:S01]  /*11ae0*/  ISETP.GE.AND P2, PT, R20, 0x61, PT ;  /* 0x000000611400780c */ /* 0x000fe20003f46270 */
[----:B------:R-:W-:-:S10]  /*11af0*/  IMAD.MOV.U32 R13, RZ, RZ, R24 ;  /* 0x000000ffff0d7224 */ /* 0x000fd400078e0018 */
        /* <DEDUP_REMOVED lines=9> */
.L_x_353:
[----:B------:R-:W-:Y:S01]  /*11b90*/  @!PT LDS RZ, [RZ] ;  /* 0x00000000fffff984 */ /* 0x000fe20000000800 */
[----:B------:R-:W-:Y:S01]  /*11ba0*/  @!PT LDS RZ, [RZ] ;  /* 0x00000000fffff984 */ /* 0x000fe20000000800 */
[----:B------:R-:W-:Y:S01]  /*11bb0*/  @!PT LDS RZ, [RZ] ;  /* 0x00000000fffff984 */ /* 0x000fe20000000800 */
[----:B------:R0:W-:Y:S01]  /*11bc0*/  LDGSTS.E.BYPASS.LTC128B.128 [R10+0xd400], desc[UR50][R2.64+0x40], !P0 ;  /* 0x0d400040020a7fae */ /* 0x0001e2000c101d72 */
[----:B------:R-:W-:Y:S01]  /*11bd0*/  ISETP.GE.AND P0, PT, R20, 0x81, PT ;  /* 0x000000811400780c */ /* 0x000fe20003f06270 */
[----:B0-----:R-:W-:-:S12]  /*11be0*/  IMAD.MOV.U32 R2, RZ, RZ, R14 ;  /* 0x000000ffff027224 */ /* 0x001fd800078e000e */
[----:B------:R-:W-:Y:S01]  /*11bf0*/  @P0 LOP3.LUT R23, R23, 0x100, RZ, 0xfc, !PT ;  /* 0x0000010017170812 */ /* 0x000fe200078efcff */
[----:B------:R-:W-:Y:S06]  /*11c00*/  BRA `(.L_x_354) ;  /* 0xffffffb400887947 */ /* 0x000fec000383ffff */
.L_x_268:
[----:B---3--:R3:W4:Y:S02]  /*11c10*/  SYNCS.PHASECHK.TRANS64.TRYWAIT P0, [R0+URZ+0x29840], R31 ;  /* 0x0298401f000075a7 */ /* 0x008724000800017f */
[----:B----4-:R-:W-:Y:S05]  /*11c20*/  @!P0 NANOSLEEP.SYNCS 0x989680 ;  /* 0x009896800000895d */ /* 0x010fea0003900000 */
[----:B------:R-:W4:Y:S02]  /*11c30*/  @!P0 SYNCS.PHASECHK.TRANS64 P0, [R0+URZ+0x29840], R31 ;  /* 0x0298401f000085a7 */ /* 0x000f24000800007f */
[----:B----4-:R-:W-:Y:S05]  /*11c40*/  @!P0 BRA `(.L_x_268) ;  /* 0xfffffffc00f08947 */ /* 0x010fea000383ffff */
[----:B------:R-:W-:Y:S05]  /*11c50*/  BRA `(.L_x_355) ;  /* 0xffffffb400e87947 */ /* 0x000fea000383ffff */
.L_x_269:
        /* <DEDUP_REMOVED lines=8> */
.L_x_357:
[----:B------:R-:W-:Y:S05]  /*11ce0*/  BSYNC B0 ;  /* 0x0000000000007941 */ /* 0x000fea0003800000 */
.L_x_356:
[----:B------:R-:W-:Y:S01]  /*11cf0*/  IMAD.MOV.U32 R13, RZ, RZ, R5 ;  /* 0x000000ffff0d7224 */ /* 0x000fe200078e0005 */
[----:B------:R-:W-:Y:S01]  /*11d00*/  LOP3.LUT P1, RZ, R23, 0x4, RZ, 0xc0, !PT ;  /* 0x0000000417ff7812 */ /* 0x000fe2000782c0ff */
[----:B------:R-:W-:Y:S02]  /*11d10*/  IMAD.MOV.U32 R12, RZ, RZ, RZ ;  /* 0x000000ffff0c7224 */ /* 0x000fe400078e00ff */
[----:B------:R-:W-:Y:S02]  /*11d20*/  IMAD.MOV.U32 R11, RZ, RZ, 0x1c1f ;  /* 0x00001c1fff0b7424 */ /* 0x000fe400078e00ff */
[----:B------:R-:W-:Y:S02]  /*11d30*/  IMAD.MOV.U32 R15, RZ, RZ, -0x1 ;  /* 0xffffffffff0f7424 */ /* 0x000fe400078e00ff */
[----:B------:R-:W-:Y:S02]  /*11d40*/  IMAD.MOV.U32 R2, RZ, RZ, R14 ;  /* 0x000000ffff027224 */ /* 0x000fe400078e000e */
[----:B------:R-:W-:-:S07]  /*11d50*/  @P5 IMAD.IADD R9, R22, 0x1, R4 ;  /* 0x0000000116095824 */ /* 0x000fce00078e0204 */
[----:B------:R-:W-:Y:S05]  /*11d60*/  WARPSYNC.COLLECTIVE R15, `(.L_x_358) ;  /* 0x000000000f087348 */ /* 0x000fea0003c00000 */
[----:B------:R0:W1:Y:S02]  /*11d70*/  SHFL.IDX P6, R14, R13, R12, R11 ;  /* 0x0000000c0d0e7389 */ /* 0x00006400000c000b */
[----:B01----:R-:W-:Y:S01]  /*11d80*/  ENDCOLLECTIVE ;  /* 0x000000000000791b */ /* 0x003fe20003800000 */
.L_x_358:
[----:B------:R-:W-:Y:S02]  /*11d90*/  @P4 IMAD.IADD R19, R22, 0x1, R4 ;  /* 0x0000000116134824 */ /* 0x000fe400078e0204 */
[----:B------:R-:W-:Y:S02]  /*11da0*/  IMAD.MOV.U32 R13, RZ, RZ, R6 ;  /* 0x000000ffff0d7224 */ /* 0x000fe400078e0006 */
[----:B------:R-:W-:Y:S02]  /*11db0*/  IMAD.MOV.U32 R12, RZ, RZ, 0x1 ;  /* 0x00000001ff0c7424 */ /* 0x000fe400078e00ff */
[----:B------:R-:W-:Y:S01]  /*11dc0*/  IMAD.MOV.U32 R3, RZ, RZ, R14 ;  /* 0x000000ffff037224 */ /* 0x000fe200078e000e */
[----:B------:R-:W-:-:S04]  /*11dd0*/  LOP3.LUT P6, RZ, R23, 0x8, RZ, 0xc0, !PT ;  /* 0x0000000817ff7812 */ /* 0x000fc800078cc0ff */
[----:B------:R-:W-:-:S05]  /*11de0*/  @P5 IADD3 R3, P0, R37, R3, RZ ;  /* 0x0000000325035210 */ /* 0x000fca0007f1e0ff */
[----:B------:R-:W-:Y:S01]  /*11df0*/  @P5 IMAD.X R2, RZ, RZ, R2, P0 ;  /* 0x000000ffff025224 */ /* 0x000fe200000e0602 */
[----:B------:R-:W-:-:S04]  /*11e00*/  LOP3.LUT P0, RZ, R23, 0x10, RZ, 0xc0, !PT ;  /* 0x0000001017ff7812 */ /* 0x000fc8000780c0ff */
[----:B------:R-:W-:-:S04]  /*11e10*/  @P5 LOP3.LUT R3, R3, R2, RZ, 0x3c, !PT ;  /* 0x0000000203035212 */ /* 0x000fc800078e3cff */
[----:B------:R-:W-:-:S04]  /*11e20*/  @P5 LOP3.LUT R2, R3, R2, RZ, 0x3c, !PT ;  /* 0x0000000203025212 */ /* 0x000fc800078e3cff */
[----:B------:R-:W-:-:S05]  /*11e30*/  @P5 LOP3.LUT R3, R3, R2, RZ, 0x3c, !PT ;  /* 0x0000000203035212 */ /* 0x000fca00078e3cff */
[----:B------:R-:W-:Y:S01]  /*11e40*/  @!PT LDS RZ, [RZ] ;  /* 0x00000000fffff984 */ /* 0x000fe20000000800 */
[----:B------:R-:W-:Y:S01]  /*11e50*/  @!PT LDS RZ, [RZ] ;  /* 0x00000000fffff984 */ /* 0x000fe20000000800 */
[----:B------:R-:W-:Y:S01]  /*11e60*/  @!PT LDS RZ, [RZ] ;  /* 0x00000000fffff984 */ /* 0x000fe20000000800 */
[----:B------:R0:W-:Y:S04]  /*11e70*/  @P5 LDGSTS.E.BYPASS.LTC128B.128 [R9+0x1a400], desc[UR50][R2.64], !P0 ;  /* 0x1a40000002095fae */ /* 0x0001e8000c101d72 */
[----:B------:R0:W-:Y:S02]  /*11e80*/  @P5 LDGSTS.E.BYPASS.LTC128B.128 [R9+0x1cc00], desc[UR50][R2.64+0x40], !P6 ;  /* 0x1cc0004002095fae */ /* 0x0001e4000f101d72 */
[----:B0-----:R-:W-:Y:S05]  /*11e90*/  WARPSYNC.COLLECTIVE R15, `(.L_x_359) ;  /* 0x000000000f087348 */ /* 0x001fea0003c00000 */
[----:B------:R1:W2:Y:S02]  /*11ea0*/  SHFL.IDX P6, R14, R13, R12, R11 ;  /* 0x0000000c0d0e7389 */ /* 0x0002a400000c000b */
[----:B012---:R-:W-:Y:S01]  /*11eb0*/  ENDCOLLECTIVE ;  /* 0x000000000000791b */ /* 0x007fe20003800000 */
.L_x_359:
[----:B------:R-:W-:Y:S01]  /*11ec0*/  @!PT LDS RZ, [RZ] ;  /* 0x00000000fffff984 */ /* 0x000fe20000000800 */
[----:B------:R-:W-:Y:S01]  /*11ed0*/  @!PT LDS RZ, [RZ] ;  /* 0x00000000fffff984 */ /* 0x000fe20000000800 */
[----:B------:R-:W-:Y:S01]  /*11ee0*/  @!PT LDS RZ, [RZ] ;  /* 0x00000000fffff984 */ /* 0x000fe20000000800 */
[----:B------:R0:W-:Y:S01]  /*11ef0*/  @P5 LDGSTS.E.BYPASS.LTC128B.128 [R9+0x1f400], desc[UR50][R2.64+0x80], !P1 ;  /* 0x1f40008002095fae */ /* 0x0001e2000c901d72 */
[----:B------:R-:W-:Y:S01]  /*11f00*/  LOP3.LUT P5, RZ, R23, 0x8, RZ, 0xc0, !PT ;  /* 0x0000000817ff7812 */ /* 0x000fe200078ac0ff */
[----:B------:R-:W-:Y:S02]  /*11f10*/  IMAD.MOV.U32 R13, RZ, RZ, R5 ;  /* 0x000000ffff0d7224 */ /* 0x000fe400078e0005 */
[----:B0-----:R-:W-:Y:S02]  /*11f20*/  @P3 IMAD.IADD R9, R22, 0x1, R4 ;  /* 0x0000000116093824 */ /* 0x001fe400078e0204 */
[----:B------:R-:W-:-:S08]  /*11f30*/  IMAD.MOV.U32 R2, RZ, RZ, R14 ;  /* 0x000000ffff027224 */ /* 0x000fd000078e000e */
[----:B------:R-:W-:Y:S05]  /*11f40*/  WARPSYNC.COLLECTIVE R15, `(.L_x_360) ;  /* 0x000000000f087348 */ /* 0x000fea0003c00000 */
[----:B------:R0:W1:Y:S02]  /*11f50*/  SHFL.IDX P6, R14, R13, R12, R11 ;  /* 0x0000000c0d0e7389 */ /* 0x00006400000c000b */
[----:B01----:R-:W-:Y:S01]  /*11f60*/  ENDCOLLECTIVE ;  /* 0x000000000000791b */ /* 0x003fe20003800000 */
.L_x_360:
[----:B------:R-:W-:Y:S02]  /*11f70*/  IMAD.MOV.U32 R13, RZ, RZ, R6 ;  /* 0x000000ffff0d7224 */ /* 0x000fe400078e0006 */
[----:B------:R-:W-:Y:S02]  /*11f80*/  IMAD.MOV.U32 R12, RZ, RZ, 0x2 ;  /* 0x00000002ff0c7424 */ /* 0x000fe400078e00ff */
[----:B------:R-:W-:Y:S01]  /*11f90*/  IMAD.MOV.U32 R3, RZ, RZ, R14 ;  /* 0x000000ffff037224 */ /* 0x000fe200078e000e */
[----:B------:R-:W-:-:S04]  /*11fa0*/  LOP3.LUT P6, RZ, R23, 0x10, RZ, 0xc0, !PT ;  /* 0x0000001017ff7812 */ /* 0x000fc800078cc0ff */
[----:B------:R-:W-:-:S05]  /*11fb0*/  @P4 IADD3 R3, P0, R37, R3, RZ ;  /* 0x0000000325034210 */ /* 0x000fca0007f1e0ff */
[----:B------:R-:W-:-:S05]  /*11fc0*/  @P4 IMAD.X R2, RZ, RZ, R2, P0 ;  /* 0x000000ffff024224 */ /* 0x000fca00000e0602 */
[----:B------:R-:W-:-:S04]  /*11fd0*/  @P4 LOP3.LUT R3, R3, R2, RZ, 0x3c, !PT ;  /* 0x0000000203034212 */ /* 0x000fc800078e3cff */
[----:B------:R-:W-:-:S04]  /*11fe0*/  @P4 LOP3.LUT R2, R3, R2, RZ, 0x3c, !PT ;  /* 0x0000000203024212 */ /* 0x000fc800078e3cff */
[----:B------:R-:W-:-:S05]  /*11ff0*/  @P4 LOP3.LUT R3, R3, R2, RZ, 0x3c, !PT ;  /* 0x0000000203034212 */ /* 0x000fca00078e3cff */
[----:B------:R-:W-:Y:S01]  /*12000*/  @!PT LDS RZ, [RZ] ;  /* 0x00000000fffff984 */ /* 0x000fe20000000800 */
[----:B------:R-:W-:Y:S01]  /*12010*/  @!PT LDS RZ, [RZ] ;  /* 0x00000000fffff984 */ /* 0x000fe20000000800 */
[----:B------:R-:W-:Y:S01]  /*12020*/  @!PT LDS RZ, [RZ] ;  /* 0x00000000fffff984 */ /* 0x000fe20000000800 */
[----:B------:R0:W-:Y:S02]  /*12030*/  @P4 LDGSTS.E.BYPASS.LTC128B.128 [R19+0x1ac00], desc[UR50][R2.64], !P6 ;  /* 0x1ac0000002134fae */ /* 0x0001e4000f101d72 */
[----:B0-----:R-:W-:Y:S05]  /*12040*/  WARPSYNC.COLLECTIVE R15, `(.L_x_361) ;  /* 0x000000000f087348 */ /* 0x001fea0003c00000 */
[----:B------:R1:W2:Y:S02]  /*12050*/  SHFL.IDX P6, R14, R13, R12, R11 ;  /* 0x0000000c0d0e7389 */ /* 0x0002a400000c000b */
[----:B012---:R-:W-:Y:S01]  /*12060*/  ENDCOLLECTIVE ;  /* 0x000000000000791b */ /* 0x007fe20003800000 */
.L_x_361:
[----:B------:R-:W-:Y:S01]  /*12070*/  @!PT LDS RZ, [RZ] ;  /* 0x00000000fffff984 */ /* 0x000fe20000000800 */
[----:B------:R-:W-:Y:S01]  /*12080*/  @!PT LDS RZ, [RZ] ;  /* 0x00000000fffff984 */ /* 0x000fe20000000800 */
[----:B------:R-:W-:Y:S01]  /*12090*/  @!PT LDS RZ, [RZ] ;  /* 0x00000000fffff984 */ /* 0x000fe20000000800 */
[----:B------:R-:W-:Y:S04]  /*120a0*/  @P4 LDGSTS.E.BYPASS.LTC128B.128 [R19+0x1d400], desc[UR50][R2.64+0x40], !P5 ;  /* 0x1d40004002134fae */ /* 0x000fe8000e901d72 */
        /* <DEDUP_REMOVED lines=8> */
.L_x_362:
[----:B------:R-:W-:Y:S02]  /*12130*/  IMAD.MOV.U32 R13, RZ, RZ, R6 ;  /* 0x000000ffff0d7224 */ /* 0x000fe400078e0006 */
[----:B------:R-:W-:Y:S02]  /*12140*/  IMAD.MOV.U32 R12, RZ, RZ, 0x3 ;  /* 0x00000003ff0c7424 */ /* 0x000fe400078e00ff */
[----:B------:R-:W-:-:S07]  /*12150*/  IMAD.MOV.U32 R3, RZ, RZ, R14 ;  /* 0x000000ffff037224 */ /* 0x000fce00078e000e */
[----:B------:R-:W-:Y:S05]  /*12160*/  WARPSYNC.COLLECTIVE R15, `(.L_x_363) ;  /* 0x000000000f087348 */ /* 0x000fea0003c00000 */
[----:B------:R0:W1:Y:S02]  /*12170*/  SHFL.IDX P6, R14, R13, R12, R11 ;  /* 0x0000000c0d0e7389 */ /* 0x00006400000c000b */
[----:B01----:R-:W-:Y:S01]  /*12180*/  ENDCOLLECTIVE ;  /* 0x000000000000791b */ /* 0x003fe20003800000 */
.L_x_363:
[----:B------:R-:W-:-:S05]  /*12190*/  @P3 IADD3 R3, P0, R37, R3, RZ ;  /* 0x0000000325033210 */ /* 0x000fca0007f1e0ff */
[----:B------:R-:W-:-:S05]  /*121a0*/  @P3 IMAD.X R2, RZ, RZ, R2, P0 ;  /* 0x000000ffff023224 */ /* 0x000fca00000e0602 */
[----:B------:R-:W-:Y:S01]  /*121b0*/  @P3 LOP3.LUT R3, R3, R2, RZ, 0x3c, !PT ;  /* 0x0000000203033212 */ /* 0x000fe200078e3cff */
[----:B------:R-:W-:-:S03]  /*121c0*/  IMAD.MOV.U32 R13, RZ, RZ, R5 ;  /* 0x000000ffff0d7224 */ /* 0x000fc600078e0005 */
[----:B------:R-:W-:-:S04]  /*121d0*/  @P3 LOP3.LUT R2, R3, R2, RZ, 0x3c, !PT ;  /* 0x0000000203023212 */ /* 0x000fc800078e3cff */
[----:B------:R-:W-:Y:S01]  /*121e0*/  @P3 LOP3.LUT R3, R3, R2, RZ, 0x3c, !PT ;  /* 0x0000000203033212 */ /* 0x000fe200078e3cff */
[----:B------:R-:W-:-:S07]  /*121f0*/  IMAD.MOV.U32 R6, RZ, RZ, R14 ;  /* 0x000000ffff067224 */ /* 0x000fce00078e000e */
[----:B------:R-:W-:Y:S05]  /*12200*/  WARPSYNC.COLLECTIVE R15, `(.L_x_364) ;  /* 0x000000000f087348 */ /* 0x000fea0003c00000 */
[----:B------:R0:W1:Y:S02]  /*12210*/  SHFL.IDX P6, R14, R13, R12, R11 ;  /* 0x0000000c0d0e7389 */ /* 0x00006400000c000b */
[----:B01----:R-:W-:Y:S01]  /*12220*/  ENDCOLLECTIVE ;  /* 0x000000000000791b */ /* 0x003fe20003800000 */
.L_x_364:
[----:B------:R-:W-:Y:S01]  /*12230*/  @!PT LDS RZ, [RZ] ;  /* 0x00000000fffff984 */ /* 0x000fe20000000800 */
[----:B------:R-:W-:Y:S01]  /*12240*/  @!PT LDS RZ, [RZ] ;  /* 0x00000000fffff984 */ /* 0x000fe20000000800 */
[----:B------:R-:W-:Y:S01]  /*12250*/  @!PT LDS RZ, [RZ] ;  /* 0x00000000fffff984 */ /* 0x000fe20000000800 */
[----:B------:R-:W-:Y:S04]  /*12260*/  @P3 LDGSTS.E.BYPASS.LTC128B.128 [R9+0x1b400], desc[UR50][R2.64], !P4 ;  /* 0x1b40000002093fae */ /* 0x000fe8000e101d72 */
[----:B------:R-:W-:Y:S04]  /*12270*/  @P3 LDGSTS.E.BYPASS.LTC128B.128 [R9+0x1dc00], desc[UR50][R2.64+0x40], !P5 ;  /* 0x1dc0004002093fae */ /* 0x000fe8000e901d72 */
[----:B------:R0:W-:Y:S01]  /*12280*/  @P3 LDGSTS.E.BYPASS.LTC128B.128 [R9+0x20400], desc[UR50][R2.64+0x80], !P1 ;  /* 0x2040008002093fae */ /* 0x0001e2000c901d72 */
[----:B------:R-:W-:Y:S02]  /*12290*/  IMAD.MOV.U32 R13, RZ, RZ, R7 ;  /* 0x000000ffff0d7224 */ /* 0x000fe400078e0007 */
[----:B------:R-:W-:-:S02]  /*122a0*/  IMAD.MOV.U32 R12, RZ, RZ, RZ ;  /* 0x000000ffff0c7224 */ /* 0x000fc400078e00ff */
[----:B0-----:R-:W-:-:S07]  /*122b0*/  IMAD.MOV.U32 R2, RZ, RZ, R14 ;  /* 0x000000ffff027224 */ /* 0x001fce00078e000e */
[----:B------:R-:W-:Y:S05]  /*122c0*/  WARPSYNC.COLLECTIVE R15, `(.L_x_365) ;  /* 0x000000000f087348 */ /* 0x000fea0003c00000 */
[----:B------:R0:W1:Y:S02]  /*122d0*/  SHFL.IDX P6, R14, R13, R12, R11 ;  /* 0x0000000c0d0e7389 */ /* 0x00006400000c000b */
[----:B01----:R-:W-:Y:S01]  /*122e0*/  ENDCOLLECTIVE ;  /* 0x000000000000791b */ /* 0x003fe20003800000 */
.L_x_365:
[----:B------:R-:W-:-:S05]  /*122f0*/  @P2 IADD3 R2, P0, R37, R2, RZ ;  /* 0x0000000225022210 */ /* 0x000fca0007f1e0ff */
[----:B------:R-:W-:-:S05]  /*12300*/  @P2 IMAD.X R3, RZ, RZ, R6, P0 ;  /* 0x000000ffff032224 */ /* 0x000fca00000e0606 */
        /* <DEDUP_REMOVED lines=11> */
.L_x_366:
[----:B------:R-:W-:Y:S05]  /*123c0*/  BRA `(.L_x_367) ;  /* 0xffffffb400507947 */ /* 0x000fea000383ffff */
.L_x_276:
[----:B------:R-:W-:Y:S02]  /*123d0*/  IMAD.MOV.U32 R13, RZ, RZ, R4 ;  /* 0x000000ffff0d7224 */ /* 0x000fe400078e0004 */
[----:B------:R-:W-:Y:S02]  /*123e0*/  IMAD.MOV.U32 R12, RZ, RZ, RZ ;  /* 0x000000ffff0c7224 */ /* 0x000fe400078e00ff */
[----:B------:R-:W-:Y:S02]  /*123f0*/  IMAD.MOV.U32 R11, RZ, RZ, 0x1c1f ;  /* 0x00001c1fff0b7424 */ /* 0x000fe400078e00ff */
[----:B------:R-:W-:Y:S02]  /*12400*/  IMAD.MOV.U32 R15, RZ, RZ, -0x1 ;  /* 0xffffffffff0f7424 */ /* 0x000fe400078e00ff */
[----:B------:R-:W-:Y:S02]  /*12410*/  IMAD R5, R5, UR41, RZ ;  /* 0x0000002905057c24 */ /* 0x000fe4000f8e02ff */
[----:B------:R-:W-:-:S07]  /*12420*/  IMAD.IADD R6, R10, 0x1, R6 ;  /* 0x000000010a067824 */ /* 0x000fce00078e0206 */
[----:B-1---5:R-:W-:Y:S05]  /*12430*/  WARPSYNC.COLLECTIVE R15, `(.L_x_368) ;  /* 0x000000000f087348 */ /* 0x022fea0003c00000 */
[----:B------:R0:W2:Y:S02]  /*12440*/  SHFL.IDX P6, R14, R13, R12, R11 ;  /* 0x0000000c0d0e7389 */ /* 0x0000a400000c000b */
[----:B012--5:R-:W-:Y:S01]  /*12450*/  ENDCOLLECTIVE ;  /* 0x000000000000791b */ /* 0x027fe20003800000 */
.L_x_368:
[C---:B------:R-:W-:Y:S01]  /*12460*/  VIADD R8, R6.reuse, 0x20 ;  /* 0x0000002006087836 */ /* 0x040fe20000000000 */
[----:B------:R-:W-:Y:S01]  /*12470*/  ISETP.GE.AND P0, PT, R6, R5, PT ;  /* 0x000000050600720c */ /* 0x000fe20003f06270 */
[----:B------:R-:W-:Y:S02]  /*12480*/  IMAD.MOV.U32 R13, RZ, RZ, R0 ;  /* 0x000000ffff0d7224 */ /* 0x000fe400078e0000 */
[----:B------:R-:W-:-:S10]  /*12490*/  IMAD.MOV.U32 R2, RZ, RZ, R14 ;  /* 0x000000ffff027224 */ /* 0x000fd400078e000e */
[----:B------:R-:W-:Y:S05]  /*124a0*/  WARPSYNC.COLLECTIVE R15, `(.L_x_369) ;  /* 0x000000000f087348 */ /* 0x000fea0003c00000 */
[----:B------:R0:W1:Y:S02]  /*124b0*/  SHFL.IDX P6, R14, R13, R12, R11 ;  /* 0x0000000c0d0e7389 */ /* 0x00006400000c000b */
[----:B01----:R-:W-:Y:S01]  /*124c0*/  ENDCOLLECTIVE ;  /* 0x000000000000791b */ /* 0x003fe20003800000 */
.L_x_369:
[----:B------:R-:W-:Y:S02]  /*124d0*/  IMAD.MOV.U32 R13, RZ, RZ, R4 ;  /* 0x000000ffff0d7224 */ /* 0x000fe400078e0004 */
[----:B------:R-:W-:Y:S02]  /*124e0*/  IMAD.MOV.U32 R12, RZ, RZ, 0x1 ;  /* 0x00000001ff0c7424 */ /* 0x000fe400078e00ff */
[----:B------:R-:W-:-:S07]  /*124f0*/  IMAD.MOV.U32 R3, RZ, RZ, R14 ;  /* 0x000000ffff037224 */ /* 0x000fce00078e000e */
[----:B------:R-:W-:Y:S05]  /*12500*/  WARPSYNC.COLLECTIVE R15, `(.L_x_370) ;  /* 0x000000000f087348 */ /* 0x000fea0003c00000 */
[----:B------:R0:W1:Y:S02]  /*12510*/  SHFL.IDX P6, R14, R13, R12, R11 ;  /* 0x0000000c0d0e7389 */ /* 0x00006400000c000b */
[----:B01----:R-:W-:Y:S01]  /*12520*/  ENDCOLLECTIVE ;  /* 0x000000000000791b */ /* 0x003fe20003800000 */
.L_x_370:
[----:B------:R-:W-:-:S05]  /*12530*/  @!P0 IADD3 R7, P4, R37, R3, RZ ;  /* 0x0000000325078210 */ /* 0x000fca0007f9e0ff */
[----:B------:R-:W-:Y:S02]  /*12540*/  @!P0 IMAD.X R3, RZ, RZ, R2, P4 ;  /* 0x000000ffff038224 */ /* 0x000fe400020e0602 */
[----:B------:R-:W-:Y:S02]  /*12550*/  @!P0 IMAD.MOV.U32 R2, RZ, RZ, R7 ;  /* 0x000000ffff028224 */ /* 0x000fe400078e0007 */
[----:B------:R-:W-:-:S03]  /*12560*/  IMAD.MOV.U32 R13, RZ, RZ, R0 ;  /* 0x000000ffff0d7224 */ /* 0x000fc600078e0000 */
[----:B------:R-:W-:Y:S01]  /*12570*/  @!PT LDS RZ, [RZ] ;  /* 0x00000000fffff984 */ /* 0x000fe20000000800 */
[----:B------:R-:W-:Y:S01]  /*12580*/  @!PT LDS RZ, [RZ] ;  /* 0x00000000fffff984 */ /* 0x000fe20000000800 */
[----:B------:R-:W-:Y:S01]  /*12590*/  @!PT LDS RZ, [RZ] ;  /* 0x00000000fffff984 */ /* 0x000fe20000000800 */
[----:B------:R-:W-:Y:S04]  /*125a0*/  @!P0 LDGSTS.E.BYPASS.LTC128B.128 [R9+0x14400], desc[UR50][R2.64], !P3 ;  /* 0x1440000002098fae */ /* 0x000fe8000d901d72 */
[----:B------:R-:W-:Y:S04]  /*125b0*/  @!P0 LDGSTS.E.BYPASS.LTC128B.128 [R9+0x16400], desc[UR50][R2.64+0x40], !P2 ;  /* 0x1640004002098fae */ /* 0x000fe8000d101d72 */
[----:B------:R0:W-:Y:S01]  /*125c0*/  @!P0 LDGSTS.E.BYPASS.LTC128B.128 [R9+0x18400], desc[UR50][R2.64+0x80], !P1 ;  /* 0x1840008002098fae */ /* 0x0001e2000c901d72 */
[----:B------:R-:W-:Y:S01]  /*125d0*/  ISETP.GE.AND P0, PT, R8, R5, PT ;  /* 0x000000050800720c */ /* 0x000fe20003f06270 */
[----:B------:R-:W-:-:S02]  /*125e0*/  VIADD R8, R6, 0x40 ;  /* 0x0000004006087836 */ /* 0x000fc40000000000 */
[----:B0-----:R-:W-:-:S10]  /*125f0*/  IMAD.MOV.U32 R2, RZ, RZ, R14 ;  /* 0x000000ffff027224 */ /* 0x001fd400078e000e */
[----:B------:R-:W-:Y:S05]  /*12600*/  WARPSYNC.COLLECTIVE R15, `(.L_x_371) ;  /* 0x000000000f087348 */ /* 0x000fea0003c00000 */
[----:B------:R0:W1:Y:S02]  /*12610*/  SHFL.IDX P6, R14, R13, R12, R11 ;  /* 0x0000000c0d0e7389 */ /* 0x00006400000c000b */
[----:B01----:R-:W-:Y:S01]  /*12620*/  ENDCOLLECTIVE ;  /* 0x000000000000791b */ /* 0x003fe20003800000 */
.L_x_371:
        /* <DEDUP_REMOVED lines=8> */
.L_x_372:
[----:B------:R-:W-:-:S05]  /*126b0*/  @!P0 IMAD.MOV.U32 R3, RZ, RZ, R7 ;  /* 0x000000ffff038224 */ /* 0x000fca00078e0007 */
[----:B------:R-:W-:Y:S01]  /*126c0*/  @!PT LDS RZ, [RZ] ;  /* 0x00000000fffff984 */ /* 0x000fe20000000800 */
[----:B------:R-:W-:Y:S01]  /*126d0*/  @!PT LDS RZ, [RZ] ;  /* 0x00000000fffff984 */ /* 0x000fe20000000800 */
[----:B------:R-:W-:Y:S01]  /*126e0*/  @!PT LDS RZ, [RZ] ;  /* 0x00000000fffff984 */ /* 0x000fe20000000800 */
[----:B------:R-:W-:Y:S04]  /*126f0*/  @!P0 LDGSTS.E.BYPASS.LTC128B.128 [R9+0x14c00], desc[UR50][R2.64], !P3 ;  /* 0x14c0000002098fae */ /* 0x000fe8000d901d72 */
[----:B------:R-:W-:Y:S01]  /*12700*/  @!P0 LDGSTS.E.BYPASS.LTC128B.128 [R9+0x16c00], desc[UR50][R2.64+0x40], !P2 ;  /* 0x16c0004002098fae */ /* 0x000fe2000d101d72 */
[----:B------:R-:W-:-:S03]  /*12710*/  IMAD.MOV.U32 R13, RZ, RZ, R0 ;  /* 0x000000ffff0d7224 */ /* 0x000fc600078e0000 */
[----:B------:R0:W-:Y:S01]  /*12720*/  @!P0 LDGSTS.E.BYPASS.LTC128B.128 [R9+0x18c00], desc[UR50][R2.64+0x80], !P1 ;  /* 0x18c0008002098fae */ /* 0x0001e2000c901d72 */
[----:B------:R-:W-:Y:S01]  /*12730*/  ISETP.GE.AND P0, PT, R8, R5, PT ;  /* 0x000000050800720c */ /* 0x000fe20003f06270 */
[----:B0-----:R-:W-:-:S12]  /*12740*/  IMAD.MOV.U32 R2, RZ, RZ, R14 ;  /* 0x000000ffff027224 */ /* 0x001fd800078e000e */
[----:B------:R-:W-:Y:S05]  /*12750*/  WARPSYNC.COLLECTIVE R15, `(.L_x_373) ;  /* 0x000000000f087348 */ /* 0x000fea0003c00000 */
[----:B------:R0:W1:Y:S02]  /*12760*/  SHFL.IDX P6, R14, R13, R12, R11 ;  /* 0x0000000c0d0e7389 */ /* 0x00006400000c000b */
[----:B01----:R-:W-:Y:S01]  /*12770*/  ENDCOLLECTIVE ;  /* 0x000000000000791b */ /* 0x003fe20003800000 */
.L_x_373:
        /* <DEDUP_REMOVED lines=8> */
.L_x_374:
[----:B------:R-:W-:-:S05]  /*12800*/  @!P0 IMAD.MOV.U32 R3, RZ, RZ, R7 ;  /* 0x000000ffff038224 */ /* 0x000fca00078e0007 */
[----:B------:R-:W-:Y:S01]  /*12810*/  @!PT LDS RZ, [RZ] ;  /* 0x00000000fffff984 */ /* 0x000fe20000000800 */
[----:B------:R-:W-:Y:S01]  /*12820*/  @!PT LDS RZ, [RZ] ;  /* 0x00000000fffff984 */ /* 0x000fe20000000800 */
[----:B------:R-:W-:Y:S01]  /*12830*/  @!PT LDS RZ, [RZ] ;  /* 0x00000000fffff984 */ /* 0x000fe20000000800 */
[----:B------:R0:W-:Y:S04]  /*12840*/  @!P0 LDGSTS.E.BYPASS.LTC128B.128 [R9+0x15400], desc[UR50][R2.64], !P3 ;  /* 0x1540000002098fae */ /* 0x0001e8000d901d72 */
[----:B------:R0:W-:Y:S01]  /*12850*/  @!P0 LDGSTS.E.BYPASS.LTC128B.128 [R9+0x17400], desc[UR50][R2.64+0x40], !P2 ;  /* 0x1740004002098fae */ /* 0x0001e2000d101d72 */
[----:B------:R-:W-:-:S03]  /*12860*/  IMAD.MOV.U32 R13, RZ, RZ, R0 ;  /* 0x000000ffff0d7224 */ /* 0x000fc600078e0000 */
[----:B------:R0:W-:Y:S01]  /*12870*/  @!P0 LDGSTS.E.BYPASS.LTC128B.128 [R9+0x19400], desc[UR50][R2.64+0x80], !P1 ;  /* 0x1940008002098fae */ /* 0x0001e2000c901d72 */
[----:B------:R-:W-:-:S07]  /*12880*/  IMAD.MOV.U32 R4, RZ, RZ, R14 ;  /* 0x000000ffff047224 */ /* 0x000fce00078e000e */
[----:B0-----:R-:W-:Y:S05]  /*12890*/  WARPSYNC.COLLECTIVE R15, `(.L_x_375) ;  /* 0x000000000f087348 */ /* 0x001fea0003c00000 */
[----:B------:R1:W2:Y:S02]  /*128a0*/  SHFL.IDX P6, R14, R13, R12, R11 ;  /* 0x0000000c0d0e7389 */ /* 0x0002a400000c000b */
[----:B012---:R-:W-:Y:S01]  /*128b0*/  ENDCOLLECTIVE ;  /* 0x000000000000791b */ /* 0x007fe20003800000 */
.L_x_375:
[----:B------:R-:W-:Y:S05]  /*128c0*/  BRA `(.L_x_376) ;  /* 0xffffffb800847947 */ /* 0x000fea000383ffff */
.L_x_281:
[----:B0-----:R0:W2:Y:S02]  /*128d0*/  SYNCS.PHASECHK.TRANS64.TRYWAIT P0, [R22+URZ+0x29820], R3 ;  /* 0x02982003160075a7 */ /* 0x0010a4000800017f */
[----:B--2---:R-:W-:Y:S05]  /*128e0*/  @!P0 NANOSLEEP.SYNCS 0x989680 ;  /* 0x009896800000895d */ /* 0x004fea0003900000 */
[----:B------:R-:W2:Y:S02]  /*128f0*/  @!P0 SYNCS.PHASECHK.TRANS64 P0, [R22+URZ+0x29820], R3 ;  /* 0x02982003160085a7 */ /* 0x000ea4000800007f */
[----:B--2---:R-:W-:Y:S05]  /*12900*/  @!P0 BRA `(.L_x_281) ;  /* 0xfffffffc00f08947 */ /* 0x004fea000383ffff */
[----:B------:R-:W-:Y:S05]  /*12910*/  BRA `(.L_x_377) ;  /* 0xffffffb800f47947 */ /* 0x000fea000383ffff */
.L_x_285:
[----:B0-----:R0:W1:Y:S02]  /*12920*/  SYNCS.PHASECHK.TRANS64.TRYWAIT P0, [R0+URZ+0x29880], R30 ;  /* 0x0298801e000075a7 */ /* 0x001064000800017f */
[----:B-1----:R-:W-:Y:S05]  /*12930*/  @!P0 NANOSLEEP.SYNCS 0x989680 ;  /* 0x009896800000895d */ /* 0x002fea0003900000 */
[----:B------:R-:W1:Y:S02]  /*12940*/  @!P0 SYNCS.PHASECHK.TRANS64 P0, [R0+URZ+0x29880], R30 ;  /* 0x0298801e000085a7 */ /* 0x000e64000800007f */
[----:B-1----:R-:W-:Y:S05]  /*12950*/  @!P0 BRA `(.L_x_285) ;  /* 0xfffffffc00f08947 */ /* 0x002fea000383ffff */
[----:B------:R-:W-:Y:S05]  /*12960*/  BRA `(.L_x_378) ;  /* 0xffffffc000287947 */ /* 0x000fea000383ffff */
.L_x_286:
        /* <DEDUP_REMOVED lines=8> */
.L_x_380:
[----:B------:R-:W-:Y:S05]  /*129f0*/  BSYNC B0 ;  /* 0x0000000000007941 */ /* 0x000fea0003800000 */
.L_x_379:
[----:B------:R-:W-:Y:S01]  /*12a00*/  IMAD.MOV.U32 R13, RZ, RZ, R8 ;  /* 0x000000ffff0d7224 */ /* 0x000fe200078e0008 */
[----:B------:R-:W-:Y:S01]  /*12a10*/  IADD3 R10, R22, R10, R35 ;  /* 0x0000000a160a7210 */ /* 0x000fe20007ffe023 */
        /* <DEDUP_REMOVED lines=8> */
.L_x_381:
[----:B------:R-:W-:Y:S02]  /*12aa0*/  IMAD.MOV.U32 R13, RZ, RZ, R9 ;  /* 0x000000ffff0d7224 */ /* 0x000fe400078e0009 */
[----:B------:R-:W-:Y:S02]  /*12ab0*/  IMAD.MOV.U32 R12, RZ, RZ, 0x1 ;  /* 0x00000001ff0c7424 */ /* 0x000fe400078e00ff */
[----:B------:R-:W-:-:S07]  /*12ac0*/  IMAD.MOV.U32 R2, RZ, RZ, R14 ;  /* 0x000000ffff027224 */ /* 0x000fce00078e000e */
[----:B------:R-:W-:Y:S05]  /*12ad0*/  WARPSYNC.COLLECTIVE R15, `(.L_x_382) ;  /* 0x000000000f087348 */ /* 0x000fea0003c00000 */
[----:B------:R0:W1:Y:S02]  /*12ae0*/  SHFL.IDX P6, R14, R13, R12, R11 ;  /* 0x0000000c0d0e7389 */ /* 0x00006400000c000b */
[----:B01----:R-:W-:Y:S01]  /*12af0*/  ENDCOLLECTIVE ;  /* 0x000000000000791b */ /* 0x003fe20003800000 */
.L_x_382:
        /* <DEDUP_REMOVED lines=12> */
.L_x_383:
[----:B------:R-:W-:Y:S02]  /*12bc0*/  IMAD.MOV.U32 R13, RZ, RZ, R9 ;  /* 0x000000ffff0d7224 */ /* 0x000fe400078e0009 */
[----:B------:R-:W-:Y:S02]  /*12bd0*/  IMAD.MOV.U32 R12, RZ, RZ, 0x2 ;  /* 0x00000002ff0c7424 */ /* 0x000fe400078e00ff */
[----:B------:R-:W-:-:S07]  /*12be0*/  IMAD.MOV.U32 R2, RZ, RZ, R14 ;  /* 0x000000ffff027224 */ /* 0x000fce00078e000e */
[----:B------:R-:W-:Y:S05]  /*12bf0*/  WARPSYNC.COLLECTIVE R15, `(.L_x_384) ;  /* 0x000000000f087348 */ /* 0x000fea0003c00000 */
[----:B------:R0:W1:Y:S02]  /*12c00*/  SHFL.IDX P6, R14, R13, R12, R11 ;  /* 0x0000000c0d0e7389 */ /* 0x00006400000c000b */
[----:B01----:R-:W-:Y:S01]  /*12c10*/  ENDCOLLECTIVE ;  /* 0x000000000000791b */ /* 0x003fe20003800000 */
.L_x_384:
        /* <DEDUP_REMOVED lines=12> */
.L_x_385:
[----:B------:R-:W-:Y:S02]  /*12ce0*/  IMAD.MOV.U32 R13, RZ, RZ, R9 ;  /* 0x000000ffff0d7224 */ /* 0x000fe400078e0009 */
[----:B------:R-:W-:Y:S02]  /*12cf0*/  IMAD.MOV.U32 R12, RZ, RZ, 0x3 ;  /* 0x00000003ff0c7424 */ /* 0x000fe400078e00ff */
[----:B------:R-:W-:-:S07]  /*12d00*/  IMAD.MOV.U32 R2, RZ, RZ, R14 ;  /* 0x000000ffff027224 */ /* 0x000fce00078e000e */
[----:B------:R-:W-:Y:S05]  /*12d10*/  WARPSYNC.COLLECTIVE R15, `(.L_x_386) ;  /* 0x000000000f087348 */ /* 0x000fea0003c00000 */
[----:B------:R0:W1:Y:S02]  /*12d20*/  SHFL.IDX P6, R14, R13, R12, R11 ;  /* 0x0000000c0d0e7389 */ /* 0x00006400000c000b */
[----:B01----:R-:W-:Y:S01]  /*12d30*/  ENDCOLLECTIVE ;  /* 0x000000000000791b */ /* 0x003fe20003800000 */
.L_x_386:
        /* <DEDUP_REMOVED lines=12> */
.L_x_387:
[----:B------:R-:W-:Y:S02]  /*12e00*/  IMAD.MOV.U32 R13, RZ, RZ, R21 ;  /* 0x000000ffff0d7224 */ /* 0x000fe400078e0015 */
[----:B------:R-:W-:Y:S02]  /*12e10*/  IMAD.MOV.U32 R12, RZ, RZ, RZ ;  /* 0x000000ffff0c7224 */ /* 0x000fe400078e00ff */
[----:B------:R-:W-:-:S07]  /*12e20*/  IMAD.MOV.U32 R2, RZ, RZ, R14 ;  /* 0x000000ffff027224 */ /* 0x000fce00078e000e */
[----:B------:R-:W-:Y:S05]  /*12e30*/  WARPSYNC.COLLECTIVE R15, `(.L_x_388) ;  /* 0x000000000f087348 */ /* 0x000fea0003c00000 */
[----:B------:R0:W1:Y:S02]  /*12e40*/  SHFL.IDX P6, R14, R13, R12, R11 ;  /* 0x0000000c0d0e7389 */ /* 0x00006400000c000b */
[----:B01----:R-:W-:Y:S01]  /*12e50*/  ENDCOLLECTIVE ;  /* 0x000000000000791b */ /* 0x003fe20003800000 */
.L_x_388:
        /* <DEDUP_REMOVED lines=12> */
.L_x_389:
[----:B------:R-:W-:Y:S01]  /*12f20*/  IMAD.MOV.U32 R2, RZ, RZ, R14 ;  /* 0x000000ffff027224 */ /* 0x000fe200078e000e */
[----:B------:R-:W-:Y:S06]  /*12f30*/  BRA `(.L_x_390) ;  /* 0xffffffbc00c47947 */ /* 0x000fec000383ffff */
.L_x_291:
[----:B---3--:R3:W4:Y:S02]  /*12f40*/  SYNCS.PHASECHK.TRANS64.TRYWAIT P0, [R0+URZ+0x29840], R30 ;  /* 0x0298401e000075a7 */ /* 0x008724000800017f */
[----:B----4-:R-:W-:Y:S05]  /*12f50*/  @!P0 NANOSLEEP.SYNCS 0x989680 ;  /* 0x009896800000895d */ /* 0x010fea0003900000 */
[----:B------:R-:W4:Y:S02]  /*12f60*/  @!P0 SYNCS.PHASECHK.TRANS64 P0, [R0+URZ+0x29840], R30 ;  /* 0x0298401e000085a7 */ /* 0x000f24000800007f */
[----:B----4-:R-:W-:Y:S05]  /*12f70*/  @!P0 BRA `(.L_x_291) ;  /* 0xfffffffc00f08947 */ /* 0x010fea000383ffff */
[----:B------:R-:W-:Y:S05]  /*12f80*/  BRA `(.L_x_391) ;  /* 0xffffffc000187947 */ /* 0x000fea000383ffff */
.L_x_292:
        /* <DEDUP_REMOVED lines=8> */
.L_x_393:
[----:B------:R-:W-:Y:S05]  /*13010*/  BSYNC B0 ;  /* 0x0000000000007941 */ /* 0x000fea0003800000 */
.L_x_392:
[----:B------:R-:W-:Y:S02]  /*13020*/  IMAD.MOV.U32 R13, RZ, RZ, R4 ;  /* 0x000000ffff0d7224 */ /* 0x000fe400078e0004 */
        /* <DEDUP_REMOVED lines=8> */
.L_x_394:
[----:B------:R-:W-:Y:S02]  /*130b0*/  IMAD.MOV.U32 R13, RZ, RZ, R5 ;  /* 0x000000ffff0d7224 */ /* 0x000fe400078e0005 */
[----:B------:R-:W-:Y:S02]  /*130c0*/  IMAD.MOV.U32 R12, RZ, RZ, 0x1 ;  /* 0x00000001ff0c7424 */ /* 0x000fe400078e00ff */
[----:B------:R-:W-:-:S07]  /*130d0*/  IMAD.MOV.U32 R2, RZ, RZ, R14 ;  /* 0x000000ffff027224 */ /* 0x000fce00078e000e */
[----:B------:R-:W-:Y:S05]  /*130e0*/  WARPSYNC.COLLECTIVE R15, `(.L_x_395) ;  /* 0x000000000f087348 */ /* 0x000fea0003c00000 */
[----:B------:R0:W1:Y:S02]  /*130f0*/  SHFL.IDX P6, R14, R13, R12, R11 ;  /* 0x0000000c0d0e7389 */ /* 0x00006400000c000b */
[----:B01----:R-:W-:Y:S01]  /*13100*/  ENDCOLLECTIVE ;  /* 0x000000000000791b */ /* 0x003fe20003800000 */
.L_x_395:
[----:B------:R-:W-:-:S05]  /*13110*/  IADD3 R2, P0, R37, R2, RZ ;  /* 0x0000000225027210 */ /* 0x000fca0007f1e0ff */
[----:B------:R-:W-:-:S05]  /*13120*/  IMAD.X R3, RZ, RZ, R3, P0 ;  /* 0x000000ffff037224 */ /* 0x000fca00000e0603 */
[----:B------:R-:W-:Y:S01]  /*13130*/  @!PT LDS RZ, [RZ] ;  /* 0x00000000fffff984 */ /* 0x000fe20000000800 */
[----:B------:R-:W-:Y:S01]  /*13140*/  @!PT LDS RZ, [RZ] ;  /* 0x00000000fffff984 */ /* 0x000fe20000000800 */
[----:B------:R-:W-:Y:S01]  /*13150*/  @!PT LDS RZ, [RZ] ;  /* 0x00000000fffff984 */ /* 0x000fe20000000800 */
[----:B------:R-:W-:Y:S01]  /*13160*/  LDGSTS.E.BYPASS.LTC128B.128 [R7+0x1a400], desc[UR50][R2.64], !P4 ;  /* 0x1a40000002077fae */ /* 0x000fe2000e101d72 */
[----:B------:R-:W-:-:S03]  /*13170*/  IMAD.MOV.U32 R13, RZ, RZ, R4 ;  /* 0x000000ffff0d7224 */ /* 0x000fc600078e0004 */
[----:B------:R-:W-:Y:S04]  /*13180*/  LDGSTS.E.BYPASS.LTC128B.128 [R7+0x1cc00], desc[UR50][R2.64+0x40], !P3 ;  /* 0x1cc0004002077fae */ /* 0x000fe8000d901d72 */
[----:B------:R0:W-:Y:S02]  /*13190*/  LDGSTS.E.BYPASS.LTC128B.128 [R7+0x1f400], desc[UR50][R2.64+0x80], !P1 ;  /* 0x1f40008002077fae */ /* 0x0001e4000c901d72 */
[----:B0-----:R-:W-:-:S07]  /*131a0*/  IMAD.MOV.U32 R3, RZ, RZ, R14 ;  /* 0x000000ffff037224 */ /* 0x001fce00078e000e */
[----:B------:R-:W-:Y:S05]  /*131b0*/  WARPSYNC.COLLECTIVE R15, `(.L_x_396) ;  /* 0x000000000f087348 */ /* 0x000fea0003c00000 */
[----:B------:R0:W1:Y:S02]  /*131c0*/  SHFL.IDX P6, R14, R13, R12, R11 ;  /* 0x0000000c0d0e7389 */ /* 0x00006400000c000b */
[----:B01----:R-:W-:Y:S01]  /*131d0*/  ENDCOLLECTIVE ;  /* 0x000000000000791b */ /* 0x003fe20003800000 */
.L_x_396:
[----:B------:R-:W-:Y:S02]  /*131e0*/  IMAD.MOV.U32 R13, RZ, RZ, R5 ;  /* 0x000000ffff0d7224 */ /* 0x000fe400078e0005 */
[----:B------:R-:W-:Y:S02]  /*131f0*/  IMAD.MOV.U32 R12, RZ, RZ, 0x2 ;  /* 0x00000002ff0c7424 */ /* 0x000fe400078e00ff */
[----:B------:R-:W-:-:S07]  /*13200*/  IMAD.MOV.U32 R2, RZ, RZ, R14 ;  /* 0x000000ffff027224 */ /* 0x000fce00078e000e */
[----:B------:R-:W-:Y:S05]  /*13210*/  WARPSYNC.COLLECTIVE R15, `(.L_x_397) ;  /* 0x000000000f087348 */ /* 0x000fea0003c00000 */
[----:B------:R0:W1:Y:S02]  /*13220*/  SHFL.IDX P6, R14, R13, R12, R11 ;  /* 0x0000000c0d0e7389 */ /* 0x00006400000c000b */
[----:B01----:R-:W-:Y:S01]  /*13230*/  ENDCOLLECTIVE ;  /* 0x000000000000791b */ /* 0x003fe20003800000 */
.L_x_397:
        /* <DEDUP_REMOVED lines=13> */
.L_x_398:
[----:B------:R-:W-:Y:S02]  /*13310*/  IMAD.MOV.U32 R13, RZ, RZ, R5 ;  /* 0x000000ffff0d7224 */ /* 0x000fe400078e0005 */
[----:B------:R-:W-:Y:S02]  /*13320*/  IMAD.MOV.U32 R12, RZ, RZ, 0x3 ;  /* 0x00000003ff0c7424 */ /* 0x000fe400078e00ff */
[----:B------:R-:W-:-:S07]  /*13330*/  IMAD.MOV.U32 R2, RZ, RZ, R14 ;  /* 0x000000ffff027224 */ /* 0x000fce00078e000e */
[----:B------:R-:W-:Y:S05]  /*13340*/  WARPSYNC.COLLECTIVE R15, `(.L_x_399) ;  /* 0x000000000f087348 */ /* 0x000fea0003c00000 */
[----:B------:R0:W1:Y:S02]  /*13350*/  SHFL.IDX P6, R14, R13, R12, R11 ;  /* 0x0000000c0d0e7389 */ /* 0x00006400000c000b */
[----:B01----:R-:W-:Y:S01]  /*13360*/  ENDCOLLECTIVE ;  /* 0x000000000000791b */ /* 0x003fe20003800000 */
.L_x_399:
        /* <DEDUP_REMOVED lines=13> */
.L_x_400:
[----:B------:R-:W-:Y:S02]  /*13440*/  IMAD.MOV.U32 R13, RZ, RZ, R8 ;  /* 0x000000ffff0d7224 */ /* 0x000fe400078e0008 */
[----:B------:R-:W-:Y:S02]  /*13450*/  IMAD.MOV.U32 R12, RZ, RZ, RZ ;  /* 0x000000ffff0c7224 */ /* 0x000fe400078e00ff */
[----:B------:R-:W-:-:S07]  /*13460*/  IMAD.MOV.U32 R2, RZ, RZ, R14 ;  /* 0x000000ffff027224 */ /* 0x000fce00078e000e */
[----:B------:R-:W-:Y:S05]  /*13470*/  WARPSYNC.COLLECTIVE R15, `(.L_x_401) ;  /* 0x000000000f087348 */ /* 0x000fea0003c00000 */
[----:B------:R0:W1:Y:S02]  /*13480*/  SHFL.IDX P6, R14, R13, R12, R11 ;  /* 0x0000000c0d0e7389 */ /* 0x00006400000c000b */
[----:B01----:R-:W-:Y:S01]  /*13490*/  ENDCOLLECTIVE ;  /* 0x000000000000791b */ /* 0x003fe20003800000 */
.L_x_401:
        /* <DEDUP_REMOVED lines=13> */
.L_x_402:
[----:B------:R-:W-:Y:S05]  /*13570*/  BRA `(.L_x_403) ;  /* 0xffffffbc00ac7947 */ /* 0x000fea000383ffff */
.L_x_297:
[----:B0-----:R0:W2:Y:S02]  /*13580*/  SYNCS.PHASECHK.TRANS64.TRYWAIT P1, [R3+URZ+0x29870], R0 ;  /* 0x02987000030075a7 */ /* 0x0010a4000802017f */
[----:B--2---:R-:W-:Y:S05]  /*13590*/  @!P1 NANOSLEEP.SYNCS 0x989680 ;  /* 0x009896800000995d */ /* 0x004fea0003900000 */
[----:B------:R-:W2:Y:S02]  /*135a0*/  @!P1 SYNCS.PHASECHK.TRANS64 P1, [R3+URZ+0x29870], R0 ;  /* 0x02987000030095a7 */ /* 0x000ea4000802007f */
[----:B--2---:R-:W-:Y:S05]  /*135b0*/  @!P1 BRA `(.L_x_297) ;  /* 0xfffffffc00f09947 */ /* 0x004fea000383ffff */
[----:B------:R-:W-:Y:S05]  /*135c0*/  BRA `(.L_x_404) ;  /* 0xffffffc000187947 */ /* 0x000fea000383ffff */
.L_x_299:
[----:B0-----:R0:W2:Y:S02]  /*135d0*/  SYNCS.PHASECHK.TRANS64.TRYWAIT P1, [R3+URZ+0x29860], R0 ;  /* 0x02986000030075a7 */ /* 0x0010a4000802017f */
[----:B--2---:R-:W-:Y:S05]  /*135e0*/  @!P1 NANOSLEEP.SYNCS 0x989680 ;  /* 0x009896800000995d */ /* 0x004fea0003900000 */
[----:B------:R-:W2:Y:S02]  /*135f0*/  @!P1 SYNCS.PHASECHK.TRANS64 P1, [R3+URZ+0x29860], R0 ;  /* 0x02986000030095a7 */ /* 0x000ea4000802007f */
[----:B--2---:R-:W-:Y:S05]  /*13600*/  @!P1 BRA `(.L_x_299) ;  /* 0xfffffffc00f09947 */ /* 0x004fea000383ffff */
[----:B------:R-:W-:Y:S05]  /*13610*/  BRA `(.L_x_405) ;  /* 0xffffffc000287947 */ /* 0x000fea000383ffff */
.L_x_307:
[----:B0-----:R0:W4:Y:S02]  /*13620*/  SYNCS.PHASECHK.TRANS64.TRYWAIT P1, [R17+URZ+0x29870], R0 ;  /* 0x02987000110075a7 */ /* 0x001124000802017f */
[----:B----4-:R-:W-:Y:S05]  /*13630*/  @!P1 NANOSLEEP.SYNCS 0x989680 ;  /* 0x009896800000995d */ /* 0x010fea0003900000 */
[----:B------:R-:W4:Y:S02]  /*13640*/  @!P1 SYNCS.PHASECHK.TRANS64 P1, [R17+URZ+0x29870], R0 ;  /* 0x02987000110095a7 */ /* 0x000f24000802007f */
[----:B----4-:R-:W-:Y:S05]  /*13650*/  @!P1 BRA `(.L_x_307) ;  /* 0xfffffffc00f09947 */ /* 0x010fea000383ffff */
[----:B------:R-:W-:Y:S05]  /*13660*/  BRA `(.L_x_406) ;  /* 0xffffffc400ec7947 */ /* 0x000fea000383ffff */
.L_x_309:
[----:B0-----:R0:W4:Y:S02]  /*13670*/  SYNCS.PHASECHK.TRANS64.TRYWAIT P1, [R17+URZ+0x29860], R0 ;  /* 0x02986000110075a7 */ /* 0x001124000802017f */
[----:B----4-:R-:W-:Y:S05]  /*13680*/  @!P1 NANOSLEEP.SYNCS 0x989680 ;  /* 0x009896800000995d */ /* 0x010fea0003900000 */
[----:B------:R-:W4:Y:S02]  /*13690*/  @!P1 SYNCS.PHASECHK.TRANS64 P1, [R17+URZ+0x29860], R0 ;  /* 0x02986000110095a7 */ /* 0x000f24000802007f */
[----:B----4-:R-:W-:Y:S05]  /*136a0*/  @!P1 BRA `(.L_x_309) ;  /* 0xfffffffc00f09947 */ /* 0x010fea000383ffff */
[----:B------:R-:W-:Y:S05]  /*136b0*/  BRA `(.L_x_407) ;  /* 0xffffffc400f87947 */ /* 0x000fea000383ffff */
.L_x_323:
[----:B0-----:R0:W1:Y:S02]  /*136c0*/  SYNCS.PHASECHK.TRANS64.TRYWAIT P0, [R5+URZ+0x29820], R0 ;  /* 0x02982000050075a7 */ /* 0x001064000800017f */
[----:B-1----:R-:W-:Y:S05]  /*136d0*/  @!P0 NANOSLEEP.SYNCS 0x989680 ;  /* 0x009896800000895d */ /* 0x002fea0003900000 */
[----:B------:R-:W1:Y:S02]  /*136e0*/  @!P0 SYNCS.PHASECHK.TRANS64 P0, [R5+URZ+0x29820], R0 ;  /* 0x02982000050085a7 */ /* 0x000e64000800007f */
[----:B-1----:R-:W-:Y:S05]  /*136f0*/  @!P0 BRA `(.L_x_323) ;  /* 0xfffffffc00f08947 */ /* 0x002fea000383ffff */
[----:B------:R-:W-:Y:S05]  /*13700*/  BRA `(.L_x_408) ;  /* 0xffffffd400ec7947 */ /* 0x000fea000383ffff */
.L_x_324:
[----:B------:R-:W1:Y:S01]  /*13710*/  S2R R2, SR_TID.X ;  /* 0x0000000000027919 */ /* 0x000e620000002100 */
[----:B------:R-:W-:Y:S01]  /*13720*/  BSSY B0, `(.L_x_409) ;  /* 0x000000a000007945 */ /* 0x000fe20003800000 */
[----:B------:R-:W-:Y:S02]  /*13730*/  IMAD.MOV.U32 R12, RZ, RZ, RZ ;  /* 0x000000ffff0c7224 */ /* 0x000fe400078e00ff */
[----:B------:R-:W-:Y:S02]  /*13740*/  IMAD.MOV.U32 R11, RZ, RZ, 0x1f ;  /* 0x0000001fff0b7424 */ /* 0x000fe400078e00ff */
[----:B------:R-:W-:Y:S01]  /*13750*/  IMAD.MOV.U32 R15, RZ, RZ, -0x1 ;  /* 0xffffffffff0f7424 */ /* 0x000fe200078e00ff */
[----:B-1----:R-:W-:-:S04]  /*13760*/  SHF.R.U32.HI R2, RZ, 0x5, R2 ;  /* 0x00000005ff027819 */ /* 0x002fc80000011602 */
[----:B------:R-:W-:-:S05]  /*13770*/  LOP3.LUT R2, R2, 0x3, RZ, 0xc0, !PT ;  /* 0x0000000302027812 */ /* 0x000fca00078ec0ff */
[----:B--2---:R-:W-:-:S07]  /*13780*/  IMAD.MOV.U32 R13, RZ, RZ, R2 ;  /* 0x000000ffff0d7224 */ /* 0x004fce00078e0002 */
[----:B0-----:R-:W-:Y:S05]  /*13790*/  WARPSYNC.COLLECTIVE R15, `(.L_x_410) ;  /* 0x000000000f087348 */ /* 0x001fea0003c00000 */
[----:B------:R1:W2:Y:S02]  /*137a0*/  SHFL.IDX P6, R14, R13, R12, R11 ;  /* 0x0000000c0d0e7389 */ /* 0x0002a400000c000b */
[----:B012---:R-:W-:Y:S01]  /*137b0*/  ENDCOLLECTIVE ;  /* 0x000000000000791b */ /* 0x007fe20003800000 */
.L_x_410:
[----:B------:R-:W-:Y:S05]  /*137c0*/  BSYNC B0 ;  /* 0x0000000000007941 */ /* 0x000fea0003800000 */
.L_x_409:
[----:B------:R-:W-:Y:S05]  /*137d0*/  BRA `(.L_x_411) ;  /* 0xffffffd400d47947 */ /* 0x000fea000383ffff */
.L_x_327:
[----:B------:R-:W-:Y:S01]  /*137e0*/  BSSY B1, `(.L_x_412) ;  /* 0x0000006000017945 */ /* 0x000fe20003800000 */
[----:B------:R-:W-:-:S07]  /*137f0*/  IMAD.MOV.U32 R15, RZ, RZ, -0x1 ;  /* 0xffffffffff0f7424 */ /* 0x000fce00078e00ff */
[----:B0-2---:R-:W-:Y:S05]  /*13800*/  WARPSYNC.COLLECTIVE R15, `(.L_x_413) ;  /* 0x000000000f0c7348 */ /* 0x005fea0003c00000 */
[----:B------:R-:W-:Y:S02]  /*13810*/  ELECT P6, UR62, PT ;  /* 0x00000000003e782f */ /* 0x000fe400038c0000 */
[----:B------:R-:W-:Y:S01]  /*13820*/  MOV R14, UR62 ;  /* 0x0000003e000e7c02 */ /* 0x000fe20008000f00 */
[----:B0-2---:R-:W-:Y:S10]  /*13830*/  ENDCOLLECTIVE ;  /* 0x000000000000791b */ /* 0x005ff40003800000 */
.L_x_413:
[----:B------:R-:W-:Y:S05]  /*13840*/  BSYNC B1 ;  /* 0x0000000000017941 */ /* 0x000fea0003800000 */
.L_x_412:
[----:B------:R-:W-:Y:S05]  /*13850*/  BRA `(.L_x_414) ;  /* 0xffffffd400cc7947 */ /* 0x000fea000383ffff */
.L_x_329:
[----:B0-----:R0:W1:Y:S02]  /*13860*/  SYNCS.PHASECHK.TRANS64.TRYWAIT P1, [R3+URZ+0x29840], R2 ;  /* 0x02984002030075a7 */ /* 0x001064000802017f */
[----:B-1----:R-:W-:Y:S05]  /*13870*/  @!P1 NANOSLEEP.SYNCS 0x989680 ;  /* 0x009896800000995d */ /* 0x002fea0003900000 */
[----:B------:R-:W1:Y:S02]  /*13880*/  @!P1 SYNCS.PHASECHK.TRANS64 P1, [R3+URZ+0x29840], R2 ;  /* 0x02984002030095a7 */ /* 0x000e64000802007f */
[----:B-1----:R-:W-:Y:S05]  /*13890*/  @!P1 BRA `(.L_x_329) ;  /* 0xfffffffc00f09947 */ /* 0x002fea000383ffff */
[----:B------:R-:W-:Y:S05]  /*138a0*/  BRA `(.L_x_415) ;  /* 0xffffffd400ec7947 */ /* 0x000fea000383ffff */
.L_x_331:
[----:B-1----:R1:W3:Y:S02]  /*138b0*/  SYNCS.PHASECHK.TRANS64.TRYWAIT P1, [R5+URZ+0x29840], R0 ;  /* 0x02984000050075a7 */ /* 0x0022e4000802017f */
[----:B---3--:R-:W-:Y:S05]  /*138c0*/  @!P1 NANOSLEEP.SYNCS 0x989680 ;  /* 0x009896800000995d */ /* 0x008fea0003900000 */
[----:B------:R-:W3:Y:S02]  /*138d0*/  @!P1 SYNCS.PHASECHK.TRANS64 P1, [R5+URZ+0x29840], R0 ;  /* 0x02984000050095a7 */ /* 0x000ee4000802007f */
[----:B---3--:R-:W-:Y:S05]  /*138e0*/  @!P1 BRA `(.L_x_331) ;  /* 0xfffffffc00f09947 */ /* 0x008fea000383ffff */
[----:B------:R-:W-:Y:S05]  /*138f0*/  BRA `(.L_x_416) ;  /* 0xffffffd400f87947 */ /* 0x000fea000383ffff */
.L_x_333:
[----:B---3--:R3:W4:Y:S02]  /*13900*/  SYNCS.PHASECHK.TRANS64.TRYWAIT P1, [R3+URZ+0x29860], R2 ;  /* 0x02986002030075a7 */ /* 0x008724000802017f */
[----:B----4-:R-:W-:Y:S05]  /*13910*/  @!P1 NANOSLEEP.SYNCS 0x989680 ;  /* 0x009896800000995d */ /* 0x010fea0003900000 */
[----:B------:R-:W4:Y:S02]  /*13920*/  @!P1 SYNCS.PHASECHK.TRANS64 P1, [R3+URZ+0x29860], R2 ;  /* 0x02986002030095a7 */ /* 0x000f24000802007f */
[----:B----4-:R-:W-:Y:S05]  /*13930*/  @!P1 BRA `(.L_x_333) ;  /* 0xfffffffc00f09947 */ /* 0x010fea000383ffff */
[----:B------:R-:W-:Y:S05]  /*13940*/  BRA `(.L_x_417) ;  /* 0xffffffd400f47947 */ /* 0x000fea000383ffff */
.L_x_335:
[----:B----4-:R4:W0:Y:S02]  /*13950*/  SYNCS.PHASECHK.TRANS64.TRYWAIT P1, [R5+URZ+0x29860], R0 ;  /* 0x02986000050075a7 */ /* 0x010824000802017f */
[----:B0-----:R-:W-:Y:S05]  /*13960*/  @!P1 NANOSLEEP.SYNCS 0x989680 ;  /* 0x009896800000995d */ /* 0x001fea0003900000 */
[----:B------:R-:W0:Y:S02]  /*13970*/  @!P1 SYNCS.PHASECHK.TRANS64 P1, [R5+URZ+0x29860], R0 ;  /* 0x02986000050095a7 */ /* 0x000e24000802007f */
[----:B0-----:R-:W-:Y:S05]  /*13980*/  @!P1 BRA `(.L_x_335) ;  /* 0xfffffffc00f09947 */ /* 0x001fea000383ffff */
[----:B------:R-:W-:Y:S05]  /*13990*/  BRA `(.L_x_418) ;  /* 0xffffffd400f07947 */ /* 0x000fea000383ffff */
.L_x_337:
[----:B------:R0:W0:Y:S02]  /*139a0*/  SYNCS.PHASECHK.TRANS64.TRYWAIT P1, [R3+URZ+0x29880], R2 ;  /* 0x02988002030075a7 */ /* 0x000024000802017f */
[----:B0-----:R-:W-:Y:S05]  /*139b0*/  @!P1 NANOSLEEP.SYNCS 0x989680 ;  /* 0x009896800000995d */ /* 0x001fea0003900000 */
[----:B------:R-:W0:Y:S02]  /*139c0*/  @!P1 SYNCS.PHASECHK.TRANS64 P1, [R3+URZ+0x29880], R2 ;  /* 0x02988002030095a7 */ /* 0x000e24000802007f */
[----:B0-----:R-:W-:Y:S05]  /*139d0*/  @!P1 BRA `(.L_x_337) ;  /* 0xfffffffc00f09947 */ /* 0x001fea000383ffff */
[----:B------:R-:W-:Y:S05]  /*139e0*/  BRA `(.L_x_419) ;  /* 0xffffffd400ec7947 */ /* 0x000fea000383ffff */
.L_x_420:
        /* <DEDUP_REMOVED lines=9> */
.L_x_3191:


//--------------------- .text._ZN7cutlass13device_kernelIN5flash11enable_sm90INS1_16FlashAttnFwdSm90INS1_25CollectiveMainloopFwdSm90ILi2EN4cute5tupleIJNS5_1CILi1EEES8_S8_EEENS6_IJNS7_ILi128EEENS7_ILi160EEENS7_ILi192EEEEEELi128ENS_12float_e4m3_tEfNS_4arch4Sm90ELb0ELb0ELb0ELb1ELb1ELb1ELb0ELb1ELb1ELb1ELb0ELb0EEENS1_21CollectiveEpilogueFwdINS6_IJSA_SA_SB_EEES9_NS_10bfloat16_tESG_Li256ELb1ELb1ELb0ELb1EEENS1_36VarlenDynamicPersistentTileSchedulerILi128ELi160ELi256ELi128ELb0ELb1ELb1ELb0ELb1ELb1EEEEEEEEEvNT_6ParamsE --------------------------
	.section	.text._ZN7cutlass13device_kernelIN5flash11enable_sm90INS1_16FlashAttnFwdSm90INS1_25CollectiveMainloopFwdSm90ILi2EN4cute5tupleIJNS5_1CILi1EEES8_S8_EEENS6_IJNS7_ILi128EEENS7_ILi160EEENS7_ILi192EEEEEELi128ENS_12float_e4m3_tEfNS_4arch4Sm90ELb0ELb0ELb0ELb1ELb1ELb1ELb0ELb1ELb1ELb1ELb0ELb0EEENS1_21CollectiveEpilogueFwdINS6_IJSA_SA_SB_EEES9_NS_10bfloat16_tESG_Li256ELb1ELb1ELb0ELb1EEENS1_36VarlenDynamicPersistentTileSchedulerILi128ELi160ELi256ELi128ELb0ELb1ELb1ELb0ELb1ELb1EEEEEEEEEvNT_6ParamsE,"ax",@progbits
	.align	128
.text._ZN7cutlass13device_kernelIN5flash11enable_sm90INS1_16FlashAttnFwdSm90INS1_25CollectiveMainloopFwdSm90ILi2EN4cute5tupleIJNS5_1CILi1EEES8_S8_EEENS6_IJNS7_ILi128EEENS7_ILi160EEENS7_ILi192EEEEEELi128ENS_12float_e4m3_tEfNS_4arch4Sm90ELb0ELb0ELb0ELb1ELb1ELb1ELb0ELb1ELb1ELb1ELb0ELb0EEENS1_21CollectiveEpilogueFwdINS6_IJSA_SA_SB_EEES9_NS_10bfloat16_tESG_Li256ELb1ELb1ELb0ELb1EEENS1_36VarlenDynamicPersistentTileSchedulerILi128ELi160ELi256ELi128ELb0ELb1ELb1ELb0ELb1ELb1EEEEEEEEEvNT_6ParamsE:
        .type           _ZN7cutlass13device_kernelIN5flash11enable_sm90INS1_16FlashAttnFwdSm90INS1_25CollectiveMainloopFwdSm90ILi2EN4cute5tupleIJNS5_1CILi1EEES8_S8_EEENS6_IJNS7_ILi128EEENS7_ILi160EEENS7_ILi192EEEEEELi128ENS_12float_e4m3_tEfNS_4arch4Sm90ELb0ELb0ELb0ELb1ELb1ELb1ELb0ELb1ELb1ELb1ELb0ELb0EEENS1_21CollectiveEpilogueFwdINS6_IJSA_SA_SB_EEES9_NS_10bfloat16_tESG_Li256ELb1ELb1ELb0ELb1EEENS1_36VarlenDynamicPersistentTileSchedulerILi128ELi160ELi256ELi128ELb0ELb1ELb1ELb0ELb1ELb1EEEEEEEEEvNT_6ParamsE,@function
        .size           _ZN7cutlass13device_kernelIN5flash11enable_sm90INS1_16FlashAttnFwdSm90INS1_25CollectiveMainloopFwdSm90ILi2EN4cute5tupleIJNS5_1CILi1EEES8_S8_EEENS6_IJNS7_ILi128EEENS7_ILi160EEENS7_ILi192EEEEEELi128ENS_12float_e4m3_tEfNS_4arch4Sm90ELb0ELb0ELb0ELb1ELb1ELb1ELb0ELb1ELb1ELb1ELb0ELb0EEENS1_21CollectiveEpilogueFwdINS6_IJSA_SA_SB_EEES9_NS_10bfloat16_tESG_Li256ELb1ELb1ELb0ELb1EEENS1_36VarlenDynamicPersistentTileSchedulerILi128ELi160ELi256ELi128ELb0ELb1ELb1ELb0ELb1ELb1EEEEEEEEEvNT_6ParamsE,(.L_x_3192 - _ZN7cutlass13device_kernelIN5flash11enable_sm90INS1_16FlashAttnFwdSm90INS1_25CollectiveMainloopFwdSm90ILi2EN4cute5tupleIJNS5_1CILi1EEES8_S8_EEENS6_IJNS7_ILi128EEENS7_ILi160EEENS7_ILi192EEEEEELi128ENS_12float_e4m3_tEfNS_4arch4Sm90ELb0ELb0ELb0ELb1ELb1ELb1ELb0ELb1ELb1ELb1ELb0ELb0EEENS1_21CollectiveEpilogueFwdINS6_IJSA_SA_SB_EEES9_NS_10bfloat16_tESG_Li256ELb1ELb1ELb0ELb1EEENS1_36VarlenDynamicPersistentTileSchedulerILi128ELi160ELi256ELi128ELb0ELb1ELb1ELb0ELb1ELb1EEEEEEEEEvNT_6ParamsE)
        .other          _ZN7cutlass13device_kernelIN5flash11enable_sm90INS1_16FlashAttnFwdSm90INS1_25CollectiveMainloopFwdSm90ILi2EN4cute5tupleIJNS5_1CILi1EEES8_S8_EEENS6_IJNS7_ILi128EEENS7_ILi160EEENS7_ILi192EEEEEELi128ENS_12float_e4m3_tEfNS_4arch4Sm90ELb0ELb0ELb0ELb1ELb1ELb1ELb0ELb1ELb1ELb1ELb0ELb0EEENS1_21CollectiveEpilogueFwdINS6_IJSA_SA_SB_EEES9_NS_10bfloat16_tESG_Li256ELb1ELb1ELb0ELb1EEENS1_36VarlenDynamicPersistentTileSchedulerILi128ELi160ELi256ELi128ELb0ELb1ELb1ELb0ELb1ELb1EEEEEEEEEvNT_6ParamsE,@"STO_CUDA_ENTRY STV_DEFAULT"
_ZN7cutlass13device_kernelIN5flash11enable_sm90INS1_16FlashAttnFwdSm90INS1_25CollectiveMainloopFwdSm90ILi2EN4cute5tupleIJNS5_1CILi1EEES8_S8_EEENS6_IJNS7_ILi128EEENS7_ILi160EEENS7_ILi192EEEEEELi128ENS_12float_e4m3_tEfNS_4arch4Sm90ELb0ELb0ELb0ELb1ELb1ELb1ELb0ELb1ELb1ELb1ELb0ELb0EEENS1_21CollectiveEpilogueFwdINS6_IJSA_SA_SB_EEES9_NS_10bfloat16_tESG_Li256ELb1ELb1ELb0ELb1EEENS1_36VarlenDynamicPersistentTileSchedulerILi128ELi160ELi256ELi128ELb0ELb1ELb1ELb0ELb1ELb1EEEEEEEEEvNT_6ParamsE:
[----:B------:R-:W0:Y:S02]  /*0000*/  LDC R1, c[0x0][0x28] ;  /* 0x00000a00ff017b82 */ /* 0x000e240000000800 */
[----:B0-----:R-:W-:Y:S01]  /*0010*/  VIADD R1, R1, 0xffffffb0 ;  /* 0xffffffb001017836 */ /* 0x001fe20000000000 */
[----:B------:R-:W0:Y:S01]  /*0020*/  S2R R3, SR_TID.X ;  /* 0x0000000000037919 */ /* 0x000e220000002100 */
[----:B------:R-:W-:Y:S01]  /*0030*/  ELECT P0, URZ, PT ;  /* 0x00000000003f782f */ /* 0x000fe20003800000 */
[----:B------:R-:W-:Y:S01]  /*0040*/  BSSY B0, `(.L_x_421) ;  /* 0x000000e000007945 */ /* 0x000fe20003800000 */
[--C-:B0-----:R-:W-:Y:S02]  /*0050*/  SHF.R.U32.HI R0, RZ, 0x5, R3.reuse ;  /* 0x00000005ff007819 */ /* 0x101fe40000011603 */
[----:B------:R-:W-:-:S03]  /*0060*/  SHF.R.U32.HI R3, RZ, 0x7, R3 ;  /* 0x00000007ff037819 */ /* 0x000fc60000011603 */
[----:B------:R-:W0:Y:S02]  /*0070*/  SHFL.IDX PT, R2, R0, RZ, 0x1f ;  /* 0x00001fff00027589 */ /* 0x000e2400000e0000 */
[----:B0-----:R-:W-:-:S13]  /*0080*/  ISETP.EQ.AND P0, PT, R2, RZ, P0 ;  /* 0x000000ff0200720c */ /* 0x001fda0000702270 */
[----:B------:R-:W-:Y:S05]  /*0090*/  @!P0 BRA `(.L_x_422) ;  /* 0x0000000000208947 */ /* 0x000fea0003800000 */
[----:B------:R-:W-:Y:S02]  /*00a0*/  ULDC.64 UR4, c[0x0][0x198] ;  /* 0x0000660000047ab9 */ /* 0x000fe40000000a00 */
[----:B------:R-:W-:Y:S02]  /*00b0*/  UIADD3 UR6, UP0, UR4, 0x570, URZ ;  /* 0x0000057004067890 */ /* 0x000fe4000ff1e03f */
[----:B------:R-:W-:Y:S02]  /*00c0*/  UIADD3 UR4, UP1, UR4, 0x670, URZ ;  /* 0x0000067004047890 */ /* 0x000fe4000ff3e03f */
[----:B------:R-:W-:Y:S02]  /*00d0*/  UIADD3.X UR7, URZ, UR5, URZ, UP0, !UPT ;  /* 0x000000053f077290 */ /* 0x000fe400087fe43f */
[----:B------:R-:W-:-:S07]  /*00e0*/  UIADD3.X UR5, URZ, UR5, URZ, UP1, !UPT ;  /* 0x000000053f057290 */ /* 0x000fce0008ffe43f */
[----:B------:R0:W-:Y:S02]  /*00f0*/  UTMACCTL.PF [UR6] ;  /* 0x00000000060079b9 */ /* 0x0001e40008040000 */
[----:B------:R0:W-:Y:S02]  /*0100*/  UTMACCTL.PF [UR4] ;  /* 0x00000000040079b9 */ /* 0x0001e40008040000 */
[----:B0-----:R-:W-:Y:S01]  /*0110*/  NOP ;  /* 0x0000000000007918 */ /* 0x001fe20000000000 */
.L_x_422:
[----:B------:R-:W-:Y:S05]  /*0120*/  BSYNC B0 ;  /* 0x0000000000007941 */ /* 0x000fea0003800000 */
.L_x_421:
[----:B------:R-:W-:Y:S01]  /*0130*/  VOTEU.ANY UP0, P0 ;  /* 0x00000000003f7886 */ /* 0x000fe20000000100 */
[----:B------:R-:W0:Y:S01]  /*0140*/  SHFL.IDX PT, R3, R3, RZ, 0x1f ;  /* 0x00001fff03037589 */ /* 0x000e2200000e0000 */
[----:B------:R-:W-:Y:S01]  /*0150*/  UMOV UR4, 0x80 ;  /* 0x0000008000047882 */ /* 0x000fe20000000000 */
[----:B------:R-:W-:Y:S01]  /*0160*/  UMOV UR7, 0x100 ;  /* 0x0000010000077882 */ /* 0x000fe20000000000 */
[----:B------:R-:W-:Y:S01]  /*0170*/  VOTEU.ANY UP1, P0 ;  /* 0x00000000003f7886 */ /* 0x000fe20000020100 */
[----:B------:R-:W1:Y:S01]  /*0180*/  @UP0 S2UR UR8, SR_CgaCtaId ;  /* 0x00000000000809c3 */ /* 0x000e620000008800 */
[----:B------:R-:W2:Y:S01]  /*0190*/  SHFL.IDX PT, R2, R0, RZ, 0x1f ;  /* 0x00001fff00027589 */ /* 0x000ea200000e0000 */
[----:B------:R-:W-:Y:S01]  /*01a0*/  @UP0 UMOV UR6, 0x400 ;  /* 0x0000040000060882 */ /* 0x000fe20000000000 */
[----:B------:R-:W-:-:S04]  /*01b0*/  @UP0 UIADD3 UR4, -UR4, 0x100000, URZ ;  /* 0x0010000004040890 */ /* 0x000fc8000fffe13f */
[----:B------:R-:W-:Y:S02]  /*01c0*/  @UP0 USHF.L.U32 UR5, UR4, 0xb, URZ ;  /* 0x0000000b04050899 */ /* 0x000fe4000800063f */
[----:B------:R-:W-:Y:S01]  /*01d0*/  @UP0 USHF.L.U32 UR4, UR4, 0x1, URZ ;  /* 0x0000000104040899 */ /* 0x000fe2000800063f */
[----:B------:R-:W-:Y:S01]  /*01e0*/  VOTEU.ANY UP2, P0 ;  /* 0x00000000003f7886 */ /* 0x000fe20000040100 */
[----:B0-----:R-:W-:Y:S01]  /*01f0*/  R2UR UR9, R3 ;  /* 0x00000000030972ca */ /* 0x001fe200000e0000 */
[----:B-1----:R-:W-:Y:S01]  /*0200*/  @UP0 ULEA UR8, UR8, UR6, 0x18 ;  /* 0x0000000608080291 */ /* 0x002fe2000f8ec03f */
[----:B--2---:R-:W-:Y:S01]  /*0210*/  ISETP.NE.AND P1, PT, R2, RZ, PT ;  /* 0x000000ff0200720c */ /* 0x004fe20003f25270 */
[----:B------:R-:W-:-:S04]  /*0220*/  @UP0 UIADD3 UR6, -UR7, 0x100000, URZ ;  /* 0x0010000007060890 */ /* 0x000fc8000fffe13f */
[----:B------:R-:W-:Y:S02]  /*0230*/  @UP0 USHF.L.U32 UR7, UR6, 0xb, URZ ;  /* 0x0000000b06070899 */ /* 0x000fe4000800063f */
[----:B------:R-:W-:-:S04]  /*0240*/  @UP0 USHF.L.U32 UR6, UR6, 0x1, URZ ;  /* 0x0000000106060899 */ /* 0x000fc8000800063f */
[----:B------:R-:W-:Y:S01]  /*0250*/  UISETP.NE.AND UP0, UPT, UR9, URZ, UPT ;  /* 0x0000003f0900728c */ /* 0x000fe2000bf05270 */
[----:B------:R-:W0:Y:S02]  /*0260*/  FENCE.VIEW.ASYNC.S ;  /* 0x00000000000073c6 */ /* 0x000e240000000000 */
[----:B0-----:R0:W1:Y:S05]  /*0270*/  @UP1 SYNCS.EXCH.64 URZ, [UR8+0x29800], UR4 ;  /* 0x02980004083f15b2 */ /* 0x00106a0008000100 */
[----:B------:R0:W2:Y:S01]  /*0280*/  @UP2 SYNCS.EXCH.64 URZ, [UR8+0x29820], UR6 ;  /* 0x02982006083f25b2 */ /* 0x0000a20008000100 */
[----:B------:R-:W-:Y:S05]  /*0290*/  @P1 BRA `(.L_x_423) ;  /* 0x0000000000481947 */ /* 0x000fea0003800000 */
[----:B0-----:R-:W0:Y:S01]  /*02a0*/  S2UR UR5, SR_CgaCtaId ;  /* 0x00000000000579c3 */ /* 0x001e220000008800 */
        /* <DEDUP_REMOVED lines=12> */
[----:B0-----:R3:W4:Y:S08]  /*0370*/  SYNCS.EXCH.64 URZ, [UR8+0x29830], UR4 ;  /* 0x02983004083f75b2 */ /* 0x0017300008000100 */
[----:B------:R3:W0:Y:S01]  /*0380*/  SYNCS.EXCH.64 URZ, [UR8+0x29840], UR6 ;  /* 0x02984006083f75b2 */ /* 0x0006220008000100 */
[----:B------:R3:W0:Y:S01]  /*0390*/  SYNCS.EXCH.64 URZ, [UR8+0x29838], UR4 ;  /* 0x02983804083f75b2 */ /* 0x0006220008000100 */
[----:B------:R3:W0:Y:S02]  /*03a0*/  SYNCS.EXCH.64 URZ, [UR8+0x29848], UR6 ;  /* 0x02984806083f75b2 */ /* 0x0006240008000100 */
[----:B---3--:R-:W-:Y:S01]  /*03b0*/  NOP ;  /* 0x0000000000007918 */ /* 0x008fe20000000000 */
.L_x_423:
[----:B------:R-:W3:Y:S01]  /*03c0*/  SHFL.IDX PT, R2, R0, RZ, 0x1f ;  /* 0x00001fff00027589 */ /* 0x000ee200000e0000 */
[----:B------:R-:W-:Y:S01]  /*03d0*/  NOP ;  /* 0x0000000000007918 */ /* 0x000fe20000000000 */
[----:B---3--:R-:W-:-:S13]  /*03e0*/  ISETP.NE.AND P0, PT, R2, RZ, PT ;  /* 0x000000ff0200720c */ /* 0x008fda0003f05270 */
        /* <DEDUP_REMOVED lines=14> */
[----:B0-----:R3:W0:Y:S08]  /*04d0*/  SYNCS.EXCH.64 URZ, [UR8+0x29850], UR4 ;  /* 0x02985004083f75b2 */ /* 0x0016300008000100 */
[----:B------:R3:W0:Y:S01]  /*04e0*/  SYNCS.EXCH.64 URZ, [UR8+0x29860], UR6 ;  /* 0x02986006083f75b2 */ /* 0x0006220008000100 */
[----:B------:R3:W0:Y:S01]  /*04f0*/  SYNCS.EXCH.64 URZ, [UR8+0x29858], UR4 ;  /* 0x02985804083f75b2 */ /* 0x0006220008000100 */
[----:B------:R3:W0:Y:S02]  /*0500*/  SYNCS.EXCH.64 URZ, [UR8+0x29868], UR6 ;  /* 0x02986806083f75b2 */ /* 0x0006240008000100 */
[----:B---3--:R-:W-:Y:S01]  /*0510*/  NOP ;  /* 0x0000000000007918 */ /* 0x008fe20000000000 */
.L_x_424:
[----:B------:R-:W3:Y:S01]  /*0520*/  SHFL.IDX PT, R2, R0, RZ, 0x1f ;  /* 0x00001fff00027589 */ /* 0x000ee200000e0000 */
[----:B------:R-:W-:Y:S01]  /*0530*/  NOP ;  /* 0x0000000000007918 */ /* 0x000fe20000000000 */
[----:B---3--:R-:W-:-:S13]  /*0540*/  ISETP.NE.AND P0, PT, R2, RZ, PT ;  /* 0x000000ff0200720c */ /* 0x008fda0003f05270 */
[----:B------:R-:W-:Y:S05]  /*0550*/  @P0 BRA `(.L_x_425) ;  /* 0x0000000000380947 */ /* 0x000fea0003800000 */
[----:B0-----:R-:W0:Y:S01]  /*0560*/  S2UR UR5, SR_CgaCtaId ;  /* 0x00000000000579c3 */ /* 0x001e220000008800 */
[----:B------:R-:W-:Y:S01]  /*0570*/  UMOV UR4, 0x400 ;  /* 0x0000040000047882 */ /* 0x000fe20000000000 */
[----:B------:R-:W-:Y:S01]  /*0580*/  UMOV UR7, 0x80 ;  /* 0x0000008000077882 */ /* 0x000fe20000000000 */
[----:B------:R-:W-:Y:S01]  /*0590*/  ELECT P0, URZ, PT ;  /* 0x00000000003f782f */ /* 0x000fe20003800000 */
[----:B0-----:R-:W-:Y:S02]  /*05a0*/  ULEA UR6, UR5, UR4, 0x18 ;  /* 0x0000000405067291 */ /* 0x001fe4000f8ec03f */
[----:B------:R-:W-:-:S04]  /*05b0*/  UIADD3 UR4, -UR7, 0x100000, URZ ;  /* 0x0010000007047890 */ /* 0x000fc8000fffe13f */
[----:B------:R-:W-:Y:S02]  /*05c0*/  USHF.L.U32 UR5, UR4, 0xb, URZ ;  /* 0x0000000b04057899 */ /* 0x000fe4000800063f */
[----:B------:R-:W-:Y:S01]  /*05d0*/  USHF.L.U32 UR4, UR4, 0x1, URZ ;  /* 0x0000000104047899 */ /* 0x000fe2000800063f */
[----:B------:R-:W0:Y:S11]  /*05e0*/  FENCE.VIEW.ASYNC.S ;  /* 0x00000000000073c6 */ /* 0x000e360000000000 */
[----:B0-----:R3:W0:Y:S01]  /*05f0*/  SYNCS.EXCH.64 URZ, [UR6+0x29870], UR4 ;  /* 0x02987004063f75b2 */ /* 0x0016220008000100 */
[----:B------:R3:W0:Y:S01]  /*0600*/  SYNCS.EXCH.64 URZ, [UR6+0x29880], UR4 ;  /* 0x02988004063f75b2 */ /* 0x0006220008000100 */
[----:B------:R3:W0:Y:S01]  /*0610*/  SYNCS.EXCH.64 URZ, [UR6+0x29878], UR4 ;  /* 0x02987804063f75b2 */ /* 0x0006220008000100 */
[----:B------:R3:W0:Y:S02]  /*0620*/  SYNCS.EXCH.64 URZ, [UR6+0x29888], UR4 ;  /* 0x02988804063f75b2 */ /* 0x0006240008000100 */
[----:B---3--:R-:W-:Y:S01]  /*0630*/  NOP ;  /* 0x0000000000007918 */ /* 0x008fe20000000000 */
.L_x_425:
        /* <DEDUP_REMOVED lines=22> */
.L_x_426:
[----:B------:R-:W3:Y:S01]  /*07a0*/  SHFL.IDX PT, R3, R0, RZ, 0x1f ;  /* 0x00001fff00037589 */ /* 0x000ee200000e0000 */
[----:B------:R-:W-:Y:S01]  /*07b0*/  NOP ;  /* 0x0000000000007918 */ /* 0x000fe20000000000 */
[----:B------:R-:W0:Y:S01]  /*07c0*/  S2R R2, SR_CgaCtaId ;  /* 0x0000000000027919 */ /* 0x000e220000008800 */
[----:B---3--:R-:W-:-:S13]  /*07d0*/  ISETP.NE.AND P0, PT, R3, RZ, PT ;  /* 0x000000ff0300720c */ /* 0x008fda0003f05270 */
[----:B0-----:R-:W-:Y:S05]  /*07e0*/  @P0 BRA `(.L_x_427) ;  /* 0x0000000000480947 */ /* 0x001fea0003800000 */
[----:B------:R-:W0:Y:S01]  /*07f0*/  S2UR UR5, SR_CgaCtaId ;  /* 0x00000000000579c3 */ /* 0x000e220000008800 */
        /* <DEDUP_REMOVED lines=12> */
[----:B0-----:R0:W3:Y:S08]  /*08c0*/  SYNCS.EXCH.64 URZ, [UR8+0x298b0], UR4 ;  /* 0x0298b004083f75b2 */ /* 0x0010f00008000100 */
[----:B------:R0:W0:Y:S01]  /*08d0*/  SYNCS.EXCH.64 URZ, [UR8+0x298c0], UR6 ;  /* 0x0298c006083f75b2 */ /* 0x0000220008000100 */
[----:B------:R0:W0:Y:S01]  /*08e0*/  SYNCS.EXCH.64 URZ, [UR8+0x298b8], UR4 ;  /* 0x0298b804083f75b2 */ /* 0x0000220008000100 */
[----:B------:R0:W0:Y:S01]  /*08f0*/  SYNCS.EXCH.64 URZ, [UR8+0x298c8], UR6 ;  /* 0x0298c806083f75b2 */ /* 0x0000220008000100 */
[----:B------:R-:W-:Y:S01]  /*0900*/  NOP ;  /* 0x0000000000007918 */ /* 0x000fe20000000000 */
.L_x_427:
[----:B------:R-:W-:Y:S01]  /*0910*/  PLOP3.LUT P0, PT, PT, PT, UP0, 0x80, 0x0 ;  /* 0x000000000000781c */ /* 0x000fe20003f0f008 */
[----:B------:R-:W-:Y:S01]  /*0920*/  UMOV UR36, 0x1 ;  /* 0x0000000100247882 */ /* 0x000fe20000000000 */
[----:B------:R-:W-:Y:S01]  /*0930*/  NOP ;  /* 0x0000000000007918 */ /* 0x000fe20000000000 */
[----:B------:R-:W-:Y:S01]  /*0940*/  USEL UR36, UR36, 0x2, !UP0 ;  /* 0x0000000224247887 */ /* 0x000fe2000c000000 */
[----:B------:R-:W-:Y:S01]  /*0950*/  BSSY B8, `(.L_x_428) ;  /* 0x000282b000087945 */ /* 0x000fe20003800000 */
[----:B------:R-:W-:Y:S01]  /*0960*/  ULDC.64 UR50, c[0x0][0x208] ;  /* 0x0000820000327ab9 */ /* 0x000fe20000000a00 */
[----:B01234-:R-:W-:Y:S07]  /*0970*/  BAR.SYNC.DEFER_BLOCKING 0x0 ;  /* 0x0000000000007b1d */ /* 0x01ffee0000010000 */
[----:B------:R-:W-:Y:S05]  /*0980*/  @!P0 BRA `(.L_x_429) ;  /* 0x00000208002c8947 */ /* 0x000fea0003800000 */
.L_x_430:
[----:B------:R-:W-:-:S08]  /*0990*/  NOP ;  /* 0x0000000000007918 */ /* 0x000fd00000000000 */
[----:B------:R-:W0:Y:S02]  /*09a0*/  USETMAXREG.TRY_ALLOC.CTAPOOL UP0, 0xe8 ;  /* 0x000000e8000079c8 */ /* 0x000e240008000600 */
[----:B0-----:R-:W-:-:S13]  /*09b0*/  PLOP3.LUT P0, PT, PT, PT, UP0, 0x80, 0x0 ;  /* 0x000000000000781c */ /* 0x001fda0003f0f008 */
[----:B------:R-:W-:Y:S05]  /*09c0*/  @!P0 BRA `(.L_x_430) ;  /* 0xfffffffc00f08947 */ /* 0x000fea000383ffff */
[----:B------:R-:W2:Y:S01]  /*09d0*/  LDL.LU R0, [R1] ;  /* 0x0000000001007983 */ /* 0x000ea20000300800 */
[----:B------:R-:W0:Y:S01]  /*09e0*/  S2R R2, SR_TID.X ;  /* 0x0000000000027919 */ /* 0x000e220000002100 */
[----:B------:R-:W1:Y:S01]  /*09f0*/  S2UR UR38, SR_CgaCtaId ;  /* 0x00000000002679c3 */ /* 0x000e620000008800 */
[----:B------:R-:W-:Y:S01]  /*0a00*/  UMOV UR4, 0x400 ;  /* 0x0000040000047882 */ /* 0x000fe20000000000 */
[----:B0-----:R-:W-:-:S06]  /*0a10*/  SHF.R.U32.HI R2, RZ, 0x7, R2 ;  /* 0x00000007ff027819 */ /* 0x001fcc0000011602 */
[----:B------:R-:W-:Y:S06]  /*0a20*/  BAR.ARV 0x8, 0x180 ;  /* 0x0206000000007b1d */ /* 0x000fec0000002000 */
[----:B------:R-:W-:-:S13]  /*0a30*/  ISETP.NE.AND P0, PT, R2, 0x1, PT ;  /* 0x000000010200780c */ /* 0x000fda0003f05270 */
[----:B------:R-:W-:Y:S08]  /*0a40*/  @!P0 BAR.ARV 0x9, 0x100 ;  /* 0x0244000000008b1d */ /* 0x000ff00000002000 */
[----:B------:R-:W-:Y:S01]  /*0a50*/  BAR.SYNC.DEFER_BLOCKING 0x5, 0x180 ;  /* 0x0146000000007b1d */ /* 0x000fe20000010000 */
[----:B-1----:R-:W-:-:S06]  /*0a60*/  ULEA UR4, UR38, UR4, 0x18 ;  /* 0x0000000426047291 */ /* 0x002fcc000f8ec03f */
[----:B------:R-:W-:Y:S01]  /*0a70*/  IMAD.U32 R18, RZ, RZ, UR4 ;  /* 0x00000004ff127e24 */ /* 0x000fe2000f8e00ff */
[----:B------:R-:W-:-:S04]  /*0a80*/  ULDC UR4, c[0x0][0xc3c] ;  /* 0x00030f0000047ab9 */ /* 0x000fc80000000800 */
[----:B------:R-:W0:Y:S01]  /*0a90*/  LDS.128 R168, [R18+0x298d0] ;  /* 0x0298d00012a87984 */ /* 0x000e220000000c00 */
[----:B------:R-:W-:Y:S06]  /*0aa0*/  BAR.ARV 0x4, 0x180 ;  /* 0x0106000000007b1d */ /* 0x000fec0000002000 */
[----:B--2---:R-:W-:-:S04]  /*0ab0*/  LOP3.LUT R0, R0, 0xffffffef, RZ, 0xc0, !PT ;  /* 0xffffffef00007812 */ /* 0x004fc800078ec0ff */
[----:B------:R-:W-:-:S05]  /*0ac0*/  @P0 LOP3.LUT R0, R0, 0x10, RZ, 0xfc, !PT ;  /* 0x0000001000000812 */ /* 0x000fca00078efcff */
[----:B------:R1:W-:Y:S01]  /*0ad0*/  STL [R1], R0 ;  /* 0x0000000001007387 */ /* 0x0003e20000100800 */
[----:B0-----:R-:W-:-:S13]  /*0ae0*/  ISETP.GE.AND P0, PT, R171, UR4, PT ;  /* 0x00000004ab007c0c */ /* 0x001fda000bf06270 */
[----:B-1----:R-:W-:Y:S05]  /*0af0*/  @P0 BRA `(.L_x_431) ;  /* 0x0000028000400947 */ /* 0x002fea0003800000 */
[----:B------:R-:W0:Y:S01]  /*0b00*/  S2R R0, SR_TID.X ;  /* 0x0000000000007919 */ /* 0x000e220000002100 */
[----:B------:R-:W-:Y:S01]  /*0b10*/  IMAD.MOV.U32 R19, RZ, RZ, -0x2 ;  /* 0xfffffffeff137424 */ /* 0x000fe200078e00ff */
[----:B------:R-:W-:Y:S01]  /*0b20*/  R2UR UR39, R18 ;  /* 0x00000000122772ca */ /* 0x000fe200000e0000 */
[----:B------:R-:W-:Y:S01]  /*0b30*/  IMAD.MOV.U32 R226, RZ, RZ, 0x20 ;  /* 0x00000020ffe27424 */ /* 0x000fe200078e00ff */
[----:B------:R-:W-:Y:S01]  /*0b40*/  ULOP3.LUT UR48, UR36, 0x1, URZ, 0xfc, !UPT ;  /* 0x0000000124307892 */ /* 0x000fe2000f8efc3f */
[----:B------:R-:W-:Y:S01]  /*0b50*/  IMAD.MOV.U32 R199, RZ, RZ, RZ ;  /* 0x000000ffffc77224 */ /* 0x000fe200078e00ff */
[----:B------:R-:W-:Y:S01]  /*0b60*/  UMOV UR37, URZ ;  /* 0x0000003f00257c82 */ /* 0x000fe20008000000 */
[----:B------:R-:W-:Y:S02]  /*0b70*/  IMAD.MOV.U32 R211, RZ, RZ, RZ ;  /* 0x000000ffffd37224 */ /* 0x000fe400078e00ff */
[----:B------:R-:W-:-:S06]  /*0b80*/  IMAD.MOV.U32 R205, RZ, RZ, RZ ;  /* 0x000000ffffcd7224 */ /* 0x000fcc00078e00ff */
[----:B------:R-:W-:Y:S01]  /*0b90*/  UIADD3 UR39, UR39, 0x14400, URZ ;  /* 0x0001440027277890 */ /* 0x000fe2000fffe03f */
[----:B0-----:R-:W-:-:S05]  /*0ba0*/  VIADD R21, R0, 0xffffff80 ;  /* 0xffffff8000157836 */ /* 0x001fca0000000000 */
[----:B------:R-:W-:Y:S02]  /*0bb0*/  SHF.R.S32.HI R0, RZ, 0x1f, R21 ;  /* 0x0000001fff007819 */ /* 0x000fe40000011415 */
[-C--:B------:R-:W-:Y:S02]  /*0bc0*/  LEA.HI R5, R21, R21.reuse, RZ, 0x1 ;  /* 0x0000001515057211 */ /* 0x080fe400078f08ff */
[CC--:B------:R-:W-:Y:S02]  /*0bd0*/  LEA.HI R2, R0.reuse, R21.reuse, RZ, 0x4 ;  /* 0x0000001500027211 */ /* 0x0c0fe400078f20ff */
[CC--:B------:R-:W-:Y:S02]  /*0be0*/  LEA.HI R3, R0.reuse, R21.reuse, RZ, 0x5 ;  /* 0x0000001500037211 */ /* 0x0c0fe400078f28ff */
[----:B------:R-:W-:Y:S02]  /*0bf0*/  SHF.R.S32.HI R217, RZ, 0x4, R2 ;  /* 0x00000004ffd97819 */ /* 0x000fe40000011402 */
[----:B------:R-:W-:Y:S01]  /*0c00*/  LEA.HI R6, R0, R21, RZ, 0x2 ;  /* 0x0000001500067211 */ /* 0x000fe200078f10ff */
[----:B------:R-:W-:Y:S01]  /*0c10*/  IMAD.SHL.U32 R4, R3, 0x20, RZ ;  /* 0x0000002003047824 */ /* 0x000fe200078e00ff */
[----:B------:R-:W-:-:S02]  /*0c20*/  LOP3.LUT R3, R2, 0x3fffff0, RZ, 0xc0, !PT ;  /* 0x03fffff002037812 */ /* 0x000fc400078ec0ff */
[----:B------:R-:W-:Y:S02]  /*0c30*/  LEA.HI R2, R2, R217, RZ, 0x1 ;  /* 0x000000d902027211 */ /* 0x000fe400078f08ff */
[----:B------:R-:W-:Y:S02]  /*0c40*/  LOP3.LUT R228, R5, 0xfffffffe, RZ, 0xc0, !PT ;  /* 0xfffffffe05e47812 */ /* 0x000fe400078ec0ff */
[----:B------:R-:W-:Y:S02]  /*0c50*/  LOP3.LUT R4, R4, 0xfffffc00, RZ, 0xc0, !PT ;  /* 0xfffffc0004047812 */ /* 0x000fe400078ec0ff */
[C---:B------:R-:W-:Y:S01]  /*0c60*/  IADD3 R3, R21.reuse, -R3, RZ ;  /* 0x8000000315037210 */ /* 0x040fe20007ffe0ff */
[----:B------:R-:W-:Y:S01]  /*0c70*/  IMAD.IADD R228, R21, 0x1, -R228 ;  /* 0x0000000115e47824 */ /* 0x000fe200078e0ae4 */
[----:B------:R-:W-:Y:S02]  /*0c80*/  LOP3.LUT R2, R2, 0x1ffffffe, RZ, 0xc0, !PT ;  /* 0x1ffffffe02027812 */ /* 0x000fe400078ec0ff */
[----:B------:R-:W-:Y:S01]  /*0c90*/  SHF.R.S32.HI R7, RZ, 0x2, R6 ;  /* 0x00000002ff077819 */ /* 0x000fe20000011406 */
[----:B------:R-:W-:Y:S01]  /*0ca0*/  IMAD R3, R3, 0x40, R4 ;  /* 0x0000004003037824 */ /* 0x000fe200078e0204 */
[----:B------:R-:W-:Y:S01]  /*0cb0*/  SHF.R.S32.HI R8, RZ, 0x1f, R6 ;  /* 0x0000001fff087819 */ /* 0x000fe20000011406 */
[----:B------:R-:W-:Y:S01]  /*0cc0*/  IMAD.IADD R2, R217, 0x1, -R2 ;  /* 0x00000001d9027824 */ /* 0x000fe200078e0a02 */
[----:B------:R-:W-:Y:S01]  /*0cd0*/  LOP3.LUT R6, R6, 0xfffffffc, RZ, 0xc0, !PT ;  /* 0xfffffffc06067812 */ /* 0x000fe200078ec0ff */
[----:B------:R-:W-:Y:S01]  /*0ce0*/  IMAD.SHL.U32 R22, R228, 0x8, RZ ;  /* 0x00000008e4167824 */ /* 0x000fe200078e00ff */
[----:B------:R-:W-:Y:S01]  /*0cf0*/  LEA.HI R8, R8, R7, RZ, 0x2 ;  /* 0x0000000708087211 */ /* 0x000fe200078f10ff */
[----:B------:R-:W-:Y:S01]  /*0d00*/  IMAD.SHL.U32 R16, R228, 0x10, RZ ;  /* 0x00000010e4107824 */ /* 0x000fe200078e00ff */
[----:B------:R-:W-:Y:S01]  /*0d10*/  LEA R2, R2, R3, 0x3 ;  /* 0x0000000302027211 */ /* 0x000fe200078e18ff */
[----:B------:R-:W-:Y:S01]  /*0d20*/  IMAD.IADD R6, R21, 0x1, -R6 ;  /* 0x0000000115067824 */ /* 0x000fe200078e0a06 */
[----:B------:R-:W-:Y:S01]  /*0d30*/  LOP3.LUT R8, R8, 0xfffffffc, RZ, 0xc0, !PT ;  /* 0xfffffffc08087812 */ /* 0x000fe200078ec0ff */
[C---:B------:R-:W-:Y:S01]  /*0d40*/  VIADD R202, R22.reuse, 0x40 ;  /* 0x0000004016ca7836 */ /* 0x040fe20000000000 */
[----:B------:R-:W-:Y:S01]  /*0d50*/  IADD3 R200, R22, 0x20, RZ ;  /* 0x0000002016c87810 */ /* 0x000fe20007ffe0ff */
[----:B------:R0:W-:Y:S01]  /*0d60*/  STL [R1+0x40], R2 ;  /* 0x0000400201007387 */ /* 0x0001e20000100800 */
[----:B------:R-:W-:Y:S01]  /*0d70*/  LEA.HI R4, R6, R6, RZ, 0x1 ;  /* 0x0000000606047211 */ /* 0x000fe200078f08ff */
[----:B------:R-:W-:Y:S01]  /*0d80*/  IMAD.IADD R8, R7, 0x1, -R8 ;  /* 0x0000000107087824 */ /* 0x000fe200078e0a08 */
[--C-:B------:R-:W-:Y:S01]  /*0d90*/  SHF.R.S32.HI R198, RZ, 0x1, R5.reuse ;  /* 0x00000001ffc67819 */ /* 0x100fe20000011405 */
[C---:B------:R-:W-:Y:S01]  /*0da0*/  IMAD.IADD R9, R22.reuse, 0x1, R200 ;  /* 0x0000000116097824 */ /* 0x040fe200078e02c8 */
[----:B------:R-:W-:Y:S01]  /*0db0*/  SHF.R.S32.HI R3, RZ, 0x1f, R5 ;  /* 0x0000001fff037819 */ /* 0x000fe20000011405 */
[----:B------:R-:W-:Y:S01]  /*0dc0*/  VIADD R201, R22, 0x10 ;  /* 0x0000001016c97836 */ /* 0x000fe20000000000 */
[----:B------:R-:W-:Y:S01]  /*0dd0*/  LOP3.LUT R7, R4, 0x1ffffffe, RZ, 0xc0, !PT ;  /* 0x1ffffffe04077812 */ /* 0x000fe200078ec0ff */
[----:B------:R-:W-:Y:S01]  /*0de0*/  IMAD.IADD R4, R22, 0x1, R202 ;  /* 0x0000000116047824 */ /* 0x000fe200078e02ca */
[----:B------:R-:W-:Y:S01]  /*0df0*/  LEA.HI R3, R3, R198, RZ, 0x3 ;  /* 0x000000c603037211 */ /* 0x000fe200078f18ff */
[----:B------:R-:W-:Y:S01]  /*0e00*/  VIADD R12, R198, 0x80 ;  /* 0x00000080c60c7836 */ /* 0x000fe20000000000 */
[----:B0-----:R-:W-:Y:S01]  /*0e10*/  LEA.HI R2, R0, R21, RZ, 0x7 ;  /* 0x0000001500027211 */ /* 0x001fe200078f38ff */
[----:B------:R-:W-:Y:S01]  /*0e20*/  IMAD.IADD R11, R6, 0x1, -R7 ;  /* 0x00000001060b7824 */ /* 0x000fe200078e0a07 */
[----:B------:R-:W-:Y:S01]  /*0e30*/  LOP3.LUT R3, R3, 0xfffffff8, RZ, 0xc0, !PT ;  /* 0xfffffff803037812 */ /* 0x000fe200078ec0ff */
[----:B------:R-:W-:Y:S01]  /*0e40*/  VIADD R204, R22, 0x50 ;  /* 0x0000005016cc7836 */ /* 0x000fe20000000000 */
[----:B------:R-:W-:Y:S01]  /*0e50*/  LOP3.LUT R229, R2, 0xffffff80, RZ, 0xc0, !PT ;  /* 0xffffff8002e57812 */ /* 0x000fe200078ec0ff */
[----:B------:R-:W-:Y:S01]  /*0e60*/  VIADD R172, R16, 0x60 ;  /* 0x0000006010ac7836 */ /* 0x000fe20000000000 */
[----:B------:R-:W-:Y:S01]  /*0e70*/  SHF.R.S32.HI R7, RZ, 0x1f, R4 ;  /* 0x0000001fff077819 */ /* 0x000fe20000011404 */
[----:B------:R-:W-:Y:S01]  /*0e80*/  IMAD.IADD R20, R198, 0x1, -R3 ;  /* 0x00000001c6147824 */ /* 0x000fe200078e0a03 */
[----:B------:R-:W-:Y:S01]  /*0e90*/  SHF.R.S32.HI R10, RZ, 0x1f, R9 ;  /* 0x0000001fff0a7819 */ /* 0x000fe20000011409 */
[----:B------:R-:W-:Y:S01]  /*0ea0*/  VIADD R175, R16, 0x80 ;  /* 0x0000008010af7836 */ /* 0x000fe20000000000 */
[----:B------:R-:W-:Y:S01]  /*0eb0*/  IADD3 R229, R21, -R229, RZ ;  /* 0x800000e515e57210 */ /* 0x000fe20007ffe0ff */
[----:B------:R-:W-:Y:S01]  /*0ec0*/  IMAD.SHL.U32 R3, R20, 0x80, RZ ;  /* 0x0000008014037824 */ /* 0x000fe200078e00ff */
[CC--:B------:R-:W-:Y:S01]  /*0ed0*/  LEA.HI R13, R7.reuse, R4.reuse, RZ, 0x4 ;  /* 0x00000004070d7211 */ /* 0x0c0fe200078f20ff */
[----:B------:R0:W-:Y:S01]  /*0ee0*/  STL [R1+0x34], R20 ;  /* 0x0000341401007387 */ /* 0x0001e20000100800 */
[----:B------:R-:W-:Y:S01]  /*0ef0*/  LEA.HI R17, R7, R4, RZ, 0x6 ;  /* 0x0000000407117211 */ /* 0x000fe200078f30ff */
[----:B------:R-:W-:Y:S01]  /*0f00*/  VIADD R196, R16, 0xa0 ;  /* 0x000000a010c47836 */ /* 0x000fe20000000000 */
[----:B------:R-:W-:-:S02]  /*0f10*/  LEA.HI R14, R12, R12, RZ, 0x1 ;  /* 0x0000000c0c0e7211 */ /* 0x000fc400078f08ff */
[CC--:B------:R-:W-:Y:S02]  /*0f20*/  LEA.HI R173, R10.reuse, R9.reuse, RZ, 0x4 ;  /* 0x000000090aad7211 */ /* 0x0c0fe400078f20ff */
[----:B------:R-:W-:Y:S02]  /*0f30*/  LEA.HI R15, R10, R9, RZ, 0x6 ;  /* 0x000000090a0f7211 */ /* 0x000fe400078f30ff */
[----:B------:R-:W-:Y:S02]  /*0f40*/  SHF.R.S32.HI R4, RZ, 0x1f, R12 ;  /* 0x0000001fff047819 */ /* 0x000fe4000001140c */
[----:B------:R-:W-:Y:S01]  /*0f50*/  SHF.R.S32.HI R10, RZ, 0x1f, R229 ;  /* 0x0000001fff0a7819 */ /* 0x000fe200000114e5 */
[----:B------:R-:W-:Y:S01]  /*0f60*/  IMAD.SHL.U32 R15, R15, 0x80, RZ ;  /* 0x000000800f0f7824 */ /* 0x000fe200078e00ff */
[----:B------:R-:W-:Y:S02]  /*0f70*/  LOP3.LUT R6, R14, 0x3fffffe, RZ, 0xc0, !PT ;  /* 0x03fffffe0e067812 */ /* 0x000fe400078ec0ff */
[----:B------:R-:W-:-:S02]  /*0f80*/  LEA.HI R7, R4, R12, RZ, 0x3 ;  /* 0x0000000c04077211 */ /* 0x000fc400078f18ff */
[----:B------:R-:W-:Y:S01]  /*0f90*/  LEA.HI R4, R10, R229, RZ, 0x2 ;  /* 0x000000e50a047211 */ /* 0x000fe200078f10ff */
[----:B------:R-:W-:Y:S01]  /*0fa0*/  IMAD.IADD R213, R12, 0x1, -R6 ;  /* 0x000000010cd57824 */ /* 0x000fe200078e0a06 */
[----:B------:R-:W-:Y:S02]  /*0fb0*/  LOP3.LUT R3, R3, 0x380, RZ, 0xc0, !PT ;  /* 0x0000038003037812 */ /* 0x000fe400078ec0ff */
[----:B------:R-:W-:Y:S02]  /*0fc0*/  LOP3.LUT R12, R4, 0x7ffffffc, RZ, 0xc0, !PT ;  /* 0x7ffffffc040c7812 */ /* 0x000fe400078ec0ff */
[----:B------:R-:W-:Y:S02]  /*0fd0*/  SHF.L.U32 R9, R7, 0x6, RZ ;  /* 0x0000000607097819 */ /* 0x000fe400000006ff */
[----:B------:R-:W-:Y:S01]  /*0fe0*/  SHF.R.S32.HI R7, RZ, 0x2, R4 ;  /* 0x00000002ff077819 */ /* 0x000fe20000011404 */
[----:B------:R-:W-:Y:S01]  /*0ff0*/  IMAD.IADD R12, R229, 0x1, -R12 ;  /* 0x00000001e50c7824 */ /* 0x000fe200078e0a0c */
[----:B------:R-:W-:-:S02]  /*1000*/  SHF.R.S32.HI R6, RZ, 0x1f, R4 ;  /* 0x0000001fff067819 */ /* 0x000fc40000011404 */
[----:B------:R-:W-:Y:S02]  /*1010*/  SHF.R.U32.HI R4, RZ, 0x3, R3 ;  /* 0x00000003ff047819 */ /* 0x000fe40000011603 */
[----:B------:R-:W-:Y:S02]  /*1020*/  LOP3.LUT R3, R3, 0x10, R16, 0xf8, !PT ;  /* 0x0000001003037812 */ /* 0x000fe400078ef810 */
[----:B0-----:R-:W-:Y:S02]  /*1030*/  LOP3.LUT R20, R9, 0xfffffe00, RZ, 0xc0, !PT ;  /* 0xfffffe0009147812 */ /* 0x001fe400078ec0ff */
[----:B------:R-:W-:Y:S02]  /*1040*/  LEA.HI R9, R6, R7, RZ, 0x3 ;  /* 0x0000000706097211 */ /* 0x000fe400078f18ff */
[----:B------:R-:W-:Y:S01]  /*1050*/  LOP3.LUT R6, R3, R4, RZ, 0x3c, !PT ;  /* 0x0000000403067212 */ /* 0x000fe200078e3cff */
[----:B------:R-:W-:Y:S01]  /*1060*/  IMAD R3, R12, R19, 0xa0 ;  /* 0x000000a00c037424 */ /* 0x000fe200078e0213 */
[----:B------:R-:W-:Y:S01]  /*1070*/  LOP3.LUT R4, R9, 0xfffffff8, RZ, 0xc0, !PT ;  /* 0xfffffff809047812 */ /* 0x000fe200078ec0ff */
[----:B------:R-:W-:Y:S01]  /*1080*/  IMAD R213, R213, 0x40, R20 ;  /* 0x00000040d5d57824 */ /* 0x000fe200078e0214 */
[----:B------:R-:W-:-:S02]  /*1090*/  LEA.HI R10, R10, R229, RZ, 0x5 ;  /* 0x000000e50a0a7211 */ /* 0x000fc400078f28ff */
[----:B------:R0:W-:Y:S01]  /*10a0*/  STL [R1+0x38], R3 ;  /* 0x0000380301007387 */ /* 0x0001e20000100800 */
[----:B------:R-:W-:Y:S01]  /*10b0*/  LEA.HI R0, R0, R21, RZ, 0x3 ;  /* 0x0000001500007211 */ /* 0x000fe200078f18ff */
[----:B------:R-:W-:Y:S01]  /*10c0*/  IMAD.IADD R7, R7, 0x1, -R4 ;  /* 0x0000000107077824 */ /* 0x000fe200078e0a04 */
[----:B------:R-:W-:Y:S02]  /*10d0*/  SHF.R.S32.HI R10, RZ, 0x5, R10 ;  /* 0x00000005ff0a7819 */ /* 0x000fe4000001140a */
[----:B------:R-:W-:Y:S02]  /*10e0*/  LEA.HI R5, R5, R198, RZ, 0x1 ;  /* 0x000000c605057211 */ /* 0x000fe400078f08ff */
[----:B------:R-:W-:Y:S01]  /*10f0*/  LOP3.LUT R220, R0, 0xfffffff8, RZ, 0xc0, !PT ;  /* 0xfffffff800dc7812 */ /* 0x000fe200078ec0ff */
[----:B------:R-:W-:Y:S01]  /*1100*/  IMAD R7, R10, 0x10, R7 ;  /* 0x000000100a077824 */ /* 0x000fe200078e0207 */
[----:B------:R-:W-:Y:S02]  /*1110*/  LOP3.LUT R5, R5, 0x3fffffe, RZ, 0xc0, !PT ;  /* 0x03fffffe05057812 */ /* 0x000fe400078ec0ff */
[----:B0-----:R-:W-:Y:S01]  /*1120*/  SHF.R.S32.HI R3, RZ, 0x7, R2 ;  /* 0x00000007ff037819 */ /* 0x001fe20000011402 */
[----:B------:R-:W-:Y:S01]  /*1130*/  IMAD.IADD R220, R21, 0x1, -R220 ;  /* 0x0000000115dc7824 */ /* 0x000fe200078e0adc */
[----:B------:R-:W-:Y:S01]  /*1140*/  SHF.R.S32.HI R227, RZ, 0x3, R0 ;  /* 0x00000003ffe37819 */ /* 0x000fe20000011400 */
[----:B------:R-:W-:Y:S01]  /*1150*/  IMAD.IADD R4, R198, 0x1, -R5 ;  /* 0x00000001c6047824 */ /* 0x000fe200078e0a05 */
[----:B------:R-:W-:-:S02]  /*1160*/  LEA.HI R2, R2, R3, RZ, 0x1 ;  /* 0x0000000302027211 */ /* 0x000fc400078f08ff */
[----:B------:R-:W-:Y:S01]  /*1170*/  SHF.R.S32.HI R0, RZ, 0x1f, R200 ;  /* 0x0000001fff007819 */ /* 0x000fe200000114c8 */
[C---:B------:R-:W-:Y:S01]  /*1180*/  IMAD R4, R217.reuse, 0x8, R4 ;  /* 0x00000008d9047824 */ /* 0x040fe200078e0204 */
[----:B------:R-:W-:Y:S01]  /*1190*/  LOP3.LUT R2, R2, 0x3fffffe, RZ, 0xc0, !PT ;  /* 0x03fffffe02027812 */ /* 0x000fe200078ec0ff */
[----:B------:R-:W-:Y:S01]  /*11a0*/  IMAD R217, R217, 0x400, R6 ;  /* 0x00000400d9d97824 */ /* 0x000fe200078e0206 */
[----:B------:R-:W-:Y:S01]  /*11b0*/  IADD3 R203, R22, 0x30, RZ ;  /* 0x0000003016cb7810 */ /* 0x000fe20007ffe0ff */
[----:B------:R-:W-:Y:S01]  /*11c0*/  IMAD.SHL.U32 R210, R4, 0x40, RZ ;  /* 0x0000004004d27824 */ /* 0x000fe200078e00ff */
[----:B------:R-:W-:Y:S01]  /*11d0*/  SHF.L.U32 R208, R8, 0x7, RZ ;  /* 0x0000000708d07819 */ /* 0x000fe200000006ff */
[----:B------:R-:W-:Y:S01]  /*11e0*/  IMAD.IADD R2, R3, 0x1, -R2 ;  /* 0x0000000103027824 */ /* 0x000fe200078e0a02 */
[----:B------:R-:W-:Y:S02]  /*11f0*/  SHF.R.S32.HI R3, RZ, 0x1f, R201 ;  /* 0x0000001fff037819 */ /* 0x000fe400000114c9 */
[----:B------:R-:W-:Y:S01]  /*1200*/  SHF.L.U32 R214, R220, 0x3, RZ ;  /* 0x00000003dcd67819 */ /* 0x000fe200000006ff */
[----:B------:R-:W-:Y:S01]  /*1210*/  IMAD R7, R2, 0x40, R7 ;  /* 0x0000004002077824 */ /* 0x000fe200078e0207 */
[----:B------:R-:W-:-:S02]  /*1220*/  LOP3.LUT R208, R208, 0x180, RZ, 0xc0, !PT ;  /* 0x00000180d0d07812 */ /* 0x000fc400078ec0ff */
[----:B------:R-:W-:Y:S01]  /*1230*/  SHF.R.S32.HI R2, RZ, 0x1f, R214 ;  /* 0x0000001fff027819 */ /* 0x000fe200000114d6 */
[----:B------:R-:W-:Y:S01]  /*1240*/  VIADD R219, R214, 0x40 ;  /* 0x00000040d6db7836 */ /* 0x000fe20000000000 */
[----:B------:R-:W-:Y:S01]  /*1250*/  STL [R1+0x30], R7 ;  /* 0x0000300701007387 */ /* 0x000fe20000100800 */
[----:B------:R-:W-:Y:S02]  /*1260*/  SHF.R.S32.HI R2, RZ, 0x1f, R204 ;  /* 0x0000001fff027819 */ /* 0x000fe400000114cc */
[----:B------:R-:W-:Y:S01]  /*1270*/  LOP3.LUT P0, RZ, R8, 0x2, RZ, 0xc0, !PT ;  /* 0x0000000208ff7812 */ /* 0x000fe2000780c0ff */
[----:B------:R0:W-:Y:S01]  /*1280*/  STL [R1+0x18], R3 ;  /* 0x0000180301007387 */ /* 0x0001e20000100800 */
[----:B------:R-:W-:Y:S02]  /*1290*/  LOP3.LUT R4, R208, 0x30, R173, 0xf8, !PT ;  /* 0x00000030d0047812 */ /* 0x000fe400078ef8ad */
[----:B------:R-:W-:Y:S01]  /*12a0*/  SHF.R.U32.HI R209, RZ, 0x3, R208 ;  /* 0x00000003ffd17819 */ /* 0x000fe200000116d0 */
[----:B------:R1:W-:Y:S01]  /*12b0*/  STL [R1+0x14], R0 ;  /* 0x0000140001007387 */ /* 0x0003e20000100800 */
[----:B------:R-:W-:-:S02]  /*12c0*/  SHF.L.U32 R17, R17, 0x7, RZ ;  /* 0x0000000711117819 */ /* 0x000fc400000006ff */
[----:B------:R-:W-:Y:S02]  /*12d0*/  LOP3.LUT R8, R208, 0x30, R13, 0xf8, !PT ;  /* 0x00000030d0087812 */ /* 0x000fe400078ef80d */
[----:B------:R-:W-:Y:S02]  /*12e0*/  LOP3.LUT R15, R15, 0xffffe000, RZ, 0xc0, !PT ;  /* 0xffffe0000f0f7812 */ /* 0x000fe400078ec0ff */
[----:B0-----:R-:W-:Y:S02]  /*12f0*/  SHF.R.S32.HI R3, RZ, 0x1f, R203 ;  /* 0x0000001fff037819 */ /* 0x001fe400000114cb */
[----:B------:R-:W-:Y:S02]  /*1300*/  LOP3.LUT R4, R4, R209, RZ, 0x3c, !PT ;  /* 0x000000d104047212 */ /* 0x000fe400078e3cff */
[----:B-1----:R-:W-:Y:S01]  /*1310*/  SHF.R.S32.HI R0, RZ, 0x1f, R202 ;  /* 0x0000001fff007819 */ /* 0x002fe200000114ca */
[----:B------:R0:W-:Y:S01]  /*1320*/  STL [R1+0x10], R3 ;  /* 0x0000100301007387 */ /* 0x0001e20000100800 */
[----:B------:R-:W-:-:S02]  /*1330*/  LOP3.LUT R17, R17, 0xffffe000, RZ, 0xc0, !PT ;  /* 0xffffe00011117812 */ /* 0x000fc400078ec0ff */
[----:B------:R-:W-:Y:S01]  /*1340*/  LOP3.LUT R8, R8, R209, RZ, 0x3c, !PT ;  /* 0x000000d108087212 */ /* 0x000fe200078e3cff */
[----:B------:R1:W-:Y:S01]  /*1350*/  STL [R1+0xc], R0 ;  /* 0x00000c0001007387 */ /* 0x0003e20000100800 */
[-C--:B------:R-:W-:Y:S02]  /*1360*/  IADD3 R15, R4, R210.reuse, R15 ;  /* 0x000000d2040f7210 */ /* 0x080fe40007ffe00f */
[----:B------:R-:W-:Y:S01]  /*1370*/  IADD3 R5, R8, R210, R17 ;  /* 0x000000d208057210 */ /* 0x000fe20007ffe011 */
[----:B------:R2:W-:Y:S01]  /*1380*/  STL [R1+0x8], R2 ;  /* 0x0000080201007387 */ /* 0x0005e20000100800 */
[----:B------:R-:W-:Y:S02]  /*1390*/  SHF.R.S32.HI R14, RZ, 0x1, R14 ;  /* 0x00000001ff0e7819 */ /* 0x000fe4000001140e */
[----:B0-----:R-:W-:Y:S02]  /*13a0*/  SHF.R.S32.HI R3, RZ, 0x1f, R219 ;  /* 0x0000001fff037819 */ /* 0x001fe400000114db */
[----:B------:R-:W-:Y:S01]  /*13b0*/  SEL R226, R226, 0xffffffe0, !P0 ;  /* 0xffffffe0e2e27807 */ /* 0x000fe20004000000 */
[----:B------:R-:W-:Y:S01]  /*13c0*/  IMAD.SHL.U32 R14, R14, 0x80, RZ ;  /* 0x000000800e0e7824 */ /* 0x000fe200078e00ff */
[----:B-1----:R-:W-:-:S02]  /*13d0*/  LOP3.LUT R0, R208, 0x10, R16, 0xf8, !PT ;  /* 0x00000010d0007812 */ /* 0x002fc400078ef810 */
[----:B------:R-:W-:Y:S02]  /*13e0*/  MOV R19, RZ ;  /* 0x000000ff00137202 */ /* 0x000fe40000000f00 */
[----:B--2---:R-:W-:Y:S02]  /*13f0*/  LOP3.LUT R2, R208, 0x30, R16, 0xf8, !PT ;  /* 0x00000030d0027812 */ /* 0x004fe400078ef810 */
[-C--:B------:R-:W-:Y:S01]  /*1400*/  LOP3.LUT R215, R0, R209.reuse, RZ, 0x3c, !PT ;  /* 0x000000d100d77212 */ /* 0x080fe200078e3cff */
[----:B------:R-:W-:Y:S01]  /*1410*/  IMAD.IADD R0, R18, 0x1, R5 ;  /* 0x0000000112007824 */ /* 0x000fe200078e0205 */
[----:B------:R-:W-:Y:S02]  /*1420*/  LOP3.LUT R3, R2, R209, RZ, 0x3c, !PT ;  /* 0x000000d102037212 */ /* 0x000fe400078e3cff */
[----:B------:R-:W-:Y:S01]  /*1430*/  IADD3 R2, R18, R15, RZ ;  /* 0x0000000f12027210 */ /* 0x000fe20007ffe0ff */
[----:B------:R-:W-:Y:S01]  /*1440*/  IMAD.IADD R215, R210, 0x1, R215 ;  /* 0x00000001d2d77824 */ /* 0x000fe200078e02d7 */
[----:B------:R-:W-:-:S02]  /*1450*/  IADD3 R3, R18, R210, R3 ;  /* 0x000000d212037210 */ /* 0x000fc40007ffe003 */
[----:B------:R-:W-:Y:S01]  /*1460*/  SHF.R.S32.HI R17, RZ, 0x1f, R16 ;  /* 0x0000001fff117819 */ /* 0x000fe20000011410 */
[----:B------:R-:W-:Y:S01]  /*1470*/  IMAD.IADD R216, R226, 0x1, R215 ;  /* 0x00000001e2d87824 */ /* 0x000fe200078e02d7 */
[----:B------:R-:W-:Y:S01]  /*1480*/  SHF.R.S32.HI R197, RZ, 0x1f, R172 ;  /* 0x0000001fffc57819 */ /* 0x000fe200000114ac */
[----:B------:R-:W-:Y:S01]  /*1490*/  STL [R1+0x24], R3 ;  /* 0x0000240301007387 */ /* 0x000fe20000100800 */
[----:B------:R-:W-:Y:S02]  /*14a0*/  SHF.R.S32.HI R207, RZ, 0x1f, R175 ;  /* 0x0000001fffcf7819 */ /* 0x000fe400000114af */
[----:B------:R-:W-:Y:S01]  /*14b0*/  SHF.R.S32.HI R206, RZ, 0x1f, R196 ;  /* 0x0000001fffce7819 */ /* 0x000fe200000114c4 */
[----:B------:R-:W-:Y:S01]  /*14c0*/  STL [R1+0x20], R2 ;  /* 0x0000200201007387 */ /* 0x000fe20000100800 */
[----:B------:R-:W-:Y:S02]  /*14d0*/  LOP3.LUT R212, R14, 0x180, RZ, 0xc0, !PT ;  /* 0x000001800ed47812 */ /* 0x000fe400078ec0ff */
[----:B------:R-:W-:Y:S01]  /*14e0*/  SHF.R.S32.HI R173, RZ, 0x4, R173 ;  /* 0x00000004ffad7819 */ /* 0x000fe200000114ad */
[----:B------:R0:W-:Y:S01]  /*14f0*/  STL [R1+0x1c], R0 ;  /* 0x00001c0001007387 */ /* 0x0001e20000100800 */
[----:B------:R-:W-:-:S02]  /*1500*/  SHF.R.S32.HI R174, RZ, 0x4, R13 ;  /* 0x00000004ffae7819 */ /* 0x000fc4000001140d */
[----:B------:R-:W-:Y:S01]  /*1510*/  IADD3 R226, R226, UR39, R215 ;  /* 0x00000027e2e27c10 */ /* 0x000fe2000fffe0d7 */
[----:B0-----:R-:W-:-:S05]  /*1520*/  IMAD R0, R11, 0x8, R7 ;  /* 0x000000080b007824 */ /* 0x001fca00078e0207 */
[----:B------:R0:W-:Y:S02]  /*1530*/  STL [R1+0x3c], R0 ;  /* 0x00003c0001007387 */ /* 0x0001e40000100800 */
.L_x_630:
[----:B0---4-:R-:W1:Y:S02]  /*1540*/  LDC.64 R2, c[0x0][0xc88] ;  /* 0x00032200ff027b82 */ /* 0x011e640000000a00 */
[----:B-1----:R-:W-:-:S05]  /*1550*/  IMAD.WIDE R2, R171, 0x4, R2 ;  /* 0x00000004ab027825 */ /* 0x002fca00078e0202 */
[----:B--2---:R1:W2:Y:S01]  /*1560*/  LDG.E R218, desc[UR50][R2.64] ;  /* 0x0000003202da7981 */ /* 0x0042a2000c1e1900 */
[----:B------:R-:W-:Y:S05]  /*1570*/  YIELD ;  /* 0x0000000000007946 */ /* 0x000fea0003800000 */
[----:B------:R-:W-:Y:S01]  /*1580*/  ULDC.64 UR4, c[0x0][0xa28] ;  /* 0x00028a0000047ab9 */ /* 0x000fe20000000a00 */
[----:B------:R-:W-:Y:S01]  /*1590*/  ULDC.64 UR8, c[0x0][0xa18] ;  /* 0x0002860000087ab9 */ /* 0x000fe20000000a00 */
[----:B------:R-:W-:Y:S01]  /*15a0*/  ISETP.NE.U32.AND P1, PT, RZ, UR4, PT ;  /* 0x00000004ff007c0c */ /* 0x000fe2000bf25070 */
[----:B------:R-:W-:Y:S01]  /*15b0*/  ULDC.64 UR6, c[0x0][0xa08] ;  /* 0x0002820000067ab9 */ /* 0x000fe20000000a00 */
[----:B-1----:R-:W-:Y:S01]  /*15c0*/  MOV R3, RZ ;  /* 0x000000ff00037202 */ /* 0x002fe20000000f00 */
[----:B------:R-:W-:Y:S01]  /*15d0*/  IMAD.MOV.U32 R27, RZ, RZ, RZ ;  /* 0x000000ffff1b7224 */ /* 0x000fe200078e00ff */
[----:B------:R-:W-:-:S02]  /*15e0*/  ISETP.NE.AND.EX P1, PT, RZ, UR5, PT, P1 ;  /* 0x00000005ff007c0c */ /* 0x000fc4000bf25310 */
[----:B------:R-:W-:-:S04]  /*15f0*/  ISETP.NE.U32.AND P0, PT, RZ, UR6, PT ;  /* 0x00000006ff007c0c */ /* 0x000fc8000bf05070 */
[----:B------:R-:W-:Y:S02]  /*1600*/  ISETP.NE.AND.EX P0, PT, RZ, UR7, PT, P0 ;  /* 0x00000007ff007c0c */ /* 0x000fe4000bf05300 */
[----:B--2---:R-:W-:Y:S01]  /*1610*/  SHF.R.S32.HI R224, RZ, 0x1f, R218 ;  /* 0x0000001fffe07819 */ /* 0x004fe200000114da */
[----:B------:R-:W-:-:S04]  /*1620*/  IMAD.SHL.U32 R222, R218, 0x4, RZ ;  /* 0x00000004dade7824 */ /* 0x000fc800078e00ff */
[C---:B---3--:R-:W-:Y:S02]  /*1630*/  @P1 LEA R4, P2, R218.reuse, UR4, 0x2 ;  /* 0x00000004da041c11 */ /* 0x048fe4000f8410ff */
[C-C-:B------:R-:W-:Y:S02]  /*1640*/  SHF.L.U64.HI R223, R218.reuse, 0x2, R224.reuse ;  /* 0x00000002dadf7819 */ /* 0x140fe400000102e0 */
[----:B------:R-:W-:Y:S02]  /*1650*/  @P1 LEA.HI.X R5, R218, UR5, R224, 0x2, P2 ;  /* 0x00000005da051c11 */ /* 0x000fe400090f14e0 */
[----:B------:R-:W-:Y:S01]  /*1660*/  ISETP.NE.U32.AND P2, PT, RZ, UR8, PT ;  /* 0x00000008ff007c0c */ /* 0x000fe2000bf45070 */
[----:B------:R-:W-:Y:S01]  /*1670*/  ULDC UR4, c[0x0][0x288] ;  /* 0x0000a20000047ab9 */ /* 0x000fe20000000800 */
[----:B------:R-:W-:Y:S01]  /*1680*/  IADD3 R8, P3, R222, UR6, RZ ;  /* 0x00000006de087c10 */ /* 0x000fe2000ff7e0ff */
[----:B------:R1:W5:Y:S01]  /*1690*/  @P1 LDG.E R3, desc[UR50][R4.64] ;  /* 0x0000003204031981 */ /* 0x000362000c1e1900 */
[----:B------:R-:W-:Y:S01]  /*16a0*/  ISETP.NE.AND.EX P2, PT, RZ, UR9, PT, P2 ;  /* 0x00000009ff007c0c */ /* 0x000fe2000bf45320 */
[----:B------:R-:W-:Y:S01]  /*16b0*/  IMAD.U32 R151, RZ, RZ, UR4 ;  /* 0x00000004ff977e24 */ /* 0x000fe2000f8e00ff */
[----:B------:R-:W-:Y:S01]  /*16c0*/  IADD3.X R9, R223, UR7, RZ, P3, !PT ;  /* 0x00000007df097c10 */ /* 0x000fe20009ffe4ff */
[----:B------:R-:W-:-:S04]  /*16d0*/  ULDC.64 UR4, c[0x0][0x418] ;  /* 0x0001060000047ab9 */ /* 0x000fc80000000a00 */
[----:B------:R1:W5:Y:S06]  /*16e0*/  @P0 LDG.E R27, desc[UR50][R8.64] ;  /* 0x00000032081b0981 */ /* 0x00036c000c1e1900 */
[----:B------:R-:W-:-:S04]  /*16f0*/  @P2 IADD3 R6, P1, R222, UR8, RZ ;  /* 0x00000008de062c10 */ /* 0x000fc8000ff3e0ff */
[----:B------:R-:W-:-:S05]  /*1700*/  @P2 IADD3.X R7, R223, UR9, RZ, P1, !PT ;  /* 0x00000009df072c10 */ /* 0x000fca0008ffe4ff */
[----:B------:R1:W5:Y:S01]  /*1710*/  @P2 LDG.E R151, desc[UR50][R6.64] ;  /* 0x0000003206972981 */ /* 0x000362000c1e1900 */
[----:B------:R-:W-:-:S03]  /*1720*/  UISETP.NE.U32.AND UP0, UPT, UR4, URZ, UPT ;  /* 0x0000003f0400728c */ /* 0x000fc6000bf05070 */
[----:B------:R-:W-:Y:S01]  /*1730*/  ULDC UR4, c[0x0][0x424] ;  /* 0x0001090000047ab9 */ /* 0x000fe20000000800 */
[----:B------:R-:W-:-:S03]  /*1740*/  UISETP.NE.AND.EX UP0, UPT, UR5, URZ, UPT, UP0 ;  /* 0x0000003f0500728c */ /* 0x000fc6000bf05300 */
[----:B------:R-:W-:Y:S01]  /*1750*/  ULDC UR5, c[0x0][0x2f0] ;  /* 0x0000bc0000057ab9 */ /* 0x000fe20000000800 */
[----:B------:R-:W-:-:S04]  /*1760*/  USEL UR4, UR4, 0x1, UP0 ;  /* 0x0000000104047887 */ /* 0x000fc80008000000 */
[----:B------:R-:W-:-:S03]  /*1770*/  UIMAD UR4, UR4, UR5, URZ ;  /* 0x00000005040472a4 */ /* 0x000fc6000f8e023f */
[----:B------:R-:W-:Y:S02]  /*1780*/  ULDC UR5, c[0x0][0x348] ;  /* 0x0000d20000057ab9 */ /* 0x000fe40000000800 */
[----:B------:R-:W-:Y:S01]  /*1790*/  IMAD.U32 R2, RZ, RZ, UR5 ;  /* 0x00000005ff027e24 */ /* 0x000fe2000f8e00ff */
[----:B------:R-:W-:Y:S01]  /*17a0*/  MOV R26, UR4 ;  /* 0x00000004001a7c02 */ /* 0x000fe20008000f00 */
[----:B------:R-:W-:Y:S01]  /*17b0*/  IMAD.MOV.U32 R24, RZ, RZ, R218 ;  /* 0x000000ffff187224 */ /* 0x000fe200078e00da */
[----:B-1----:R-:W-:Y:S06]  /*17c0*/  @P2 BRA `(.L_x_432) ;  /* 0x0000000000242947 */ /* 0x002fec0003800000 */
[----:B------:R-:W-:Y:S02]  /*17d0*/  ULDC.64 UR4, c[0x0][0xa00] ;  /* 0x0002800000047ab9 */ /* 0x000fe40000000a00 */
[----:B------:R-:W-:-:S04]  /*17e0*/  ISETP.NE.U32.AND P1, PT, RZ, UR4, PT ;  /* 0x00000004ff007c0c */ /* 0x000fc8000bf25070 */
[----:B------:R-:W-:-:S13]  /*17f0*/  ISETP.NE.AND.EX P1, PT, RZ, UR5, PT, P1 ;  /* 0x00000005ff007c0c */ /* 0x000fda000bf25310 */
[----:B------:R-:W-:Y:S05]  /*1800*/  @!P1 BRA `(.L_x_432) ;  /* 0x0000000000149947 */ /* 0x000fea0003800000 */
[----:B------:R-:W1:Y:S02]  /*1810*/  LDC.64 R4, c[0x0][0xa00] ;  /* 0x00028000ff047b82 */ /* 0x000e640000000a00 */
[----:B-1----:R-:W-:-:S05]  /*1820*/  IMAD.WIDE R4, R24, 0x4, R4 ;  /* 0x0000000418047825 */ /* 0x002fca00078e0204 */
[----:B-----5:R-:W2:Y:S04]  /*1830*/  LDG.E R151, desc[UR50][R4.64] ;  /* 0x0000003204977981 */ /* 0x020ea8000c1e1900 */
[----:B0-----:R-:W2:Y:S02]  /*1840*/  LDG.E R0, desc[UR50][R4.64+0x4] ;  /* 0x0000043204007981 */ /* 0x001ea4000c1e1900 */
[----:B--2---:R-:W-:-:S07]  /*1850*/  IMAD.IADD R151, R0, 0x1, -R151 ;  /* 0x0000000100977824 */ /* 0x004fce00078e0a97 */
.L_x_432:
[----:B------:R-:W-:Y:S01]  /*1860*/  ULDC.64 UR4, c[0x0][0xa20] ;  /* 0x0002880000047ab9 */ /* 0x000fe20000000a00 */
[----:B------:R-:W-:Y:S01]  /*1870*/  IMAD.MOV.U32 R225, RZ, RZ, R169 ;  /* 0x000000ffffe17224 */ /* 0x000fe200078e00a9 */
[----:B------:R-:W-:Y:S01]  /*1880*/  ISETP.NE.U32.AND P1, PT, RZ, UR4, PT ;  /* 0x00000004ff007c0c */ /* 0x000fe2000bf25070 */
[----:B------:R-:W-:-:S03]  /*1890*/  IMAD.MOV.U32 R221, RZ, RZ, R170 ;  /* 0x000000ffffdd7224 */ /* 0x000fc600078e00aa */
[----:B------:R-:W-:-:S13]  /*18a0*/  ISETP.NE.AND.EX P1, PT, RZ, UR5, PT, P1 ;  /* 0x00000005ff007c0c */ /* 0x000fda000bf25310 */
[----:B------:R-:W-:Y:S05]  /*18b0*/  @!P1 BRA `(.L_x_433) ;  /* 0x0000000000109947 */ /* 0x000fea0003800000 */
[----:B------:R-:W-:-:S04]  /*18c0*/  IADD3 R4, P0, R222, UR4, RZ ;  /* 0x00000004de047c10 */ /* 0x000fc8000ff1e0ff */
[----:B------:R-:W-:-:S05]  /*18d0*/  IADD3.X R5, R223, UR5, RZ, P0, !PT ;  /* 0x00000005df057c10 */ /* 0x000fca00087fe4ff */
[----:B------:R1:W5:Y:S01]  /*18e0*/  LDG.E R26, desc[UR50][R4.64] ;  /* 0x00000032041a7981 */ /* 0x000362000c1e1900 */
[----:B------:R-:W-:Y:S05]  /*18f0*/  BRA `(.L_x_434) ;  /* 0x0000000000107947 */ /* 0x000fea0003800000 */
.L_x_433:
[----:B------:R-:W-:Y:S05]  /*1900*/  @!P0 BRA `(.L_x_434) ;  /* 0x00000000000c8947 */ /* 0x000fea0003800000 */
[----:B------:R-:W2:Y:S04]  /*1910*/  LDG.E R5, desc[UR50][R8.64] ;  /* 0x0000003208057981 */ /* 0x000ea8000c1e1900 */
[----:B------:R-:W2:Y:S02]  /*1920*/  LDG.E R26, desc[UR50][R8.64+0x4] ;  /* 0x00000432081a7981 */ /* 0x000ea4000c1e1900 */
[----:B--2---:R-:W-:-:S07]  /*1930*/  IMAD.IADD R26, R26, 0x1, -R5 ;  /* 0x000000011a1a7824 */ /* 0x004fce00078e0a05 */
.L_x_434:
[----:B------:R-:W-:Y:S02]  /*1940*/  ULDC.64 UR4, c[0x0][0xa10] ;  /* 0x0002840000047ab9 */ /* 0x000fe40000000a00 */
[----:B------:R-:W-:-:S04]  /*1950*/  ISETP.NE.U32.AND P0, PT, RZ, UR4, PT ;  /* 0x00000004ff007c0c */ /* 0x000fc8000bf05070 */
[----:B------:R-:W-:Y:S01]  /*1960*/  ISETP.NE.AND.EX P0, PT, RZ, UR5, PT, P0 ;  /* 0x00000005ff007c0c */ /* 0x000fe2000bf05300 */
[----:B-----5:R-:W-:Y:S01]  /*1970*/  IMAD.IADD R11, R26, 0x1, -R3 ;  /* 0x000000011a0b7824 */ /* 0x020fe200078e0a03 */
[----:B------:R-:W-:-:S11]  /*1980*/  ULDC.64 UR4, c[0x0][0xa30] ;  /* 0x00028c0000047ab9 */ /* 0x000fd60000000a00 */
[----:B-1----:R-:W1:Y:S02]  /*1990*/  @P0 LDC.64 R4, c[0x0][0xa10] ;  /* 0x00028400ff040b82 */ /* 0x002e640000000a00 */
[----:B-1----:R-:W-:-:S05]  /*19a0*/  @P0 IMAD.WIDE R4, R24, 0x4, R4 ;  /* 0x0000000418040825 */ /* 0x002fca00078e0204 */
[----:B0-----:R-:W2:Y:S04]  /*19b0*/  @P0 LDG.E R0, desc[UR50][R4.64] ;  /* 0x0000003204000981 */ /* 0x001ea8000c1e1900 */
[----:B------:R-:W2:Y:S01]  /*19c0*/  @P0 LDG.E R9, desc[UR50][R4.64+0x4] ;  /* 0x0000043204090981 */ /* 0x000ea2000c1e1900 */
[----:B------:R-:W-:Y:S02]  /*19d0*/  IADD3 R122, -R11, RZ, RZ ;  /* 0x000000ff0b7a7210 */ /* 0x000fe40007ffe1ff */
[----:B------:R-:W-:Y:S02]  /*19e0*/  ISETP.NE.U32.AND P1, PT, RZ, UR4, PT ;  /* 0x00000004ff007c0c */ /* 0x000fe4000bf25070 */
[----:B------:R-:W-:Y:S02]  /*19f0*/  VIMNMX R122, RZ, R122, !PT ;  /* 0x0000007aff7a7248 */ /* 0x000fe40007fe0100 */
[----:B------:R-:W-:-:S02]  /*1a00*/  ISETP.NE.AND.EX P1, PT, RZ, UR5, PT, P1 ;  /* 0x00000005ff007c0c */ /* 0x000fc4000bf25310 */
[----:B------:R-:W-:-:S11]  /*1a10*/  MOV R136, R26 ;  /* 0x0000001a00887202 */ /* 0x000fd60000000f00 */
[----:B------:R-:W-:-:S04]  /*1a20*/  @P1 IADD3 R6, P2, R222, UR4, RZ ;  /* 0x00000004de061c10 */ /* 0x000fc8000ff5e0ff */
[----:B------:R-:W-:-:S05]  /*1a30*/  @P1 IADD3.X R7, R223, UR5, RZ, P2, !PT ;  /* 0x00000005df071c10 */ /* 0x000fca00097fe4ff */
[----:B------:R0:W5:Y:S01]  /*1a40*/  @P1 LDG.E R136, desc[UR50][R6.64] ;  /* 0x0000003206881981 */ /* 0x000162000c1e1900 */
[----:B--2---:R-:W-:-:S04]  /*1a50*/  @P0 IMAD.IADD R2, R9, 0x1, -R0 ;  /* 0x0000000109020824 */ /* 0x004fc800078e0a00 */
[----:B------:R-:W-:-:S04]  /*1a60*/  IMAD.IADD R152, R11, 0x1, R2 ;  /* 0x000000010b987824 */ /* 0x000fc800078e0202 */
[----:B------:R-:W-:-:S04]  /*1a70*/  VIADD R0, R152, 0x9f ;  /* 0x0000009f98007836 */ /* 0x000fc80000000000 */
[----:B------:R-:W-:-:S05]  /*1a80*/  IMAD.HI R0, R0, 0x66666667, RZ ;  /* 0x6666666700007827 */ /* 0x000fca00078e02ff */
[----:B------:R-:W-:-:S04]  /*1a90*/  SHF.R.U32.HI R3, RZ, 0x1f, R0 ;  /* 0x0000001fff037819 */ /* 0x000fc80000011600 */
[----:B------:R-:W-:-:S05]  /*1aa0*/  LEA.HI.SX32 R154, R0, R3, 0x1a ;  /* 0x00000003009a7211 */ /* 0x000fca00078fd2ff */
[----:B------:R-:W-:-:S05]  /*1ab0*/  IMAD R3, R154, 0xa0, -R11 ;  /* 0x000000a09a037824 */ /* 0x000fca00078e0a0b */
[----:B------:R-:W-:-:S04]  /*1ac0*/  VIMNMX R3, R3, R2, PT ;  /* 0x0000000203037248 */ /* 0x000fc80003fe0100 */
[----:B------:R-:W-:Y:S01]  /*1ad0*/  ISETP.GT.AND P0, PT, R3, R122, PT ;  /* 0x0000007a0300720c */ /* 0x000fe20003f04270 */
[----:B------:R-:W-:-:S05]  /*1ae0*/  IMAD.WIDE.U32 R122, R122, -0x33333333, RZ ;  /* 0xcccccccd7a7a7825 */ /* 0x000fca00078e00ff */
[----:B------:R-:W-:-:S05]  /*1af0*/  SHF.R.U32.HI R122, RZ, 0x7, R123 ;  /* 0x00000007ff7a7819 */ /* 0x000fca000001167b */
[----:B------:R-:W-:Y:S02]  /*1b00*/  IMAD.MOV.U32 R25, RZ, RZ, R122 ;  /* 0x000000ffff197224 */ /* 0x000fe400078e007a */
[----:B------:R-:W-:-:S04]  /*1b10*/  @P0 VIADD R0, R3, 0x9f ;  /* 0x0000009f03000836 */ /* 0x000fc80000000000 */
[----:B------:R-:W-:-:S05]  /*1b20*/  @P0 IMAD.HI R0, R0, 0x66666667, RZ ;  /* 0x6666666700000827 */ /* 0x000fca00078e02ff */
[----:B------:R-:W-:-:S04]  /*1b30*/  @P0 SHF.R.U32.HI R3, RZ, 0x1f, R0 ;  /* 0x0000001fff030819 */ /* 0x000fc80000011600 */
[----:B------:R-:W-:Y:S02]  /*1b40*/  @P0 LEA.HI.SX32 R25, R0, R3, 0x1a ;  /* 0x0000000300190211 */ /* 0x000fe400078fd2ff */
[----:B------:R-:W-:Y:S02]  /*1b50*/  PLOP3.LUT P0, PT, PT, PT, PT, 0x80, 0x0 ;  /* 0x000000000000781c */ /* 0x000fe40003f0f070 */
[----:B------:R-:W-:-:S13]  /*1b60*/  ISETP.GT.AND P1, PT, R25, R122, PT ;  /* 0x0000007a1900720c */ /* 0x000fda0003f24270 */
[----:B0-----:R-:W-:Y:S05]  /*1b70*/  @!P1 BRA `(.L_x_435) ;  /* 0x000000e400549947 */ /* 0x001fea0003800000 */
[----:B------:R-:W-:Y:S01]  /*1b80*/  VIADD R0, R18, 0x1a400 ;  /* 0x0001a40012007836 */ /* 0x000fe20000000000 */
[----:B------:R-:W-:Y:S04]  /*1b90*/  BSSY B6, `(.L_x_436) ;  /* 0x0000013000067945 */ /* 0x000fe80003800000 */
[----:B------:R-:W-:-:S13]  /*1ba0*/  LOP3.LUT P0, RZ, R0, 0x1bf, RZ, 0xc0, !PT ;  /* 0x000001bf00ff7812 */ /* 0x000fda000780c0ff */
[----:B------:R-:W-:Y:S05]  /*1bb0*/  @!P0 BRA `(.L_x_437) ;  /* 0x0000000000408947 */ /* 0x000fea0003800000 */
[----:B------:R-:W-:Y:S01]  /*1bc0*/  MOV R0, 0x0 ;  /* 0x0000000000007802 */ /* 0x000fe20000000f00 */
[----:B------:R-:W-:Y:S01]  /*1bd0*/  ULDC.64 UR4, c[0x4][0xc8] ;  /* 0x0100320000047ab9 */ /* 0x000fe20000000a00 */
[----:B------:R-:W-:Y:S01]  /*1be0*/  ULDC.64 UR6, c[0x4][0x30] ;  /* 0x01000c0000067ab9 */ /* 0x000fe20000000a00 */
[----:B------:R-:W-:Y:S01]  /*1bf0*/  IMAD.U32 R4, RZ, RZ, UR4 ;  /* 0x00000004ff047e24 */ /* 0x000fe2000f8e00ff */
[----:B------:R0:W1:Y:S01]  /*1c00*/  LDC.64 R14, c[0x4][R0] ;  /* 0x01000000000e7b82 */ /* 0x0000620000000a00 */
[----:B------:R-:W-:Y:S01]  /*1c10*/  MOV R5, UR5 ;  /* 0x0000000500057c02 */ /* 0x000fe20008000f00 */
[----:B------:R-:W-:Y:S01]  /*1c20*/  ULDC.64 UR4, c[0x4][0xd0] ;  /* 0x0100340000047ab9 */ /* 0x000fe20000000a00 */
[----:B------:R-:W-:Y:S01]  /*1c30*/  IMAD.U32 R10, RZ, RZ, UR6 ;  /* 0x00000006ff0a7e24 */ /* 0x000fe2000f8e00ff */
[----:B------:R-:W-:Y:S01]  /*1c40*/  MOV R8, 0x70 ;  /* 0x0000007000087802 */ /* 0x000fe20000000f00 */
[----:B------:R-:W-:Y:S02]  /*1c50*/  IMAD.U32 R6, RZ, RZ, UR4 ;  /* 0x00000004ff067e24 */ /* 0x000fe4000f8e00ff */
[----:B------:R-:W-:-:S02]  /*1c60*/  IMAD.U32 R7, RZ, RZ, UR5 ;  /* 0x00000005ff077e24 */ /* 0x000fc4000f8e00ff */
[----:B------:R-:W-:Y:S02]  /*1c70*/  IMAD.U32 R11, RZ, RZ, UR7 ;  /* 0x00000007ff0b7e24 */ /* 0x000fe4000f8e00ff */
[----:B------:R-:W-:Y:S02]  /*1c80*/  IMAD.MOV.U32 R12, RZ, RZ, 0x1 ;  /* 0x00000001ff0c7424 */ /* 0x000fe400078e00ff */
[----:B0-----:R-:W-:-:S07]  /*1c90*/  IMAD.MOV.U32 R13, RZ, RZ, RZ ;  /* 0x000000ffff0d7224 */ /* 0x001fce00078e00ff */
[----:B------:R-:W-:-:S07]  /*1ca0*/  LEPC R20, `(.L_x_437) ;  /* 0x000000001014794e */ /* 0x000fce0000000000 */
[----:B-1---5:R-:W-:Y:S05]  /*1cb0*/  CALL.ABS.NOINC R14 ;  /* 0x000000000e007343 */ /* 0x022fea0003c00000 */
.L_x_437:
[----:B------:R-:W-:Y:S05]  /*1cc0*/  BSYNC B6 ;  /* 0x0000000000067941 */ /* 0x000fea0003800000 */
.L_x_436:
        /* <DEDUP_REMOVED lines=20> */
.L_x_439:
[----:B------:R-:W-:Y:S05]  /*1e10*/  BSYNC B6 ;  /* 0x0000000000067941 */ /* 0x000fea0003800000 */
.L_x_438:
[----:B------:R-:W2:Y:S01]  /*1e20*/  LDL.LU R10, [R1] ;  /* 0x00000000010a7983 */ /* 0x000ea20000300800 */
[----:B------:R-:W-:Y:S01]  /*1e30*/  ULDC.64 UR4, c[0x0][0x9f8] ;  /* 0x00027e0000047ab9 */ /* 0x000fe20000000a00 */
[----:B------:R-:W0:Y:S01]  /*1e40*/  S2R R20, SR_TID.X ;  /* 0x0000000000147919 */ /* 0x000e220000002100 */
[----:B------:R-:W-:Y:S01]  /*1e50*/  ISETP.NE.U32.AND P0, PT, RZ, UR4, PT ;  /* 0x00000004ff007c0c */ /* 0x000fe2000bf05070 */
[C---:B------:R-:W-:Y:S01]  /*1e60*/  VIADD R0, R16.reuse, 0x20 ;  /* 0x0000002010007836 */ /* 0x040fe20000000000 */
[----:B------:R-:W1:Y:S01]  /*1e70*/  LDC.64 R100, c[0x0][0x3f8] ;  /* 0x0000fe00ff647b82 */ /* 0x000e620000000a00 */
[----:B------:R-:W3:Y:S01]  /*1e80*/  LDL R12, [R1+0x34] ;  /* 0x00003400010c7983 */ /* 0x000ee20000100800 */
[----:B------:R-:W-:Y:S01]  /*1e90*/  ISETP.NE.AND.EX P0, PT, RZ, UR5, PT, P0 ;  /* 0x00000005ff007c0c */ /* 0x000fe2000bf05300 */
[----:B------:R-:W-:-:S05]  /*1ea0*/  VIADD R3, R16, 0x40 ;  /* 0x0000004010037836 */ /* 0x000fca0000000000 */
[----:B------:R-:W4:Y:S07]  /*1eb0*/  LDC R121, c[0x0][0x3f4] ;  /* 0x0000fd00ff797b82 */ /* 0x000f2e0000000800 */
[----:B------:R-:W-:Y:S01]  /*1ec0*/  @P0 IADD3 R4, P1, R222, UR4, RZ ;  /* 0x00000004de040c10 */ /* 0x000fe2000ff3e0ff */
[----:B------:R-:W-:Y:S01]  /*1ed0*/  ULDC UR4, c[0x0][0x320] ;  /* 0x0000c80000047ab9 */ /* 0x000fe20000000800 */
[----:B------:R-:W4:Y:S02]  /*1ee0*/  LDC.64 R94, c[0x0][0x408] ;  /* 0x00010200ff5e7b82 */ /* 0x000f240000000a00 */
[----:B------:R-:W-:-:S05]  /*1ef0*/  @P0 IADD3.X R5, R223, UR5, RZ, P1, !PT ;  /* 0x00000005df050c10 */ /* 0x000fca0008ffe4ff */
[----:B------:R1:W3:Y:S01]  /*1f00*/  @P0 LDG.E R24, desc[UR50][R4.64] ;  /* 0x0000003204180981 */ /* 0x0002e2000c1e1900 */
[----:B0-----:R-:W-:-:S04]  /*1f10*/  SHF.R.U32.HI R20, RZ, 0x7, R20 ;  /* 0x00000007ff147819 */ /* 0x001fc80000011614 */
[----:B------:R-:W-:Y:S02]  /*1f20*/  ISETP.NE.AND P6, PT, R20, 0x1, PT ;  /* 0x000000011400780c */ /* 0x000fe40003fc5270 */
[----:B------:R-:W-:Y:S02]  /*1f30*/  ISETP.GE.AND P2, PT, R16, UR4, PT ;  /* 0x0000000410007c0c */ /* 0x000fe4000bf46270 */
[----:B------:R-:W-:Y:S02]  /*1f40*/  ISETP.GE.AND P3, PT, R0, UR4, PT ;  /* 0x0000000400007c0c */ /* 0x000fe4000bf66270 */
[----:B------:R-:W-:Y:S02]  /*1f50*/  ISETP.GE.AND P0, PT, R3, UR4, PT ;  /* 0x0000000403007c0c */ /* 0x000fe4000bf06270 */
[----:B------:R-:W-:-:S05]  /*1f60*/  ISETP.GE.AND P1, PT, R172, UR4, PT ;  /* 0x00000004ac007c0c */ /* 0x000fca000bf26270 */
[----:B------:R-:W-:Y:S05]  /*1f70*/  @!P6 WARPSYNC.ALL ;  /* 0x000000000000e948 */ /* 0x000fea0003800000 */
[----:B------:R-:W-:Y:S02]  /*1f80*/  ULDC UR4, c[0x0][0x2f4] ;  /* 0x0000bd0000047ab9 */ /* 0x000fe40000000800 */
[----:B------:R-:W-:Y:S02]  /*1f90*/  ISETP.GE.AND P5, PT, R0, UR4, PT ;  /* 0x0000000400007c0c */ /* 0x000fe4000bfa6270 */
[----:B------:R-:W-:Y:S02]  /*1fa0*/  ISETP.GE.AND P4, PT, R16, UR4, PT ;  /* 0x0000000410007c0c */ /* 0x000fe4000bf86270 */
[----:B-1----:R-:W-:-:S02]  /*1fb0*/  SEL R5, RZ, 0xffffffff, P5 ;  /* 0xffffffffff057807 */ /* 0x002fc40002800000 */
[----:B------:R-:W-:Y:S02]  /*1fc0*/  SEL R4, RZ, 0x1, P4 ;  /* 0x00000001ff047807 */ /* 0x000fe40002000000 */
[----:B------:R-:W-:-:S04]  /*1fd0*/  SHF.L.U32 R5, R5, 0x1, RZ ;  /* 0x0000000105057819 */ /* 0x000fc800000006ff */
[----:B------:R-:W-:Y:S02]  /*1fe0*/  LOP3.LUT R6, R5, 0x2, R4, 0xe2, !PT ;  /* 0x0000000205067812 */ /* 0x000fe400078ee204 */
[----:B------:R-:W-:Y:S02]  /*1ff0*/  SEL R5, RZ, 0xffffffff, P3 ;  /* 0xffffffffff057807 */ /* 0x000fe40001800000 */
[----:B------:R-:W-:Y:S02]  /*2000*/  ISETP.GE.AND P3, PT, R3, UR4, PT ;  /* 0x0000000403007c0c */ /* 0x000fe4000bf66270 */
[----:B------:R-:W-:Y:S02]  /*2010*/  ISETP.GE.AND P4, PT, R172, UR4, PT ;  /* 0x00000004ac007c0c */ /* 0x000fe4000bf86270 */
[----:B------:R-:W-:Y:S01]  /*2020*/  SHF.R.S32.HI R11, RZ, 0x1f, R198 ;  /* 0x0000001fff0b7819 */ /* 0x000fe200000114c6 */
[----:B------:R-:W-:Y:S01]  /*2030*/  IMAD.SHL.U32 R9, R5, 0x2, RZ ;  /* 0x0000000205097824 */ /* 0x000fe200078e00ff */
[----:B------:R-:W-:-:S02]  /*2040*/  SEL R5, RZ, 0x4, P3 ;  /* 0x00000004ff057807 */ /* 0x000fc40001800000 */
[----:B------:R-:W-:Y:S01]  /*2050*/  SEL R7, RZ, 0x8, P4 ;  /* 0x00000008ff077807 */ /* 0x000fe20002000000 */
[----:B------:R-:W-:Y:S01]  /*2060*/  IMAD R8, R11, R100, RZ ;  /* 0x000000640b087224 */ /* 0x000fe200078e02ff */
[----:B------:R-:W-:Y:S02]  /*2070*/  SEL R4, RZ, 0x1, P2 ;  /* 0x00000001ff047807 */ /* 0x000fe40001000000 */
[----:B----4-:R-:W-:Y:S02]  /*2080*/  ISETP.GE.AND P5, PT, R3, R121, PT ;  /* 0x000000790300720c */ /* 0x010fe40003fa6270 */
[----:B------:R-:W-:Y:S02]  /*2090*/  ISETP.GE.AND P2, PT, R175, UR4, PT ;  /* 0x00000004af007c0c */ /* 0x000fe4000bf46270 */
[----:B------:R-:W-:Y:S01]  /*20a0*/  LOP3.LUT R7, R7, R6, R5, 0xfe, !PT ;  /* 0x0000000607077212 */ /* 0x000fe200078efe05 */
[----:B------:R-:W-:Y:S01]  /*20b0*/  IMAD R13, R198, R101, R8 ;  /* 0x00000065c60d7224 */ /* 0x000fe200078e0208 */
[----:B------:R-:W-:-:S02]  /*20c0*/  LOP3.LUT R4, R9, 0x2, R4, 0xe2, !PT ;  /* 0x0000000209047812 */ /* 0x000fc400078ee204 */
[----:B------:R-:W-:Y:S02]  /*20d0*/  SEL R5, RZ, 0x4, P0 ;  /* 0x00000004ff057807 */ /* 0x000fe40000000000 */
[----:B------:R-:W-:Y:S02]  /*20e0*/  SEL R6, RZ, 0x8, P1 ;  /* 0x00000008ff067807 */ /* 0x000fe40000800000 */
[-C--:B------:R-:W-:Y:S02]  /*20f0*/  ISETP.GE.AND P0, PT, R16, R121.reuse, PT ;  /* 0x000000791000720c */ /* 0x080fe40003f06270 */
[----:B------:R-:W-:Y:S02]  /*2100*/  SEL R8, RZ, 0x10, P2 ;  /* 0x00000010ff087807 */ /* 0x000fe40001000000 */
[----:B------:R-:W-:Y:S02]  /*2110*/  ISETP.GE.AND P3, PT, R0, R121, PT ;  /* 0x000000790000720c */ /* 0x000fe40003f66270 */
[----:B------:R-:W-:-:S02]  /*2120*/  LOP3.LUT R9, R6, R4, R5, 0xfe, !PT ;  /* 0x0000000406097212 */ /* 0x000fc400078efe05 */
[----:B------:R-:W-:Y:S02]  /*2130*/  SEL R5, R121, RZ, P0 ;  /* 0x000000ff79057207 */ /* 0x000fe40000000000 */
[----:B------:R-:W-:Y:S02]  /*2140*/  LOP3.LUT R28, R7, R8, RZ, 0xfc, !PT ;  /* 0x00000008071c7212 */ /* 0x000fe400078efcff */
[----:B------:R-:W-:Y:S01]  /*2150*/  SEL R7, R121, RZ, P3 ;  /* 0x000000ff79077207 */ /* 0x000fe20001800000 */
[----:B------:R-:W-:Y:S01]  /*2160*/  IMAD.IADD R5, R16, 0x1, R5 ;  /* 0x0000000110057824 */ /* 0x000fe200078e0205 */
[--C-:B------:R-:W-:Y:S01]  /*2170*/  SHF.R.S32.HI R23, RZ, 0x1f, R22.reuse ;  /* 0x0000001fff177819 */ /* 0x100fe20000011416 */
[-C--:B------:R-:W-:Y:S01]  /*2180*/  IMAD R11, R11, R94.reuse, RZ ;  /* 0x0000005e0b0b7224 */ /* 0x080fe200078e02ff */
[----:B------:R-:W-:Y:S01]  /*2190*/  SEL R6, R121, RZ, P5 ;  /* 0x000000ff79067207 */ /* 0x000fe20002800000 */
[----:B------:R-:W-:Y:S01]  /*21a0*/  IMAD.IADD R7, R0, 0x1, R7 ;  /* 0x0000000100077824 */ /* 0x000fe200078e0207 */
[----:B------:R-:W-:Y:S01]  /*21b0*/  SHF.R.S32.HI R4, RZ, 0x1f, R5 ;  /* 0x0000001fff047819 */ /* 0x000fe20000011405 */
[----:B------:R-:W-:-:S04]  /*21c0*/  IMAD.WIDE.U32 R98, R198, R94, R22 ;  /* 0x0000005ec6627225 */ /* 0x000fc800078e0016 */
[C---:B------:R-:W-:Y:S02]  /*21d0*/  IMAD R11, R198.reuse, R95, R11 ;  /* 0x0000005fc60b7224 */ /* 0x040fe400078e020b */
[----:B------:R-:W-:Y:S01]  /*21e0*/  IMAD.WIDE.U32 R96, R198, R94, R16 ;  /* 0x0000005ec6607225 */ /* 0x000fe200078e0010 */
[C---:B------:R-:W-:Y:S02]  /*21f0*/  LEA.HI R21, R4.reuse, R5, RZ, 0x4 ;  /* 0x0000000504157211 */ /* 0x040fe400078f20ff */
[----:B------:R-:W-:Y:S01]  /*2200*/  IADD3 R99, R99, R11, RZ ;  /* 0x0000000b63637210 */ /* 0x000fe20007ffe0ff */
[----:B------:R-:W-:Y:S01]  /*2210*/  IMAD.IADD R97, R11, 0x1, R97 ;  /* 0x000000010b617824 */ /* 0x000fe200078e0261 */
[----:B------:R-:W-:Y:S01]  /*2220*/  LEA.HI R5, R4, R5, RZ, 0x6 ;  /* 0x0000000504057211 */ /* 0x000fe200078f30ff */
[----:B------:R-:W-:-:S03]  /*2230*/  IMAD.WIDE.U32 R104, R198, R100, R22 ;  /* 0x00000064c6687225 */ /* 0x000fc600078e0016 */
[----:B------:R-:W-:Y:S01]  /*2240*/  SHF.R.S32.HI R5, RZ, 0x6, R5 ;  /* 0x00000006ff057819 */ /* 0x000fe20000011405 */
[----:B------:R-:W-:Y:S01]  /*2250*/  IMAD.WIDE.U32 R102, R198, R100, R16 ;  /* 0x00000064c6667225 */ /* 0x000fe200078e0010 */
[----:B------:R-:W-:-:S03]  /*2260*/  SHF.R.U32.HI R4, RZ, 0x3, R212 ;  /* 0x00000003ff047819 */ /* 0x000fc600000116d4 */
[----:B------:R-:W-:Y:S02]  /*2270*/  IMAD.IADD R105, R105, 0x1, R13 ;  /* 0x0000000169697824 */ /* 0x000fe400078e020d */
[----:B------:R-:W-:Y:S01]  /*2280*/  IMAD.IADD R103, R13, 0x1, R103 ;  /* 0x000000010d677824 */ /* 0x000fe200078e0267 */
[----:B------:R-:W-:Y:S01]  /*2290*/  LOP3.LUT R13, R212, 0x30, R21, 0xf8, !PT ;  /* 0x00000030d40d7812 */ /* 0x000fe200078ef815 */
[C---:B------:R-:W-:Y:S02]  /*22a0*/  IMAD R135, R5.reuse, 0x2800, R210 ;  /* 0x0000280005877824 */ /* 0x040fe400078e02d2 */
[----:B------:R-:W-:Y:S02]  /*22b0*/  IMAD R133, R5, 0x2800, R213 ;  /* 0x0000280005857824 */ /* 0x000fe400078e02d5 */
[----:B------:R-:W-:Y:S02]  /*22c0*/  IMAD.IADD R126, R27, 0x1, R26 ;  /* 0x000000011b7e7824 */ /* 0x000fe400078e021a */
[----:B------:R-:W-:-:S02]  /*22d0*/  IMAD.MOV.U32 R123, RZ, RZ, 0x20 ;  /* 0x00000020ff7b7424 */ /* 0x000fc400078e00ff */
[----:B------:R-:W-:Y:S01]  /*22e0*/  IMAD.MOV.U32 R124, RZ, RZ, 0x40 ;  /* 0x00000040ff7c7424 */ /* 0x000fe200078e00ff */
[C---:B------:R-:W-:Y:S01]  /*22f0*/  SHF.L.U64.HI R109, R94.reuse, 0x7, R95 ;  /* 0x000000075e6d7819 */ /* 0x040fe2000001025f */
[----:B------:R-:W-:Y:S02]  /*2300*/  IMAD.SHL.U32 R110, R94, 0x80, RZ ;  /* 0x000000805e6e7824 */ /* 0x000fe400078e00ff */
[----:B-----5:R-:W-:Y:S01]  /*2310*/  IMAD.WIDE.U32 R98, R136, R94, R98 ;  /* 0x0000005e88627225 */ /* 0x020fe200078e0062 */
[----:B------:R-:W-:-:S03]  /*2320*/  SHF.L.U64.HI R107, R100, 0x7, R101 ;  /* 0x00000007646b7819 */ /* 0x000fc60000010265 */
[----:B------:R-:W-:Y:S01]  /*2330*/  IMAD.WIDE.U32 R96, R136, R94, R96 ;  /* 0x0000005e88607225 */ /* 0x000fe200078e0060 */
[----:B------:R-:W-:-:S03]  /*2340*/  SHF.R.S32.HI R117, RZ, 0x4, R21 ;  /* 0x00000004ff757819 */ /* 0x000fc60000011415 */
[----:B------:R-:W-:Y:S02]  /*2350*/  IMAD R127, R101, 0xa0, RZ ;  /* 0x000000a0657f7824 */ /* 0x000fe400078e02ff */
[----:B------:R-:W-:Y:S02]  /*2360*/  IMAD.SHL.U32 R108, R100, 0x80, RZ ;  /* 0x00000080646c7824 */ /* 0x000fe400078e00ff */
[----:B------:R-:W-:-:S04]  /*2370*/  IMAD.WIDE.U32 R104, R136, R100, R104 ;  /* 0x0000006488687225 */ /* 0x000fc800078e0068 */
[----:B------:R-:W-:Y:S01]  /*2380*/  IMAD.WIDE.U32 R102, R136, R100, R102 ;  /* 0x0000006488667225 */ /* 0x000fe200078e0066 */
[----:B------:R-:W-:-:S03]  /*2390*/  LEA R114, R228, R198, 0x7 ;  /* 0x000000c6e4727211 */ /* 0x000fc600078e38ff */
[----:B------:R-:W-:Y:S02]  /*23a0*/  VIADD R153, R20, 0x8 ;  /* 0x0000000814997836 */ /* 0x000fe40000000000 */
[----:B------:R-:W-:Y:S01]  /*23b0*/  IMAD.SHL.U32 R121, R121, 0x2, RZ ;  /* 0x0000000279797824 */ /* 0x000fe200078e00ff */
[----:B--2---:R-:W-:-:S04]  /*23c0*/  LOP3.LUT R10, R10, 0xfffffffe, RZ, 0xc0, !PT ;  /* 0xfffffffe0a0a7812 */ /* 0x004fc800078ec0ff */
[----:B------:R-:W-:-:S05]  /*23d0*/  @P5 LOP3.LUT R10, R10, 0x1, RZ, 0xfc, !PT ;  /* 0x000000010a0a5812 */ /* 0x000fca00078efcff */
[----:B------:R0:W-:Y:S02]  /*23e0*/  STL [R1], R10 ;  /* 0x0000000a01007387 */ /* 0x0001e40000100800 */
[----:B0-----:R-:W-:Y:S01]  /*23f0*/  IMAD.IADD R10, R3, 0x1, R6 ;  /* 0x00000001030a7824 */ /* 0x001fe200078e0206 */
[----:B------:R-:W-:-:S04]  /*2400*/  SHF.R.S32.HI R6, RZ, 0x1f, R7 ;  /* 0x0000001fff067819 */ /* 0x000fc80000011407 */
[CC--:B------:R-:W-:Y:S02]  /*2410*/  LEA.HI R11, R6.reuse, R7.reuse, RZ, 0x4 ;  /* 0x00000007060b7211 */ /* 0x0c0fe400078f20ff */
[----:B------:R-:W-:Y:S02]  /*2420*/  LEA.HI R6, R6, R7, RZ, 0x6 ;  /* 0x0000000706067211 */ /* 0x000fe400078f30ff */
[C---:B------:R-:W-:Y:S02]  /*2430*/  LOP3.LUT R8, R208.reuse, 0x30, R11, 0xf8, !PT ;  /* 0x00000030d0087812 */ /* 0x040fe400078ef80b */
[----:B------:R-:W-:Y:S02]  /*2440*/  SHF.R.S32.HI R7, RZ, 0x6, R6 ;  /* 0x00000006ff077819 */ /* 0x000fe40000011406 */
[----:B------:R-:W-:Y:S02]  /*2450*/  LOP3.LUT R6, R208, 0x30, R21, 0xf8, !PT ;  /* 0x00000030d0067812 */ /* 0x000fe400078ef815 */
[----:B------:R-:W-:Y:S01]  /*2460*/  SHF.R.S32.HI R15, RZ, 0x1f, R10 ;  /* 0x0000001fff0f7819 */ /* 0x000fe2000001140a */
[----:B------:R-:W-:Y:S01]  /*2470*/  IMAD R134, R7, 0x2800, R210 ;  /* 0x0000280007867824 */ /* 0x000fe200078e02d2 */
[----:B------:R-:W-:-:S02]  /*2480*/  LOP3.LUT R5, R8, R209, RZ, 0x3c, !PT ;  /* 0x000000d108057212 */ /* 0x000fc400078e3cff */
[----:B------:R-:W-:Y:S02]  /*2490*/  LOP3.LUT R6, R6, R209, RZ, 0x3c, !PT ;  /* 0x000000d106067212 */ /* 0x000fe400078e3cff */
[----:B------:R-:W-:Y:S01]  /*24a0*/  LEA.HI R27, R15, R10, RZ, 0x4 ;  /* 0x0000000a0f1b7211 */ /* 0x000fe200078f20ff */
[----:B------:R-:W-:Y:S01]  /*24b0*/  IMAD.IADD R134, R134, 0x1, R5 ;  /* 0x0000000186867824 */ /* 0x000fe200078e0205 */
[----:B------:R-:W-:Y:S02]  /*24c0*/  LOP3.LUT R8, R13, R4, RZ, 0x3c, !PT ;  /* 0x000000040d087212 */ /* 0x000fe400078e3cff */
[----:B------:R-:W-:Y:S02]  /*24d0*/  LEA.HI R10, R15, R10, RZ, 0x6 ;  /* 0x0000000a0f0a7211 */ /* 0x000fe400078f30ff */
[----:B------:R-:W-:Y:S02]  /*24e0*/  IADD3 R135, R135, R6, RZ ;  /* 0x0000000687877210 */ /* 0x000fe40007ffe0ff */
[----:B------:R-:W-:-:S02]  /*24f0*/  LOP3.LUT R5, R212, 0x30, R11, 0xf8, !PT ;  /* 0x00000030d4057812 */ /* 0x000fc400078ef80b */
[----:B------:R-:W-:Y:S02]  /*2500*/  SHF.R.S32.HI R15, RZ, 0x1f, R136 ;  /* 0x0000001fff0f7819 */ /* 0x000fe40000011488 */
[--C-:B------:R-:W-:Y:S02]  /*2510*/  LOP3.LUT R6, R208, 0x30, R27.reuse, 0xf8, !PT ;  /* 0x00000030d0067812 */ /* 0x100fe400078ef81b */
[----:B---3--:R-:W-:Y:S01]  /*2520*/  R2P PR, R12, 0x6 ;  /* 0x000000060c007804 */ /* 0x008fe20000000000 */
[----:B------:R-:W-:Y:S01]  /*2530*/  IMAD.IADD R133, R133, 0x1, R8 ;  /* 0x0000000185857824 */ /* 0x000fe200078e0208 */
[----:B------:R-:W-:Y:S02]  /*2540*/  SHF.R.S32.HI R10, RZ, 0x6, R10 ;  /* 0x00000006ff0a7819 */ /* 0x000fe4000001140a */
[----:B------:R-:W-:Y:S02]  /*2550*/  LOP3.LUT R8, R5, R4, RZ, 0x3c, !PT ;  /* 0x0000000405087212 */ /* 0x000fe400078e3cff */
[----:B------:R-:W-:-:S02]  /*2560*/  LOP3.LUT R13, R212, 0x30, R27, 0xf8, !PT ;  /* 0x00000030d40d7812 */ /* 0x000fc400078ef81b */
[----:B------:R-:W-:Y:S01]  /*2570*/  LOP3.LUT R5, R6, R209, RZ, 0x3c, !PT ;  /* 0x000000d106057212 */ /* 0x000fe200078e3cff */
[----:B------:R-:W-:Y:S01]  /*2580*/  IMAD R6, R15, R100, RZ ;  /* 0x000000640f067224 */ /* 0x000fe200078e02ff */
[----:B------:R-:W-:Y:S01]  /*2590*/  SEL R123, R123, 0xffffffe0, !P1 ;  /* 0xffffffe07b7b7807 */ /* 0x000fe20004800000 */
[----:B------:R-:W-:Y:S01]  /*25a0*/  IMAD R15, R15, R94, RZ ;  /* 0x0000005e0f0f7224 */ /* 0x000fe200078e02ff */
[----:B------:R-:W-:Y:S01]  /*25b0*/  ISETP.GE.AND P1, PT, R196, UR4, PT ;  /* 0x00000004c4007c0c */ /* 0x000fe2000bf26270 */
[--C-:B------:R-:W-:Y:S01]  /*25c0*/  IMAD R130, R10, 0x2800, R213.reuse ;  /* 0x000028000a827824 */ /* 0x100fe200078e02d5 */
[----:B------:R-:W-:Y:S01]  /*25d0*/  LOP3.LUT R13, R13, R4, RZ, 0x3c, !PT ;  /* 0x000000040d0d7212 */ /* 0x000fe200078e3cff */
[----:B------:R-:W-:Y:S01]  /*25e0*/  IMAD R131, R7, 0x2800, R213 ;  /* 0x0000280007837824 */ /* 0x000fe200078e02d5 */
[----:B------:R-:W-:Y:S01]  /*25f0*/  SHF.R.S32.HI R116, RZ, 0x4, R11 ;  /* 0x00000004ff747819 */ /* 0x000fe2000001140b */
[----:B------:R-:W-:Y:S01]  /*2600*/  IMAD R7, R95, 0xa0, RZ ;  /* 0x000000a05f077824 */ /* 0x000fe200078e02ff */
[----:B------:R-:W-:Y:S01]  /*2610*/  LOP3.LUT R26, R11, 0xfffffff0, RZ, 0xc0, !PT ;  /* 0xfffffff00b1a7812 */ /* 0x000fe200078ec0ff */
[----:B------:R-:W-:Y:S01]  /*2620*/  IMAD R15, R136, R95, R15 ;  /* 0x0000005f880f7224 */ /* 0x000fe200078e020f */
[----:B------:R-:W-:Y:S01]  /*2630*/  SEL R11, RZ, 0x20, P1 ;  /* 0x00000020ff0b7807 */ /* 0x000fe20000800000 */
[----:B------:R-:W-:Y:S01]  /*2640*/  IMAD.WIDE.U32 R94, R94, 0xa0, RZ ;  /* 0x000000a05e5e7825 */ /* 0x000fe200078e00ff */
[----:B------:R-:W-:-:S02]  /*2650*/  IADD3 R130, R130, R13, RZ ;  /* 0x0000000d82827210 */ /* 0x000fc40007ffe0ff */
[----:B------:R-:W-:Y:S01]  /*2660*/  SEL R124, R124, 0xffffffc0, !P2 ;  /* 0xffffffc07c7c7807 */ /* 0x000fe20005000000 */
[----:B------:R-:W-:Y:S01]  /*2670*/  IMAD R132, R10, 0x2800, R210 ;  /* 0x000028000a847824 */ /* 0x000fe200078e02d2 */
[----:B------:R-:W-:Y:S01]  /*2680*/  SHF.R.S32.HI R115, RZ, 0x4, R27 ;  /* 0x00000004ff737819 */ /* 0x000fe2000001141b */
[----:B------:R-:W-:Y:S01]  /*2690*/  IMAD R13, R136, R101, R6 ;  /* 0x00000065880d7224 */ /* 0x000fe200078e0206 */
[----:B------:R-:W-:Y:S01]  /*26a0*/  LOP3.LUT R21, R21, 0xfffffff0, RZ, 0xc0, !PT ;  /* 0xfffffff015157812 */ /* 0x000fe200078ec0ff */
[----:B------:R-:W-:Y:S01]  /*26b0*/  IMAD.WIDE.U32 R100, R100, 0xa0, RZ ;  /* 0x000000a064647825 */ /* 0x000fe200078e00ff */
[----:B------:R-:W-:Y:S02]  /*26c0*/  LOP3.LUT R27, R27, 0xfffffff0, RZ, 0xc0, !PT ;  /* 0xfffffff01b1b7812 */ /* 0x000fe400078ec0ff */
[----:B------:R-:W-:Y:S01]  /*26d0*/  LOP3.LUT R11, R28, R11, RZ, 0xfc, !PT ;  /* 0x0000000b1c0b7212 */ /* 0x000fe200078efcff */
[----:B------:R-:W-:Y:S01]  /*26e0*/  IMAD.IADD R131, R131, 0x1, R8 ;  /* 0x0000000183837824 */ /* 0x000fe200078e0208 */
[----:B------:R-:W-:Y:S01]  /*26f0*/  IADD3 R128, R95, R7, RZ ;  /* 0x000000075f807210 */ /* 0x000fe20007ffe0ff */
[----:B------:R-:W-:Y:S01]  /*2700*/  IMAD.IADD R132, R132, 0x1, R5 ;  /* 0x0000000184847824 */ /* 0x000fe200078e0205 */
[C---:B------:R-:W-:Y:S01]  /*2710*/  LOP3.LUT R6, R9.reuse, 0x1, RZ, 0xc0, !PT ;  /* 0x0000000109067812 */ /* 0x040fe200078ec0ff */
[----:B------:R-:W-:Y:S01]  /*2720*/  IMAD.IADD R129, R124, 0x1, R123 ;  /* 0x000000017c817824 */ /* 0x000fe200078e027b */
[----:B------:R-:W-:Y:S01]  /*2730*/  LOP3.LUT R7, R9, 0x2, RZ, 0xc0, !PT ;  /* 0x0000000209077812 */ /* 0x000fe200078ec0ff */
[----:B------:R-:W-:Y:S01]  /*2740*/  IMAD.IADD R127, R101, 0x1, R127 ;  /* 0x00000001657f7824 */ /* 0x000fe200078e027f */
[----:B------:R-:W-:Y:S01]  /*2750*/  LOP3.LUT R8, R9, 0x4, RZ, 0xc0, !PT ;  /* 0x0000000409087812 */ /* 0x000fe200078ec0ff */
[----:B------:R-:W-:Y:S01]  /*2760*/  IMAD.IADD R106, R105, 0x1, R13 ;  /* 0x00000001696a7824 */ /* 0x000fe200078e020d */
[----:B------:R-:W-:Y:S01]  /*2770*/  SHF.R.S32.HI R5, RZ, 0x1f, R170 ;  /* 0x0000001fff057819 */ /* 0x000fe200000114aa */
[----:B------:R-:W-:Y:S01]  /*2780*/  IMAD.IADD R10, R13, 0x1, R103 ;  /* 0x000000010d0a7824 */ /* 0x000fe200078e0267 */
[----:B------:R-:W-:Y:S01]  /*2790*/  LOP3.LUT R9, R9, 0x8, RZ, 0xc0, !PT ;  /* 0x0000000809097812 */ /* 0x000fe200078ec0ff */
[----:B------:R-:W-:Y:S01]  /*27a0*/  IMAD.IADD R93, R99, 0x1, R15 ;  /* 0x00000001635d7824 */ /* 0x000fe200078e020f */
[----:B------:R-:W-:Y:S01]  /*27b0*/  SHF.R.S32.HI R125, RZ, 0x1f, R24 ;  /* 0x0000001fff7d7819 */ /* 0x000fe20000011418 */
[----:B------:R-:W-:Y:S01]  /*27c0*/  IMAD.IADD R20, R15, 0x1, R97 ;  /* 0x000000010f147824 */ /* 0x000fe200078e0261 */
[----:B------:R-:W-:-:S02]  /*27d0*/  SHF.R.S32.HI R113, RZ, 0x1f, R21 ;  /* 0x0000001fff717819 */ /* 0x000fc40000011415 */
[----:B------:R-:W-:Y:S02]  /*27e0*/  SHF.R.S32.HI R112, RZ, 0x1f, R26 ;  /* 0x0000001fff707819 */ /* 0x000fe4000001141a */
[----:B------:R-:W-:Y:S02]  /*27f0*/  SHF.R.S32.HI R111, RZ, 0x1f, R27 ;  /* 0x0000001fff6f7819 */ /* 0x000fe4000001141b */
[----:B------:R-:W-:Y:S02]  /*2800*/  LOP3.LUT R28, R28, 0x1, RZ, 0xc0, !PT ;  /* 0x000000011c1c7812 */ /* 0x000fe400078ec0ff */
[C---:B------:R-:W-:Y:S02]  /*2810*/  LOP3.LUT R29, R11.reuse, 0x2, RZ, 0xc0, !PT ;  /* 0x000000020b1d7812 */ /* 0x040fe400078ec0ff */
[C---:B------:R-:W-:Y:S02]  /*2820*/  LOP3.LUT R30, R11.reuse, 0x4, RZ, 0xc0, !PT ;  /* 0x000000040b1e7812 */ /* 0x040fe400078ec0ff */
[----:B------:R-:W-:-:S02]  /*2830*/  LOP3.LUT R31, R11, 0x8, RZ, 0xc0, !PT ;  /* 0x000000080b1f7812 */ /* 0x000fc400078ec0ff */
[C---:B------:R-:W-:Y:S02]  /*2840*/  LOP3.LUT R32, R11.reuse, 0x10, RZ, 0xc0, !PT ;  /* 0x000000100b207812 */ /* 0x040fe400078ec0ff */
[----:B------:R-:W-:Y:S01]  /*2850*/  LOP3.LUT R33, R11, 0x20, RZ, 0xc0, !PT ;  /* 0x000000200b217812 */ /* 0x000fe200078ec0ff */
[----:B------:R-:W-:Y:S06]  /*2860*/  @!P6 BAR.SYNC.DEFER_BLOCKING 0x9, 0x100 ;  /* 0x024400000000eb1d */ /* 0x000fec0000010000 */
.L_x_545:
[----:B------:R-:W2:Y:S01]  /*2870*/  LDL.LU R38, [R1] ;  /* 0x0000000001267983 */ /* 0x000ea20000300800 */
[----:B------:R-:W0:Y:S01]  /*2880*/  LDC R36, c[0x0][0x430] ;  /* 0x00010c00ff247b82 */ /* 0x000e220000000800 */
[----:B------:R-:W-:-:S05]  /*2890*/  IADD3 R25, R25, -0x1, RZ ;  /* 0xffffffff19197810 */ /* 0x000fca0007ffe0ff */
[----:B------:R-:W-:Y:S02]  /*28a0*/  IMAD R11, R25, 0xa0, R114 ;  /* 0x000000a0190b7824 */ /* 0x000fe400078e0272 */
[----:B-1----:R-:W1:Y:S02]  /*28b0*/  LDC R118, c[0x0][0x3f4] ;  /* 0x0000fd00ff767b82 */ /* 0x002e640000000800 */
[----:B------:R-:W-:Y:S01]  /*28c0*/  IMAD.IADD R39, R126, 0x1, R11 ;  /* 0x000000017e277824 */ /* 0x000fe200078e020b */
[----:B------:R-:W-:-:S03]  /*28d0*/  ISETP.GE.AND P1, PT, R11, R2, PT ;  /* 0x000000020b00720c */ /* 0x000fc60003f26270 */
[----:B------:R-:W-:Y:S01]  /*28e0*/  IMAD.MOV.U32 R11, RZ, RZ, R39 ;  /* 0x000000ffff0b7224 */ /* 0x000fe200078e0027 */
[----:B------:R-:W-:Y:S02]  /*28f0*/  ISETP.GT.OR P1, PT, R114, 0x9f, P1 ;  /* 0x0000009f7200780c */ /* 0x000fe40000f24670 */
[----:B0-----:R-:W-:-:S11]  /*2900*/  ISETP.NE.AND P2, PT, R36, 0x1, PT ;  /* 0x000000012400780c */ /* 0x001fd60003f45270 */
[----:B------:R-:W0:Y:S08]  /*2910*/  @!P1 LDC.64 R14, c[0x0][0x428] ;  /* 0x00010a00ff0e9b82 */ /* 0x000e300000000a00 */
[----:B------:R-:W3:Y:S08]  /*2920*/  @!P1 LDC.64 R12, c[0x0][0x418] ;  /* 0x00010600ff0c9b82 */ /* 0x000ef00000000a00 */
[----:B------:R-:W4:Y:S08]  /*2930*/  @P2 LDC R34, c[0x0][0x434] ;  /* 0x00010d00ff222b82 */ /* 0x000f300000000800 */
[----:B------:R-:W1:Y:S01]  /*2940*/  @P2 LDC R35, c[0x0][0x438] ;  /* 0x00010e00ff232b82 */ /* 0x000e620000000800 */
[----:B----4-:R-:W-:-:S05]  /*2950*/  @P2 IMAD.HI.U32 R34, R39, R34, RZ ;  /* 0x0000002227222227 */ /* 0x010fca00078e00ff */
[----:B-1----:R-:W-:Y:S01]  /*2960*/  @P2 SHF.R.U32.HI R11, RZ, R35, R34 ;  /* 0x00000023ff0b2219 */ /* 0x002fe20000011622 */
[----:B0-----:R-:W-:-:S03]  /*2970*/  @!P1 IMAD R34, R125, R14, RZ ;  /* 0x0000000e7d229224 */ /* 0x001fc600078e02ff */
[--C-:B------:R-:W-:Y:S01]  /*2980*/  @!P1 SHF.R.S32.HI R35, RZ, 0x1f, R11.reuse ;  /* 0x0000001fff239819 */ /* 0x100fe2000001140b */
[----:B------:R-:W-:Y:S02]  /*2990*/  @!P1 IMAD R37, R24, R15, R34 ;  /* 0x0000000f18259224 */ /* 0x000fe400078e0222 */
[----:B------:R-:W-:-:S04]  /*29a0*/  @!P1 IMAD.MOV.U32 R34, RZ, RZ, R11 ;  /* 0x000000ffff229224 */ /* 0x000fc800078e000b */
[----:B------:R-:W-:Y:S01]  /*29b0*/  @!P1 IMAD.WIDE.U32 R14, R24, R14, R34 ;  /* 0x0000000e180e9225 */ /* 0x000fe200078e0022 */
[----:B------:R-:W-:-:S03]  /*29c0*/  MOV R34, RZ ;  /* 0x000000ff00227202 */ /* 0x000fc60000000f00 */
[----:B------:R-:W-:Y:S01]  /*29d0*/  @!P1 IMAD.IADD R15, R15, 0x1, R37 ;  /* 0x000000010f0f9824 */ /* 0x000fe200078e0225 */
[----:B---3--:R-:W-:-:S04]  /*29e0*/  @!P1 LEA R12, P2, R14, R12, 0x2 ;  /* 0x0000000c0e0c9211 */ /* 0x008fc800078410ff */
[----:B------:R-:W-:Y:S02]  /*29f0*/  @!P1 LEA.HI.X R13, R14, R13, R15, 0x2, P2 ;  /* 0x0000000d0e0d9211 */ /* 0x000fe400010f140f */
[----:B------:R-:W-:-:S03]  /*2a00*/  ISETP.GT.AND P2, PT, R25, R122, PT ;  /* 0x0000007a1900720c */ /* 0x000fc60003f44270 */
[----:B------:R0:W5:Y:S01]  /*2a10*/  @!P1 LDG.E R34, desc[UR50][R12.64] ;  /* 0x000000320c229981 */ /* 0x000162000c1e1900 */
[----:B------:R-:W-:Y:S01]  /*2a20*/  ISETP.GE.AND P1, PT, R118, 0x1, PT ;  /* 0x000000017600780c */ /* 0x000fe20003f26270 */
[----:B------:R-:W-:Y:S01]  /*2a30*/  IMAD.MOV R35, RZ, RZ, -R11 ;  /* 0x000000ffff237224 */ /* 0x000fe200078e0a0b */
[----:B------:R-:W-:Y:S05]  /*2a40*/  YIELD ;  /* 0x0000000000007946 */ /* 0x000fea0003800000 */
[C---:B------:R-:W-:Y:S01]  /*2a50*/  IMAD R37, R19.reuse, 0x7800, R215 ;  /* 0x0000780013257824 */ /* 0x040fe200078e02d7 */
[----:B------:R-:W-:Y:S01]  /*2a60*/  BSSY B0, `(.L_x_440) ;  /* 0x0000ceb000007945 */ /* 0x000fe20003800000 */
[----:B------:R-:W-:-:S02]  /*2a70*/  IMAD R11, R19, 0x7800, R216 ;  /* 0x00007800130b7824 */ /* 0x000fc400078e02d8 */
[----:B------:R-:W-:Y:S02]  /*2a80*/  IMAD R35, R36, R35, R39 ;  /* 0x0000002324237224 */ /* 0x000fe400078e0227 */
[C---:B------:R-:W-:Y:S02]  /*2a90*/  IMAD.IADD R37, R18.reuse, 0x1, R37 ;  /* 0x0000000112257824 */ /* 0x040fe400078e0225 */
[----:B------:R-:W-:Y:S01]  /*2aa0*/  IMAD.IADD R36, R18, 0x1, R11 ;  /* 0x0000000112247824 */ /* 0x000fe200078e020b */
[----:B--2---:R-:W-:-:S04]  /*2ab0*/  LOP3.LUT R38, R38, 0xfffffffd, RZ, 0xc0, !PT ;  /* 0xfffffffd26267812 */ /* 0x004fc800078ec0ff */
[----:B------:R-:W-:-:S05]  /*2ac0*/  @P2 LOP3.LUT R38, R38, 0x2, RZ, 0xfc, !PT ;  /* 0x0000000226262812 */ /* 0x000fca00078efcff */
[----:B------:R0:W-:Y:S01]  /*2ad0*/  STL [R1], R38 ;  /* 0x0000002601007387 */ /* 0x0001e20000100800 */
[----:B------:R-:W-:Y:S05]  /*2ae0*/  @!P1 BRA `(.L_x_441) ;  /* 0x000000c400c89947 */ /* 0x000fea0003800000 */
[----:B------:R-:W-:Y:S01]  /*2af0*/  SHF.R.S32.HI R88, RZ, 0x1f, R35 ;  /* 0x0000001fff587819 */ /* 0x000fe20000011423 */
[----:B------:R-:W-:Y:S01]  /*2b00*/  ULDC.64 UR4, c[0x0][0x300] ;  /* 0x0000c00000047ab9 */ /* 0x000fe20000000a00 */
[----:B-----5:R-:W-:Y:S01]  /*2b10*/  SHF.R.S32.HI R89, RZ, 0x1f, R34 ;  /* 0x0000001fff597819 */ /* 0x020fe20000011422 */
[C---:B0-----:R-:W-:Y:S01]  /*2b20*/  IMAD.WIDE.U32 R12, R35.reuse, UR4, RZ ;  /* 0x00000004230c7c25 */ /* 0x041fe2000f8e00ff */
[----:B------:R-:W-:Y:S02]  /*2b30*/  ULDC.U8 UR6, c[0x0][0x410] ;  /* 0x0001040000067ab9 */ /* 0x000fe40000000000 */
[----:B------:R-:W-:Y:S01]  /*2b40*/  ISETP.NE.AND P1, PT, RZ, UR6, PT ;  /* 0x00000006ff007c0c */ /* 0x000fe2000bf25270 */
[----:B------:R-:W-:Y:S02]  /*2b50*/  IMAD R14, R88, UR4, RZ ;  /* 0x00000004580e7c24 */ /* 0x000fe4000f8e02ff */
[-C--:B------:R-:W-:Y:S02]  /*2b60*/  IMAD R38, R128, R25.reuse, RZ ;  /* 0x0000001980267224 */ /* 0x080fe400078e02ff */
[----:B------:R-:W-:Y:S01]  /*2b70*/  IMAD R11, R35, UR5, R14 ;  /* 0x00000005230b7c24 */ /* 0x000fe2000f8e020e */
[----:B------:R-:W-:Y:S01]  /*2b80*/  ULDC.64 UR4, c[0x0][0x310] ;  /* 0x0000c40000047ab9 */ /* 0x000fe20000000a00 */
[----:B------:R-:W-:-:S02]  /*2b90*/  IMAD R14, R127, R25, RZ ;  /* 0x000000197f0e7224 */ /* 0x000fc400078e02ff */
[----:B------:R-:W-:Y:S02]  /*2ba0*/  IMAD R15, R89, UR4, RZ ;  /* 0x00000004590f7c24 */ /* 0x000fe4000f8e02ff */
[----:B------:R-:W-:Y:S01]  /*2bb0*/  IMAD.IADD R13, R13, 0x1, R11 ;  /* 0x000000010d0d7824 */ /* 0x000fe200078e020b */
[----:B------:R-:W-:Y:S01]  /*2bc0*/  SHF.R.S32.HI R11, RZ, 0x1f, R25 ;  /* 0x0000001fff0b7819 */ /* 0x000fe20000011419 */
[C---:B------:R-:W-:Y:S02]  /*2bd0*/  IMAD R15, R34.reuse, UR5, R15 ;  /* 0x00000005220f7c24 */ /* 0x040fe4000f8e020f */
[----:B------:R-:W-:Y:S01]  /*2be0*/  IMAD.WIDE.U32 R12, R34, UR4, R12 ;  /* 0x00000004220c7c25 */ /* 0x000fe2000f8e000c */
[----:B------:R-:W-:-:S03]  /*2bf0*/  ULDC.64 UR4, c[0x0][0x308] ;  /* 0x0000c20000047ab9 */ /* 0x000fc60000000a00 */
[----:B------:R-:W-:Y:S01]  /*2c00*/  IMAD R43, R11, R94, R38 ;  /* 0x0000005e0b2b7224 */ /* 0x000fe200078e0226 */
[----:B------:R-:W-:Y:S01]  /*2c10*/  IADD3 R13, R13, R15, RZ ;  /* 0x0000000f0d0d7210 */ /* 0x000fe20007ffe0ff */
[----:B------:R-:W-:Y:S02]  /*2c20*/  IMAD R15, R5, UR4, RZ ;  /* 0x00000004050f7c24 */ /* 0x000fe4000f8e02ff */
[----:B------:R-:W-:Y:S02]  /*2c30*/  IMAD R41, R11, R100, R14 ;  /* 0x000000640b297224 */ /* 0x000fe400078e020e */
[----:B------:R-:W-:-:S04]  /*2c40*/  IMAD.WIDE.U32 R38, R170, UR4, R12 ;  /* 0x00000004aa267c25 */ /* 0x000fc8000f8e000c */
[----:B------:R-:W-:Y:S01]  /*2c50*/  IMAD R119, R170, UR5, R15 ;  /* 0x00000005aa777c24 */ /* 0x000fe2000f8e020f */
[----:B------:R-:W-:Y:S01]  /*2c60*/  ULDC.64 UR4, c[0x0][0x2e8] ;  /* 0x0000ba0000047ab9 */ /* 0x000fe20000000a00 */
[----:B------:R-:W-:Y:S01]  /*2c70*/  IMAD R90, R25, -0xa0, R2 ;  /* 0xffffff60195a7824 */ /* 0x000fe200078e0202 */
[----:B------:R-:W-:Y:S01]  /*2c80*/  IADD3 R120, P2, R38, UR4, RZ ;  /* 0x0000000426787c10 */ /* 0x000fe2000ff5e0ff */
[----:B------:R-:W-:-:S03]  /*2c90*/  IMAD.WIDE.U32 R14, R100, R25, RZ ;  /* 0x00000019640e7225 */ /* 0x000fc600078e00ff */
[----:B------:R-:W-:Y:S01]  /*2ca0*/  IADD3.X R119, R39, UR5, R119, P2, !PT ;  /* 0x0000000527777c10 */ /* 0x000fe200097fe477 */
[----:B------:R-:W-:Y:S01]  /*2cb0*/  IMAD.WIDE.U32 R12, R94, R25, RZ ;  /* 0x000000195e0c7225 */ /* 0x000fe200078e00ff */
[----:B------:R-:W-:-:S03]  /*2cc0*/  VIMNMX R90, R90, 0xa0, PT ;  /* 0x000000a05a5a7848 */ /* 0x000fc60003fe0100 */
[----:B------:R-:W-:Y:S02]  /*2cd0*/  IMAD.IADD R11, R15, 0x1, R41 ;  /* 0x000000010f0b7824 */ /* 0x000fe400078e0229 */
[----:B------:R-:W-:Y:S01]  /*2ce0*/  IMAD.IADD R86, R13, 0x1, R43 ;  /* 0x000000010d567824 */ /* 0x000fe200078e022b */
[----:B------:R-:W-:Y:S06]  /*2cf0*/  @!P1 BRA `(.L_x_442) ;  /* 0x0000006000449947 */ /* 0x000fec0003800000 */
[----:B------:R-:W-:Y:S01]  /*2d00*/  ISETP.GE.AND P2, PT, R198, R90, PT ;  /* 0x0000005ac600720c */ /* 0x000fe20003f46270 */
[----:B------:R-:W-:Y:S01]  /*2d10*/  BSSY B1, `(.L_x_443) ;  /* 0x0000033000017945 */ /* 0x000fe20003800000 */
        /* <DEDUP_REMOVED lines=13> */
[----:B------:R-:W-:Y:S06]  /*2df0*/  @P2 BRA `(.L_x_444) ;  /* 0x0000000000902947 */ /* 0x000fec0003800000 */
[----:B------:R-:W-:Y:S01]  /*2e00*/  ULDC.64 UR4, c[0x0][0x3e8] ;  /* 0x0000fa0000047ab9 */ /* 0x000fe20000000a00 */
[----:B------:R-:W-:Y:S02]  /*2e10*/  CS2R R82, SRZ ;  /* 0x0000000000527805 */ /* 0x000fe4000001ff00 */
[----:B------:R-:W-:Y:S02]  /*2e20*/  IADD3 R40, P1, P4, R104, UR4, R14 ;  /* 0x0000000468287c10 */ /* 0x000fe4000fc3e00e */
[----:B------:R-:W-:Y:S02]  /*2e30*/  CS2R R84, SRZ ;  /* 0x0000000000547805 */ /* 0x000fe4000001ff00 */
[----:B------:R-:W-:Y:S01]  /*2e40*/  IADD3.X R41, R106, UR5, R11, P1, P4 ;  /* 0x000000056a297c10 */ /* 0x000fe20008fe840b */
[----:B------:R-:W-:Y:S02]  /*2e50*/  ULDC.64 UR4, c[0x0][0x400] ;  /* 0x0001000000047ab9 */ /* 0x000fe40000000a00 */
[----:B------:R-:W-:-:S04]  /*2e60*/  IADD3 R42, P1, P4, R98, UR4, R12 ;  /* 0x00000004622a7c10 */ /* 0x000fc8000fc3e00c */
[----:B------:R-:W-:Y:S02]  /*2e70*/  IADD3.X R43, R93, UR5, R86, P1, P4 ;  /* 0x000000055d2b7c10 */ /* 0x000fe40008fe8456 */
[----:B------:R-:W-:Y:S02]  /*2e80*/  ISETP.GE.AND P1, PT, R22, R118, PT ;  /* 0x000000761600720c */ /* 0x000fe40003f26270 */
[----:B------:R-:W-:Y:S02]  /*2e90*/  CS2R R78, SRZ ;  /* 0x00000000004e7805 */ /* 0x000fe4000001ff00 */
[----:B------:R-:W-:-:S09]  /*2ea0*/  CS2R R80, SRZ ;  /* 0x0000000000507805 */ /* 0x000fd2000001ff00 */
[----:B------:R0:W5:Y:S04]  /*2eb0*/  @!P1 LDG.E.64 R82, desc[UR50][R40.64] ;  /* 0x0000003228529981 */ /* 0x000168000c1e1b00 */
[----:B------:R0:W5:Y:S01]  /*2ec0*/  @!P1 LDG.E.64 R84, desc[UR50][R42.64] ;  /* 0x000000322a549981 */ /* 0x000162000c1e1b00 */
        /* <DEDUP_REMOVED lines=20> */
[----:B------:R-:W-:-:S13]  /*3010*/  ISETP.GE.AND P1, PT, R204, R118, PT ;  /* 0x00000076cc00720c */ /* 0x000fda0003f26270 */
[----:B------:R0:W5:Y:S04]  /*3020*/  @!P1 LDG.E.64 R62, desc[UR50][R40.64+0x50] ;  /* 0x00005032283e9981 */ /* 0x000168000c1e1b00 */
[----:B------:R0:W5:Y:S02]  /*3030*/  @!P1 LDG.E.64 R64, desc[UR50][R42.64+0x50] ;  /* 0x000050322a409981 */ /* 0x000164000c1e1b00 */
.L_x_444:
[----:B------:R-:W-:Y:S05]  /*3040*/  BSYNC B1 ;  /* 0x0000000000017941 */ /* 0x000fea0003800000 */
.L_x_443:
[----:B0-----:R-:W-:Y:S01]  /*3050*/  VIADD R40, R198, 0x80 ;  /* 0x00000080c6287836 */ /* 0x001fe20000000000 */
[----:B------:R-:W-:Y:S01]  /*3060*/  BSSY B1, `(.L_x_445) ;  /* 0x0000038000017945 */ /* 0x000fe20003800000 */
[----:B------:R-:W-:Y:S02]  /*3070*/  CS2R R42, SRZ ;  /* 0x00000000002a7805 */ /* 0x000fe4000001ff00 */
[----:B------:R-:W-:Y:S02]  /*3080*/  CS2R R46, SRZ ;  /* 0x00000000002e7805 */ /* 0x000fe4000001ff00 */
[----:B------:R-:W-:Y:S02]  /*3090*/  CS2R R50, SRZ ;  /* 0x0000000000327805 */ /* 0x000fe4000001ff00 */
[----:B------:R-:W-:Y:S02]  /*30a0*/  ISETP.GE.AND P4, PT, R40, R90, PT ;  /* 0x0000005a2800720c */ /* 0x000fe40003f86270 */
[----:B------:R-:W-:-:S02]  /*30b0*/  CS2R R54, SRZ ;  /* 0x0000000000367805 */ /* 0x000fc4000001ff00 */
[----:B------:R-:W-:Y:S02]  /*30c0*/  CS2R R58, SRZ ;  /* 0x00000000003a7805 */ /* 0x000fe4000001ff00 */
[----:B------:R-:W-:Y:S02]  /*30d0*/  CS2R R40, SRZ ;  /* 0x0000000000287805 */ /* 0x000fe4000001ff00 */
[----:B------:R-:W-:Y:S02]  /*30e0*/  CS2R R44, SRZ ;  /* 0x00000000002c7805 */ /* 0x000fe4000001ff00 */
[----:B------:R-:W-:Y:S02]  /*30f0*/  CS2R R48, SRZ ;  /* 0x0000000000307805 */ /* 0x000fe4000001ff00 */
[----:B------:R-:W-:Y:S02]  /*3100*/  CS2R R52, SRZ ;  /* 0x0000000000347805 */ /* 0x000fe4000001ff00 */
[----:B------:R-:W-:Y:S01]  /*3110*/  CS2R R56, SRZ ;  /* 0x0000000000387805 */ /* 0x000fe2000001ff00 */
[----:B-----5:R-:W-:Y:S01]  /*3120*/  IMAD.MOV.U32 R145, RZ, RZ, R62 ;  /* 0x000000ffff917224 */ /* 0x020fe200078e003e */
[----:B------:R-:W-:-:S02]  /*3130*/  MOV R148, R66 ;  /* 0x0000004200947202 */ /* 0x000fc40000000f00 */
[----:B------:R-:W-:Y:S01]  /*3140*/  CS2R R60, SRZ ;  /* 0x00000000003c7805 */ /* 0x000fe2000001ff00 */
[----:B------:R-:W-:Y:S06]  /*3150*/  @P4 BRA `(.L_x_446) ;  /* 0x0000000000a04947 */ /* 0x000fec0003800000 */
[----:B------:R-:W-:Y:S01]  /*3160*/  IADD3 R13, P1, P5, R104, R14, R108 ;  /* 0x0000000e680d7210 */ /* 0x000fe20007d3e06c */
[----:B------:R-:W-:Y:S01]  /*3170*/  ULDC.64 UR4, c[0x0][0x3e8] ;  /* 0x0000fa0000047ab9 */ /* 0x000fe20000000a00 */
[----:B------:R-:W-:Y:S02]  /*3180*/  CS2R R58, SRZ ;  /* 0x00000000003a7805 */ /* 0x000fe4000001ff00 */
[----:B------:R-:W-:Y:S02]  /*3190*/  CS2R R60, SRZ ;  /* 0x00000000003c7805 */ /* 0x000fe4000001ff00 */
[----:B------:R-:W-:Y:S02]  /*31a0*/  IADD3.X R11, R106, R11, R107, P1, P5 ;  /* 0x0000000b6a0b7210 */ /* 0x000fe40000fea46b */
[----:B------:R-:W-:-:S04]  /*31b0*/  IADD3 R14, P1, P5, R98, R12, R110 ;  /* 0x0000000c620e7210 */ /* 0x000fc80007d3e06e */
[----:B------:R-:W-:Y:S02]  /*31c0*/  IADD3.X R86, R93, R86, R109, P1, P5 ;  /* 0x000000565d567210 */ /* 0x000fe40000fea46d */
[----:B------:R-:W-:-:S04]  /*31d0*/  IADD3 R12, P1, R13, UR4, RZ ;  /* 0x000000040d0c7c10 */ /* 0x000fc8000ff3e0ff */
[----:B------:R-:W-:Y:S01]  /*31e0*/  IADD3.X R13, R11, UR5, RZ, P1, !PT ;  /* 0x000000050b0d7c10 */ /* 0x000fe20008ffe4ff */
[----:B------:R-:W-:Y:S02]  /*31f0*/  ULDC.64 UR4, c[0x0][0x400] ;  /* 0x0001000000047ab9 */ /* 0x000fe40000000a00 */
[----:B------:R-:W-:-:S04]  /*3200*/  IADD3 R14, P1, R14, UR4, RZ ;  /* 0x000000040e0e7c10 */ /* 0x000fc8000ff3e0ff */
[----:B------:R-:W-:Y:S02]  /*3210*/  IADD3.X R15, R86, UR5, RZ, P1, !PT ;  /* 0x00000005560f7c10 */ /* 0x000fe40008ffe4ff */
        /* <DEDUP_REMOVED lines=28> */
.L_x_446:
[----:B------:R-:W-:Y:S05]  /*33e0*/  BSYNC B1 ;  /* 0x0000000000017941 */ /* 0x000fea0003800000 */
.L_x_445:
[----:B------:R-:W-:Y:S01]  /*33f0*/  UISETP.NE.AND UP0, UPT, UR48, 0x3, UPT ;  /* 0x000000033000788c */ /* 0x000fe2000bf05270 */
[----:B------:R-:W-:Y:S01]  /*3400*/  IMAD.MOV.U32 R156, RZ, RZ, R70 ;  /* 0x000000ffff9c7224 */ /* 0x000fe200078e0046 */
[----:B------:R-:W-:Y:S01]  /*3410*/  MOV R149, R64 ;  /* 0x0000004000957202 */ /* 0x000fe20000000f00 */
[----:B------:R-:W-:Y:S01]  /*3420*/  IMAD.MOV.U32 R158, RZ, RZ, R74 ;  /* 0x000000ffff9e7224 */ /* 0x000fe200078e004a */
[----:B------:R-:W-:Y:S01]  /*3430*/  MOV R163, R84 ;  /* 0x0000005400a37202 */ /* 0x000fe20000000f00 */
[----:B------:R-:W-:Y:S01]  /*3440*/  IMAD.MOV.U32 R161, RZ, RZ, R78 ;  /* 0x000000ffffa17224 */ /* 0x000fe200078e004e */
[----:B------:R-:W-:Y:S01]  /*3450*/  PLOP3.LUT P1, PT, PT, PT, UP0, 0x80, 0x0 ;  /* 0x000000000000781c */ /* 0x000fe20003f2f008 */
[----:B------:R-:W-:Y:S01]  /*3460*/  IMAD.MOV.U32 R162, RZ, RZ, R82 ;  /* 0x000000ffffa27224 */ /* 0x000fe200078e0052 */
[----:B-----5:R-:W-:Y:S01]  /*3470*/  MOV R143, R54 ;  /* 0x00000036008f7202 */ /* 0x020fe20000000f00 */
[----:B------:R-:W-:Y:S01]  /*3480*/  IMAD.MOV.U32 R155, RZ, RZ, R68 ;  /* 0x000000ffff9b7224 */ /* 0x000fe200078e0044 */
[----:B------:R-:W-:Y:S01]  /*3490*/  MOV R142, R52 ;  /* 0x00000034008e7202 */ /* 0x000fe20000000f00 */
[----:B------:R-:W-:-:S02]  /*34a0*/  IMAD.MOV.U32 R157, RZ, RZ, R72 ;  /* 0x000000ffff9d7224 */ /* 0x000fc400078e0048 */
[----:B------:R-:W-:Y:S02]  /*34b0*/  IMAD.MOV.U32 R159, RZ, RZ, R76 ;  /* 0x000000ffff9f7224 */ /* 0x000fe400078e004c */
[----:B------:R-:W-:Y:S02]  /*34c0*/  IMAD.MOV.U32 R160, RZ, RZ, R80 ;  /* 0x000000ffffa07224 */ /* 0x000fe400078e0050 */
[----:B------:R-:W-:Y:S02]  /*34d0*/  IMAD.MOV.U32 R86, RZ, RZ, R38 ;  /* 0x000000ffff567224 */ /* 0x000fe400078e0026 */
[----:B------:R-:W-:Y:S02]  /*34e0*/  IMAD.MOV.U32 R137, RZ, RZ, R42 ;  /* 0x000000ffff897224 */ /* 0x000fe400078e002a */
[----:B------:R-:W-:Y:S02]  /*34f0*/  IMAD.MOV.U32 R139, RZ, RZ, R46 ;  /* 0x000000ffff8b7224 */ /* 0x000fe400078e002e */
[----:B------:R-:W-:-:S02]  /*3500*/  IMAD.MOV.U32 R141, RZ, RZ, R50 ;  /* 0x000000ffff8d7224 */ /* 0x000fc400078e0032 */
[----:B------:R-:W-:Y:S02]  /*3510*/  IMAD.MOV.U32 R146, RZ, RZ, R58 ;  /* 0x000000ffff927224 */ /* 0x000fe400078e003a */
[----:B------:R-:W-:Y:S02]  /*3520*/  IMAD.MOV.U32 R87, RZ, RZ, R40 ;  /* 0x000000ffff577224 */ /* 0x000fe400078e0028 */
[----:B------:R-:W-:Y:S02]  /*3530*/  IMAD.MOV.U32 R138, RZ, RZ, R44 ;  /* 0x000000ffff8a7224 */ /* 0x000fe400078e002c */
[----:B------:R-:W-:Y:S02]  /*3540*/  IMAD.MOV.U32 R140, RZ, RZ, R48 ;  /* 0x000000ffff8c7224 */ /* 0x000fe400078e0030 */
[----:B------:R-:W-:Y:S02]  /*3550*/  IMAD.MOV.U32 R144, RZ, RZ, R56 ;  /* 0x000000ffff907224 */ /* 0x000fe400078e0038 */
[----:B------:R-:W-:Y:S01]  /*3560*/  IMAD.MOV.U32 R147, RZ, RZ, R60 ;  /* 0x000000ffff937224 */ /* 0x000fe200078e003c */
[----:B------:R-:W-:Y:S06]  /*3570*/  @!P1 BRA `(.L_x_447) ;  /* 0x0000000000049947 */ /* 0x000fec0003800000 */
[----:B------:R-:W-:Y:S01]  /*3580*/  BPT.TRAP 0x1 ;  /* 0x000000040000795c */ /* 0x000fe20000300000 */
.L_x_447:
[----:B------:R-:W-:Y:S01]  /*3590*/  IMAD R91, R19, 0x8, R18 ;  /* 0x00000008135b7824 */ /* 0x000fe200078e0212 */
[----:B------:R-:W-:Y:S01]  /*35a0*/  SHF.L.U32 R92, R199, 0x1f, RZ ;  /* 0x0000001fc75c7819 */ /* 0x000fe200000006ff */
[----:B------:R-:W-:Y:S03]  /*35b0*/  BSSY B1, `(.L_x_448) ;  /* 0x0000003000017945 */ /* 0x000fe60003800000 */
[----:B------:R-:W1:Y:S02]  /*35c0*/  SYNCS.PHASECHK.TRANS64.TRYWAIT P5, [R91+URZ+0x29890], R92 ;  /* 0x0298905c5b0075a7 */ /* 0x000e6400080a017f */
[----:B-1----:R-:W-:Y:S05]  /*35d0*/  @!P5 BRA `(.L_x_449) ;  /* 0x000002540090d947 */ /* 0x002fea0003800000 */
.L_x_771:
[----:B------:R-:W-:Y:S05]  /*35e0*/  BSYNC B1 ;  /* 0x0000000000017941 */ /* 0x000fea0003800000 */
.L_x_448:
[----:B------:R-:W-:-:S03]  /*35f0*/  UMOV UR4, 0xffffffff ;  /* 0xffffffff00047882 */ /* 0x000fc60000000000 */
[----:B------:R-:W-:Y:S05]  /*3600*/  BRA.DIV UR4, `(.L_x_450) ;  /* 0x0000025604987947 */ /* 0x000fea000b800000 */
[----:B------:R2:W3:Y:S04]  /*3610*/  SHFL.IDX PT, R150, R119, RZ, 0x1e1f ;  /* 0x001e1fff77967589 */ /* 0x0004e800000e0000 */
[----:B------:R2:W4:Y:S02]  /*3620*/  SHFL.IDX PT, R11, R120, RZ, 0x1e1f ;  /* 0x001e1fff780b7589 */ /* 0x00052400000e0000 */
.L_x_775:
[----:B------:R-:W-:Y:S04]  /*3630*/  BSSY B1, `(.L_x_451) ;  /* 0x00002c1000017945 */ /* 0x000fe80003800000 */
[----:B------:R-:W-:Y:S05]  /*3640*/  @P2 BRA `(.L_x_452) ;  /* 0x0000002800fc2947 */ /* 0x000fea0003800000 */
[----:B------:R-:W-:Y:S01]  /*3650*/  ISETP.NE.AND P2, PT, R28, RZ, PT ;  /* 0x000000ff1c00720c */ /* 0x000fe20003f45270 */
[----:B------:R-:W-:-:S12]  /*3660*/  BSSY B2, `(.L_x_453) ;  /* 0x0000072000027945 */ /* 0x000fd80003800000 */
[----:B------:R-:W-:Y:S05]  /*3670*/  @!P2 BRA `(.L_x_454) ;  /* 0x0000000400c0a947 */ /* 0x000fea0003800000 */
[----:B0-----:R0:W0:Y:S01]  /*3680*/  LDS.128 R12, [R37+0x1a400] ;  /* 0x01a40000250c7984 */ /* 0x0010220000000c00 */
[----:B------:R-:W-:Y:S01]  /*3690*/  ISETP.GE.AND P2, PT, R22, R118, PT ;  /* 0x000000761600720c */ /* 0x000fe20003f46270 */
[----:B------:R-:W-:-:S12]  /*36a0*/  BSSY B3, `(.L_x_455) ;  /* 0x000006a000037945 */ /* 0x000fd80003800000 */
[----:B------:R-:W-:Y:S05]  /*36b0*/  @P2 BRA `(.L_x_456) ;  /* 0x0000000400a02947 */ /* 0x000fea0003800000 */
[--C-:B------:R-:W-:Y:S02]  /*36c0*/  SHF.R.U32.HI R82, RZ, 0x8, R83.reuse ;  /* 0x00000008ff527819 */ /* 0x100fe40000011653 */
[----:B------:R-:W-:Y:S02]  /*36d0*/  SHF.R.U32.HI R84, RZ, 0x10, R83 ;  /* 0x00000010ff547819 */ /* 0x000fe40000011653 */
[----:B------:R-:W-:Y:S01]  /*36e0*/  LOP3.LUT R164, R83, 0xff0000ff, RZ, 0xc0, !PT ;  /* 0xff0000ff53a47812 */ /* 0x000fe200078ec0ff */
[----:B------:R-:W-:Y:S01]  /*36f0*/  IMAD.SHL.U32 R83, R82, 0x100, RZ ;  /* 0x0000010052537824 */ /* 0x000fe200078e00ff */
[--C-:B------:R-:W-:Y:S02]  /*3700*/  SHF.R.U32.HI R166, RZ, 0x8, R85.reuse ;  /* 0x00000008ffa67819 */ /* 0x100fe40000011655 */
[----:B------:R-:W-:Y:S02]  /*3710*/  SHF.R.U32.HI R82, RZ, 0x10, R85 ;  /* 0x00000010ff527819 */ /* 0x000fe40000011655 */
[----:B------:R-:W-:Y:S01]  /*3720*/  LOP3.LUT R164, R164, 0xff00, R83, 0xf8, !PT ;  /* 0x0000ff00a4a47812 */ /* 0x000fe200078ef853 */
[----:B------:R-:W-:Y:S01]  /*3730*/  IMAD.U32 R83, R84, 0x10000, RZ ;  /* 0x0001000054537824 */ /* 0x000fe200078e00ff */
[----:B------:R-:W-:-:S02]  /*3740*/  LOP3.LUT R85, R85, 0xff0000ff, RZ, 0xc0, !PT ;  /* 0xff0000ff55557812 */ /* 0x000fc400078ec0ff */
[----:B------:R-:W-:Y:S02]  /*3750*/  SHF.L.U32 R166, R166, 0x8, RZ ;  /* 0x00000008a6a67819 */ /* 0x000fe400000006ff */
[----:B------:R-:W-:Y:S02]  /*3760*/  LOP3.LUT R83, R164, 0xff0000, R83, 0xf8, !PT ;  /* 0x00ff0000a4537812 */ /* 0x000fe400078ef853 */
[----:B------:R-:W-:Y:S02]  /*3770*/  F2FP.F16.E4M3.UNPACK_B R84, R163.H1 ;  /* 0x000000a3ff54723e */ /* 0x000fe400030006ff */
[----:B0-----:R-:W-:Y:S02]  /*3780*/  F2FP.F16.E4M3.UNPACK_B R164, R13 ;  /* 0x0000000dffa4723e */ /* 0x001fe400020006ff */
[----:B------:R-:W-:Y:S01]  /*3790*/  LOP3.LUT R166, R85, 0xff00, R166, 0xf8, !PT ;  /* 0x0000ff0055a67812 */ /* 0x000fe200078ef8a6 */
[----:B------:R-:W-:Y:S01]  /*37a0*/  HADD2.F32 R168, -RZ, R84.H0_H0 ;  /* 0x20000054ffa87230 */ /* 0x000fe20000004100 */
[-C--:B------:R-:W-:Y:S01]  /*37b0*/  F2FP.F16.E4M3.UNPACK_B R165, R162.reuse.H1 ;  /* 0x000000a2ffa5723e */ /* 0x080fe200030006ff */
[--C-:B------:R-:W-:Y:S01]  /*37c0*/  HADD2.F32 R85, -RZ, R164.reuse.H1_H1 ;  /* 0x300000a4ff557230 */ /* 0x100fe20000004100 */
[----:B------:R-:W-:Y:S01]  /*37d0*/  F2FP.F16.E4M3.UNPACK_B R163, R163 ;  /* 0x000000a3ffa3723e */ /* 0x000fe200020006ff */
[----:B------:R-:W-:Y:S01]  /*37e0*/  HADD2.F32 R164, -RZ, R164.H0_H0 ;  /* 0x200000a4ffa47230 */ /* 0x000fe20000004100 */
[----:B------:R-:W-:Y:S01]  /*37f0*/  F2FP.F16.E4M3.UNPACK_B R162, R162 ;  /* 0x000000a2ffa2723e */ /* 0x000fe200020006ff */
[----:B------:R-:W-:-:S02]  /*3800*/  HADD2.F32 R167, -RZ, R165.H0_H0 ;  /* 0x200000a5ffa77230 */ /* 0x000fc40000004100 */
[-C--:B------:R-:W-:Y:S01]  /*3810*/  FMUL.FTZ R171, R85, R168.reuse ;  /* 0x000000a855ab7220 */ /* 0x080fe20000410000 */
[----:B------:R-:W-:Y:S02]  /*3820*/  HADD2.F32 R165, -RZ, R165.H1_H1 ;  /* 0x300000a5ffa57230 */ /* 0x000fe40000004100 */
[C---:B------:R-:W-:Y:S01]  /*3830*/  FMUL.FTZ R168, R164.reuse, R168 ;  /* 0x000000a8a4a87220 */ /* 0x040fe20000410000 */
[----:B------:R-:W-:-:S03]  /*3840*/  FFMA.FTZ R164, R164, R167, -R171 ;  /* 0x000000a7a4a47223 */ /* 0x000fc600000108ab */
[----:B------:R-:W-:Y:S01]  /*3850*/  FFMA.FTZ R85, R85, R167, R168 ;  /* 0x000000a755557223 */ /* 0x000fe200000100a8 */
[----:B------:R-:W-:Y:S01]  /*3860*/  F2FP.F16.E4M3.UNPACK_B R168, R13.H1 ;  /* 0x0000000dffa8723e */ /* 0x000fe200030006ff */
[----:B------:R-:W-:-:S04]  /*3870*/  HADD2.F32 R167, -RZ, R84.H1_H1 ;  /* 0x30000054ffa77230 */ /* 0x000fc80000004100 */
[--C-:B------:R-:W-:Y:S02]  /*3880*/  HADD2.F32 R13, -RZ, R168.reuse.H1_H1 ;  /* 0x300000a8ff0d7230 */ /* 0x100fe40000004100 */
[----:B------:R-:W-:-:S03]  /*3890*/  HADD2.F32 R84, -RZ, R168.H0_H0 ;  /* 0x200000a8ff547230 */ /* 0x000fc60000004100 */
[CC--:B------:R-:W-:Y:S02]  /*38a0*/  FMUL.FTZ R168, R13.reuse, R167.reuse ;  /* 0x000000a70da87220 */ /* 0x0c0fe40000410000 */
[C---:B------:R-:W-:Y:S02]  /*38b0*/  FMUL.FTZ R167, R84.reuse, R167 ;  /* 0x000000a754a77220 */ /* 0x040fe40000410000 */
[-C--:B------:R-:W-:Y:S02]  /*38c0*/  FFMA.FTZ R84, R84, R165.reuse, -R168 ;  /* 0x000000a554547223 */ /* 0x080fe400000108a8 */
[----:B------:R-:W-:Y:S01]  /*38d0*/  FFMA.FTZ R165, R13, R165, R167 ;  /* 0x000000a50da57223 */ /* 0x000fe200000100a7 */
[----:B------:R-:W-:Y:S02]  /*38e0*/  IMAD.U32 R13, R82, 0x10000, RZ ;  /* 0x00010000520d7824 */ /* 0x000fe400078e00ff */
[----:B------:R-:W-:Y:S01]  /*38f0*/  IMAD.MOV.U32 R82, RZ, RZ, R15 ;  /* 0x000000ffff527224 */ /* 0x000fe200078e000f */
[----:B------:R-:W-:-:S02]  /*3900*/  F2FP.F16.E4M3.UNPACK_B R15, R83.H1 ;  /* 0x00000053ff0f723e */ /* 0x000fc400030006ff */
[----:B------:R-:W-:Y:S02]  /*3910*/  LOP3.LUT R13, R166, 0xff0000, R13, 0xf8, !PT ;  /* 0x00ff0000a60d7812 */ /* 0x000fe400078ef80d */
[-C--:B------:R-:W-:Y:S01]  /*3920*/  F2FP.F16.E4M3.UNPACK_B R171, R82.reuse ;  /* 0x00000052ffab723e */ /* 0x080fe200020006ff */
[--C-:B------:R-:W-:Y:S01]  /*3930*/  HADD2.F32 R168, -RZ, R15.reuse.H0_H0 ;  /* 0x2000000fffa87230 */ /* 0x100fe20000004100 */
[-C--:B------:R-:W-:Y:S01]  /*3940*/  F2FP.F16.E4M3.UNPACK_B R166, R13.reuse.H1 ;  /* 0x0000000dffa6723e */ /* 0x080fe200030006ff */
[----:B------:R-:W-:Y:S01]  /*3950*/  HADD2.F32 R15, -RZ, R15.H1_H1 ;  /* 0x3000000fff0f7230 */ /* 0x000fe20000004100 */
[----:B------:R-:W-:Y:S01]  /*3960*/  F2FP.F16.E4M3.UNPACK_B R82, R82.H1 ;  /* 0x00000052ff52723e */ /* 0x000fe200030006ff */
[--C-:B------:R-:W-:Y:S01]  /*3970*/  HADD2.F32 R167, -RZ, R171.reuse.H1_H1 ;  /* 0x300000abffa77230 */ /* 0x100fe20000004100 */
[----:B------:R-:W-:Y:S01]  /*3980*/  F2FP.SATFINITE.E4M3.F32.PACK_AB_MERGE_C R84, R165, R84, RZ ;  /* 0x00000054a554723e */ /* 0x000fe200048070ff */
[--C-:B------:R-:W-:Y:S01]  /*3990*/  HADD2.F32 R176, -RZ, R166.reuse.H0_H0 ;  /* 0x200000a6ffb07230 */ /* 0x100fe20000004100 */
[----:B------:R-:W-:Y:S01]  /*39a0*/  F2FP.F16.E4M3.UNPACK_B R13, R13 ;  /* 0x0000000dff0d723e */ /* 0x000fe200020006ff */
[----:B------:R-:W-:Y:S01]  /*39b0*/  HADD2.F32 R171, -RZ, R171.H0_H0 ;  /* 0x200000abffab7230 */ /* 0x000fe20000004100 */
[----:B------:R-:W-:Y:S01]  /*39c0*/  F2FP.SATFINITE.E4M3.F32.PACK_AB_MERGE_C R85, R85, R164, R84 ;  /* 0x000000a45555723e */ /* 0x000fe20004807054 */
[----:B------:R-:W-:-:S02]  /*39d0*/  HADD2.F32 R166, -RZ, R166.H1_H1 ;  /* 0x300000a6ffa67230 */ /* 0x000fc40000004100 */
[----:B------:R-:W-:Y:S01]  /*39e0*/  FMUL.FTZ R177, R167, R176 ;  /* 0x000000b0a7b17220 */ /* 0x000fe20000410000 */
[----:B------:R-:W-:Y:S02]  /*39f0*/  F2FP.F16.E4M3.UNPACK_B R84, R14 ;  /* 0x0000000eff54723e */ /* 0x000fe400020006ff */
[----:B------:R-:W-:Y:S01]  /*3a00*/  F2FP.F16.E4M3.UNPACK_B R83, R83 ;  /* 0x00000053ff53723e */ /* 0x000fe200020006ff */
[C---:B------:R-:W-:Y:S01]  /*3a10*/  FFMA.FTZ R177, R171.reuse, R168, -R177 ;  /* 0x000000a8abb17223 */ /* 0x040fe200000108b1 */
[----:B------:R-:W-:Y:S01]  /*3a20*/  FMUL.FTZ R171, R171, R176 ;  /* 0x000000b0abab7220 */ /* 0x000fe20000410000 */
[----:B------:R-:W-:Y:S02]  /*3a30*/  F2FP.F16.E4M3.UNPACK_B R14, R14.H1 ;  /* 0x0000000eff0e723e */ /* 0x000fe400030006ff */
[----:B------:R-:W-:Y:S02]  /*3a40*/  HADD2.F32 R164, -RZ, R83.H0_H0 ;  /* 0x20000053ffa47230 */ /* 0x000fe40000004100 */
[----:B------:R-:W-:Y:S01]  /*3a50*/  FFMA.FTZ R171, R167, R168, R171 ;  /* 0x000000a8a7ab7223 */ /* 0x000fe200000100ab */
[----:B------:R-:W-:-:S02]  /*3a60*/  HADD2.F32 R167, -RZ, R82.H1_H1 ;  /* 0x30000052ffa77230 */ /* 0x000fc40000004100 */
[----:B------:R-:W-:Y:S02]  /*3a70*/  HADD2.F32 R82, -RZ, R82.H0_H0 ;  /* 0x20000052ff527230 */ /* 0x000fe40000004100 */
[----:B------:R-:W-:Y:S02]  /*3a80*/  HADD2.F32 R83, -RZ, R83.H1_H1 ;  /* 0x30000053ff537230 */ /* 0x000fe40000004100 */
[----:B------:R-:W-:-:S04]  /*3a90*/  FMUL.FTZ R168, R167, R166 ;  /* 0x000000a6a7a87220 */ /* 0x000fc80000410000 */
[CC--:B------:R-:W-:Y:S01]  /*3aa0*/  FFMA.FTZ R168, R82.reuse, R15.reuse, -R168 ;  /* 0x0000000f52a87223 */ /* 0x0c0fe200000108a8 */
[----:B------:R-:W-:Y:S01]  /*3ab0*/  FMUL.FTZ R82, R82, R166 ;  /* 0x000000a652527220 */ /* 0x000fe20000410000 */
[--C-:B------:R-:W-:Y:S02]  /*3ac0*/  HADD2.F32 R166, -RZ, R13.reuse.H0_H0 ;  /* 0x2000000dffa67230 */ /* 0x100fe40000004100 */
[----:B------:R-:W-:Y:S02]  /*3ad0*/  HADD2.F32 R13, -RZ, R13.H1_H1 ;  /* 0x3000000dff0d7230 */ /* 0x000fe40000004100 */
[----:B------:R-:W-:Y:S01]  /*3ae0*/  FFMA.FTZ R82, R167, R15, R82 ;  /* 0x0000000fa7527223 */ /* 0x000fe20000010052 */
[--C-:B------:R-:W-:Y:S02]  /*3af0*/  HADD2.F32 R15, -RZ, R84.reuse.H1_H1 ;  /* 0x30000054ff0f7230 */ /* 0x100fe40000004100 */
[----:B------:R-:W-:Y:S02]  /*3b00*/  HADD2.F32 R84, -RZ, R84.H0_H0 ;  /* 0x20000054ff547230 */ /* 0x000fe40000004100 */
[----:B------:R-:W-:-:S02]  /*3b10*/  HADD2.F32 R167, -RZ, R163.H1_H1 ;  /* 0x300000a3ffa77230 */ /* 0x000fc40000004100 */
[CC--:B------:R-:W-:Y:S01]  /*3b20*/  FMUL.FTZ R165, R15.reuse, R166.reuse ;  /* 0x000000a60fa57220 */ /* 0x0c0fe20000410000 */
[----:B------:R-:W-:Y:S02]  /*3b30*/  HADD2.F32 R163, -RZ, R163.H0_H0 ;  /* 0x200000a3ffa37230 */ /* 0x000fe40000004100 */
[----:B------:R-:W-:Y:S01]  /*3b40*/  FMUL.FTZ R166, R84, R166 ;  /* 0x000000a654a67220 */ /* 0x000fe20000410000 */
[----:B------:R-:W-:Y:S01]  /*3b50*/  F2FP.SATFINITE.E4M3.F32.PACK_AB_MERGE_C R82, R82, R168, RZ ;  /* 0x000000a85252723e */ /* 0x000fe200048070ff */
[-C--:B------:R-:W-:Y:S02]  /*3b60*/  FFMA.FTZ R165, R84, R164.reuse, -R165 ;  /* 0x000000a454a57223 */ /* 0x080fe400000108a5 */
[----:B------:R-:W-:Y:S01]  /*3b70*/  FFMA.FTZ R166, R15, R164, R166 ;  /* 0x000000a40fa67223 */ /* 0x000fe200000100a6 */
[--C-:B------:R-:W-:Y:S02]  /*3b80*/  HADD2.F32 R15, -RZ, R14.reuse.H1_H1 ;  /* 0x3000000eff0f7230 */ /* 0x100fe40000004100 */
[----:B------:R-:W-:-:S03]  /*3b90*/  HADD2.F32 R14, -RZ, R14.H0_H0 ;  /* 0x2000000eff0e7230 */ /* 0x000fc60000004100 */
[CC--:B------:R-:W-:Y:S02]  /*3ba0*/  FMUL.FTZ R84, R15.reuse, R13.reuse ;  /* 0x0000000d0f547220 */ /* 0x0c0fe40000410000 */
[C---:B------:R-:W-:Y:S02]  /*3bb0*/  FMUL.FTZ R164, R14.reuse, R13 ;  /* 0x0000000d0ea47220 */ /* 0x040fe40000410000 */
[-C--:B------:R-:W-:Y:S01]  /*3bc0*/  FFMA.FTZ R13, R14, R83.reuse, -R84 ;  /* 0x000000530e0d7223 */ /* 0x080fe20000010854 */
[----:B------:R-:W-:Y:S01]  /*3bd0*/  F2FP.F16.E4M3.UNPACK_B R84, R12.H1 ;  /* 0x0000000cff54723e */ /* 0x000fe200030006ff */
[----:B------:R-:W-:Y:S01]  /*3be0*/  FFMA.FTZ R14, R15, R83, R164 ;  /* 0x000000530f0e7223 */ /* 0x000fe200000100a4 */
[--C-:B------:R-:W-:Y:S02]  /*3bf0*/  HADD2.F32 R83, -RZ, R162.reuse.H1_H1 ;  /* 0x300000a2ff537230 */ /* 0x100fe40000004100 */
[----:B------:R-:W-:Y:S02]  /*3c00*/  HADD2.F32 R162, -RZ, R162.H0_H0 ;  /* 0x200000a2ffa27230 */ /* 0x000fe40000004100 */
[--C-:B------:R-:W-:Y:S01]  /*3c10*/  HADD2.F32 R15, -RZ, R84.reuse.H1_H1 ;  /* 0x30000054ff0f7230 */ /* 0x100fe20000004100 */
[----:B------:R-:W-:Y:S01]  /*3c20*/  F2FP.SATFINITE.E4M3.F32.PACK_AB_MERGE_C R13, R14, R13, RZ ;  /* 0x0000000d0e0d723e */ /* 0x000fe200048070ff */
[----:B------:R-:W-:-:S03]  /*3c30*/  HADD2.F32 R84, -RZ, R84.H0_H0 ;  /* 0x20000054ff547230 */ /* 0x000fc60000004100 */
[C---:B------:R-:W-:Y:S01]  /*3c40*/  FMUL.FTZ R164, R15.reuse, R167 ;  /* 0x000000a70fa47220 */ /* 0x040fe20000410000 */
[----:B------:R-:W-:Y:S01]  /*3c50*/  F2FP.SATFINITE.E4M3.F32.PACK_AB_MERGE_C R14, R166, R165, R13 ;  /* 0x000000a5a60e723e */ /* 0x000fe2000480700d */
[C---:B------:R-:W-:Y:S01]  /*3c60*/  FMUL.FTZ R167, R84.reuse, R167 ;  /* 0x000000a754a77220 */ /* 0x040fe20000410000 */
[----:B------:R-:W-:Y:S01]  /*3c70*/  MOV R13, R85 ;  /* 0x00000055000d7202 */ /* 0x000fe20000000f00 */
[-C--:B------:R-:W-:Y:S02]  /*3c80*/  FFMA.FTZ R164, R84, R83.reuse, -R164 ;  /* 0x0000005354a47223 */ /* 0x080fe400000108a4 */
[----:B------:R-:W-:Y:S01]  /*3c90*/  FFMA.FTZ R167, R15, R83, R167 ;  /* 0x000000530fa77223 */ /* 0x000fe200000100a7 */
[----:B------:R-:W-:-:S04]  /*3ca0*/  F2FP.F16.E4M3.UNPACK_B R15, R12 ;  /* 0x0000000cff0f723e */ /* 0x000fc800020006ff */
[----:B------:R-:W-:Y:S01]  /*3cb0*/  F2FP.SATFINITE.E4M3.F32.PACK_AB_MERGE_C R164, R167, R164, RZ ;  /* 0x000000a4a7a4723e */ /* 0x000fe200048070ff */
[--C-:B------:R-:W-:Y:S02]  /*3cc0*/  HADD2.F32 R12, -RZ, R15.reuse.H1_H1 ;  /* 0x3000000fff0c7230 */ /* 0x100fe40000004100 */
[----:B------:R-:W-:-:S03]  /*3cd0*/  HADD2.F32 R15, -RZ, R15.H0_H0 ;  /* 0x2000000fff0f7230 */ /* 0x000fc60000004100 */
[CC--:B------:R-:W-:Y:S02]  /*3ce0*/  FMUL.FTZ R83, R12.reuse, R163.reuse ;  /* 0x000000a30c537220 */ /* 0x0c0fe40000410000 */
[C---:B------:R-:W-:Y:S02]  /*3cf0*/  FMUL.FTZ R163, R15.reuse, R163 ;  /* 0x000000a30fa37220 */ /* 0x040fe40000410000 */
[-C--:B------:R-:W-:Y:S01]  /*3d00*/  FFMA.FTZ R83, R15, R162.reuse, -R83 ;  /* 0x000000a20f537223 */ /* 0x080fe20000010853 */
[----:B------:R-:W-:Y:S01]  /*3d10*/  F2FP.SATFINITE.E4M3.F32.PACK_AB_MERGE_C R15, R171, R177, R82 ;  /* 0x000000b1ab0f723e */ /* 0x000fe20004807052 */
[----:B------:R-:W-:-:S05]  /*3d20*/  FFMA.FTZ R12, R12, R162, R163 ;  /* 0x000000a20c0c7223 */ /* 0x000fca00000100a3 */
[----:B------:R-:W-:-:S07]  /*3d30*/  F2FP.SATFINITE.E4M3.F32.PACK_AB_MERGE_C R12, R12, R83, R164 ;  /* 0x000000530c0c723e */ /* 0x000fce00048070a4 */
.L_x_456:
[----:B------:R-:W-:Y:S05]  /*3d40*/  BSYNC B3 ;  /* 0x0000000000037941 */ /* 0x000fea0003800000 */
.L_x_455:
[----:B----4-:R-:W-:-:S05]  /*3d50*/  IADD3 R82, P2, R16, R11, RZ ;  /* 0x0000000b10527210 */ /* 0x010fca0007f5e0ff */
[----:B---3--:R-:W-:-:S05]  /*3d60*/  IMAD.X R83, R150, 0x1, R17, P2 ;  /* 0x0000000196537824 */ /* 0x008fca00010e0611 */
[----:B0-----:R0:W-:Y:S03]  /*3d70*/  ST.E.128 desc[UR50][R82.64], R12 ;  /* 0x0000000c52007985 */ /* 0x0011e6000c101d32 */
.L_x_454:
[----:B------:R-:W-:Y:S05]  /*3d80*/  BSYNC B2 ;  /* 0x0000000000027941 */ /* 0x000fea0003800000 */
.L_x_453:
[----:B------:R-:W-:Y:S01]  /*3d90*/  ISETP.NE.AND P2, PT, R29, RZ, PT ;  /* 0x000000ff1d00720c */ /* 0x000fe20003f45270 */
[----:B------:R-:W-:-:S12]  /*3da0*/  BSSY B2, `(.L_x_457) ;  /* 0x0000076000027945 */ /* 0x000fd80003800000 */
[----:B------:R-:W-:Y:S05]  /*3db0*/  @!P2 BRA `(.L_x_458) ;  /* 0x0000000400d0a947 */ /* 0x000fea0003800000 */
[----:B0-----:R0:W0:Y:S01]  /*3dc0*/  LDS.128 R12, [R36+0x1a400] ;  /* 0x01a40000240c7984 */ /* 0x0010220000000c00 */
[----:B------:R-:W-:Y:S01]  /*3dd0*/  ISETP.GE.AND P2, PT, R201, R118, PT ;  /* 0x00000076c900720c */ /* 0x000fe20003f46270 */
[----:B------:R-:W-:-:S12]  /*3de0*/  BSSY B3, `(.L_x_459) ;  /* 0x000006d000037945 */ /* 0x000fd80003800000 */
[----:B------:R-:W-:Y:S05]  /*3df0*/  @P2 BRA `(.L_x_460) ;  /* 0x0000000400ac2947 */ /* 0x000fea0003800000 */
[----:B0-----:R-:W-:Y:S01]  /*3e00*/  IMAD.MOV.U32 R80, RZ, RZ, R13 ;  /* 0x000000ffff507224 */ /* 0x001fe200078e000d */
[----:B------:R-:W-:Y:S02]  /*3e10*/  F2FP.F16.E4M3.UNPACK_B R82, R160.H1 ;  /* 0x000000a0ff52723e */ /* 0x000fe400030006ff */
[----:B------:R-:W-:Y:S02]  /*3e20*/  F2FP.F16.E4M3.UNPACK_B R13, R161.H1 ;  /* 0x000000a1ff0d723e */ /* 0x000fe400030006ff */
[----:B------:R-:W-:Y:S01]  /*3e30*/  F2FP.F16.E4M3.UNPACK_B R78, R80 ;  /* 0x00000050ff4e723e */ /* 0x000fe200020006ff */
[----:B------:R-:W-:Y:S01]  /*3e40*/  HADD2.F32 R83, -RZ, R82.H0_H0 ;  /* 0x20000052ff537230 */ /* 0x000fe20000004100 */
[----:B------:R-:W-:Y:S01]  /*3e50*/  F2FP.F16.E4M3.UNPACK_B R160, R160 ;  /* 0x000000a0ffa0723e */ /* 0x000fe200020006ff */
[----:B------:R-:W-:Y:S02]  /*3e60*/  HADD2.F32 R85, -RZ, R13.H0_H0 ;  /* 0x2000000dff557230 */ /* 0x000fe40000004100 */
[----:B------:R-:W-:-:S02]  /*3e70*/  HADD2.F32 R84, -RZ, R78.H1_H1 ;  /* 0x3000004eff547230 */ /* 0x000fc40000004100 */
[----:B------:R-:W-:Y:S02]  /*3e80*/  HADD2.F32 R78, -RZ, R78.H0_H0 ;  /* 0x2000004eff4e7230 */ /* 0x000fe40000004100 */
[----:B------:R-:W-:Y:S02]  /*3e90*/  HADD2.F32 R82, -RZ, R82.H1_H1 ;  /* 0x30000052ff527230 */ /* 0x000fe40000004100 */
[-C--:B------:R-:W-:Y:S01]  /*3ea0*/  FMUL.FTZ R163, R84, R83.reuse ;  /* 0x0000005354a37220 */ /* 0x080fe20000410000 */
[----:B------:R-:W-:Y:S02]  /*3eb0*/  HADD2.F32 R13, -RZ, R13.H1_H1 ;  /* 0x3000000dff0d7230 */ /* 0x000fe40000004100 */
[C---:B------:R-:W-:Y:S01]  /*3ec0*/  FMUL.FTZ R165, R78.reuse, R83 ;  /* 0x000000534ea57220 */ /* 0x040fe20000410000 */
[----:B------:R-:W-:Y:S02]  /*3ed0*/  HADD2.F32 R162, -RZ, R160.H1_H1 ;  /* 0x300000a0ffa27230 */ /* 0x000fe40000004100 */
[-C--:B------:R-:W-:Y:S01]  /*3ee0*/  FFMA.FTZ R83, R78, R85.reuse, -R163 ;  /* 0x000000554e537223 */ /* 0x080fe200000108a3 */
[----:B------:R-:W-:Y:S01]  /*3ef0*/  FFMA.FTZ R78, R84, R85, R165 ;  /* 0x00000055544e7223 */ /* 0x000fe200000100a5 */
[----:B------:R-:W-:Y:S01]  /*3f00*/  F2FP.F16.E4M3.UNPACK_B R84, R80.H1 ;  /* 0x00000050ff54723e */ /* 0x000fe200030006ff */
[----:B------:R-:W-:-:S04]  /*3f10*/  IMAD.MOV.U32 R80, RZ, RZ, R12 ;  /* 0x000000ffff507224 */ /* 0x000fc800078e000c */
[--C-:B------:R-:W-:Y:S01]  /*3f20*/  HADD2.F32 R85, -RZ, R84.reuse.H1_H1 ;  /* 0x30000054ff557230 */ /* 0x100fe20000004100 */
[-C--:B------:R-:W-:Y:S01]  /*3f30*/  F2FP.F16.E4M3.UNPACK_B R12, R80.reuse.H1 ;  /* 0x00000050ff0c723e */ /* 0x080fe200030006ff */
[----:B------:R-:W-:Y:S01]  /*3f40*/  HADD2.F32 R84, -RZ, R84.H0_H0 ;  /* 0x20000054ff547230 */ /* 0x000fe20000004100 */
[----:B------:R-:W-:Y:S02]  /*3f50*/  F2FP.F16.E4M3.UNPACK_B R80, R80 ;  /* 0x00000050ff50723e */ /* 0x000fe400020006ff */
[CC--:B------:R-:W-:Y:S02]  /*3f60*/  FMUL.FTZ R163, R85.reuse, R82.reuse ;  /* 0x0000005255a37220 */ /* 0x0c0fe40000410000 */
[C---:B------:R-:W-:Y:S02]  /*3f70*/  FMUL.FTZ R82, R84.reuse, R82 ;  /* 0x0000005254527220 */ /* 0x040fe40000410000 */
[-C--:B------:R-:W-:Y:S02]  /*3f80*/  FFMA.FTZ R84, R84, R13.reuse, -R163 ;  /* 0x0000000d54547223 */ /* 0x080fe400000108a3 */
[----:B------:R-:W-:Y:S01]  /*3f90*/  FFMA.FTZ R85, R85, R13, R82 ;  /* 0x0000000d55557223 */ /* 0x000fe20000010052 */
[----:B------:R-:W-:Y:S01]  /*3fa0*/  F2FP.F16.E4M3.UNPACK_B R82, R161 ;  /* 0x000000a1ff52723e */ /* 0x000fe200020006ff */
[----:B------:R-:W-:-:S02]  /*3fb0*/  HADD2.F32 R13, -RZ, R12.H1_H1 ;  /* 0x3000000cff0d7230 */ /* 0x000fc40000004100 */
[----:B------:R-:W-:Y:S01]  /*3fc0*/  HADD2.F32 R12, -RZ, R12.H0_H0 ;  /* 0x2000000cff0c7230 */ /* 0x000fe20000004100 */
[----:B------:R-:W-:Y:S01]  /*3fd0*/  F2FP.SATFINITE.E4M3.F32.PACK_AB_MERGE_C R84, R85, R84, RZ ;  /* 0x000000545554723e */ /* 0x000fe200048070ff */
[----:B------:R-:W-:Y:S02]  /*3fe0*/  HADD2.F32 R161, -RZ, R82.H1_H1 ;  /* 0x30000052ffa17230 */ /* 0x000fe40000004100 */
[-C--:B------:R-:W-:Y:S01]  /*3ff0*/  FMUL.FTZ R163, R13, R162.reuse ;  /* 0x000000a20da37220 */ /* 0x080fe20000410000 */
[----:B------:R-:W-:Y:S02]  /*4000*/  HADD2.F32 R85, -RZ, R160.H0_H0 ;  /* 0x200000a0ff557230 */ /* 0x000fe40000004100 */
[C---:B------:R-:W-:Y:S01]  /*4010*/  FMUL.FTZ R162, R12.reuse, R162 ;  /* 0x000000a20ca27220 */ /* 0x040fe20000410000 */
[--C-:B------:R-:W-:Y:S02]  /*4020*/  HADD2.F32 R160, -RZ, R80.reuse.H1_H1 ;  /* 0x30000050ffa07230 */ /* 0x100fe40000004100 */
[----:B------:R-:W-:Y:S01]  /*4030*/  FFMA.FTZ R12, R12, R161, -R163 ;  /* 0x000000a10c0c7223 */ /* 0x000fe200000108a3 */
[----:B------:R-:W-:-:S02]  /*4040*/  HADD2.F32 R80, -RZ, R80.H0_H0 ;  /* 0x20000050ff507230 */ /* 0x000fc40000004100 */
[----:B------:R-:W-:Y:S01]  /*4050*/  FFMA.FTZ R13, R13, R161, R162 ;  /* 0x000000a10d0d7223 */ /* 0x000fe200000100a2 */
[----:B------:R-:W-:Y:S02]  /*4060*/  HADD2.F32 R161, -RZ, R82.H0_H0 ;  /* 0x20000052ffa17230 */ /* 0x000fe40000004100 */
[----:B------:R-:W-:Y:S01]  /*4070*/  FMUL.FTZ R163, R160, R85 ;  /* 0x00000055a0a37220 */ /* 0x000fe20000410000 */
[----:B------:R-:W-:Y:S01]  /*4080*/  F2FP.SATFINITE.E4M3.F32.PACK_AB_MERGE_C R78, R78, R83, R84 ;  /* 0x000000534e4e723e */ /* 0x000fe20004807054 */
[C---:B------:R-:W-:Y:S01]  /*4090*/  FMUL.FTZ R165, R80.reuse, R85 ;  /* 0x0000005550a57220 */ /* 0x040fe20000410000 */
[----:B------:R-:W-:Y:S01]  /*40a0*/  SHF.R.U32.HI R84, RZ, 0x8, R81 ;  /* 0x00000008ff547819 */ /* 0x000fe20000011651 */
[-C--:B------:R-:W-:Y:S01]  /*40b0*/  FFMA.FTZ R85, R80, R161.reuse, -R163 ;  /* 0x000000a150557223 */ /* 0x080fe200000108a3 */
[----:B------:R-:W-:Y:S01]  /*40c0*/  LOP3.LUT R83, R81, 0xff0000ff, RZ, 0xc0, !PT ;  /* 0xff0000ff51537812 */ /* 0x000fe200078ec0ff */
[----:B------:R-:W-:Y:S01]  /*40d0*/  FFMA.FTZ R80, R160, R161, R165 ;  /* 0x000000a1a0507223 */ /* 0x000fe200000100a5 */
[----:B------:R-:W-:Y:S01]  /*40e0*/  SHF.R.U32.HI R81, RZ, 0x10, R81 ;  /* 0x00000010ff517819 */ /* 0x000fe20000011651 */
[----:B------:R-:W-:Y:S01]  /*40f0*/  IMAD.SHL.U32 R84, R84, 0x100, RZ ;  /* 0x0000010054547824 */ /* 0x000fe200078e00ff */
[----:B------:R-:W-:-:S02]  /*4100*/  SHF.R.U32.HI R161, RZ, 0x8, R79 ;  /* 0x00000008ffa17819 */ /* 0x000fc4000001164f */
[----:B------:R-:W-:Y:S01]  /*4110*/  LOP3.LUT R82, R79, 0xff0000ff, RZ, 0xc0, !PT ;  /* 0xff0000ff4f527812 */ /* 0x000fe200078ec0ff */
[----:B------:R-:W-:Y:S01]  /*4120*/  IMAD.U32 R81, R81, 0x10000, RZ ;  /* 0x0001000051517824 */ /* 0x000fe200078e00ff */
[----:B------:R-:W-:Y:S02]  /*4130*/  SHF.R.U32.HI R160, RZ, 0x10, R79 ;  /* 0x00000010ffa07819 */ /* 0x000fe4000001164f */
[----:B------:R-:W-:Y:S02]  /*4140*/  SHF.L.U32 R79, R161, 0x8, RZ ;  /* 0x00000008a14f7819 */ /* 0x000fe400000006ff */
[----:B------:R-:W-:Y:S02]  /*4150*/  LOP3.LUT R84, R83, 0xff00, R84, 0xf8, !PT ;  /* 0x0000ff0053547812 */ /* 0x000fe400078ef854 */
[----:B------:R-:W-:Y:S01]  /*4160*/  LOP3.LUT R79, R82, 0xff00, R79, 0xf8, !PT ;  /* 0x0000ff00524f7812 */ /* 0x000fe200078ef84f */
[----:B------:R-:W-:Y:S01]  /*4170*/  IMAD.U32 R82, R160, 0x10000, RZ ;  /* 0x00010000a0527824 */ /* 0x000fe200078e00ff */
[----:B------:R-:W-:-:S02]  /*4180*/  LOP3.LUT R84, R84, 0xff0000, R81, 0xf8, !PT ;  /* 0x00ff000054547812 */ /* 0x000fc400078ef851 */
[----:B------:R-:W-:Y:S02]  /*4190*/  MOV R81, R15 ;  /* 0x0000000f00517202 */ /* 0x000fe40000000f00 */
[----:B------:R-:W-:Y:S02]  /*41a0*/  LOP3.LUT R83, R79, 0xff0000, R82, 0xf8, !PT ;  /* 0x00ff00004f537812 */ /* 0x000fe400078ef852 */
[----:B------:R-:W-:Y:S02]  /*41b0*/  F2FP.F16.E4M3.UNPACK_B R15, R81 ;  /* 0x00000051ff0f723e */ /* 0x000fe400020006ff */
[----:B------:R-:W-:Y:S02]  /*41c0*/  F2FP.F16.E4M3.UNPACK_B R160, R84.H1 ;  /* 0x00000054ffa0723e */ /* 0x000fe400030006ff */
[-C--:B------:R-:W-:Y:S01]  /*41d0*/  F2FP.F16.E4M3.UNPACK_B R79, R83.reuse.H1 ;  /* 0x00000053ff4f723e */ /* 0x080fe200030006ff */
[--C-:B------:R-:W-:Y:S01]  /*41e0*/  HADD2.F32 R161, -RZ, R15.reuse.H1_H1 ;  /* 0x3000000fffa17230 */ /* 0x100fe20000004100 */
[----:B------:R-:W-:Y:S01]  /*41f0*/  F2FP.F16.E4M3.UNPACK_B R83, R83 ;  /* 0x00000053ff53723e */ /* 0x000fe200020006ff */
[----:B------:R-:W-:Y:S01]  /*4200*/  HADD2.F32 R82, -RZ, R160.H0_H0 ;  /* 0x200000a0ff527230 */ /* 0x000fe20000004100 */
[----:B------:R-:W-:Y:S01]  /*4210*/  F2FP.SATFINITE.E4M3.F32.PACK_AB_MERGE_C R12, R13, R12, RZ ;  /* 0x0000000c0d0c723e */ /* 0x000fe200048070ff */
[----:B------:R-:W-:-:S02]  /*4220*/  HADD2.F32 R15, -RZ, R15.H0_H0 ;  /* 0x2000000fff0f7230 */ /* 0x000fc40000004100 */
[--C-:B------:R-:W-:Y:S02]  /*4230*/  HADD2.F32 R162, -RZ, R79.reuse.H0_H0 ;  /* 0x2000004fffa27230 */ /* 0x100fe40000004100 */
[-C--:B------:R-:W-:Y:S01]  /*4240*/  FMUL.FTZ R164, R161, R82.reuse ;  /* 0x00000052a1a47220 */ /* 0x080fe20000410000 */
[----:B------:R-:W-:Y:S02]  /*4250*/  HADD2.F32 R79, -RZ, R79.H1_H1 ;  /* 0x3000004fff4f7230 */ /* 0x000fe40000004100 */
[C---:B------:R-:W-:Y:S01]  /*4260*/  FMUL.FTZ R166, R15.reuse, R82 ;  /* 0x000000520fa67220 */ /* 0x040fe20000410000 */
[----:B------:R-:W-:Y:S01]  /*4270*/  F2FP.SATFINITE.E4M3.F32.PACK_AB_MERGE_C R12, R80, R85, R12 ;  /* 0x00000055500c723e */ /* 0x000fe2000480700c */
[-C--:B------:R-:W-:Y:S01]  /*4280*/  FFMA.FTZ R82, R15, R162.reuse, -R164 ;  /* 0x000000a20f527223 */ /* 0x080fe200000108a4 */
[----:B------:R-:W-:Y:S02]  /*4290*/  IMAD.MOV.U32 R13, RZ, RZ, R78 ;  /* 0x000000ffff0d7224 */ /* 0x000fe400078e004e */
[----:B------:R-:W-:Y:S01]  /*42a0*/  FFMA.FTZ R15, R161, R162, R166 ;  /* 0x000000a2a10f7223 */ /* 0x000fe200000100a6 */
[----:B------:R-:W-:Y:S01]  /*42b0*/  F2FP.F16.E4M3.UNPACK_B R161, R81.H1 ;  /* 0x00000051ffa1723e */ /* 0x000fe200030006ff */
[----:B------:R-:W-:-:S02]  /*42c0*/  IMAD.MOV.U32 R81, RZ, RZ, R14 ;  /* 0x000000ffff517224 */ /* 0x000fc400078e000e */
[----:B------:R-:W-:Y:S02]  /*42d0*/  HADD2.F32 R14, -RZ, R160.H1_H1 ;  /* 0x300000a0ff0e7230 */ /* 0x000fe40000004100 */
[--C-:B------:R-:W-:Y:S02]  /*42e0*/  HADD2.F32 R160, -RZ, R161.reuse.H1_H1 ;  /* 0x300000a1ffa07230 */ /* 0x100fe40000004100 */
[----:B------:R-:W-:-:S03]  /*42f0*/  HADD2.F32 R161, -RZ, R161.H0_H0 ;  /* 0x200000a1ffa17230 */ /* 0x000fc60000004100 */
[CC--:B------:R-:W-:Y:S02]  /*4300*/  FMUL.FTZ R162, R160.reuse, R14.reuse ;  /* 0x0000000ea0a27220 */ /* 0x0c0fe40000410000 */
[C---:B------:R-:W-:Y:S02]  /*4310*/  FMUL.FTZ R163, R161.reuse, R14 ;  /* 0x0000000ea1a37220 */ /* 0x040fe40000410000 */
[-C--:B------:R-:W-:Y:S01]  /*4320*/  FFMA.FTZ R14, R161, R79.reuse, -R162 ;  /* 0x0000004fa10e7223 */ /* 0x080fe200000108a2 */
[--C-:B------:R-:W-:Y:S02]  /*4330*/  HADD2.F32 R162, -RZ, R83.reuse.H1_H1 ;  /* 0x30000053ffa27230 */ /* 0x100fe40000004100 */
[----:B------:R-:W-:Y:S01]  /*4340*/  FFMA.FTZ R79, R160, R79, R163 ;  /* 0x0000004fa04f7223 */ /* 0x000fe200000100a3 */
[----:B------:R-:W-:Y:S01]  /*4350*/  F2FP.F16.E4M3.UNPACK_B R160, R84 ;  /* 0x00000054ffa0723e */ /* 0x000fe200020006ff */
[----:B------:R-:W-:Y:S01]  /*4360*/  HADD2.F32 R83, -RZ, R83.H0_H0 ;  /* 0x20000053ff537230 */ /* 0x000fe20000004100 */
[----:B------:R-:W-:-:S02]  /*4370*/  F2FP.F16.E4M3.UNPACK_B R84, R81.H1 ;  /* 0x00000051ff54723e */ /* 0x000fc400030006ff */
[----:B------:R-:W-:Y:S01]  /*4380*/  F2FP.F16.E4M3.UNPACK_B R81, R81 ;  /* 0x00000051ff51723e */ /* 0x000fe200020006ff */
[----:B------:R-:W-:Y:S01]  /*4390*/  HADD2.F32 R163, -RZ, R160.H1_H1 ;  /* 0x300000a0ffa37230 */ /* 0x000fe20000004100 */
[----:B------:R-:W-:Y:S01]  /*43a0*/  F2FP.SATFINITE.E4M3.F32.PACK_AB_MERGE_C R79, R79, R14, RZ ;  /* 0x0000000e4f4f723e */ /* 0x000fe200048070ff */
[--C-:B------:R-:W-:Y:S02]  /*43b0*/  HADD2.F32 R161, -RZ, R84.reuse.H1_H1 ;  /* 0x30000054ffa17230 */ /* 0x100fe40000004100 */
[----:B------:R-:W-:Y:S01]  /*43c0*/  HADD2.F32 R84, -RZ, R84.H0_H0 ;  /* 0x20000054ff547230 */ /* 0x000fe20000004100 */
[----:B------:R-:W-:Y:S02]  /*43d0*/  F2FP.SATFINITE.E4M3.F32.PACK_AB_MERGE_C R15, R15, R82, R79 ;  /* 0x000000520f0f723e */ /* 0x000fe4000480704f */
[-C--:B------:R-:W-:Y:S02]  /*43e0*/  FMUL.FTZ R165, R161, R163.reuse ;  /* 0x000000a3a1a57220 */ /* 0x080fe40000410000 */
[----:B------:R-:W-:-:S02]  /*43f0*/  FMUL.FTZ R164, R84, R163 ;  /* 0x000000a354a47220 */ /* 0x000fc40000410000 */
[-C--:B------:R-:W-:Y:S02]  /*4400*/  FFMA.FTZ R84, R84, R162.reuse, -R165 ;  /* 0x000000a254547223 */ /* 0x080fe400000108a5 */
[----:B------:R-:W-:Y:S01]  /*4410*/  FFMA.FTZ R161, R161, R162, R164 ;  /* 0x000000a2a1a17223 */ /* 0x000fe200000100a4 */
[----:B------:R-:W-:Y:S02]  /*4420*/  HADD2.F32 R162, -RZ, R160.H0_H0 ;  /* 0x200000a0ffa27230 */ /* 0x000fe40000004100 */
[--C-:B------:R-:W-:Y:S02]  /*4430*/  HADD2.F32 R160, -RZ, R81.reuse.H1_H1 ;  /* 0x30000051ffa07230 */ /* 0x100fe40000004100 */
[----:B------:R-:W-:Y:S01]  /*4440*/  HADD2.F32 R81, -RZ, R81.H0_H0 ;  /* 0x20000051ff517230 */ /* 0x000fe20000004100 */
[----:B------:R-:W-:Y:S02]  /*4450*/  F2FP.SATFINITE.E4M3.F32.PACK_AB_MERGE_C R84, R161, R84, RZ ;  /* 0x00000054a154723e */ /* 0x000fe400048070ff */
[----:B------:R-:W-:-:S02]  /*4460*/  FMUL.FTZ R164, R160, R162 ;  /* 0x000000a2a0a47220 */ /* 0x000fc40000410000 */
[C---:B------:R-:W-:Y:S02]  /*4470*/  FMUL.FTZ R163, R81.reuse, R162 ;  /* 0x000000a251a37220 */ /* 0x040fe40000410000 */
[-C--:B------:R-:W-:Y:S02]  /*4480*/  FFMA.FTZ R164, R81, R83.reuse, -R164 ;  /* 0x0000005351a47223 */ /* 0x080fe400000108a4 */
[----:B------:R-:W-:-:S05]  /*4490*/  FFMA.FTZ R163, R160, R83, R163 ;  /* 0x00000053a0a37223 */ /* 0x000fca00000100a3 */
[----:B------:R-:W-:-:S07]  /*44a0*/  F2FP.SATFINITE.E4M3.F32.PACK_AB_MERGE_C R14, R163, R164, R84 ;  /* 0x000000a4a30e723e */ /* 0x000fce0004807054 */
.L_x_460:
[----:B------:R-:W-:Y:S05]  /*44b0*/  BSYNC B3 ;  /* 0x0000000000037941 */ /* 0x000fea0003800000 */
.L_x_459:
[----:B------:R-:W-:-:S05]  /*44c0*/  IMAD.SHL.U32 R79, R173, 0x10, RZ ;  /* 0x00000010ad4f7824 */ /* 0x000fca00078e00ff */
[----:B----4-:R-:W-:-:S04]  /*44d0*/  IADD3 R78, P2, R11, R79, RZ ;  /* 0x0000004f0b4e7210 */ /* 0x010fc80007f5e0ff */
[----:B---3--:R-:W-:-:S05]  /*44e0*/  LEA.HI.X.SX32 R79, R79, R150, 0x1, P2 ;  /* 0x000000964f4f7211 */ /* 0x008fca00010f0eff */
[----:B0-----:R0:W-:Y:S04]  /*44f0*/  ST.E.128 desc[UR50][R78.64], R12 ;  /* 0x0000000c4e007985 */ /* 0x0011e8000c101d32 */
.L_x_458:
[----:B------:R-:W-:Y:S05]  /*4500*/  BSYNC B2 ;  /* 0x0000000000027941 */ /* 0x000fea0003800000 */
.L_x_457:
[----:B------:R-:W-:Y:S01]  /*4510*/  ISETP.NE.AND P2, PT, R30, RZ, PT ;  /* 0x000000ff1e00720c */ /* 0x000fe20003f45270 */
[----:B------:R-:W-:-:S12]  /*4520*/  BSSY B2, `(.L_x_461) ;  /* 0x0000076000027945 */ /* 0x000fd80003800000 */
[----:B------:R-:W-:Y:S05]  /*4530*/  @!P2 BRA `(.L_x_462) ;  /* 0x0000000400d0a947 */ /* 0x000fea0003800000 */
[----:B0-----:R-:W-:Y:S01]  /*4540*/  SHF.L.U32 R12, R174, 0x4, RZ ;  /* 0x00000004ae0c7819 */ /* 0x001fe200000006ff */
[----:B------:R-:W-:Y:S03]  /*4550*/  BSSY B3, `(.L_x_463) ;  /* 0x0000071000037945 */ /* 0x000fe60003800000 */
[----:B----4-:R-:W-:-:S04]  /*4560*/  IADD3 R78, P2, R11, R12, RZ ;  /* 0x0000000c0b4e7210 */ /* 0x010fc80007f5e0ff */
[----:B---3--:R-:W-:Y:S02]  /*4570*/  LEA.HI.X.SX32 R79, R12, R150, 0x1, P2 ;  /* 0x000000960c4f7211 */ /* 0x008fe400010f0eff */
[----:B------:R0:W3:Y:S01]  /*4580*/  LDS.128 R12, [R37+0x1cc00] ;  /* 0x01cc0000250c7984 */ /* 0x0000e20000000c00 */
[----:B------:R-:W-:-:S13]  /*4590*/  ISETP.GE.AND P2, PT, R200, R118, PT ;  /* 0x00000076c800720c */ /* 0x000fda0003f46270 */
[----:B0-----:R-:W-:Y:S05]  /*45a0*/  @P2 BRA `(.L_x_464) ;  /* 0x0000000400ac2947 */ /* 0x001fea0003800000 */
[----:B---3--:R-:W-:Y:S01]  /*45b0*/  IMAD.MOV.U32 R76, RZ, RZ, R13 ;  /* 0x000000ffff4c7224 */ /* 0x008fe200078e000d */
[-C--:B------:R-:W-:Y:S02]  /*45c0*/  F2FP.F16.E4M3.UNPACK_B R82, R159.reuse.H1 ;  /* 0x0000009fff52723e */ /* 0x080fe400030006ff */
        /* <DEDUP_REMOVED lines=9> */
[----:B------:R-:W-:-:S03]  /*4660*/  FMUL.FTZ R161, R74, R81 ;  /* 0x000000514aa17220 */ /* 0x000fc60000410000 */
[-C--:B------:R-:W-:Y:S01]  /*4670*/  FFMA.FTZ R81, R74, R83.reuse, -R85 ;  /* 0x000000534a517223 */ /* 0x080fe20000010855 */
[----:B------:R-:W-:Y:S01]  /*4680*/  FFMA.FTZ R74, R80, R83, R161 ;  /* 0x00000053504a7223 */ /* 0x000fe200000100a1 */
[----:B------:R-:W-:Y:S01]  /*4690*/  F2FP.F16.E4M3.UNPACK_B R80, R76.H1 ;  /* 0x0000004cff50723e */ /* 0x000fe200030006ff */
[----:B------:R-:W-:Y:S02]  /*46a0*/  IMAD.MOV.U32 R76, RZ, RZ, R12 ;  /* 0x000000ffff4c7224 */ /* 0x000fe400078e000c */
[----:B------:R-:W-:Y:S01]  /*46b0*/  HADD2.F32 R83, -RZ, R82.H1_H1 ;  /* 0x30000052ff537230 */ /* 0x000fe20000004100 */
[----:B------:R-:W-:Y:S01]  /*46c0*/  F2FP.F16.E4M3.UNPACK_B R82, R158 ;  /* 0x0000009eff52723e */ /* 0x000fe200020006ff */
[--C-:B------:R-:W-:Y:S02]  /*46d0*/  HADD2.F32 R12, -RZ, R80.reuse.H1_H1 ;  /* 0x30000050ff0c7230 */ /* 0x100fe40000004100 */
[----:B------:R-:W-:-:S03]  /*46e0*/  HADD2.F32 R80, -RZ, R80.H0_H0 ;  /* 0x20000050ff507230 */ /* 0x000fc60000004100 */
[-C--:B------:R-:W-:Y:S02]  /*46f0*/  FMUL.FTZ R85, R12, R83.reuse ;  /* 0x000000530c557220 */ /* 0x080fe40000410000 */
[C---:B------:R-:W-:Y:S02]  /*4700*/  FMUL.FTZ R83, R80.reuse, R83 ;  /* 0x0000005350537220 */ /* 0x040fe40000410000 */
[-C--:B------:R-:W-:Y:S01]  /*4710*/  FFMA.FTZ R80, R80, R13.reuse, -R85 ;  /* 0x0000000d50507223 */ /* 0x080fe20000010855 */
[----:B------:R-:W-:Y:S02]  /*4720*/  HADD2.F32 R85, -RZ, R84.H1_H1 ;  /* 0x30000054ff557230 */ /* 0x000fe40000004100 */
[----:B------:R-:W-:Y:S01]  /*4730*/  FFMA.FTZ R161, R12, R13, R83 ;  /* 0x0000000d0ca17223 */ /* 0x000fe20000010053 */
[-C--:B------:R-:W-:Y:S01]  /*4740*/  F2FP.F16.E4M3.UNPACK_B R12, R76.reuse.H1 ;  /* 0x0000004cff0c723e */ /* 0x080fe200030006ff */
[----:B------:R-:W-:Y:S01]  /*4750*/  HADD2.F32 R83, -RZ, R82.H1_H1 ;  /* 0x30000052ff537230 */ /* 0x000fe20000004100 */
[----:B------:R-:W-:Y:S01]  /*4760*/  F2FP.F16.E4M3.UNPACK_B R76, R76 ;  /* 0x0000004cff4c723e */ /* 0x000fe200020006ff */
[----:B------:R-:W-:Y:S01]  /*4770*/  HADD2.F32 R84, -RZ, R84.H0_H0 ;  /* 0x20000054ff547230 */ /* 0x000fe20000004100 */
[----:B------:R-:W-:Y:S01]  /*4780*/  F2FP.SATFINITE.E4M3.F32.PACK_AB_MERGE_C R80, R161, R80, RZ ;  /* 0x00000050a150723e */ /* 0x000fe200048070ff */
[----:B------:R-:W-:-:S02]  /*4790*/  HADD2.F32 R13, -RZ, R12.H1_H1 ;  /* 0x3000000cff0d7230 */ /* 0x000fc40000004100 */
[----:B------:R-:W-:Y:S01]  /*47a0*/  HADD2.F32 R12, -RZ, R12.H0_H0 ;  /* 0x2000000cff0c7230 */ /* 0x000fe20000004100 */
[----:B------:R-:W-:Y:S01]  /*47b0*/  F2FP.SATFINITE.E4M3.F32.PACK_AB_MERGE_C R74, R74, R81, R80 ;  /* 0x000000514a4a723e */ /* 0x000fe20004807050 */
[----:B------:R-:W-:Y:S02]  /*47c0*/  HADD2.F32 R82, -RZ, R82.H0_H0 ;  /* 0x20000052ff527230 */ /* 0x000fe40000004100 */
[-C--:B------:R-:W-:Y:S01]  /*47d0*/  FMUL.FTZ R159, R13, R85.reuse ;  /* 0x000000550d9f7220 */ /* 0x080fe20000410000 */
[----:B------:R-:W-:Y:S01]  /*47e0*/  SHF.R.U32.HI R81, RZ, 0x8, R77 ;  /* 0x00000008ff517819 */ /* 0x000fe2000001164d */
[C---:B------:R-:W-:Y:S01]  /*47f0*/  FMUL.FTZ R158, R12.reuse, R85 ;  /* 0x000000550c9e7220 */ /* 0x040fe20000410000 */
[----:B------:R-:W-:Y:S01]  /*4800*/  LOP3.LUT R80, R75, 0xff0000ff, RZ, 0xc0, !PT ;  /* 0xff0000ff4b507812 */ /* 0x000fe200078ec0ff */
[-C--:B------:R-:W-:Y:S02]  /*4810*/  FFMA.FTZ R12, R12, R83.reuse, -R159 ;  /* 0x000000530c0c7223 */ /* 0x080fe4000001089f */
[----:B------:R-:W-:Y:S01]  /*4820*/  FFMA.FTZ R13, R13, R83, R158 ;  /* 0x000000530d0d7223 */ /* 0x000fe2000001009e */
[--C-:B------:R-:W-:Y:S01]  /*4830*/  HADD2.F32 R83, -RZ, R76.reuse.H1_H1 ;  /* 0x3000004cff537230 */ /* 0x100fe20000004100 */
[----:B------:R-:W-:Y:S01]  /*4840*/  SHF.R.U32.HI R158, RZ, 0x10, R75 ;  /* 0x00000010ff9e7819 */ /* 0x000fe2000001164b */
[----:B------:R-:W-:-:S02]  /*4850*/  HADD2.F32 R76, -RZ, R76.H0_H0 ;  /* 0x2000004cff4c7230 */ /* 0x000fc40000004100 */
[----:B------:R-:W-:Y:S01]  /*4860*/  F2FP.SATFINITE.E4M3.F32.PACK_AB_MERGE_C R12, R13, R12, RZ ;  /* 0x0000000c0d0c723e */ /* 0x000fe200048070ff */
[CC--:B------:R-:W-:Y:S01]  /*4870*/  FMUL.FTZ R85, R83.reuse, R84.reuse ;  /* 0x0000005453557220 */ /* 0x0c0fe20000410000 */
[----:B------:R-:W-:Y:S02]  /*4880*/  IMAD.MOV.U32 R13, RZ, RZ, R74 ;  /* 0x000000ffff0d7224 */ /* 0x000fe400078e004a */
[C---:B------:R-:W-:Y:S01]  /*4890*/  FMUL.FTZ R84, R76.reuse, R84 ;  /* 0x000000544c547220 */ /* 0x040fe20000410000 */
[-C--:B------:R-:W-:Y:S01]  /*48a0*/  FFMA.FTZ R76, R76, R82.reuse, -R85 ;  /* 0x000000524c4c7223 */ /* 0x080fe20000010855 */
[----:B------:R-:W-:Y:S02]  /*48b0*/  SHF.R.U32.HI R85, RZ, 0x8, R75 ;  /* 0x00000008ff557819 */ /* 0x000fe4000001164b */
[----:B------:R-:W-:Y:S01]  /*48c0*/  FFMA.FTZ R83, R83, R82, R84 ;  /* 0x0000005253537223 */ /* 0x000fe20000010054 */
[----:B------:R-:W-:Y:S02]  /*48d0*/  SHF.R.U32.HI R84, RZ, 0x10, R77 ;  /* 0x00000010ff547819 */ /* 0x000fe4000001164d */
[----:B------:R-:W-:Y:S01]  /*48e0*/  LOP3.LUT R82, R77, 0xff0000ff, RZ, 0xc0, !PT ;  /* 0xff0000ff4d527812 */ /* 0x000fe200078ec0ff */
[----:B------:R-:W-:Y:S01]  /*48f0*/  IMAD.SHL.U32 R75, R85, 0x100, RZ ;  /* 0x00000100554b7824 */ /* 0x000fe200078e00ff */
[----:B------:R-:W-:Y:S01]  /*4900*/  SHF.L.U32 R77, R81, 0x8, RZ ;  /* 0x00000008514d7819 */ /* 0x000fe200000006ff */
[----:B------:R-:W-:Y:S01]  /*4910*/  IMAD.U32 R81, R84, 0x10000, RZ ;  /* 0x0001000054517824 */ /* 0x000fe200078e00ff */
[----:B------:R-:W-:-:S02]  /*4920*/  F2FP.SATFINITE.E4M3.F32.PACK_AB_MERGE_C R12, R83, R76, R12 ;  /* 0x0000004c530c723e */ /* 0x000fc4000480700c */
[----:B------:R-:W-:Y:S01]  /*4930*/  LOP3.LUT R82, R82, 0xff00, R77, 0xf8, !PT ;  /* 0x0000ff0052527812 */ /* 0x000fe200078ef84d */
[----:B------:R-:W-:Y:S01]  /*4940*/  IMAD.MOV.U32 R77, RZ, RZ, R15 ;  /* 0x000000ffff4d7224 */ /* 0x000fe200078e000f */
[----:B------:R-:W-:Y:S01]  /*4950*/  LOP3.LUT R80, R80, 0xff00, R75, 0xf8, !PT ;  /* 0x0000ff0050507812 */ /* 0x000fe200078ef84b */
[----:B------:R-:W-:Y:S01]  /*4960*/  IMAD.U32 R75, R158, 0x10000, RZ ;  /* 0x000100009e4b7824 */ /* 0x000fe200078e00ff */
[----:B------:R-:W-:Y:S02]  /*4970*/  LOP3.LUT R81, R82, 0xff0000, R81, 0xf8, !PT ;  /* 0x00ff000052517812 */ /* 0x000fe400078ef851 */
[----:B------:R-:W-:Y:S02]  /*4980*/  F2FP.F16.E4M3.UNPACK_B R15, R77 ;  /* 0x0000004dff0f723e */ /* 0x000fe400020006ff */
[----:B------:R-:W-:Y:S02]  /*4990*/  LOP3.LUT R75, R80, 0xff0000, R75, 0xf8, !PT ;  /* 0x00ff0000504b7812 */ /* 0x000fe400078ef84b */
[----:B------:R-:W-:Y:S01]  /*49a0*/  F2FP.F16.E4M3.UNPACK_B R85, R81.H1 ;  /* 0x00000051ff55723e */ /* 0x000fe200030006ff */
[--C-:B------:R-:W-:Y:S01]  /*49b0*/  HADD2.F32 R80, -RZ, R15.reuse.H1_H1 ;  /* 0x3000000fff507230 */ /* 0x100fe20000004100 */
[----:B------:R-:W-:Y:S01]  /*49c0*/  F2FP.F16.E4M3.UNPACK_B R82, R75.H1 ;  /* 0x0000004bff52723e */ /* 0x000fe200030006ff */
[----:B------:R-:W-:-:S02]  /*49d0*/  HADD2.F32 R15, -RZ, R15.H0_H0 ;  /* 0x2000000fff0f7230 */ /* 0x000fc40000004100 */
[----:B------:R-:W-:Y:S02]  /*49e0*/  HADD2.F32 R158, -RZ, R85.H0_H0 ;  /* 0x20000055ff9e7230 */ /* 0x000fe40000004100 */
[--C-:B------:R-:W-:Y:S02]  /*49f0*/  HADD2.F32 R84, -RZ, R82.reuse.H0_H0 ;  /* 0x20000052ff547230 */ /* 0x100fe40000004100 */
[----:B------:R-:W-:Y:S02]  /*4a00*/  HADD2.F32 R82, -RZ, R82.H1_H1 ;  /* 0x30000052ff527230 */ /* 0x000fe40000004100 */
[-C--:B------:R-:W-:Y:S01]  /*4a10*/  FMUL.FTZ R160, R80, R158.reuse ;  /* 0x0000009e50a07220 */ /* 0x080fe20000410000 */
[----:B------:R-:W-:-:S03]  /*4a20*/  FMUL.FTZ R159, R15, R158 ;  /* 0x0000009e0f9f7220 */ /* 0x000fc60000410000 */
[-C--:B------:R-:W-:Y:S01]  /*4a30*/  FFMA.FTZ R15, R15, R84.reuse, -R160 ;  /* 0x000000540f0f7223 */ /* 0x080fe200000108a0 */
[----:B------:R-:W-:Y:S01]  /*4a40*/  FFMA.FTZ R80, R80, R84, R159 ;  /* 0x0000005450507223 */ /* 0x000fe2000001009f */
[----:B------:R-:W-:Y:S02]  /*4a50*/  F2FP.F16.E4M3.UNPACK_B R84, R77.H1 ;  /* 0x0000004dff54723e */ /* 0x000fe400030006ff */
[----:B------:R-:W-:Y:S01]  /*4a60*/  MOV R77, R14 ;  /* 0x0000000e004d7202 */ /* 0x000fe20000000f00 */
[----:B------:R-:W-:Y:S02]  /*4a70*/  HADD2.F32 R14, -RZ, R85.H1_H1 ;  /* 0x30000055ff0e7230 */ /* 0x000fe40000004100 */
[--C-:B------:R-:W-:Y:S02]  /*4a80*/  HADD2.F32 R85, -RZ, R84.reuse.H1_H1 ;  /* 0x30000054ff557230 */ /* 0x100fe40000004100 */
[----:B------:R-:W-:-:S03]  /*4a90*/  HADD2.F32 R84, -RZ, R84.H0_H0 ;  /* 0x20000054ff547230 */ /* 0x000fc60000004100 */
[CC--:B------:R-:W-:Y:S02]  /*4aa0*/  FMUL.FTZ R159, R85.reuse, R14.reuse ;  /* 0x0000000e559f7220 */ /* 0x0c0fe40000410000 */
[C---:B------:R-:W-:Y:S02]  /*4ab0*/  FMUL.FTZ R158, R84.reuse, R14 ;  /* 0x0000000e549e7220 */ /* 0x040fe40000410000 */
[-C--:B------:R-:W-:Y:S01]  /*4ac0*/  FFMA.FTZ R14, R84, R82.reuse, -R159 ;  /* 0x00000052540e7223 */ /* 0x080fe2000001089f */
[----:B------:R-:W-:Y:S01]  /*4ad0*/  F2FP.F16.E4M3.UNPACK_B R159, R81 ;  /* 0x00000051ff9f723e */ /* 0x000fe200020006ff */
[----:B------:R-:W-:Y:S01]  /*4ae0*/  FFMA.FTZ R85, R85, R82, R158 ;  /* 0x0000005255557223 */ /* 0x000fe2000001009e */
[----:B------:R-:W-:Y:S02]  /*4af0*/  F2FP.F16.E4M3.UNPACK_B R81, R77.H1 ;  /* 0x0000004dff51723e */ /* 0x000fe400030006ff */
[----:B------:R-:W-:Y:S01]  /*4b00*/  F2FP.F16.E4M3.UNPACK_B R84, R75 ;  /* 0x0000004bff54723e */ /* 0x000fe200020006ff */
[----:B------:R-:W-:Y:S01]  /*4b10*/  HADD2.F32 R75, -RZ, R159.H1_H1 ;  /* 0x3000009fff4b7230 */ /* 0x000fe20000004100 */
[----:B------:R-:W-:Y:S01]  /*4b20*/  F2FP.F16.E4M3.UNPACK_B R77, R77 ;  /* 0x0000004dff4d723e */ /* 0x000fe200020006ff */
[--C-:B------:R-:W-:Y:S01]  /*4b30*/  HADD2.F32 R82, -RZ, R81.reuse.H1_H1 ;  /* 0x30000051ff527230 */ /* 0x100fe20000004100 */
[----:B------:R-:W-:Y:S01]  /*4b40*/  F2FP.SATFINITE.E4M3.F32.PACK_AB_MERGE_C R85, R85, R14, RZ ;  /* 0x0000000e5555723e */ /* 0x000fe200048070ff */
[----:B------:R-:W-:-:S02]  /*4b50*/  HADD2.F32 R81, -RZ, R81.H0_H0 ;  /* 0x20000051ff517230 */ /* 0x000fc40000004100 */
[--C-:B------:R-:W-:Y:S02]  /*4b60*/  HADD2.F32 R158, -RZ, R84.reuse.H1_H1 ;  /* 0x30000054ff9e7230 */ /* 0x100fe40000004100 */
[-C--:B------:R-:W-:Y:S01]  /*4b70*/  FMUL.FTZ R160, R82, R75.reuse ;  /* 0x0000004b52a07220 */ /* 0x080fe20000410000 */
[----:B------:R-:W-:Y:S02]  /*4b80*/  HADD2.F32 R84, -RZ, R84.H0_H0 ;  /* 0x20000054ff547230 */ /* 0x000fe40000004100 */
[C---:B------:R-:W-:Y:S01]  /*4b90*/  FMUL.FTZ R161, R81.reuse, R75 ;  /* 0x0000004b51a17220 */ /* 0x040fe20000410000 */
[----:B------:R-:W-:Y:S01]  /*4ba0*/  F2FP.SATFINITE.E4M3.F32.PACK_AB_MERGE_C R15, R80, R15, R85 ;  /* 0x0000000f500f723e */ /* 0x000fe20004807055 */
[-C--:B------:R-:W-:Y:S01]  /*4bb0*/  FFMA.FTZ R75, R81, R158.reuse, -R160 ;  /* 0x0000009e514b7223 */ /* 0x080fe200000108a0 */
[----:B------:R-:W-:Y:S02]  /*4bc0*/  HADD2.F32 R81, -RZ, R77.H1_H1 ;  /* 0x3000004dff517230 */ /* 0x000fe40000004100 */
[----:B------:R-:W-:Y:S01]  /*4bd0*/  FFMA.FTZ R160, R82, R158, R161 ;  /* 0x0000009e52a07223 */ /* 0x000fe200000100a1 */
[----:B------:R-:W-:-:S02]  /*4be0*/  HADD2.F32 R82, -RZ, R159.H0_H0 ;  /* 0x2000009fff527230 */ /* 0x000fc40000004100 */
[----:B------:R-:W-:Y:S02]  /*4bf0*/  HADD2.F32 R77, -RZ, R77.H0_H0 ;  /* 0x2000004dff4d7230 */ /* 0x000fe40000004100 */
[----:B------:R-:W-:Y:S01]  /*4c00*/  F2FP.SATFINITE.E4M3.F32.PACK_AB_MERGE_C R75, R160, R75, RZ ;  /* 0x0000004ba04b723e */ /* 0x000fe200048070ff */
[-C--:B------:R-:W-:Y:S02]  /*4c10*/  FMUL.FTZ R158, R81, R82.reuse ;  /* 0x00000052519e7220 */ /* 0x080fe40000410000 */
[C---:B------:R-:W-:Y:S02]  /*4c20*/  FMUL.FTZ R82, R77.reuse, R82 ;  /* 0x000000524d527220 */ /* 0x040fe40000410000 */
[-C--:B------:R-:W-:Y:S02]  /*4c30*/  FFMA.FTZ R158, R77, R84.reuse, -R158 ;  /* 0x000000544d9e7223 */ /* 0x080fe4000001089e */
[----:B------:R-:W-:-:S05]  /*4c40*/  FFMA.FTZ R81, R81, R84, R82 ;  /* 0x0000005451517223 */ /* 0x000fca0000010052 */
[----:B------:R-:W-:-:S07]  /*4c50*/  F2FP.SATFINITE.E4M3.F32.PACK_AB_MERGE_C R14, R81, R158, R75 ;  /* 0x0000009e510e723e */ /* 0x000fce000480704b */
.L_x_464:
[----:B------:R-:W-:Y:S05]  /*4c60*/  BSYNC B3 ;  /* 0x0000000000037941 */ /* 0x000fea0003800000 */
.L_x_463:
[----:B---3--:R0:W-:Y:S02]  /*4c70*/  ST.E.128 desc[UR50][R78.64], R12 ;  /* 0x0000000c4e007985 */ /* 0x0081e4000c101d32 */
.L_x_462:
[----:B------:R-:W-:Y:S05]  /*4c80*/  BSYNC B2 ;  /* 0x0000000000027941 */ /* 0x000fea0003800000 */
.L_x_461:
[----:B------:R-:W-:Y:S01]  /*4c90*/  ISETP.NE.AND P2, PT, R31, RZ, PT ;  /* 0x000000ff1f00720c */ /* 0x000fe20003f45270 */
[----:B------:R-:W-:-:S12]  /*4ca0*/  BSSY B2, `(.L_x_465) ;  /* 0x0000074000027945 */ /* 0x000fd80003800000 */
[----:B------:R-:W-:Y:S05]  /*4cb0*/  @!P2 BRA `(.L_x_466) ;  /* 0x0000000400c8a947 */ /* 0x000fea0003800000 */
[----:B0-----:R0:W0:Y:S01]  /*4cc0*/  LDS.128 R12, [R36+0x1cc00] ;  /* 0x01cc0000240c7984 */ /* 0x0010220000000c00 */
[----:B----4-:R-:W-:Y:S01]  /*4cd0*/  IADD3 R74, P2, R172, R11, RZ ;  /* 0x0000000bac4a7210 */ /* 0x010fe20007f5e0ff */
[----:B------:R-:W-:Y:S04]  /*4ce0*/  BSSY B3, `(.L_x_467) ;  /* 0x000006e000037945 */ /* 0x000fe80003800000 */
[----:B---3--:R-:W-:Y:S01]  /*4cf0*/  IMAD.X R75, R150, 0x1, R197, P2 ;  /* 0x00000001964b7824 */ /* 0x008fe200010e06c5 */
[----:B------:R-:W-:-:S13]  /*4d00*/  ISETP.GE.AND P2, PT, R203, R118, PT ;  /* 0x00000076cb00720c */ /* 0x000fda0003f46270 */
[----:B------:R-:W-:Y:S05]  /*4d10*/  @P2 BRA `(.L_x_468) ;  /* 0x0000000400a82947 */ /* 0x000fea0003800000 */
[----:B0-----:R-:W-:Y:S01]  /*4d20*/  IMAD.MOV.U32 R70, RZ, RZ, R13 ;  /* 0x000000ffff467224 */ /* 0x001fe200078e000d */
[----:B------:R-:W-:Y:S02]  /*4d30*/  F2FP.F16.E4M3.UNPACK_B R79, R157.H1 ;  /* 0x0000009dff4f723e */ /* 0x000fe400030006ff */
[----:B------:R-:W-:Y:S02]  /*4d40*/  F2FP.F16.E4M3.UNPACK_B R78, R156.H1 ;  /* 0x0000009cff4e723e */ /* 0x000fe400030006ff */
[----:B------:R-:W-:Y:S01]  /*4d50*/  F2FP.F16.E4M3.UNPACK_B R13, R70 ;  /* 0x00000046ff0d723e */ /* 0x000fe200020006ff */
[----:B------:R-:W-:Y:S02]  /*4d60*/  HADD2.F32 R72, -RZ, R79.H0_H0 ;  /* 0x2000004fff487230 */ /* 0x000fe40000004100 */
[----:B------:R-:W-:Y:S02]  /*4d70*/  HADD2.F32 R77, -RZ, R78.H0_H0 ;  /* 0x2000004eff4d7230 */ /* 0x000fe40000004100 */
[----:B------:R-:W-:-:S02]  /*4d80*/  HADD2.F32 R76, -RZ, R13.H1_H1 ;  /* 0x3000000dff4c7230 */ /* 0x000fc40000004100 */
[----:B------:R-:W-:Y:S02]  /*4d90*/  HADD2.F32 R13, -RZ, R13.H0_H0 ;  /* 0x2000000dff0d7230 */ /* 0x000fe40000004100 */
[----:B------:R-:W-:Y:S02]  /*4da0*/  HADD2.F32 R79, -RZ, R79.H1_H1 ;  /* 0x3000004fff4f7230 */ /* 0x000fe40000004100 */
[CC--:B------:R-:W-:Y:S01]  /*4db0*/  FMUL.FTZ R80, R76.reuse, R72.reuse ;  /* 0x000000484c507220 */ /* 0x0c0fe20000410000 */
[----:B------:R-:W-:Y:S02]  /*4dc0*/  HADD2.F32 R78, -RZ, R78.H1_H1 ;  /* 0x3000004eff4e7230 */ /* 0x000fe40000004100 */
[C---:B------:R-:W-:Y:S01]  /*4dd0*/  FMUL.FTZ R81, R13.reuse, R72 ;  /* 0x000000480d517220 */ /* 0x040fe20000410000 */
[----:B------:R-:W-:Y:S01]  /*4de0*/  F2FP.F16.E4M3.UNPACK_B R72, R70.H1 ;  /* 0x00000046ff48723e */ /* 0x000fe200030006ff */
[-C--:B------:R-:W-:Y:S02]  /*4df0*/  FFMA.FTZ R13, R13, R77.reuse, -R80 ;  /* 0x0000004d0d0d7223 */ /* 0x080fe40000010850 */
[----:B------:R-:W-:Y:S01]  /*4e00*/  FFMA.FTZ R70, R76, R77, R81 ;  /* 0x0000004d4c467223 */ /* 0x000fe20000010051 */
[----:B------:R-:W-:Y:S01]  /*4e10*/  MOV R76, R12 ;  /* 0x0000000c004c7202 */ /* 0x000fe20000000f00 */
[----:B------:R-:W-:-:S02]  /*4e20*/  HADD2.F32 R77, -RZ, R72.H1_H1 ;  /* 0x30000048ff4d7230 */ /* 0x000fc40000004100 */
        /* <DEDUP_REMOVED lines=14> */
[CC--:B------:R-:W-:Y:S01]  /*4f10*/  FMUL.FTZ R83, R79.reuse, R82.reuse ;  /* 0x000000524f537220 */ /* 0x0c0fe20000410000 */
[----:B------:R-:W-:Y:S02]  /*4f20*/  HADD2.F32 R78, -RZ, R78.H0_H0 ;  /* 0x2000004eff4e7230 */ /* 0x000fe40000004100 */
[----:B------:R-:W-:Y:S01]  /*4f30*/  FMUL.FTZ R82, R72, R82 ;  /* 0x0000005248527220 */ /* 0x000fe20000410000 */
[----:B------:R-:W-:Y:S01]  /*4f40*/  F2FP.SATFINITE.E4M3.F32.PACK_AB_MERGE_C R13, R70, R13, R12 ;  /* 0x0000000d460d723e */ /* 0x000fe2000480700c */
[-C--:B------:R-:W-:Y:S02]  /*4f50*/  FFMA.FTZ R72, R72, R80.reuse, -R83 ;  /* 0x0000005048487223 */ /* 0x080fe40000010853 */
[----:B------:R-:W-:Y:S01]  /*4f60*/  FFMA.FTZ R79, R79, R80, R82 ;  /* 0x000000504f4f7223 */ /* 0x000fe20000010052 */
[----:B------:R-:W-:Y:S01]  /*4f70*/  HADD2.F32 R80, -RZ, R81.H0_H0 ;  /* 0x20000051ff507230 */ /* 0x000fe20000004100 */
[----:B------:R-:W-:Y:S01]  /*4f80*/  SHF.R.U32.HI R82, RZ, 0x10, R71 ;  /* 0x00000010ff527819 */ /* 0x000fe20000011647 */
[----:B------:R-:W-:-:S02]  /*4f90*/  HADD2.F32 R81, -RZ, R76.H1_H1 ;  /* 0x3000004cff517230 */ /* 0x000fc40000004100 */
[----:B------:R-:W-:Y:S01]  /*4fa0*/  HADD2.F32 R76, -RZ, R76.H0_H0 ;  /* 0x2000004cff4c7230 */ /* 0x000fe20000004100 */
[----:B------:R-:W-:Y:S02]  /*4fb0*/  F2FP.SATFINITE.E4M3.F32.PACK_AB_MERGE_C R72, R79, R72, RZ ;  /* 0x000000484f48723e */ /* 0x000fe400048070ff */
[CC--:B------:R-:W-:Y:S02]  /*4fc0*/  FMUL.FTZ R83, R81.reuse, R80.reuse ;  /* 0x0000005051537220 */ /* 0x0c0fe40000410000 */
[C---:B------:R-:W-:Y:S02]  /*4fd0*/  FMUL.FTZ R80, R76.reuse, R80 ;  /* 0x000000504c507220 */ /* 0x040fe40000410000 */
[-C--:B------:R-:W-:Y:S01]  /*4fe0*/  FFMA.FTZ R76, R76, R78.reuse, -R83 ;  /* 0x0000004e4c4c7223 */ /* 0x080fe20000010853 */
[----:B------:R-:W-:Y:S01]  /*4ff0*/  SHF.R.U32.HI R83, RZ, 0x8, R73 ;  /* 0x00000008ff537819 */ /* 0x000fe20000011649 */
[----:B------:R-:W-:Y:S01]  /*5000*/  FFMA.FTZ R81, R81, R78, R80 ;  /* 0x0000004e51517223 */ /* 0x000fe20000010050 */
[----:B------:R-:W-:-:S02]  /*5010*/  LOP3.LUT R78, R73, 0xff0000ff, RZ, 0xc0, !PT ;  /* 0xff0000ff494e7812 */ /* 0x000fc400078ec0ff */
[----:B------:R-:W-:Y:S01]  /*5020*/  SHF.R.U32.HI R80, RZ, 0x10, R73 ;  /* 0x00000010ff507819 */ /* 0x000fe20000011649 */
[----:B------:R-:W-:Y:S01]  /*5030*/  IMAD.SHL.U32 R83, R83, 0x100, RZ ;  /* 0x0000010053537824 */ /* 0x000fe200078e00ff */
[----:B------:R-:W-:Y:S02]  /*5040*/  LOP3.LUT R73, R71, 0xff0000ff, RZ, 0xc0, !PT ;  /* 0xff0000ff47497812 */ /* 0x000fe400078ec0ff */
[----:B------:R-:W-:Y:S01]  /*5050*/  F2FP.SATFINITE.E4M3.F32.PACK_AB_MERGE_C R12, R81, R76, R72 ;  /* 0x0000004c510c723e */ /* 0x000fe20004807048 */
[----:B------:R-:W-:Y:S01]  /*5060*/  IMAD.U32 R80, R80, 0x10000, RZ ;  /* 0x0001000050507824 */ /* 0x000fe200078e00ff */
[----:B------:R-:W-:Y:S02]  /*5070*/  LOP3.LUT R83, R78, 0xff00, R83, 0xf8, !PT ;  /* 0x0000ff004e537812 */ /* 0x000fe400078ef853 */
[----:B------:R-:W-:Y:S02]  /*5080*/  SHF.R.U32.HI R78, RZ, 0x8, R71 ;  /* 0x00000008ff4e7819 */ /* 0x000fe40000011647 */
[----:B------:R-:W-:-:S02]  /*5090*/  LOP3.LUT R71, R83, 0xff0000, R80, 0xf8, !PT ;  /* 0x00ff000053477812 */ /* 0x000fc400078ef850 */
[----:B------:R-:W-:Y:S01]  /*50a0*/  MOV R80, R15 ;  /* 0x0000000f00507202 */ /* 0x000fe20000000f00 */
[----:B------:R-:W-:Y:S01]  /*50b0*/  IMAD.SHL.U32 R78, R78, 0x100, RZ ;  /* 0x000001004e4e7824 */ /* 0x000fe200078e00ff */
[----:B------:R-:W-:Y:S02]  /*50c0*/  F2FP.F16.E4M3.UNPACK_B R83, R71.H1 ;  /* 0x00000047ff53723e */ /* 0x000fe400030006ff */
[----:B------:R-:W-:Y:S02]  /*50d0*/  F2FP.F16.E4M3.UNPACK_B R15, R80 ;  /* 0x00000050ff0f723e */ /* 0x000fe400020006ff */
[----:B------:R-:W-:Y:S01]  /*50e0*/  LOP3.LUT R73, R73, 0xff00, R78, 0xf8, !PT ;  /* 0x0000ff0049497812 */ /* 0x000fe200078ef84e */
[----:B------:R-:W-:Y:S02]  /*50f0*/  IMAD.U32 R78, R82, 0x10000, RZ ;  /* 0x00010000524e7824 */ /* 0x000fe400078e00ff */
[----:B------:R-:W-:-:S03]  /*5100*/  HADD2.F32 R85, -RZ, R83.H0_H0 ;  /* 0x20000053ff557230 */ /* 0x000fc60000004100 */
[----:B------:R-:W-:Y:S01]  /*5110*/  LOP3.LUT R73, R73, 0xff0000, R78, 0xf8, !PT ;  /* 0x00ff000049497812 */ /* 0x000fe200078ef84e */
[--C-:B------:R-:W-:Y:S02]  /*5120*/  HADD2.F32 R78, -RZ, R15.reuse.H1_H1 ;  /* 0x3000000fff4e7230 */ /* 0x100fe40000004100 */
[----:B------:R-:W-:Y:S01]  /*5130*/  HADD2.F32 R15, -RZ, R15.H0_H0 ;  /* 0x2000000fff0f7230 */ /* 0x000fe20000004100 */
[----:B------:R-:W-:Y:S02]  /*5140*/  F2FP.F16.E4M3.UNPACK_B R84, R73.H1 ;  /* 0x00000049ff54723e */ /* 0x000fe400030006ff */
[----:B------:R-:W-:Y:S01]  /*5150*/  FMUL.FTZ R156, R78, R85 ;  /* 0x000000554e9c7220 */ /* 0x000fe20000410000 */
[----:B------:R-:W-:Y:S01]  /*5160*/  F2FP.F16.E4M3.UNPACK_B R73, R73 ;  /* 0x00000049ff49723e */ /* 0x000fe200020006ff */
[----:B------:R-:W-:Y:S01]  /*5170*/  FMUL.FTZ R85, R15, R85 ;  /* 0x000000550f557220 */ /* 0x000fe20000410000 */
[--C-:B------:R-:W-:Y:S02]  /*5180*/  HADD2.F32 R82, -RZ, R84.reuse.H0_H0 ;  /* 0x20000054ff527230 */ /* 0x100fe40000004100 */
[----:B------:R-:W-:-:S03]  /*5190*/  HADD2.F32 R84, -RZ, R84.H1_H1 ;  /* 0x30000054ff547230 */ /* 0x000fc60000004100 */
[-C--:B------:R-:W-:Y:S01]  /*51a0*/  FFMA.FTZ R15, R15, R82.reuse, -R156 ;  /* 0x000000520f0f7223 */ /* 0x080fe2000001089c */
[----:B------:R-:W-:Y:S01]  /*51b0*/  FFMA.FTZ R78, R78, R82, R85 ;  /* 0x000000524e4e7223 */ /* 0x000fe20000010055 */
[----:B------:R-:W-:Y:S01]  /*51c0*/  F2FP.F16.E4M3.UNPACK_B R82, R80.H1 ;  /* 0x00000050ff52723e */ /* 0x000fe200030006ff */
[----:B------:R-:W-:Y:S02]  /*51d0*/  IMAD.MOV.U32 R80, RZ, RZ, R14 ;  /* 0x000000ffff507224 */ /* 0x000fe400078e000e */
[----:B------:R-:W-:Y:S02]  /*51e0*/  HADD2.F32 R14, -RZ, R83.H1_H1 ;  /* 0x30000053ff0e7230 */ /* 0x000fe40000004100 */
[--C-:B------:R-:W-:Y:S02]  /*51f0*/  HADD2.F32 R83, -RZ, R82.reuse.H1_H1 ;  /* 0x30000052ff537230 */ /* 0x100fe40000004100 */
[----:B------:R-:W-:-:S03]  /*5200*/  HADD2.F32 R82, -RZ, R82.H0_H0 ;  /* 0x20000052ff527230 */ /* 0x000fc60000004100 */
[CC--:B------:R-:W-:Y:S02]  /*5210*/  FMUL.FTZ R85, R83.reuse, R14.reuse ;  /* 0x0000000e53557220 */ /* 0x0c0fe40000410000 */
[C---:B------:R-:W-:Y:S02]  /*5220*/  FMUL.FTZ R156, R82.reuse, R14 ;  /* 0x0000000e529c7220 */ /* 0x040fe40000410000 */
[----:B------:R-:W-:Y:S01]  /*5230*/  FFMA.FTZ R14, R82, R84, -R85 ;  /* 0x00000054520e7223 */ /* 0x000fe20000010855 */
[----:B------:R-:W-:Y:S01]  /*5240*/  F2FP.F16.E4M3.UNPACK_B R82, R80.H1 ;  /* 0x00000050ff52723e */ /* 0x000fe200030006ff */
[----:B------:R-:W-:Y:S01]  /*5250*/  FFMA.FTZ R83, R83, R84, R156 ;  /* 0x0000005453537223 */ /* 0x000fe2000001009c */
[----:B------:R-:W-:Y:S01]  /*5260*/  F2FP.F16.E4M3.UNPACK_B R85, R71 ;  /* 0x00000047ff55723e */ /* 0x000fe200020006ff */
[----:B------:R-:W-:Y:S01]  /*5270*/  HADD2.F32 R84, -RZ, R73.H1_H1 ;  /* 0x30000049ff547230 */ /* 0x000fe20000004100 */
[----:B------:R-:W-:Y:S01]  /*5280*/  F2FP.F16.E4M3.UNPACK_B R80, R80 ;  /* 0x00000050ff50723e */ /* 0x000fe200020006ff */
[----:B------:R-:W-:Y:S01]  /*5290*/  HADD2.F32 R71, -RZ, R82.H1_H1 ;  /* 0x30000052ff477230 */ /* 0x000fe20000004100 */
[----:B------:R-:W-:Y:S01]  /*52a0*/  F2FP.SATFINITE.E4M3.F32.PACK_AB_MERGE_C R83, R83, R14, RZ ;  /* 0x0000000e5353723e */ /* 0x000fe200048070ff */
[----:B------:R-:W-:-:S02]  /*52b0*/  HADD2.F32 R156, -RZ, R85.H1_H1 ;  /* 0x30000055ff9c7230 */ /* 0x000fc40000004100 */
[----:B------:R-:W-:Y:S01]  /*52c0*/  HADD2.F32 R82, -RZ, R82.H0_H0 ;  /* 0x20000052ff527230 */ /* 0x000fe20000004100 */
[----:B------:R-:W-:Y:S01]  /*52d0*/  F2FP.SATFINITE.E4M3.F32.PACK_AB_MERGE_C R15, R78, R15, R83 ;  /* 0x0000000f4e0f723e */ /* 0x000fe20004807053 */
[----:B------:R-:W-:Y:S02]  /*52e0*/  HADD2.F32 R85, -RZ, R85.H0_H0 ;  /* 0x20000055ff557230 */ /* 0x000fe40000004100 */
[-C--:B------:R-:W-:Y:S01]  /*52f0*/  FMUL.FTZ R157, R71, R156.reuse ;  /* 0x0000009c479d7220 */ /* 0x080fe20000410000 */
[----:B------:R-:W-:Y:S02]  /*5300*/  HADD2.F32 R73, -RZ, R73.H0_H0 ;  /* 0x20000049ff497230 */ /* 0x000fe40000004100 */
[C---:B------:R-:W-:Y:S01]  /*5310*/  FMUL.FTZ R158, R82.reuse, R156 ;  /* 0x0000009c529e7220 */ /* 0x040fe20000410000 */
[----:B------:R-:W-:-:S03]  /*5320*/  FFMA.FTZ R156, R82, R84, -R157 ;  /* 0x00000054529c7223 */ /* 0x000fc6000001089d */
[----:B------:R-:W-:Y:S01]  /*5330*/  FFMA.FTZ R159, R71, R84, R158 ;  /* 0x00000054479f7223 */ /* 0x000fe2000001009e */
[--C-:B------:R-:W-:Y:S02]  /*5340*/  HADD2.F32 R71, -RZ, R80.reuse.H1_H1 ;  /* 0x30000050ff477230 */ /* 0x100fe40000004100 */
[----:B------:R-:W-:Y:S02]  /*5350*/  HADD2.F32 R80, -RZ, R80.H0_H0 ;  /* 0x20000050ff507230 */ /* 0x000fe40000004100 */
[----:B------:R-:W-:Y:S01]  /*5360*/  F2FP.SATFINITE.E4M3.F32.PACK_AB_MERGE_C R156, R159, R156, RZ ;  /* 0x0000009c9f9c723e */ /* 0x000fe200048070ff */
[-C--:B------:R-:W-:Y:S02]  /*5370*/  FMUL.FTZ R157, R71, R85.reuse ;  /* 0x00000055479d7220 */ /* 0x080fe40000410000 */
[C---:B------:R-:W-:Y:S02]  /*5380*/  FMUL.FTZ R82, R80.reuse, R85 ;  /* 0x0000005550527220 */ /* 0x040fe40000410000 */
[----:B------:R-:W-:-:S02]  /*5390*/  FFMA.FTZ R157, R80, R73, -R157 ;  /* 0x00000049509d7223 */ /* 0x000fc4000001089d */
[----:B------:R-:W-:-:S05]  /*53a0*/  FFMA.FTZ R82, R71, R73, R82 ;  /* 0x0000004947527223 */ /* 0x000fca0000010052 */
[----:B------:R-:W-:-:S07]  /*53b0*/  F2FP.SATFINITE.E4M3.F32.PACK_AB_MERGE_C R14, R82, R157, R156 ;  /* 0x0000009d520e723e */ /* 0x000fce000480709c */
.L_x_468:
[----:B------:R-:W-:Y:S05]  /*53c0*/  BSYNC B3 ;  /* 0x0000000000037941 */ /* 0x000fea0003800000 */
.L_x_467:
[----:B0-----:R0:W-:Y:S02]  /*53d0*/  ST.E.128 desc[UR50][R74.64], R12 ;  /* 0x0000000c4a007985 */ /* 0x0011e4000c101d32 */
.L_x_466:
[----:B------:R-:W-:Y:S05]  /*53e0*/  BSYNC B2 ;  /* 0x0000000000027941 */ /* 0x000fea0003800000 */
.L_x_465:
        /* <DEDUP_REMOVED lines=9> */
[----:B------:R-:W-:Y:S02]  /*5480*/  SHF.R.U32.HI R66, RZ, 0x8, R67 ;  /* 0x00000008ff427819 */ /* 0x000fe40000011643 */
[----:B------:R-:W-:Y:S02]  /*5490*/  SHF.R.U32.HI R68, RZ, 0x8, R69 ;  /* 0x00000008ff447819 */ /* 0x000fe40000011645 */
[----:B------:R-:W-:Y:S02]  /*54a0*/  SHF.R.U32.HI R75, RZ, 0x10, R67 ;  /* 0x00000010ff4b7819 */ /* 0x000fe40000011643 */
[----:B------:R-:W-:Y:S02]  /*54b0*/  LOP3.LUT R67, R67, 0xff0000ff, RZ, 0xc0, !PT ;  /* 0xff0000ff43437812 */ /* 0x000fe400078ec0ff */
[----:B------:R-:W-:Y:S02]  /*54c0*/  SHF.R.U32.HI R73, RZ, 0x10, R69 ;  /* 0x00000010ff497819 */ /* 0x000fe40000011645 */
[----:B------:R-:W-:Y:S01]  /*54d0*/  LOP3.LUT R72, R69, 0xff0000ff, RZ, 0xc0, !PT ;  /* 0xff0000ff45487812 */ /* 0x000fe200078ec0ff */
[----:B------:R-:W-:Y:S01]  /*54e0*/  IMAD.SHL.U32 R69, R68, 0x100, RZ ;  /* 0x0000010044457824 */ /* 0x000fe200078e00ff */
[----:B------:R-:W-:Y:S01]  /*54f0*/  SHF.L.U32 R66, R66, 0x8, RZ ;  /* 0x0000000842427819 */ /* 0x000fe200000006ff */
[----:B0-----:R-:W-:Y:S01]  /*5500*/  IMAD.MOV.U32 R68, RZ, RZ, R12 ;  /* 0x000000ffff447224 */ /* 0x001fe200078e000c */
[----:B------:R-:W-:-:S02]  /*5510*/  F2FP.F16.E4M3.UNPACK_B R12, R13 ;  /* 0x0000000dff0c723e */ /* 0x000fc400020006ff */
[----:B------:R-:W-:Y:S01]  /*5520*/  LOP3.LUT R67, R67, 0xff00, R66, 0xf8, !PT ;  /* 0x0000ff0043437812 */ /* 0x000fe200078ef842 */
[----:B------:R-:W-:Y:S01]  /*5530*/  IMAD.U32 R66, R75, 0x10000, RZ ;  /* 0x000100004b427824 */ /* 0x000fe200078e00ff */
[----:B------:R-:W-:Y:S02]  /*5540*/  LOP3.LUT R74, R72, 0xff00, R69, 0xf8, !PT ;  /* 0x0000ff00484a7812 */ /* 0x000fe400078ef845 */
[----:B------:R-:W-:Y:S02]  /*5550*/  SHF.L.U32 R69, R73, 0x10, RZ ;  /* 0x0000001049457819 */ /* 0x000fe400000006ff */
[----:B------:R-:W-:Y:S02]  /*5560*/  F2FP.F16.E4M3.UNPACK_B R72, R155.H1 ;  /* 0x0000009bff48723e */ /* 0x000fe400030006ff */
[----:B------:R-:W-:Y:S02]  /*5570*/  LOP3.LUT R66, R67, 0xff0000, R66, 0xf8, !PT ;  /* 0x00ff000043427812 */ /* 0x000fe400078ef842 */
[----:B------:R-:W-:Y:S01]  /*5580*/  LOP3.LUT R67, R74, 0xff0000, R69, 0xf8, !PT ;  /* 0x00ff00004a437812 */ /* 0x000fe200078ef845 */
[----:B------:R-:W-:Y:S01]  /*5590*/  HADD2.F32 R76, -RZ, R72.H0_H0 ;  /* 0x20000048ff4c7230 */ /* 0x000fe20000004100 */
[----:B------:R-:W-:Y:S01]  /*55a0*/  F2FP.F16.E4M3.UNPACK_B R74, R148.H1 ;  /* 0x00000094ff4a723e */ /* 0x000fe200030006ff */
[--C-:B------:R-:W-:Y:S01]  /*55b0*/  HADD2.F32 R69, -RZ, R12.reuse.H1_H1 ;  /* 0x3000000cff457230 */ /* 0x100fe20000004100 */
[----:B------:R-:W-:Y:S01]  /*55c0*/  F2FP.F16.E4M3.UNPACK_B R13, R13.H1 ;  /* 0x0000000dff0d723e */ /* 0x000fe200030006ff */
[----:B------:R-:W-:Y:S01]  /*55d0*/  HADD2.F32 R12, -RZ, R12.H0_H0 ;  /* 0x2000000cff0c7230 */ /* 0x000fe20000004100 */
[----:B------:R-:W-:Y:S01]  /*55e0*/  F2FP.F16.E4M3.UNPACK_B R155, R155 ;  /* 0x0000009bff9b723e */ /* 0x000fe200020006ff */
[----:B------:R-:W-:-:S02]  /*55f0*/  HADD2.F32 R77, -RZ, R72.H1_H1 ;  /* 0x30000048ff4d7230 */ /* 0x000fc40000004100 */
[CC--:B------:R-:W-:Y:S01]  /*5600*/  FMUL.FTZ R79, R69.reuse, R76.reuse ;  /* 0x0000004c454f7220 */ /* 0x0c0fe20000410000 */
[--C-:B------:R-:W-:Y:S02]  /*5610*/  HADD2.F32 R75, -RZ, R74.reuse.H0_H0 ;  /* 0x2000004aff4b7230 */ /* 0x100fe40000004100 */
[C---:B------:R-:W-:Y:S01]  /*5620*/  FMUL.FTZ R76, R12.reuse, R76 ;  /* 0x0000004c0c4c7220 */ /* 0x040fe20000410000 */
[--C-:B------:R-:W-:Y:S01]  /*5630*/  HADD2.F32 R73, -RZ, R13.reuse.H1_H1 ;  /* 0x3000000dff497230 */ /* 0x100fe20000004100 */
[----:B------:R-:W-:Y:S01]  /*5640*/  F2FP.F16.E4M3.UNPACK_B R148, R148 ;  /* 0x00000094ff94723e */ /* 0x000fe200020006ff */
[----:B------:R-:W-:Y:S02]  /*5650*/  HADD2.F32 R72, -RZ, R13.H0_H0 ;  /* 0x2000000dff487230 */ /* 0x000fe40000004100 */
[-C--:B------:R-:W-:Y:S01]  /*5660*/  FFMA.FTZ R12, R12, R75.reuse, -R79 ;  /* 0x0000004b0c0c7223 */ /* 0x080fe2000001084f */
[----:B------:R-:W-:Y:S02]  /*5670*/  HADD2.F32 R74, -RZ, R74.H1_H1 ;  /* 0x3000004aff4a7230 */ /* 0x000fe40000004100 */
[----:B------:R-:W-:Y:S01]  /*5680*/  FFMA.FTZ R13, R69, R75, R76 ;  /* 0x0000004b450d7223 */ /* 0x000fe2000001004c */
[CC--:B------:R-:W-:Y:S01]  /*5690*/  FMUL.FTZ R79, R73.reuse, R77.reuse ;  /* 0x0000004d494f7220 */ /* 0x0c0fe20000410000 */
[C---:B------:R-:W-:Y:S01]  /*56a0*/  FMUL.FTZ R78, R72.reuse, R77 ;  /* 0x0000004d484e7220 */ /* 0x040fe20000410000 */
[-C--:B------:R-:W-:Y:S01]  /*56b0*/  F2FP.F16.E4M3.UNPACK_B R69, R68.reuse.H1 ;  /* 0x00000044ff45723e */ /* 0x080fe200030006ff */
[----:B------:R-:W-:Y:S01]  /*56c0*/  HADD2.F32 R75, -RZ, R155.H1_H1 ;  /* 0x3000009bff4b7230 */ /* 0x000fe20000004100 */
[----:B------:R-:W-:Y:S01]  /*56d0*/  F2FP.F16.E4M3.UNPACK_B R68, R68 ;  /* 0x00000044ff44723e */ /* 0x000fe200020006ff */
[-C--:B------:R-:W-:Y:S01]  /*56e0*/  FFMA.FTZ R79, R72, R74.reuse, -R79 ;  /* 0x0000004a484f7223 */ /* 0x080fe2000001084f */
[----:B------:R-:W-:Y:S01]  /*56f0*/  FFMA.FTZ R80, R73, R74, R78 ;  /* 0x0000004a49507223 */ /* 0x000fe2000001004e */
[--C-:B------:R-:W-:Y:S01]  /*5700*/  HADD2.F32 R74, -RZ, R69.reuse.H1_H1 ;  /* 0x30000045ff4a7230 */ /* 0x100fe20000004100 */
[-C--:B------:R-:W-:Y:S01]  /*5710*/  F2FP.F16.E4M3.UNPACK_B R82, R67.reuse.H1 ;  /* 0x00000043ff52723e */ /* 0x080fe200030006ff */
[----:B------:R-:W-:Y:S01]  /*5720*/  HADD2.F32 R73, -RZ, R69.H0_H0 ;  /* 0x20000045ff497230 */ /* 0x000fe20000004100 */
[----:B------:R-:W-:Y:S01]  /*5730*/  F2FP.F16.E4M3.UNPACK_B R81, R67 ;  /* 0x00000043ff51723e */ /* 0x000fe200020006ff */
[----:B------:R-:W-:-:S02]  /*5740*/  HADD2.F32 R69, -RZ, R68.H0_H0 ;  /* 0x20000044ff457230 */ /* 0x000fc40000004100 */
[CC--:B------:R-:W-:Y:S01]  /*5750*/  FMUL.FTZ R78, R74.reuse, R75.reuse ;  /* 0x0000004b4a4e7220 */ /* 0x0c0fe20000410000 */
[----:B------:R-:W-:Y:S02]  /*5760*/  HADD2.F32 R72, -RZ, R68.H1_H1 ;  /* 0x30000044ff487230 */ /* 0x000fe40000004100 */
[C---:B------:R-:W-:Y:S01]  /*5770*/  FMUL.FTZ R75, R73.reuse, R75 ;  /* 0x0000004b494b7220 */ /* 0x040fe20000410000 */
[--C-:B------:R-:W-:Y:S01]  /*5780*/  HADD2.F32 R68, -RZ, R148.reuse.H1_H1 ;  /* 0x30000094ff447230 */ /* 0x100fe20000004100 */
[----:B------:R-:W-:Y:S01]  /*5790*/  F2FP.F16.E4M3.UNPACK_B R67, R66 ;  /* 0x00000042ff43723e */ /* 0x000fe200020006ff */
[----:B------:R-:W-:Y:S02]  /*57a0*/  HADD2.F32 R155, -RZ, R155.H0_H0 ;  /* 0x2000009bff9b7230 */ /* 0x000fe40000004100 */
[----:B------:R-:W-:Y:S02]  /*57b0*/  HADD2.F32 R148, -RZ, R148.H0_H0 ;  /* 0x20000094ff947230 */ /* 0x000fe40000004100 */
[-C--:B------:R-:W-:Y:S01]  /*57c0*/  FFMA.FTZ R73, R73, R68.reuse, -R78 ;  /* 0x0000004449497223 */ /* 0x080fe2000001084e */
[----:B------:R-:W-:Y:S01]  /*57d0*/  FFMA.FTZ R78, R74, R68, R75 ;  /* 0x000000444a4e7223 */ /* 0x000fe2000001004b */
[----:B------:R-:W-:Y:S01]  /*57e0*/  FMUL.FTZ R76, R72, R155 ;  /* 0x0000009b484c7220 */ /* 0x000fe20000410000 */
[----:B------:R-:W-:Y:S01]  /*57f0*/  F2FP.F16.E4M3.UNPACK_B R74, R15.H1 ;  /* 0x0000000fff4a723e */ /* 0x000fe200030006ff */
[C---:B------:R-:W-:Y:S01]  /*5800*/  FMUL.FTZ R155, R69.reuse, R155 ;  /* 0x0000009b459b7220 */ /* 0x040fe20000410000 */
[----:B------:R-:W-:Y:S01]  /*5810*/  F2FP.F16.E4M3.UNPACK_B R75, R14.H1 ;  /* 0x0000000eff4b723e */ /* 0x000fe200030006ff */
[-C--:B------:R-:W-:Y:S01]  /*5820*/  FFMA.FTZ R68, R69, R148.reuse, -R76 ;  /* 0x0000009445447223 */ /* 0x080fe2000001084c */
[----:B------:R-:W-:Y:S01]  /*5830*/  F2FP.SATFINITE.E4M3.F32.PACK_AB_MERGE_C R73, R78, R73, RZ ;  /* 0x000000494e49723e */ /* 0x000fe200048070ff */
[----:B------:R-:W-:Y:S01]  /*5840*/  FFMA.FTZ R69, R72, R148, R155 ;  /* 0x0000009448457223 */ /* 0x000fe2000001009b */
[--C-:B------:R-:W-:Y:S01]  /*5850*/  HADD2.F32 R77, -RZ, R74.reuse.H0_H0 ;  /* 0x2000004aff4d7230 */ /* 0x100fe20000004100 */
[----:B------:R-:W-:Y:S01]  /*5860*/  F2FP.SATFINITE.E4M3.F32.PACK_AB_MERGE_C R72, R80, R79, RZ ;  /* 0x0000004f5048723e */ /* 0x000fe200048070ff */
[----:B------:R-:W-:Y:S01]  /*5870*/  HADD2.F32 R78, -RZ, R74.H1_H1 ;  /* 0x3000004aff4e7230 */ /* 0x000fe20000004100 */
[----:B------:R-:W-:Y:S01]  /*5880*/  F2FP.F16.E4M3.UNPACK_B R74, R66.H1 ;  /* 0x00000042ff4a723e */ /* 0x000fe200030006ff */
[----:B------:R-:W-:Y:S01]  /*5890*/  HADD2.F32 R79, -RZ, R82.H1_H1 ;  /* 0x30000052ff4f7230 */ /* 0x000fe20000004100 */
[----:B------:R-:W-:Y:S01]  /*58a0*/  F2FP.F16.E4M3.UNPACK_B R14, R14 ;  /* 0x0000000eff0e723e */ /* 0x000fe200020006ff */
[----:B------:R-:W-:Y:S01]  /*58b0*/  HADD2.F32 R76, -RZ, R75.H1_H1 ;  /* 0x3000004bff4c7230 */ /* 0x000fe20000004100 */
[----:B------:R-:W-:Y:S01]  /*58c0*/  F2FP.SATFINITE.E4M3.F32.PACK_AB_MERGE_C R13, R13, R12, R72 ;  /* 0x0000000c0d0d723e */ /* 0x000fe20004807048 */
[----:B------:R-:W-:-:S02]  /*58d0*/  HADD2.F32 R80, -RZ, R74.H1_H1 ;  /* 0x3000004aff507230 */ /* 0x000fc40000004100 */
[-C--:B------:R-:W-:Y:S01]  /*58e0*/  FMUL.FTZ R66, R78, R79.reuse ;  /* 0x0000004f4e427220 */ /* 0x080fe20000410000 */
[----:B------:R-:W-:Y:S02]  /*58f0*/  HADD2.F32 R83, -RZ, R81.H1_H1 ;  /* 0x30000051ff537230 */ /* 0x000fe40000004100 */
[C---:B------:R-:W-:Y:S01]  /*5900*/  FMUL.FTZ R85, R77.reuse, R79 ;  /* 0x0000004f4d557220 */ /* 0x040fe20000410000 */
[----:B------:R-:W-:Y:S02]  /*5910*/  HADD2.F32 R75, -RZ, R75.H0_H0 ;  /* 0x2000004bff4b7230 */ /* 0x000fe40000004100 */
[----:B------:R-:W-:Y:S01]  /*5920*/  FFMA.FTZ R66, R77, R80, -R66 ;  /* 0x000000504d427223 */ /* 0x000fe20000010842 */
[----:B------:R-:W-:Y:S02]  /*5930*/  HADD2.F32 R79, -RZ, R67.H1_H1 ;  /* 0x30000043ff4f7230 */ /* 0x000fe40000004100 */
[----:B------:R-:W-:Y:S01]  /*5940*/  FMUL.FTZ R84, R76, R83 ;  /* 0x000000534c547220 */ /* 0x000fe20000410000 */
[----:B------:R-:W-:Y:S01]  /*5950*/  F2FP.F16.E4M3.UNPACK_B R77, R15 ;  /* 0x0000000fff4d723e */ /* 0x000fe200020006ff */
[----:B------:R-:W-:Y:S01]  /*5960*/  FMUL.FTZ R83, R75, R83 ;  /* 0x000000534b537220 */ /* 0x000fe20000410000 */
[----:B------:R-:W-:-:S02]  /*5970*/  HADD2.F32 R82, -RZ, R82.H0_H0 ;  /* 0x20000052ff527230 */ /* 0x000fc40000004100 */
[-C--:B------:R-:W-:Y:S01]  /*5980*/  FFMA.FTZ R84, R75, R79.reuse, -R84 ;  /* 0x0000004f4b547223 */ /* 0x080fe20000010854 */
[--C-:B------:R-:W-:Y:S02]  /*5990*/  HADD2.F32 R75, -RZ, R14.reuse.H0_H0 ;  /* 0x2000000eff4b7230 */ /* 0x100fe40000004100 */
[----:B------:R-:W-:Y:S01]  /*59a0*/  FFMA.FTZ R83, R76, R79, R83 ;  /* 0x0000004f4c537223 */ /* 0x000fe20000010053 */
[--C-:B------:R-:W-:Y:S02]  /*59b0*/  HADD2.F32 R76, -RZ, R77.reuse.H0_H0 ;  /* 0x2000004dff4c7230 */ /* 0x100fe40000004100 */
[----:B------:R-:W-:Y:S01]  /*59c0*/  FFMA.FTZ R15, R78, R80, R85 ;  /* 0x000000504e0f7223 */ /* 0x000fe20000010055 */
[----:B------:R-:W-:Y:S01]  /*59d0*/  HADD2.F32 R77, -RZ, R77.H1_H1 ;  /* 0x3000004dff4d7230 */ /* 0x000fe20000004100 */
[----:B------:R-:W-:Y:S01]  /*59e0*/  F2FP.SATFINITE.E4M3.F32.PACK_AB_MERGE_C R12, R69, R68, R73 ;  /* 0x00000044450c723e */ /* 0x000fe20004807049 */
[----:B------:R-:W-:Y:S01]  /*59f0*/  HADD2.F32 R14, -RZ, R14.H1_H1 ;  /* 0x3000000eff0e7230 */ /* 0x000fe20000004100 */
[----:B------:R-:W-:Y:S01]  /*5a00*/  F2FP.SATFINITE.E4M3.F32.PACK_AB_MERGE_C R83, R83, R84, RZ ;  /* 0x000000545353723e */ /* 0x000fe200048070ff */
[----:B------:R-:W-:-:S02]  /*5a10*/  HADD2.F32 R81, -RZ, R81.H0_H0 ;  /* 0x20000051ff517230 */ /* 0x000fc40000004100 */
[-C--:B------:R-:W-:Y:S01]  /*5a20*/  FMUL.FTZ R79, R77, R82.reuse ;  /* 0x000000524d4f7220 */ /* 0x080fe20000410000 */
[----:B------:R-:W-:Y:S02]  /*5a30*/  HADD2.F32 R74, -RZ, R74.H0_H0 ;  /* 0x2000004aff4a7230 */ /* 0x000fe40000004100 */
[----:B------:R-:W-:Y:S01]  /*5a40*/  FMUL.FTZ R82, R76, R82 ;  /* 0x000000524c527220 */ /* 0x000fe20000410000 */
[----:B------:R-:W-:Y:S02]  /*5a50*/  HADD2.F32 R67, -RZ, R67.H0_H0 ;  /* 0x20000043ff437230 */ /* 0x000fe40000004100 */
[-C--:B------:R-:W-:Y:S01]  /*5a60*/  FMUL.FTZ R78, R14, R81.reuse ;  /* 0x000000510e4e7220 */ /* 0x080fe20000410000 */
[----:B------:R-:W-:Y:S01]  /*5a70*/  FMUL.FTZ R81, R75, R81 ;  /* 0x000000514b517220 */ /* 0x000fe20000410000 */
[-C--:B------:R-:W-:Y:S01]  /*5a80*/  FFMA.FTZ R79, R76, R74.reuse, -R79 ;  /* 0x0000004a4c4f7223 */ /* 0x080fe2000001084f */
[----:B------:R-:W-:Y:S01]  /*5a90*/  FFMA.FTZ R82, R77, R74, R82 ;  /* 0x0000004a4d527223 */ /* 0x000fe20000010052 */
[-C--:B------:R-:W-:Y:S01]  /*5aa0*/  FFMA.FTZ R78, R75, R67.reuse, -R78 ;  /* 0x000000434b4e7223 */ /* 0x080fe2000001084e */
[----:B------:R-:W-:Y:S01]  /*5ab0*/  FFMA.FTZ R81, R14, R67, R81 ;  /* 0x000000430e517223 */ /* 0x000fe20000010051 */
[----:B------:R-:W-:-:S04]  /*5ac0*/  F2FP.SATFINITE.E4M3.F32.PACK_AB_MERGE_C R15, R15, R66, RZ ;  /* 0x000000420f0f723e */ /* 0x000fc800048070ff */
[----:B------:R-:W-:Y:S02]  /*5ad0*/  F2FP.SATFINITE.E4M3.F32.PACK_AB_MERGE_C R14, R81, R78, R83 ;  /* 0x0000004e510e723e */ /* 0x000fe40004807053 */
[----:B------:R-:W-:-:S07]  /*5ae0*/  F2FP.SATFINITE.E4M3.F32.PACK_AB_MERGE_C R15, R82, R79, R15 ;  /* 0x0000004f520f723e */ /* 0x000fce000480700f */
.L_x_472:
[----:B------:R-:W-:Y:S05]  /*5af0*/  BSYNC B3 ;  /* 0x0000000000037941 */ /* 0x000fea0003800000 */
.L_x_471:
[----:B0-----:R0:W-:Y:S02]  /*5b00*/  ST.E.128 desc[UR50][R70.64], R12 ;  /* 0x0000000c46007985 */ /* 0x0011e4000c101d32 */
.L_x_470:
[----:B------:R-:W-:Y:S05]  /*5b10*/  BSYNC B2 ;  /* 0x0000000000027941 */ /* 0x000fea0003800000 */
.L_x_469:
[----:B------:R-:W-:-:S13]  /*5b20*/  ISETP.NE.AND P2, PT, R33, RZ, PT ;  /* 0x000000ff2100720c */ /* 0x000fda0003f45270 */
        /* <DEDUP_REMOVED lines=8> */
[--C-:B------:R-:W-:Y:S02]  /*5bb0*/  SHF.R.U32.HI R11, RZ, 0x8, R63.reuse ;  /* 0x00000008ff0b7819 */ /* 0x100fe4000001163f */
[----:B------:R-:W-:Y:S01]  /*5bc0*/  SHF.R.U32.HI R70, RZ, 0x10, R63 ;  /* 0x00000010ff467819 */ /* 0x000fe2000001163f */
[----:B------:R-:W-:Y:S01]  /*5bd0*/  IMAD.SHL.U32 R69, R69, 0x100, RZ ;  /* 0x0000010045457824 */ /* 0x000fe200078e00ff */
[----:B------:R-:W-:Y:S02]  /*5be0*/  LOP3.LUT R64, R65, 0xff0000ff, RZ, 0xc0, !PT ;  /* 0xff0000ff41407812 */ /* 0x000fe400078ec0ff */
[----:B------:R-:W-:Y:S01]  /*5bf0*/  SHF.R.U32.HI R68, RZ, 0x10, R65 ;  /* 0x00000010ff447819 */ /* 0x000fe20000011641 */
[----:B------:R-:W-:Y:S01]  /*5c00*/  IMAD.SHL.U32 R65, R11, 0x100, RZ ;  /* 0x000001000b417824 */ /* 0x000fe200078e00ff */
[----:B------:R-:W-:Y:S01]  /*5c10*/  LOP3.LUT R62, R63, 0xff0000ff, RZ, 0xc0, !PT ;  /* 0xff0000ff3f3e7812 */ /* 0x000fe200078ec0ff */
[----:B0-----:R-:W-:Y:S01]  /*5c20*/  IMAD.MOV.U32 R63, RZ, RZ, R12 ;  /* 0x000000ffff3f7224 */ /* 0x001fe200078e000c */
[----:B------:R-:W-:Y:S01]  /*5c30*/  MOV R11, R13 ;  /* 0x0000000d000b7202 */ /* 0x000fe20000000f00 */
[----:B------:R-:W-:Y:S01]  /*5c40*/  IMAD.U32 R13, R70, 0x10000, RZ ;  /* 0x00010000460d7824 */ /* 0x000fe200078e00ff */
[----:B------:R-:W-:Y:S01]  /*5c50*/  LOP3.LUT R64, R64, 0xff00, R69, 0xf8, !PT ;  /* 0x0000ff0040407812 */ /* 0x000fe200078ef845 */
[----:B------:R-:W-:Y:S01]  /*5c60*/  IMAD.U32 R69, R68, 0x10000, RZ ;  /* 0x0001000044457824 */ /* 0x000fe200078e00ff */
[----:B------:R-:W-:-:S02]  /*5c70*/  LOP3.LUT R12, R62, 0xff00, R65, 0xf8, !PT ;  /* 0x0000ff003e0c7812 */ /* 0x000fc400078ef841 */
[----:B------:R-:W-:Y:S02]  /*5c80*/  F2FP.F16.E4M3.UNPACK_B R65, R149.H1 ;  /* 0x00000095ff41723e */ /* 0x000fe400030006ff */
[----:B------:R-:W-:Y:S02]  /*5c90*/  F2FP.F16.E4M3.UNPACK_B R62, R11 ;  /* 0x0000000bff3e723e */ /* 0x000fe400020006ff */
[----:B------:R-:W-:Y:S01]  /*5ca0*/  LOP3.LUT R12, R12, 0xff0000, R13, 0xf8, !PT ;  /* 0x00ff00000c0c7812 */ /* 0x000fe200078ef80d */
[--C-:B------:R-:W-:Y:S01]  /*5cb0*/  HADD2.F32 R73, -RZ, R65.reuse.H0_H0 ;  /* 0x20000041ff497230 */ /* 0x100fe20000004100 */
[----:B------:R-:W-:Y:S01]  /*5cc0*/  LOP3.LUT R13, R64, 0xff0000, R69, 0xf8, !PT ;  /* 0x00ff0000400d7812 */ /* 0x000fe200078ef845 */
[--C-:B------:R-:W-:Y:S01]  /*5cd0*/  HADD2.F32 R64, -RZ, R62.reuse.H1_H1 ;  /* 0x3000003eff407230 */ /* 0x100fe20000004100 */
[----:B------:R-:W-:Y:S01]  /*5ce0*/  F2FP.F16.E4M3.UNPACK_B R69, R145.H1 ;  /* 0x00000091ff45723e */ /* 0x000fe200030006ff */
[----:B------:R-:W-:Y:S01]  /*5cf0*/  HADD2.F32 R62, -RZ, R62.H0_H0 ;  /* 0x2000003eff3e7230 */ /* 0x000fe20000004100 */
[----:B------:R-:W-:Y:S01]  /*5d00*/  F2FP.F16.E4M3.UNPACK_B R11, R11.H1 ;  /* 0x0000000bff0b723e */ /* 0x000fe200030006ff */
[----:B------:R-:W-:-:S02]  /*5d10*/  HADD2.F32 R70, -RZ, R65.H1_H1 ;  /* 0x30000041ff467230 */ /* 0x000fc40000004100 */
[-C--:B------:R-:W-:Y:S01]  /*5d20*/  FMUL.FTZ R75, R64, R73.reuse ;  /* 0x00000049404b7220 */ /* 0x080fe20000410000 */
[----:B------:R-:W-:Y:S02]  /*5d30*/  HADD2.F32 R71, -RZ, R69.H0_H0 ;  /* 0x20000045ff477230 */ /* 0x000fe40000004100 */
        /* <DEDUP_REMOVED lines=14> */
[----:B------:R-:W-:Y:S01]  /*5e20*/  F2FP.F16.E4M3.UNPACK_B R145, R145 ;  /* 0x00000091ff91723e */ /* 0x000fe200020006ff */
[--C-:B------:R-:W-:Y:S01]  /*5e30*/  HADD2.F32 R68, -RZ, R64.reuse.H0_H0 ;  /* 0x20000040ff447230 */ /* 0x100fe20000004100 */
[----:B------:R-:W-:Y:S01]  /*5e40*/  F2FP.F16.E4M3.UNPACK_B R76, R13.H1 ;  /* 0x0000000dff4c723e */ /* 0x000fe200030006ff */
[----:B------:R-:W-:-:S02]  /*5e50*/  HADD2.F32 R69, -RZ, R64.H1_H1 ;  /* 0x30000040ff457230 */ /* 0x000fc40000004100 */
[----:B------:R-:W-:Y:S02]  /*5e60*/  HADD2.F32 R149, -RZ, R149.H0_H0 ;  /* 0x20000095ff957230 */ /* 0x000fe40000004100 */
[-C--:B------:R-:W-:Y:S01]  /*5e70*/  FMUL.FTZ R72, R68, R70.reuse ;  /* 0x0000004644487220 */ /* 0x080fe20000410000 */
[--C-:B------:R-:W-:Y:S02]  /*5e80*/  HADD2.F32 R65, -RZ, R63.reuse.H1_H1 ;  /* 0x3000003fff417230 */ /* 0x100fe40000004100 */
[----:B------:R-:W-:Y:S01]  /*5e90*/  FMUL.FTZ R73, R69, R70 ;  /* 0x0000004645497220 */ /* 0x000fe20000410000 */
[----:B------:R-:W-:Y:S02]  /*5ea0*/  HADD2.F32 R64, -RZ, R63.H0_H0 ;  /* 0x2000003fff407230 */ /* 0x000fe40000004100 */
[--C-:B------:R-:W-:Y:S02]  /*5eb0*/  HADD2.F32 R63, -RZ, R145.reuse.H1_H1 ;  /* 0x30000091ff3f7230 */ /* 0x100fe40000004100 */
[----:B------:R-:W-:Y:S01]  /*5ec0*/  FMUL.FTZ R71, R65, R149 ;  /* 0x0000009541477220 */ /* 0x000fe20000410000 */
[----:B------:R-:W-:-:S02]  /*5ed0*/  HADD2.F32 R145, -RZ, R145.H0_H0 ;  /* 0x20000091ff917230 */ /* 0x000fc40000004100 */
[----:B------:R-:W-:Y:S01]  /*5ee0*/  FMUL.FTZ R70, R64, R149 ;  /* 0x0000009540467220 */ /* 0x000fe20000410000 */
[--C-:B------:R-:W-:Y:S02]  /*5ef0*/  HADD2.F32 R77, -RZ, R76.reuse.H1_H1 ;  /* 0x3000004cff4d7230 */ /* 0x100fe40000004100 */
[-C--:B------:R-:W-:Y:S01]  /*5f00*/  FFMA.FTZ R68, R68, R63.reuse, -R73 ;  /* 0x0000003f44447223 */ /* 0x080fe20000010849 */
[----:B------:R-:W-:Y:S01]  /*5f10*/  FFMA.FTZ R69, R69, R63, R72 ;  /* 0x0000003f45457223 */ /* 0x000fe20000010048 */
[-C--:B------:R-:W-:Y:S01]  /*5f20*/  FFMA.FTZ R63, R64, R145.reuse, -R71 ;  /* 0x00000091403f7223 */ /* 0x080fe20000010847 */
[----:B------:R-:W-:Y:S01]  /*5f30*/  FFMA.FTZ R64, R65, R145, R70 ;  /* 0x0000009141407223 */ /* 0x000fe20000010046 */
[----:B------:R-:W-:Y:S01]  /*5f40*/  F2FP.F16.E4M3.UNPACK_B R70, R15.H1 ;  /* 0x0000000fff46723e */ /* 0x000fe200030006ff */
[----:B------:R-:W-:Y:S01]  /*5f50*/  HADD2.F32 R76, -RZ, R76.H0_H0 ;  /* 0x2000004cff4c7230 */ /* 0x000fe20000004100 */
[----:B------:R-:W-:Y:S02]  /*5f60*/  F2FP.SATFINITE.E4M3.F32.PACK_AB_MERGE_C R65, R75, R74, RZ ;  /* 0x0000004a4b41723e */ /* 0x000fe400048070ff */
[----:B------:R-:W-:Y:S01]  /*5f70*/  F2FP.SATFINITE.E4M3.F32.PACK_AB_MERGE_C R68, R69, R68, RZ ;  /* 0x000000444544723e */ /* 0x000fe200048070ff */
[--C-:B------:R-:W-:Y:S01]  /*5f80*/  HADD2.F32 R71, -RZ, R70.reuse.H0_H0 ;  /* 0x20000046ff477230 */ /* 0x100fe20000004100 */
[----:B------:R-:W-:Y:S01]  /*5f90*/  F2FP.F16.E4M3.UNPACK_B R73, R12.H1 ;  /* 0x0000000cff49723e */ /* 0x000fe200030006ff */
[----:B------:R-:W-:Y:S01]  /*5fa0*/  HADD2.F32 R70, -RZ, R70.H1_H1 ;  /* 0x30000046ff467230 */ /* 0x000fe20000004100 */
[----:B------:R-:W-:-:S02]  /*5fb0*/  F2FP.F16.E4M3.UNPACK_B R69, R14.H1 ;  /* 0x0000000eff45723e */ /* 0x000fc400030006ff */
[----:B------:R-:W-:Y:S01]  /*5fc0*/  F2FP.F16.E4M3.UNPACK_B R75, R13 ;  /* 0x0000000dff4b723e */ /* 0x000fe200020006ff */
[----:B------:R-:W-:Y:S01]  /*5fd0*/  HADD2.F32 R74, -RZ, R73.H1_H1 ;  /* 0x30000049ff4a7230 */ /* 0x000fe20000004100 */
[----:B------:R-:W-:Y:S01]  /*5fe0*/  F2FP.F16.E4M3.UNPACK_B R72, R12 ;  /* 0x0000000cff48723e */ /* 0x000fe200020006ff */
[----:B------:R-:W-:Y:S02]  /*5ff0*/  HADD2.F32 R13, -RZ, R69.H1_H1 ;  /* 0x30000045ff0d7230 */ /* 0x000fe40000004100 */
[-C--:B------:R-:W-:Y:S01]  /*6000*/  FMUL.FTZ R12, R70, R77.reuse ;  /* 0x0000004d460c7220 */ /* 0x080fe20000410000 */
[----:B------:R-:W-:Y:S02]  /*6010*/  HADD2.F32 R78, -RZ, R75.H1_H1 ;  /* 0x3000004bff4e7230 */ /* 0x000fe40000004100 */
[C---:B------:R-:W-:Y:S01]  /*6020*/  FMUL.FTZ R77, R71.reuse, R77 ;  /* 0x0000004d474d7220 */ /* 0x040fe20000410000 */
[----:B------:R-:W-:Y:S02]  /*6030*/  HADD2.F32 R69, -RZ, R69.H0_H0 ;  /* 0x20000045ff457230 */ /* 0x000fe40000004100 */
[----:B------:R-:W-:Y:S01]  /*6040*/  FFMA.FTZ R79, R71, R74, -R12 ;  /* 0x0000004a474f7223 */ /* 0x000fe2000001080c */
[----:B------:R-:W-:-:S02]  /*6050*/  HADD2.F32 R12, -RZ, R72.H1_H1 ;  /* 0x30000048ff0c7230 */ /* 0x000fc40000004100 */
[-C--:B------:R-:W-:Y:S01]  /*6060*/  FMUL.FTZ R80, R13, R78.reuse ;  /* 0x0000004e0d507220 */ /* 0x080fe20000410000 */
[----:B------:R-:W-:Y:S01]  /*6070*/  F2FP.F16.E4M3.UNPACK_B R15, R15 ;  /* 0x0000000fff0f723e */ /* 0x000fe200020006ff */
[C---:B------:R-:W-:Y:S01]  /*6080*/  FMUL.FTZ R78, R69.reuse, R78 ;  /* 0x0000004e454e7220 */ /* 0x040fe20000410000 */
[----:B------:R-:W-:Y:S01]  /*6090*/  F2FP.F16.E4M3.UNPACK_B R14, R14 ;  /* 0x0000000eff0e723e */ /* 0x000fe200020006ff */
[----:B------:R-:W-:Y:S01]  /*60a0*/  FFMA.FTZ R74, R70, R74, R77 ;  /* 0x0000004a464a7223 */ /* 0x000fe2000001004d */
[-C--:B------:R-:W-:Y:S01]  /*60b0*/  FFMA.FTZ R80, R69, R12.reuse, -R80 ;  /* 0x0000000c45507223 */ /* 0x080fe20000010850 */
[----:B------:R-:W-:Y:S01]  /*60c0*/  FFMA.FTZ R77, R13, R12, R78 ;  /* 0x0000000c0d4d7223 */ /* 0x000fe2000001004e */
[--C-:B------:R-:W-:Y:S02]  /*60d0*/  HADD2.F32 R13, -RZ, R15.reuse.H0_H0 ;  /* 0x2000000fff0d7230 */ /* 0x100fe40000004100 */
[--C-:B------:R-:W-:Y:S01]  /*60e0*/  HADD2.F32 R12, -RZ, R14.reuse.H0_H0 ;  /* 0x2000000eff0c7230 */ /* 0x100fe20000004100 */
[----:B------:R-:W-:Y:S01]  /*60f0*/  F2FP.SATFINITE.E4M3.F32.PACK_AB_MERGE_C R74, R74, R79, RZ ;  /* 0x0000004f4a4a723e */ /* 0x000fe200048070ff */
[----:B------:R-:W-:Y:S01]  /*6100*/  HADD2.F32 R15, -RZ, R15.H1_H1 ;  /* 0x3000000fff0f7230 */ /* 0x000fe20000004100 */
[----:B------:R-:W-:Y:S01]  /*6110*/  F2FP.SATFINITE.E4M3.F32.PACK_AB_MERGE_C R77, R77, R80, RZ ;  /* 0x000000504d4d723e */ /* 0x000fe200048070ff */
[----:B------:R-:W-:-:S02]  /*6120*/  HADD2.F32 R14, -RZ, R14.H1_H1 ;  /* 0x3000000eff0e7230 */ /* 0x000fc40000004100 */
[----:B------:R-:W-:Y:S02]  /*6130*/  HADD2.F32 R75, -RZ, R75.H0_H0 ;  /* 0x2000004bff4b7230 */ /* 0x000fe40000004100 */
[----:B------:R-:W-:Y:S02]  /*6140*/  HADD2.F32 R69, -RZ, R72.H0_H0 ;  /* 0x20000048ff457230 */ /* 0x000fe40000004100 */
[-C--:B------:R-:W-:Y:S01]  /*6150*/  FMUL.FTZ R72, R15, R76.reuse ;  /* 0x0000004c0f487220 */ /* 0x080fe20000410000 */
[----:B------:R-:W-:Y:S02]  /*6160*/  HADD2.F32 R70, -RZ, R73.H0_H0 ;  /* 0x20000049ff467230 */ /* 0x000fe40000004100 */
[-C--:B------:R-:W-:Y:S01]  /*6170*/  FMUL.FTZ R71, R14, R75.reuse ;  /* 0x0000004b0e477220 */ /* 0x080fe20000410000 */
[C---:B------:R-:W-:Y:S01]  /*6180*/  FMUL.FTZ R76, R13.reuse, R76 ;  /* 0x0000004c0d4c7220 */ /* 0x040fe20000410000 */
[----:B------:R-:W-:Y:S01]  /*6190*/  FMUL.FTZ R75, R12, R75 ;  /* 0x0000004b0c4b7220 */ /* 0x000fe20000410000 */
[----:B------:R-:W-:-:S02]  /*61a0*/  FFMA.FTZ R72, R13, R70, -R72 ;  /* 0x000000460d487223 */ /* 0x000fc40000010848 */
[----:B------:R-:W-:Y:S01]  /*61b0*/  FFMA.FTZ R15, R15, R70, R76 ;  /* 0x000000460f0f7223 */ /* 0x000fe2000001004c */
[-C--:B------:R-:W-:Y:S01]  /*61c0*/  FFMA.FTZ R71, R12, R69.reuse, -R71 ;  /* 0x000000450c477223 */ /* 0x080fe20000010847 */
[----:B------:R-:W-:Y:S01]  /*61d0*/  FFMA.FTZ R14, R14, R69, R75 ;  /* 0x000000450e0e7223 */ /* 0x000fe2000001004b */
[----:B------:R-:W-:Y:S02]  /*61e0*/  F2FP.SATFINITE.E4M3.F32.PACK_AB_MERGE_C R13, R62, R11, R65 ;  /* 0x0000000b3e0d723e */ /* 0x000fe40004807041 */
[----:B------:R-:W-:Y:S02]  /*61f0*/  F2FP.SATFINITE.E4M3.F32.PACK_AB_MERGE_C R12, R64, R63, R68 ;  /* 0x0000003f400c723e */ /* 0x000fe40004807044 */
[----:B------:R-:W-:Y:S02]  /*6200*/  F2FP.SATFINITE.E4M3.F32.PACK_AB_MERGE_C R14, R14, R71, R77 ;  /* 0x000000470e0e723e */ /* 0x000fe4000480704d */
[----:B------:R-:W-:-:S07]  /*6210*/  F2FP.SATFINITE.E4M3.F32.PACK_AB_MERGE_C R15, R15, R72, R74 ;  /* 0x000000480f0f723e */ /* 0x000fce000480704a */
.L_x_474:
[----:B------:R-:W-:Y:S05]  /*6220*/  BSYNC B2 ;  /* 0x0000000000027941 */ /* 0x000fea0003800000 */
.L_x_473:
[----:B0-----:R0:W-:Y:S02]  /*6230*/  ST.E.128 desc[UR50][R66.64], R12 ;  /* 0x0000000c42007985 */ /* 0x0011e4000c101d32 */
.L_x_452:
[----:B------:R-:W-:Y:S05]  /*6240*/  BSYNC B1 ;  /* 0x0000000000017941 */ /* 0x000fea0003800000 */
.L_x_451:
[----:B------:R-:W-:-:S03]  /*6250*/  UMOV UR4, 0xffffffff ;  /* 0xffffffff00047882 */ /* 0x000fc60000000000 */
[----:B------:R-:W-:Y:S05]  /*6260*/  BRA.DIV UR4, `(.L_x_475) ;  /* 0x0000022a04cc7947 */ /* 0x000fea000b800000 */
[----:B--2---:R-:W2:Y:S04]  /*6270*/  SHFL.IDX PT, R119, R119, 0x1, 0x1e1f ;  /* 0x003e1f0077777f89 */ /* 0x004ea800000e0000 */
[----:B------:R0:W0:Y:S02]  /*6280*/  SHFL.IDX PT, R65, R120, 0x1, 0x1e1f ;  /* 0x003e1f0078417f89 */ /* 0x00002400000e0000 */
.L_x_779:
[----:B------:R-:W-:Y:S05]  /*6290*/  @P4 BRA `(.L_x_476) ;  /* 0x00000094009c4947 */ /* 0x000fea0003800000 */
[----:B------:R-:W-:Y:S01]  /*62a0*/  ISETP.NE.AND P2, PT, R28, RZ, PT ;  /* 0x000000ff1c00720c */ /* 0x000fe20003f45270 */
[----:B------:R-:W-:-:S12]  /*62b0*/  BSSY B1, `(.L_x_477) ;  /* 0x0000072000017945 */ /* 0x000fd80003800000 */
[----:B------:R-:W-:Y:S05]  /*62c0*/  @!P2 BRA `(.L_x_478) ;  /* 0x0000000400c0a947 */ /* 0x000fea0003800000 */
[----:B0-----:R0:W0:Y:S01]  /*62d0*/  LDS.128 R12, [R37+0x1c400] ;  /* 0x01c40000250c7984 */ /* 0x0010220000000c00 */
[----:B------:R-:W-:Y:S01]  /*62e0*/  IADD3 R62, P2, R16, R65, RZ ;  /* 0x00000041103e7210 */ /* 0x000fe20007f5e0ff */
[----:B------:R-:W-:Y:S03]  /*62f0*/  BSSY B2, `(.L_x_479) ;  /* 0x000006c000027945 */ /* 0x000fe60003800000 */
[----:B--2---:R-:W-:Y:S02]  /*6300*/  IADD3.X R63, R119, R17, RZ, P2, !PT ;  /* 0x00000011773f7210 */ /* 0x004fe400017fe4ff */
[----:B------:R-:W-:-:S13]  /*6310*/  ISETP.GE.AND P2, PT, R22, R118, PT ;  /* 0x000000761600720c */ /* 0x000fda0003f46270 */
[----:B------:R-:W-:Y:S05]  /*6320*/  @P2 BRA `(.L_x_480) ;  /* 0x0000000400a02947 */ /* 0x000fea0003800000 */
[----:B----4-:R-:W-:Y:S02]  /*6330*/  SHF.R.U32.HI R11, RZ, 0x8, R59 ;  /* 0x00000008ff0b7819 */ /* 0x010fe4000001163b */
[--C-:B------:R-:W-:Y:S02]  /*6340*/  SHF.R.U32.HI R67, RZ, 0x8, R61.reuse ;  /* 0x00000008ff437819 */ /* 0x100fe4000001163d */
[----:B------:R-:W-:Y:S02]  /*6350*/  LOP3.LUT R60, R61, 0xff0000ff, RZ, 0xc0, !PT ;  /* 0xff0000ff3d3c7812 */ /* 0x000fe400078ec0ff */
[----:B------:R-:W-:Y:S01]  /*6360*/  SHF.R.U32.HI R64, RZ, 0x10, R61 ;  /* 0x00000010ff407819 */ /* 0x000fe2000001163d */
[----:B------:R-:W-:Y:S01]  /*6370*/  IMAD.SHL.U32 R61, R11, 0x100, RZ ;  /* 0x000001000b3d7824 */ /* 0x000fe200078e00ff */
[----:B------:R-:W-:Y:S01]  /*6380*/  LOP3.LUT R58, R59, 0xff0000ff, RZ, 0xc0, !PT ;  /* 0xff0000ff3b3a7812 */ /* 0x000fe200078ec0ff */
[----:B------:R-:W-:Y:S01]  /*6390*/  IMAD.SHL.U32 R67, R67, 0x100, RZ ;  /* 0x0000010043437824 */ /* 0x000fe200078e00ff */
[----:B------:R-:W-:Y:S01]  /*63a0*/  SHF.R.U32.HI R66, RZ, 0x10, R59 ;  /* 0x00000010ff427819 */ /* 0x000fe2000001163b */
[----:B0-----:R-:W-:Y:S01]  /*63b0*/  IMAD.MOV.U32 R11, RZ, RZ, R13 ;  /* 0x000000ffff0b7224 */ /* 0x001fe200078e000d */
[----:B------:R-:W-:-:S02]  /*63c0*/  LOP3.LUT R13, R58, 0xff00, R61, 0xf8, !PT ;  /* 0x0000ff003a0d7812 */ /* 0x000fc400078ef83d */
[----:B------:R-:W-:Y:S01]  /*63d0*/  LOP3.LUT R60, R60, 0xff00, R67, 0xf8, !PT ;  /* 0x0000ff003c3c7812 */ /* 0x000fe200078ef843 */
[----:B------:R-:W-:Y:S01]  /*63e0*/  IMAD.U32 R58, R66, 0x10000, RZ ;  /* 0x00010000423a7824 */ /* 0x000fe200078e00ff */
[----:B------:R-:W-:Y:S01]  /*63f0*/  MOV R59, R12 ;  /* 0x0000000c003b7202 */ /* 0x000fe20000000f00 */
[----:B------:R-:W-:Y:S01]  /*6400*/  IMAD.U32 R67, R64, 0x10000, RZ ;  /* 0x0001000040437824 */ /* 0x000fe200078e00ff */
[----:B------:R-:W-:Y:S02]  /*6410*/  F2FP.F16.E4M3.UNPACK_B R61, R147.H1 ;  /* 0x00000093ff3d723e */ /* 0x000fe400030006ff */
[-C--:B------:R-:W-:Y:S02]  /*6420*/  F2FP.F16.E4M3.UNPACK_B R12, R11.reuse ;  /* 0x0000000bff0c723e */ /* 0x080fe400020006ff */
        /* <DEDUP_REMOVED lines=26> */
[----:B------:R-:W-:Y:S01]  /*65d0*/  F2FP.F16.E4M3.UNPACK_B R72, R58 ;  /* 0x0000003aff48723e */ /* 0x000fe200020006ff */
        /* <DEDUP_REMOVED lines=18> */
[----:B------:R-:W-:Y:S01]  /*6700*/  F2FP.F16.E4M3.UNPACK_B R73, R58.H1 ;  /* 0x0000003aff49723e */ /* 0x000fe200030006ff */
[--C-:B------:R-:W-:Y:S01]  /*6710*/  HADD2.F32 R68, -RZ, R67.reuse.H0_H0 ;  /* 0x20000043ff447230 */ /* 0x100fe20000004100 */
[-C--:B------:R-:W-:Y:S01]  /*6720*/  F2FP.F16.E4M3.UNPACK_B R70, R13.reuse.H1 ;  /* 0x0000000dff46723e */ /* 0x080fe200030006ff */
[----:B------:R-:W-:Y:S01]  /*6730*/  HADD2.F32 R67, -RZ, R67.H1_H1 ;  /* 0x30000043ff437230 */ /* 0x000fe20000004100 */
[----:B------:R-:W-:Y:S01]  /*6740*/  F2FP.F16.E4M3.UNPACK_B R66, R14.H1 ;  /* 0x0000000eff42723e */ /* 0x000fe200030006ff */
[----:B------:R-:W-:Y:S01]  /*6750*/  HADD2.F32 R74, -RZ, R73.H1_H1 ;  /* 0x30000049ff4a7230 */ /* 0x000fe20000004100 */
[----:B------:R-:W-:Y:S01]  /*6760*/  F2FP.SATFINITE.E4M3.F32.PACK_AB_MERGE_C R64, R71, R64, RZ ;  /* 0x000000404740723e */ /* 0x000fe200048070ff */
[----:B------:R-:W-:Y:S01]  /*6770*/  HADD2.F32 R71, -RZ, R70.H1_H1 ;  /* 0x30000046ff477230 */ /* 0x000fe20000004100 */
[----:B------:R-:W-:Y:S01]  /*6780*/  F2FP.F16.E4M3.UNPACK_B R69, R13 ;  /* 0x0000000dff45723e */ /* 0x000fe200020006ff */
[----:B------:R-:W-:-:S02]  /*6790*/  HADD2.F32 R58, -RZ, R66.H1_H1 ;  /* 0x30000042ff3a7230 */ /* 0x000fc40000004100 */
[-C--:B------:R-:W-:Y:S01]  /*67a0*/  FMUL.FTZ R13, R67, R74.reuse ;  /* 0x0000004a430d7220 */ /* 0x080fe20000410000 */
[----:B------:R-:W-:Y:S01]  /*67b0*/  HADD2.F32 R66, -RZ, R66.H0_H0 ;  /* 0x20000042ff427230 */ /* 0x000fe20000004100 */
[----:B------:R-:W-:Y:S01]  /*67c0*/  F2FP.F16.E4M3.UNPACK_B R15, R15 ;  /* 0x0000000fff0f723e */ /* 0x000fe200020006ff */
[C---:B------:R-:W-:Y:S01]  /*67d0*/  FMUL.FTZ R74, R68.reuse, R74 ;  /* 0x0000004a444a7220 */ /* 0x040fe20000410000 */
[----:B------:R-:W-:Y:S01]  /*67e0*/  FFMA.FTZ R76, R68, R71, -R13 ;  /* 0x00000047444c7223 */ /* 0x000fe2000001080d */
[----:B------:R-:W-:Y:S02]  /*67f0*/  HADD2.F32 R13, -RZ, R69.H1_H1 ;  /* 0x30000045ff0d7230 */ /* 0x000fe40000004100 */
[-C--:B------:R-:W-:Y:S01]  /*6800*/  FMUL.FTZ R77, R58, R75.reuse ;  /* 0x0000004b3a4d7220 */ /* 0x080fe20000410000 */
[----:B------:R-:W-:Y:S01]  /*6810*/  FMUL.FTZ R75, R66, R75 ;  /* 0x0000004b424b7220 */ /* 0x000fe20000410000 */
[----:B------:R-:W-:Y:S01]  /*6820*/  F2FP.F16.E4M3.UNPACK_B R14, R14 ;  /* 0x0000000eff0e723e */ /* 0x000fe200020006ff */
[----:B------:R-:W-:-:S02]  /*6830*/  HADD2.F32 R73, -RZ, R73.H0_H0 ;  /* 0x20000049ff497230 */ /* 0x000fc40000004100 */
[-C--:B------:R-:W-:Y:S01]  /*6840*/  FFMA.FTZ R77, R66, R13.reuse, -R77 ;  /* 0x0000000d424d7223 */ /* 0x080fe2000001084d */
[----:B------:R-:W-:Y:S01]  /*6850*/  FFMA.FTZ R68, R58, R13, R75 ;  /* 0x0000000d3a447223 */ /* 0x000fe2000001004b */
[--C-:B------:R-:W-:Y:S02]  /*6860*/  HADD2.F32 R58, -RZ, R15.reuse.H0_H0 ;  /* 0x2000000fff3a7230 */ /* 0x100fe40000004100 */
[----:B------:R-:W-:Y:S01]  /*6870*/  FFMA.FTZ R79, R67, R71, R74 ;  /* 0x00000047434f7223 */ /* 0x000fe2000001004a */
[--C-:B------:R-:W-:Y:S02]  /*6880*/  HADD2.F32 R13, -RZ, R14.reuse.H0_H0 ;  /* 0x2000000eff0d7230 */ /* 0x100fe40000004100 */
[----:B------:R-:W-:Y:S02]  /*6890*/  HADD2.F32 R15, -RZ, R15.H1_H1 ;  /* 0x3000000fff0f7230 */ /* 0x000fe40000004100 */
[----:B------:R-:W-:Y:S01]  /*68a0*/  FMUL.FTZ R74, R58, R73 ;  /* 0x000000493a4a7220 */ /* 0x000fe20000410000 */
[----:B------:R-:W-:-:S02]  /*68b0*/  HADD2.F32 R14, -RZ, R14.H1_H1 ;  /* 0x3000000eff0e7230 */ /* 0x000fc40000004100 */
[-C--:B------:R-:W-:Y:S01]  /*68c0*/  FMUL.FTZ R67, R13, R72.reuse ;  /* 0x000000480d437220 */ /* 0x080fe20000410000 */
[----:B------:R-:W-:Y:S02]  /*68d0*/  HADD2.F32 R70, -RZ, R70.H0_H0 ;  /* 0x20000046ff467230 */ /* 0x000fe40000004100 */
[C---:B------:R-:W-:Y:S01]  /*68e0*/  FMUL.FTZ R71, R15.reuse, R73 ;  /* 0x000000490f477220 */ /* 0x040fe20000410000 */
[----:B------:R-:W-:Y:S02]  /*68f0*/  HADD2.F32 R69, -RZ, R69.H0_H0 ;  /* 0x20000045ff457230 */ /* 0x000fe40000004100 */
[----:B------:R-:W-:Y:S01]  /*6900*/  FMUL.FTZ R66, R14, R72 ;  /* 0x000000480e427220 */ /* 0x000fe20000410000 */
[----:B------:R-:W-:Y:S01]  /*6910*/  F2FP.SATFINITE.E4M3.F32.PACK_AB_MERGE_C R68, R68, R77, RZ ;  /* 0x0000004d4444723e */ /* 0x000fe200048070ff */
[-C--:B------:R-:W-:Y:S01]  /*6920*/  FFMA.FTZ R71, R58, R70.reuse, -R71 ;  /* 0x000000463a477223 */ /* 0x080fe20000010847 */
[----:B------:R-:W-:Y:S01]  /*6930*/  FFMA.FTZ R74, R15, R70, R74 ;  /* 0x000000460f4a7223 */ /* 0x000fe2000001004a */
[-C--:B------:R-:W-:Y:S01]  /*6940*/  FFMA.FTZ R66, R13, R69.reuse, -R66 ;  /* 0x000000450d427223 */ /* 0x080fe20000010842 */
[----:B------:R-:W-:Y:S01]  /*6950*/  FFMA.FTZ R67, R14, R69, R67 ;  /* 0x000000450e437223 */ /* 0x000fe20000010043 */
[----:B------:R-:W-:-:S02]  /*6960*/  F2FP.SATFINITE.E4M3.F32.PACK_AB_MERGE_C R76, R79, R76, RZ ;  /* 0x0000004c4f4c723e */ /* 0x000fc400048070ff */
[----:B------:R-:W-:Y:S02]  /*6970*/  F2FP.SATFINITE.E4M3.F32.PACK_AB_MERGE_C R13, R12, R11, R61 ;  /* 0x0000000b0c0d723e */ /* 0x000fe4000480703d */
[----:B------:R-:W-:Y:S02]  /*6980*/  F2FP.SATFINITE.E4M3.F32.PACK_AB_MERGE_C R12, R60, R59, R64 ;  /* 0x0000003b3c0c723e */ /* 0x000fe40004807040 */
[----:B------:R-:W-:Y:S02]  /*6990*/  F2FP.SATFINITE.E4M3.F32.PACK_AB_MERGE_C R14, R67, R66, R68 ;  /* 0x00000042430e723e */ /* 0x000fe40004807044 */
[----:B------:R-:W-:-:S07]  /*69a0*/  F2FP.SATFINITE.E4M3.F32.PACK_AB_MERGE_C R15, R74, R71, R76 ;  /* 0x000000474a0f723e */ /* 0x000fce000480704c */
.L_x_480:
[----:B------:R-:W-:Y:S05]  /*69b0*/  BSYNC B2 ;  /* 0x0000000000027941 */ /* 0x000fea0003800000 */
.L_x_479:
[----:B0-----:R0:W-:Y:S02]  /*69c0*/  ST.E.128 desc[UR50][R62.64], R12 ;  /* 0x0000000c3e007985 */ /* 0x0011e4000c101d32 */
.L_x_478:
[----:B------:R-:W-:Y:S05]  /*69d0*/  BSYNC B1 ;  /* 0x0000000000017941 */ /* 0x000fea0003800000 */
.L_x_477:
[----:B------:R-:W-:Y:S01]  /*69e0*/  ISETP.NE.AND P2, PT, R29, RZ, PT ;  /* 0x000000ff1d00720c */ /* 0x000fe20003f45270 */
[----:B------:R-:W-:-:S12]  /*69f0*/  BSSY B1, `(.L_x_481) ;  /* 0x0000073000017945 */ /* 0x000fd80003800000 */
[----:B------:R-:W-:Y:S05]  /*6a00*/  @!P2 BRA `(.L_x_482) ;  /* 0x0000000400c4a947 */ /* 0x000fea0003800000 */
[----:B0-----:R-:W-:Y:S01]  /*6a10*/  IMAD.SHL.U32 R12, R173, 0x10, RZ ;  /* 0x00000010ad0c7824 */ /* 0x001fe200078e00ff */
[----:B------:R-:W-:Y:S04]  /*6a20*/  BSSY B2, `(.L_x_483) ;  /* 0x000006e000027945 */ /* 0x000fe80003800000 */
[----:B------:R-:W-:-:S04]  /*6a30*/  IADD3 R58, P2, R12, R65, RZ ;  /* 0x000000410c3a7210 */ /* 0x000fc80007f5e0ff */
[----:B--2---:R-:W-:Y:S02]  /*6a40*/  LEA.HI.X.SX32 R59, R12, R119, 0x1, P2 ;  /* 0x000000770c3b7211 */ /* 0x004fe400010f0eff */
[----:B------:R0:W2:Y:S01]  /*6a50*/  LDS.128 R12, [R36+0x1c400] ;  /* 0x01c40000240c7984 */ /* 0x0000a20000000c00 */
[----:B------:R-:W-:-:S13]  /*6a60*/  ISETP.GE.AND P2, PT, R201, R118, PT ;  /* 0x00000076c900720c */ /* 0x000fda0003f46270 */
[----:B0-----:R-:W-:Y:S05]  /*6a70*/  @P2 BRA `(.L_x_484) ;  /* 0x0000000400a02947 */ /* 0x001fea0003800000 */
[----:B------:R-:W-:Y:S02]  /*6a80*/  SHF.R.U32.HI R56, RZ, 0x8, R57 ;  /* 0x00000008ff387819 */ /* 0x000fe40000011639 */
[--C-:B----4-:R-:W-:Y:S02]  /*6a90*/  SHF.R.U32.HI R11, RZ, 0x8, R55.reuse ;  /* 0x00000008ff0b7819 */ /* 0x110fe40000011637 */
[----:B------:R-:W-:Y:S01]  /*6aa0*/  SHF.R.U32.HI R62, RZ, 0x10, R55 ;  /* 0x00000010ff3e7819 */ /* 0x000fe20000011637 */
[----:B------:R-:W-:Y:S01]  /*6ab0*/  IMAD.SHL.U32 R56, R56, 0x100, RZ ;  /* 0x0000010038387824 */ /* 0x000fe200078e00ff */
[----:B------:R-:W-:Y:S01]  /*6ac0*/  LOP3.LUT R54, R55, 0xff0000ff, RZ, 0xc0, !PT ;  /* 0xff0000ff37367812 */ /* 0x000fe200078ec0ff */
[----:B--2---:R-:W-:Y:S01]  /*6ad0*/  IMAD.MOV.U32 R55, RZ, RZ, R12 ;  /* 0x000000ffff377224 */ /* 0x004fe200078e000c */
[----:B------:R-:W-:Y:S01]  /*6ae0*/  LOP3.LUT R61, R57, 0xff0000ff, RZ, 0xc0, !PT ;  /* 0xff0000ff393d7812 */ /* 0x000fe200078ec0ff */
[----:B------:R-:W-:Y:S01]  /*6af0*/  IMAD.U32 R12, R62, 0x10000, RZ ;  /* 0x000100003e0c7824 */ /* 0x000fe200078e00ff */
[----:B------:R-:W-:-:S02]  /*6b00*/  SHF.L.U32 R11, R11, 0x8, RZ ;  /* 0x000000080b0b7819 */ /* 0x000fc400000006ff */
[----:B------:R-:W-:Y:S02]  /*6b10*/  SHF.R.U32.HI R60, RZ, 0x10, R57 ;  /* 0x00000010ff3c7819 */ /* 0x000fe40000011639 */
[----:B------:R-:W-:Y:S02]  /*6b20*/  LOP3.LUT R57, R54, 0xff00, R11, 0xf8, !PT ;  /* 0x0000ff0036397812 */ /* 0x000fe400078ef80b */
[----:B------:R-:W-:Y:S02]  /*6b30*/  LOP3.LUT R61, R61, 0xff00, R56, 0xf8, !PT ;  /* 0x0000ff003d3d7812 */ /* 0x000fe400078ef838 */
[----:B------:R-:W-:Y:S02]  /*6b40*/  SHF.L.U32 R54, R60, 0x10, RZ ;  /* 0x000000103c367819 */ /* 0x000fe400000006ff */
[----:B------:R-:W-:Y:S02]  /*6b50*/  F2FP.F16.E4M3.UNPACK_B R56, R144.H1 ;  /* 0x00000090ff38723e */ /* 0x000fe400030006ff */
[----:B------:R-:W-:-:S02]  /*6b60*/  F2FP.F16.E4M3.UNPACK_B R11, R13 ;  /* 0x0000000dff0b723e */ /* 0x000fc400020006ff */
[----:B------:R-:W-:Y:S01]  /*6b70*/  LOP3.LUT R12, R57, 0xff0000, R12, 0xf8, !PT ;  /* 0x00ff0000390c7812 */ /* 0x000fe200078ef80c */
[--C-:B------:R-:W-:Y:S01]  /*6b80*/  HADD2.F32 R62, -RZ, R56.reuse.H1_H1 ;  /* 0x30000038ff3e7230 */ /* 0x100fe20000004100 */
[----:B------:R-:W-:Y:S01]  /*6b90*/  LOP3.LUT R63, R61, 0xff0000, R54, 0xf8, !PT ;  /* 0x00ff00003d3f7812 */ /* 0x000fe200078ef836 */
[----:B------:R-:W-:Y:S01]  /*6ba0*/  HADD2.F32 R61, -RZ, R56.H0_H0 ;  /* 0x20000038ff3d7230 */ /* 0x000fe20000004100 */
[----:B------:R-:W-:Y:S01]  /*6bb0*/  F2FP.F16.E4M3.UNPACK_B R57, R143.H1 ;  /* 0x0000008fff39723e */ /* 0x000fe200030006ff */
[--C-:B------:R-:W-:Y:S01]  /*6bc0*/  HADD2.F32 R54, -RZ, R11.reuse.H1_H1 ;  /* 0x3000000bff367230 */ /* 0x100fe20000004100 */
[----:B------:R-:W-:Y:S01]  /*6bd0*/  F2FP.F16.E4M3.UNPACK_B R13, R13.H1 ;  /* 0x0000000dff0d723e */ /* 0x000fe200030006ff */
[----:B------:R-:W-:Y:S01]  /*6be0*/  HADD2.F32 R11, -RZ, R11.H0_H0 ;  /* 0x2000000bff0b7230 */ /* 0x000fe20000004100 */
[----:B------:R-:W-:Y:S01]  /*6bf0*/  F2FP.F16.E4M3.UNPACK_B R144, R144 ;  /* 0x00000090ff90723e */ /* 0x000fe200020006ff */
[----:B------:R-:W-:Y:S02]  /*6c00*/  HADD2.F32 R60, -RZ, R57.H0_H0 ;  /* 0x20000039ff3c7230 */ /* 0x000fe40000004100 */
[----:B------:R-:W-:Y:S01]  /*6c10*/  FMUL.FTZ R64, R54, R61 ;  /* 0x0000003d36407220 */ /* 0x000fe20000410000 */
[----:B------:R-:W-:-:S02]  /*6c20*/  HADD2.F32 R56, -RZ, R13.H1_H1 ;  /* 0x3000000dff387230 */ /* 0x000fc40000004100 */
[C---:B------:R-:W-:Y:S01]  /*6c30*/  FMUL.FTZ R61, R11.reuse, R61 ;  /* 0x0000003d0b3d7220 */ /* 0x040fe20000410000 */
[----:B------:R-:W-:Y:S02]  /*6c40*/  HADD2.F32 R13, -RZ, R13.H0_H0 ;  /* 0x2000000dff0d7230 */ /* 0x000fe40000004100 */
[----:B------:R-:W-:Y:S01]  /*6c50*/  FFMA.FTZ R11, R11, R60, -R64 ;  /* 0x0000003c0b0b7223 */ /* 0x000fe20000010840 */
[----:B------:R-:W-:Y:S02]  /*6c60*/  HADD2.F32 R57, -RZ, R57.H1_H1 ;  /* 0x30000039ff397230 */ /* 0x000fe40000004100 */
[CC--:B------:R-:W-:Y:S01]  /*6c70*/  FMUL.FTZ R64, R56.reuse, R62.reuse ;  /* 0x0000003e38407220 */ /* 0x0c0fe20000410000 */
[----:B------:R-:W-:Y:S01]  /*6c80*/  F2FP.F16.E4M3.UNPACK_B R143, R143 ;  /* 0x0000008fff8f723e */ /* 0x000fe200020006ff */
[C---:B------:R-:W-:Y:S01]  /*6c90*/  FMUL.FTZ R67, R13.reuse, R62 ;  /* 0x0000003e0d437220 */ /* 0x040fe20000410000 */
[--C-:B------:R-:W-:Y:S02]  /*6ca0*/  HADD2.F32 R62, -RZ, R144.reuse.H1_H1 ;  /* 0x30000090ff3e7230 */ /* 0x100fe40000004100 */
[----:B------:R-:W-:Y:S01]  /*6cb0*/  FFMA.FTZ R66, R13, R57, -R64 ;  /* 0x000000390d427223 */ /* 0x000fe20000010840 */
[----:B------:R-:W-:Y:S01]  /*6cc0*/  F2FP.F16.E4M3.UNPACK_B R13, R55.H1 ;  /* 0x00000037ff0d723e */ /* 0x000fe200030006ff */
[----:B------:R-:W-:Y:S01]  /*6cd0*/  FFMA.FTZ R69, R56, R57, R67 ;  /* 0x0000003938457223 */ /* 0x000fe20000010043 */
[----:B------:R-:W-:Y:S01]  /*6ce0*/  F2FP.F16.E4M3.UNPACK_B R55, R55 ;  /* 0x00000037ff37723e */ /* 0x000fe200020006ff */
[----:B------:R-:W-:Y:S01]  /*6cf0*/  FFMA.FTZ R54, R54, R60, R61 ;  /* 0x0000003c36367223 */ /* 0x000fe2000001003d */
[----:B------:R-:W-:-:S02]  /*6d00*/  HADD2.F32 R144, -RZ, R144.H0_H0 ;  /* 0x20000090ff907230 */ /* 0x000fc40000004100 */
[--C-:B------:R-:W-:Y:S01]  /*6d10*/  HADD2.F32 R56, -RZ, R13.reuse.H0_H0 ;  /* 0x2000000dff387230 */ /* 0x100fe20000004100 */
[----:B------:R-:W-:Y:S01]  /*6d20*/  F2FP.SATFINITE.E4M3.F32.PACK_AB_MERGE_C R72, R69, R66, RZ ;  /* 0x000000424548723e */ /* 0x000fe200048070ff */
[----:B------:R-:W-:Y:S01]  /*6d30*/  HADD2.F32 R57, -RZ, R13.H1_H1 ;  /* 0x3000000dff397230 */ /* 0x000fe20000004100 */
[----:B------:R-:W-:Y:S01]  /*6d40*/  F2FP.F16.E4M3.UNPACK_B R66, R63.H1 ;  /* 0x0000003fff42723e */ /* 0x000fe200030006ff */
[--C-:B------:R-:W-:Y:S02]  /*6d50*/  HADD2.F32 R13, -RZ, R55.reuse.H0_H0 ;  /* 0x20000037ff0d7230 */ /* 0x100fe40000004100 */
[-C--:B------:R-:W-:Y:S01]  /*6d60*/  FMUL.FTZ R64, R56, R62.reuse ;  /* 0x0000003e38407220 */ /* 0x080fe20000410000 */
[----:B------:R-:W-:Y:S02]  /*6d70*/  HADD2.F32 R55, -RZ, R55.H1_H1 ;  /* 0x30000037ff377230 */ /* 0x000fe40000004100 */
[----:B------:R-:W-:Y:S01]  /*6d80*/  FMUL.FTZ R67, R57, R62 ;  /* 0x0000003e39437220 */ /* 0x000fe20000410000 */
[--C-:B------:R-:W-:Y:S01]  /*6d90*/  HADD2.F32 R61, -RZ, R143.reuse.H1_H1 ;  /* 0x3000008fff3d7230 */ /* 0x100fe20000004100 */
[----:B------:R-:W-:Y:S01]  /*6da0*/  F2FP.SATFINITE.E4M3.F32.PACK_AB_MERGE_C R11, R54, R11, R72 ;  /* 0x0000000b360b723e */ /* 0x000fe20004807048 */
[----:B------:R-:W-:-:S02]  /*6db0*/  HADD2.F32 R60, -RZ, R143.H0_H0 ;  /* 0x2000008fff3c7230 */ /* 0x000fc40000004100 */
[-C--:B------:R-:W-:Y:S01]  /*6dc0*/  FMUL.FTZ R62, R55, R144.reuse ;  /* 0x00000090373e7220 */ /* 0x080fe20000410000 */
[----:B------:R-:W-:Y:S01]  /*6dd0*/  FMUL.FTZ R144, R13, R144 ;  /* 0x000000900d907220 */ /* 0x000fe20000410000 */
[-C--:B------:R-:W-:Y:S01]  /*6de0*/  FFMA.FTZ R67, R56, R61.reuse, -R67 ;  /* 0x0000003d38437223 */ /* 0x080fe20000010843 */
[----:B------:R-:W-:Y:S01]  /*6df0*/  FFMA.FTZ R64, R57, R61, R64 ;  /* 0x0000003d39407223 */ /* 0x000fe20000010040 */
[----:B------:R-:W-:Y:S01]  /*6e00*/  F2FP.F16.E4M3.UNPACK_B R56, R15.H1 ;  /* 0x0000000fff38723e */ /* 0x000fe200030006ff */
[-C--:B------:R-:W-:Y:S01]  /*6e10*/  FFMA.FTZ R13, R13, R60.reuse, -R62 ;  /* 0x0000003c0d0d7223 */ /* 0x080fe2000001083e */
[----:B------:R-:W-:Y:S01]  /*6e20*/  FFMA.FTZ R144, R55, R60, R144 ;  /* 0x0000003c37907223 */ /* 0x000fe20000010090 */
[----:B------:R-:W-:Y:S01]  /*6e30*/  F2FP.F16.E4M3.UNPACK_B R62, R12.H1 ;  /* 0x0000000cff3e723e */ /* 0x000fe200030006ff */
[----:B------:R-:W-:Y:S01]  /*6e40*/  HADD2.F32 R68, -RZ, R66.H1_H1 ;  /* 0x30000042ff447230 */ /* 0x000fe20000004100 */
[----:B------:R-:W-:Y:S01]  /*6e50*/  F2FP.SATFINITE.E4M3.F32.PACK_AB_MERGE_C R70, R64, R67, RZ ;  /* 0x000000434046723e */ /* 0x000fe200048070ff */
[--C-:B------:R-:W-:Y:S01]  /*6e60*/  HADD2.F32 R60, -RZ, R56.reuse.H1_H1 ;  /* 0x30000038ff3c7230 */ /* 0x100fe20000004100 */
[----:B------:R-:W-:Y:S01]  /*6e70*/  F2FP.F16.E4M3.UNPACK_B R55, R14.H1 ;  /* 0x0000000eff37723e */ /* 0x000fe200030006ff */
[----:B------:R-:W-:Y:S01]  /*6e80*/  HADD2.F32 R57, -RZ, R56.H0_H0 ;  /* 0x20000038ff397230 */ /* 0x000fe20000004100 */
[----:B------:R-:W-:Y:S01]  /*6e90*/  F2FP.F16.E4M3.UNPACK_B R64, R63 ;  /* 0x0000003fff40723e */ /* 0x000fe200020006ff */
[----:B------:R-:W-:Y:S01]  /*6ea0*/  HADD2.F32 R63, -RZ, R62.H1_H1 ;  /* 0x3000003eff3f7230 */ /* 0x000fe20000004100 */
[----:B------:R-:W-:Y:S01]  /*6eb0*/  F2FP.F16.E4M3.UNPACK_B R61, R12 ;  /* 0x0000000cff3d723e */ /* 0x000fe200020006ff */
        /* <DEDUP_REMOVED lines=9> */
[C---:B------:R-:W-:Y:S01]  /*6f50*/  FMUL.FTZ R67, R55.reuse, R67 ;  /* 0x0000004337437220 */ /* 0x040fe20000410000 */
[----:B------:R-:W-:Y:S01]  /*6f60*/  F2FP.F16.E4M3.UNPACK_B R14, R14 ;  /* 0x0000000eff0e723e */ /* 0x000fe200020006ff */
[----:B------:R-:W-:Y:S01]  /*6f70*/  FFMA.FTZ R68, R55, R12, -R68 ;  /* 0x0000000c37447223 */ /* 0x000fe20000010844 */
[----:B------:R-:W-:-:S02]  /*6f80*/  HADD2.F32 R66, -RZ, R66.H0_H0 ;  /* 0x20000042ff427230 */ /* 0x000fc40000004100 */
[----:B------:R-:W-:Y:S01]  /*6f90*/  FFMA.FTZ R67, R56, R12, R67 ;  /* 0x0000000c38437223 */ /* 0x000fe20000010043 */
[--C-:B------:R-:W-:Y:S02]  /*6fa0*/  HADD2.F32 R55, -RZ, R15.reuse.H0_H0 ;  /* 0x2000000fff377230 */ /* 0x100fe40000004100 */
[----:B------:R-:W-:Y:S01]  /*6fb0*/  FFMA.FTZ R60, R60, R63, R71 ;  /* 0x0000003f3c3c7223 */ /* 0x000fe20000010047 */
[--C-:B------:R-:W-:Y:S02]  /*6fc0*/  HADD2.F32 R12, -RZ, R14.reuse.H0_H0 ;  /* 0x2000000eff0c7230 */ /* 0x100fe40000004100 */
[----:B------:R-:W-:Y:S01]  /*6fd0*/  HADD2.F32 R15, -RZ, R15.H1_H1 ;  /* 0x3000000fff0f7230 */ /* 0x000fe20000004100 */
[----:B------:R-:W-:Y:S01]  /*6fe0*/  F2FP.SATFINITE.E4M3.F32.PACK_AB_MERGE_C R67, R67, R68, RZ ;  /* 0x000000444343723e */ /* 0x000fe200048070ff */
[----:B------:R-:W-:Y:S01]  /*6ff0*/  HADD2.F32 R14, -RZ, R14.H1_H1 ;  /* 0x3000000eff0e7230 */ /* 0x000fe20000004100 */
[----:B------:R-:W-:Y:S01]  /*7000*/  F2FP.SATFINITE.E4M3.F32.PACK_AB_MERGE_C R60, R60, R69, RZ ;  /* 0x000000453c3c723e */ /* 0x000fe200048070ff */
[----:B------:R-:W-:-:S02]  /*7010*/  HADD2.F32 R57, -RZ, R64.H0_H0 ;  /* 0x20000040ff397230 */ /* 0x000fc40000004100 */
[-C--:B------:R-:W-:Y:S01]  /*7020*/  FMUL.FTZ R56, R15, R66.reuse ;  /* 0x000000420f387220 */ /* 0x080fe20000410000 */
[----:B------:R-:W-:Y:S02]  /*7030*/  HADD2.F32 R62, -RZ, R62.H0_H0 ;  /* 0x2000003eff3e7230 */ /* 0x000fe40000004100 */
[C---:B------:R-:W-:Y:S01]  /*7040*/  FMUL.FTZ R66, R55.reuse, R66 ;  /* 0x0000004237427220 */ /* 0x040fe20000410000 */
[----:B------:R-:W-:Y:S02]  /*7050*/  HADD2.F32 R61, -RZ, R61.H0_H0 ;  /* 0x2000003dff3d7230 */ /* 0x000fe40000004100 */
[-C--:B------:R-:W-:Y:S01]  /*7060*/  FMUL.FTZ R63, R14, R57.reuse ;  /* 0x000000390e3f7220 */ /* 0x080fe20000410000 */
[C---:B------:R-:W-:Y:S01]  /*7070*/  FMUL.FTZ R57, R12.reuse, R57 ;  /* 0x000000390c397220 */ /* 0x040fe20000410000 */
[-C--:B------:R-:W-:Y:S01]  /*7080*/  FFMA.FTZ R56, R55, R62.reuse, -R56 ;  /* 0x0000003e37387223 */ /* 0x080fe20000010838 */
[----:B------:R-:W-:Y:S01]  /*7090*/  FFMA.FTZ R15, R15, R62, R66 ;  /* 0x0000003e0f0f7223 */ /* 0x000fe20000010042 */
[-C--:B------:R-:W-:Y:S01]  /*70a0*/  FFMA.FTZ R63, R12, R61.reuse, -R63 ;  /* 0x0000003d0c3f7223 */ /* 0x080fe2000001083f */
[----:B------:R-:W-:Y:S01]  /*70b0*/  FFMA.FTZ R14, R14, R61, R57 ;  /* 0x0000003d0e0e7223 */ /* 0x000fe20000010039 */
[----:B------:R-:W-:Y:S01]  /*70c0*/  F2FP.SATFINITE.E4M3.F32.PACK_AB_MERGE_C R12, R144, R13, R70 ;  /* 0x0000000d900c723e */ /* 0x000fe20004807046 */
[----:B------:R-:W-:Y:S01]  /*70d0*/  IMAD.MOV.U32 R13, RZ, RZ, R11 ;  /* 0x000000ffff0d7224 */ /* 0x000fe200078e000b */
[----:B------:R-:W-:-:S02]  /*70e0*/  F2FP.SATFINITE.E4M3.F32.PACK_AB_MERGE_C R15, R15, R56, R60 ;  /* 0x000000380f0f723e */ /* 0x000fc4000480703c */
[----:B------:R-:W-:-:S07]  /*70f0*/  F2FP.SATFINITE.E4M3.F32.PACK_AB_MERGE_C R14, R14, R63, R67 ;  /* 0x0000003f0e0e723e */ /* 0x000fce0004807043 */
.L_x_484:
[----:B------:R-:W-:Y:S05]  /*7100*/  BSYNC B2 ;  /* 0x0000000000027941 */ /* 0x000fea0003800000 */
.L_x_483:
[----:B--2---:R0:W-:Y:S02]  /*7110*/  ST.E.128 desc[UR50][R58.64], R12 ;  /* 0x0000000c3a007985 */ /* 0x0041e4000c101d32 */
.L_x_482:
[----:B------:R-:W-:Y:S05]  /*7120*/  BSYNC B1 ;  /* 0x0000000000017941 */ /* 0x000fea0003800000 */
.L_x_481:
        /* <DEDUP_REMOVED lines=10> */
[----:B------:R-:W-:Y:S01]  /*71d0*/  SHF.R.U32.HI R52, RZ, 0x8, R51 ;  /* 0x00000008ff347819 */ /* 0x000fe20000011633 */
[----:B--2---:R-:W-:Y:S01]  /*71e0*/  IMAD.MOV.U32 R50, RZ, RZ, R12 ;  /* 0x000000ffff327224 */ /* 0x004fe200078e000c */
[----:B------:R-:W-:Y:S02]  /*71f0*/  SHF.R.U32.HI R56, RZ, 0x8, R53 ;  /* 0x00000008ff387819 */ /* 0x000fe40000011635 */
[----:B----4-:R-:W-:Y:S01]  /*7200*/  LOP3.LUT R11, R51, 0xff0000ff, RZ, 0xc0, !PT ;  /* 0xff0000ff330b7812 */ /* 0x010fe200078ec0ff */
[----:B------:R-:W-:Y:S01]  /*7210*/  IMAD.SHL.U32 R52, R52, 0x100, RZ ;  /* 0x0000010034347824 */ /* 0x000fe200078e00ff */
[----:B------:R-:W-:Y:S02]  /*7220*/  SHF.R.U32.HI R58, RZ, 0x10, R51 ;  /* 0x00000010ff3a7819 */ /* 0x000fe40000011633 */
[----:B------:R-:W-:Y:S02]  /*7230*/  LOP3.LUT R51, R53, 0xff0000ff, RZ, 0xc0, !PT ;  /* 0xff0000ff35337812 */ /* 0x000fe400078ec0ff */
[----:B------:R-:W-:-:S02]  /*7240*/  SHF.L.U32 R56, R56, 0x8, RZ ;  /* 0x0000000838387819 */ /* 0x000fc400000006ff */
[----:B------:R-:W-:Y:S02]  /*7250*/  SHF.R.U32.HI R57, RZ, 0x10, R53 ;  /* 0x00000010ff397819 */ /* 0x000fe40000011635 */
[----:B------:R-:W-:Y:S01]  /*7260*/  LOP3.LUT R12, R51, 0xff00, R56, 0xf8, !PT ;  /* 0x0000ff00330c7812 */ /* 0x000fe200078ef838 */
[----:B------:R-:W-:Y:S01]  /*7270*/  IMAD.U32 R51, R58, 0x10000, RZ ;  /* 0x000100003a337824 */ /* 0x000fe200078e00ff */
[----:B------:R-:W-:Y:S01]  /*7280*/  LOP3.LUT R52, R11, 0xff00, R52, 0xf8, !PT ;  /* 0x0000ff000b347812 */ /* 0x000fe200078ef834 */
[----:B------:R-:W-:Y:S01]  /*7290*/  IMAD.U32 R57, R57, 0x10000, RZ ;  /* 0x0001000039397824 */ /* 0x000fe200078e00ff */
[-C--:B------:R-:W-:Y:S02]  /*72a0*/  F2FP.F16.E4M3.UNPACK_B R53, R142.reuse.H1 ;  /* 0x0000008eff35723e */ /* 0x080fe400030006ff */
[----:B------:R-:W-:Y:S02]  /*72b0*/  F2FP.F16.E4M3.UNPACK_B R11, R13 ;  /* 0x0000000dff0b723e */ /* 0x000fe400020006ff */
        /* <DEDUP_REMOVED lines=9> */
[----:B------:R-:W-:-:S02]  /*7350*/  HADD2.F32 R53, -RZ, R52.H0_H0 ;  /* 0x20000034ff357230 */ /* 0x000fc40000004100 */
[CC--:B------:R-:W-:Y:S01]  /*7360*/  FMUL.FTZ R60, R12.reuse, R57.reuse ;  /* 0x000000390c3c7220 */ /* 0x0c0fe20000410000 */
[--C-:B------:R-:W-:Y:S02]  /*7370*/  HADD2.F32 R51, -RZ, R13.reuse.H1_H1 ;  /* 0x3000000dff337230 */ /* 0x100fe40000004100 */
[C---:B------:R-:W-:Y:S01]  /*7380*/  FMUL.FTZ R57, R11.reuse, R57 ;  /* 0x000000390b397220 */ /* 0x040fe20000410000 */
[----:B------:R-:W-:Y:S02]  /*7390*/  HADD2.F32 R13, -RZ, R13.H0_H0 ;  /* 0x2000000dff0d7230 */ /* 0x000fe40000004100 */
[-C--:B------:R-:W-:Y:S01]  /*73a0*/  FFMA.FTZ R11, R11, R53.reuse, -R60 ;  /* 0x000000350b0b7223 */ /* 0x080fe2000001083c */
[----:B------:R-:W-:Y:S02]  /*73b0*/  HADD2.F32 R52, -RZ, R52.H1_H1 ;  /* 0x30000034ff347230 */ /* 0x000fe40000004100 */
[-C--:B------:R-:W-:Y:S01]  /*73c0*/  FMUL.FTZ R60, R51, R58.reuse ;  /* 0x0000003a333c7220 */ /* 0x080fe20000410000 */
[----:B------:R-:W-:Y:S01]  /*73d0*/  FFMA.FTZ R12, R12, R53, R57 ;  /* 0x000000350c0c7223 */ /* 0x000fe20000010039 */
[C---:B------:R-:W-:Y:S01]  /*73e0*/  FMUL.FTZ R58, R13.reuse, R58 ;  /* 0x0000003a0d3a7220 */ /* 0x040fe20000410000 */
[----:B------:R-:W-:Y:S01]  /*73f0*/  F2FP.F16.E4M3.UNPACK_B R141, R141 ;  /* 0x0000008dff8d723e */ /* 0x000fe200020006ff */
[----:B------:R-:W-:Y:S01]  /*7400*/  FFMA.FTZ R63, R13, R52, -R60 ;  /* 0x000000340d3f7223 */ /* 0x000fe2000001083c */
[----:B------:R-:W-:Y:S01]  /*7410*/  F2FP.F16.E4M3.UNPACK_B R13, R50.H1 ;  /* 0x00000032ff0d723e */ /* 0x000fe200030006ff */
[----:B------:R-:W-:Y:S01]  /*7420*/  FFMA.FTZ R64, R51, R52, R58 ;  /* 0x0000003433407223 */ /* 0x000fe2000001003a */
[----:B------:R-:W-:Y:S01]  /*7430*/  F2FP.F16.E4M3.UNPACK_B R50, R50 ;  /* 0x00000032ff32723e */ /* 0x000fe200020006ff */
[----:B------:R-:W-:-:S02]  /*7440*/  HADD2.F32 R57, -RZ, R142.H1_H1 ;  /* 0x3000008eff397230 */ /* 0x000fc40000004100 */
[--C-:B------:R-:W-:Y:S01]  /*7450*/  HADD2.F32 R51, -RZ, R13.reuse.H0_H0 ;  /* 0x2000000dff337230 */ /* 0x100fe20000004100 */
[----:B------:R-:W-:Y:S01]  /*7460*/  F2FP.SATFINITE.E4M3.F32.PACK_AB_MERGE_C R68, R64, R63, RZ ;  /* 0x0000003f4044723e */ /* 0x000fe200048070ff */
[----:B------:R-:W-:Y:S02]  /*7470*/  HADD2.F32 R52, -RZ, R13.H1_H1 ;  /* 0x3000000dff347230 */ /* 0x000fe40000004100 */
[----:B------:R-:W-:Y:S02]  /*7480*/  HADD2.F32 R13, -RZ, R50.H0_H0 ;  /* 0x20000032ff0d7230 */ /* 0x000fe40000004100 */
[-C--:B------:R-:W-:Y:S01]  /*7490*/  FMUL.FTZ R61, R51, R57.reuse ;  /* 0x00000039333d7220 */ /* 0x080fe20000410000 */
[----:B------:R-:W-:Y:S02]  /*74a0*/  HADD2.F32 R142, -RZ, R142.H0_H0 ;  /* 0x2000008eff8e7230 */ /* 0x000fe40000004100 */
[----:B------:R-:W-:Y:S01]  /*74b0*/  FMUL.FTZ R60, R52, R57 ;  /* 0x00000039343c7220 */ /* 0x000fe20000410000 */
[----:B------:R-:W-:-:S02]  /*74c0*/  HADD2.F32 R50, -RZ, R50.H1_H1 ;  /* 0x30000032ff327230 */ /* 0x000fc40000004100 */
[--C-:B------:R-:W-:Y:S02]  /*74d0*/  HADD2.F32 R53, -RZ, R141.reuse.H1_H1 ;  /* 0x3000008dff357230 */ /* 0x100fe40000004100 */
[-C--:B------:R-:W-:Y:S01]  /*74e0*/  FMUL.FTZ R57, R13, R142.reuse ;  /* 0x0000008e0d397220 */ /* 0x080fe20000410000 */
[----:B------:R-:W-:Y:S02]  /*74f0*/  HADD2.F32 R141, -RZ, R141.H0_H0 ;  /* 0x2000008dff8d7230 */ /* 0x000fe40000004100 */
[----:B------:R-:W-:Y:S01]  /*7500*/  FMUL.FTZ R58, R50, R142 ;  /* 0x0000008e323a7220 */ /* 0x000fe20000410000 */
[-C--:B------:R-:W-:Y:S01]  /*7510*/  FFMA.FTZ R60, R51, R53.reuse, -R60 ;  /* 0x00000035333c7223 */ /* 0x080fe2000001083c */
[----:B------:R-:W-:Y:S02]  /*7520*/  FFMA.FTZ R61, R52, R53, R61 ;  /* 0x00000035343d7223 */ /* 0x000fe4000001003d */
[-C--:B------:R-:W-:Y:S01]  /*7530*/  FFMA.FTZ R62, R13, R141.reuse, -R58 ;  /* 0x0000008d0d3e7223 */ /* 0x080fe2000001083a */
[----:B------:R-:W-:Y:S01]  /*7540*/  FFMA.FTZ R141, R50, R141, R57 ;  /* 0x0000008d328d7223 */ /* 0x000fe20000010039 */
[----:B------:R-:W-:-:S02]  /*7550*/  F2FP.F16.E4M3.UNPACK_B R50, R15.H1 ;  /* 0x0000000fff32723e */ /* 0x000fc400030006ff */
[-C--:B------:R-:W-:Y:S02]  /*7560*/  F2FP.F16.E4M3.UNPACK_B R58, R59.reuse.H1 ;  /* 0x0000003bff3a723e */ /* 0x080fe400030006ff */
[----:B------:R-:W-:Y:S01]  /*7570*/  F2FP.SATFINITE.E4M3.F32.PACK_AB_MERGE_C R66, R61, R60, RZ ;  /* 0x0000003c3d42723e */ /* 0x000fe200048070ff */
[----:B------:R-:W-:Y:S01]  /*7580*/  HADD2.F32 R52, -RZ, R50.H1_H1 ;  /* 0x30000032ff347230 */ /* 0x000fe20000004100 */
[----:B------:R-:W-:Y:S01]  /*7590*/  F2FP.F16.E4M3.UNPACK_B R53, R56.H1 ;  /* 0x00000038ff35723e */ /* 0x000fe200030006ff */
[----:B------:R-:W-:Y:S01]  /*75a0*/  HADD2.F32 R61, -RZ, R58.H1_H1 ;  /* 0x3000003aff3d7230 */ /* 0x000fe20000004100 */
        /* <DEDUP_REMOVED lines=12> */
[-C--:B------:R-:W-:Y:S01]  /*7670*/  FMUL.FTZ R64, R50, R60.reuse ;  /* 0x0000003c32407220 */ /* 0x080fe20000410000 */
        /* <DEDUP_REMOVED lines=24> */
[----:B------:R-:W-:-:S02]  /*7800*/  F2FP.SATFINITE.E4M3.F32.PACK_AB_MERGE_C R13, R12, R11, R68 ;  /* 0x0000000b0c0d723e */ /* 0x000fc40004807044 */
[----:B------:R-:W-:Y:S02]  /*7810*/  F2FP.SATFINITE.E4M3.F32.PACK_AB_MERGE_C R12, R141, R62, R66 ;  /* 0x0000003e8d0c723e */ /* 0x000fe40004807042 */
[----:B------:R-:W-:Y:S02]  /*7820*/  F2FP.SATFINITE.E4M3.F32.PACK_AB_MERGE_C R14, R59, R52, R61 ;  /* 0x000000343b0e723e */ /* 0x000fe4000480703d */
[----:B------:R-:W-:-:S07]  /*7830*/  F2FP.SATFINITE.E4M3.F32.PACK_AB_MERGE_C R15, R58, R51, R60 ;  /* 0x000000333a0f723e */ /* 0x000fce000480703c */
.L_x_488:
[----:B------:R-:W-:Y:S05]  /*7840*/  BSYNC B2 ;  /* 0x0000000000027941 */ /* 0x000fea0003800000 */
.L_x_487:
[----:B--2---:R0:W-:Y:S02]  /*7850*/  ST.E.128 desc[UR50][R54.64], R12 ;  /* 0x0000000c36007985 */ /* 0x0041e4000c101d32 */
.L_x_486:
[----:B------:R-:W-:Y:S05]  /*7860*/  BSYNC B1 ;  /* 0x0000000000017941 */ /* 0x000fea0003800000 */
.L_x_485:
        /* <DEDUP_REMOVED lines=11> */
[----:B------:R-:W-:Y:S01]  /*7920*/  LOP3.LUT R48, R47, 0xff0000ff, RZ, 0xc0, !PT ;  /* 0xff0000ff2f307812 */ /* 0x000fe200078ec0ff */
[----:B------:R-:W-:Y:S01]  /*7930*/  IMAD.SHL.U32 R11, R11, 0x100, RZ ;  /* 0x000001000b0b7824 */ /* 0x000fe200078e00ff */
[----:B------:R-:W-:Y:S02]  /*7940*/  SHF.R.U32.HI R54, RZ, 0x10, R49 ;  /* 0x00000010ff367819 */ /* 0x000fe40000011631 */
[----:B------:R-:W-:Y:S01]  /*7950*/  LOP3.LUT R52, R49, 0xff0000ff, RZ, 0xc0, !PT ;  /* 0xff0000ff31347812 */ /* 0x000fe200078ec0ff */
[----:B------:R-:W-:Y:S01]  /*7960*/  IMAD.SHL.U32 R49, R46, 0x100, RZ ;  /* 0x000001002e317824 */ /* 0x000fe200078e00ff */
[----:B------:R-:W-:Y:S01]  /*7970*/  SHF.R.U32.HI R55, RZ, 0x10, R47 ;  /* 0x00000010ff377819 */ /* 0x000fe2000001162f */
[----:B0-----:R-:W-:Y:S01]  /*7980*/  IMAD.MOV.U32 R46, RZ, RZ, R12 ;  /* 0x000000ffff2e7224 */ /* 0x001fe200078e000c */
[----:B------:R-:W-:Y:S01]  /*7990*/  LOP3.LUT R47, R48, 0xff00, R11, 0xf8, !PT ;  /* 0x0000ff00302f7812 */ /* 0x000fe200078ef80b */
[----:B------:R-:W-:Y:S01]  /*79a0*/  IMAD.U32 R48, R54, 0x10000, RZ ;  /* 0x0001000036307824 */ /* 0x000fe200078e00ff */
[----:B------:R-:W-:-:S02]  /*79b0*/  LOP3.LUT R53, R52, 0xff00, R49, 0xf8, !PT ;  /* 0x0000ff0034357812 */ /* 0x000fc400078ef831 */
[----:B------:R-:W-:Y:S02]  /*79c0*/  SHF.L.U32 R12, R55, 0x10, RZ ;  /* 0x00000010370c7819 */ /* 0x000fe400000006ff */
[----:B------:R-:W-:Y:S02]  /*79d0*/  F2FP.F16.E4M3.UNPACK_B R49, R140.H1 ;  /* 0x0000008cff31723e */ /* 0x000fe400030006ff */
[----:B------:R-:W-:Y:S02]  /*79e0*/  F2FP.F16.E4M3.UNPACK_B R11, R13 ;  /* 0x0000000dff0b723e */ /* 0x000fe400020006ff */
[----:B------:R-:W-:Y:S01]  /*79f0*/  LOP3.LUT R55, R53, 0xff0000, R48, 0xf8, !PT ;  /* 0x00ff000035377812 */ /* 0x000fe200078ef830 */
[----:B------:R-:W-:Y:S01]  /*7a00*/  HADD2.F32 R53, -RZ, R49.H0_H0 ;  /* 0x20000031ff357230 */ /* 0x000fe20000004100 */
[----:B------:R-:W-:Y:S01]  /*7a10*/  LOP3.LUT R52, R47, 0xff0000, R12, 0xf8, !PT ;  /* 0x00ff00002f347812 */ /* 0x000fe200078ef80c */
[----:B------:R-:W-:Y:S01]  /*7a20*/  HADD2.F32 R12, -RZ, R11.H1_H1 ;  /* 0x3000000bff0c7230 */ /* 0x000fe20000004100 */
[----:B------:R-:W-:Y:S01]  /*7a30*/  F2FP.F16.E4M3.UNPACK_B R48, R139.H1 ;  /* 0x0000008bff30723e */ /* 0x000fe200030006ff */
[----:B------:R-:W-:Y:S01]  /*7a40*/  HADD2.F32 R54, -RZ, R49.H1_H1 ;  /* 0x30000031ff367230 */ /* 0x000fe20000004100 */
[----:B------:R-:W-:Y:S01]  /*7a50*/  F2FP.F16.E4M3.UNPACK_B R13, R13.H1 ;  /* 0x0000000dff0d723e */ /* 0x000fe200030006ff */
[----:B------:R-:W-:-:S02]  /*7a60*/  HADD2.F32 R11, -RZ, R11.H0_H0 ;  /* 0x2000000bff0b7230 */ /* 0x000fc40000004100 */
[CC--:B------:R-:W-:Y:S01]  /*7a70*/  FMUL.FTZ R56, R12.reuse, R53.reuse ;  /* 0x000000350c387220 */ /* 0x0c0fe20000410000 */
[--C-:B------:R-:W-:Y:S01]  /*7a80*/  HADD2.F32 R49, -RZ, R48.reuse.H0_H0 ;  /* 0x20000030ff317230 */ /* 0x100fe20000004100 */
[----:B------:R-:W-:Y:S01]  /*7a90*/  F2FP.F16.E4M3.UNPACK_B R140, R140 ;  /* 0x0000008cff8c723e */ /* 0x000fe200020006ff */
        /* <DEDUP_REMOVED lines=77> */
.L_x_492:
[----:B------:R-:W-:Y:S05]  /*7f70*/  BSYNC B2 ;  /* 0x0000000000027941 */ /* 0x000fea0003800000 */
.L_x_491:
[----:B0-----:R0:W-:Y:S02]  /*7f80*/  ST.E.128 desc[UR50][R50.64], R12 ;  /* 0x0000000c32007985 */ /* 0x0011e4000c101d32 */
.L_x_490:
[----:B------:R-:W-:Y:S05]  /*7f90*/  BSYNC B1 ;  /* 0x0000000000017941 */ /* 0x000fea0003800000 */
.L_x_489:
[----:B------:R-:W-:Y:S01]  /*7fa0*/  ISETP.NE.AND P2, PT, R32, RZ, PT ;  /* 0x000000ff2000720c */ /* 0x000fe20003f45270 */
[----:B------:R-:W-:-:S12]  /*7fb0*/  BSSY B1, `(.L_x_493) ;  /* 0x0000071000017945 */ /* 0x000fd80003800000 */
[----:B------:R-:W-:Y:S05]  /*7fc0*/  @!P2 BRA `(.L_x_494) ;  /* 0x0000000400bca947 */ /* 0x000fea0003800000 */
[----:B0-----:R0:W0:Y:S01]  /*7fd0*/  LDS.128 R12, [R37+0x21400] ;  /* 0x02140000250c7984 */ /* 0x0010220000000c00 */
[----:B------:R-:W-:Y:S01]  /*7fe0*/  IADD3 R46, P2, R175, R65, RZ ;  /* 0x00000041af2e7210 */ /* 0x000fe20007f5e0ff */
[----:B------:R-:W-:Y:S04]  /*7ff0*/  BSSY B2, `(.L_x_495) ;  /* 0x000006b000027945 */ /* 0x000fe80003800000 */
[----:B--2---:R-:W-:Y:S01]  /*8000*/  IMAD.X R47, R119, 0x1, R207, P2 ;  /* 0x00000001772f7824 */ /* 0x004fe200010e06cf */
[----:B------:R-:W-:-:S13]  /*8010*/  ISETP.GE.AND P2, PT, R202, R118, PT ;  /* 0x00000076ca00720c */ /* 0x000fda0003f46270 */
[----:B------:R-:W-:Y:S05]  /*8020*/  @P2 BRA `(.L_x_496) ;  /* 0x00000004009c2947 */ /* 0x000fea0003800000 */
[----:B------:R-:W-:Y:S01]  /*8030*/  SHF.R.U32.HI R42, RZ, 0x8, R43 ;  /* 0x00000008ff2a7819 */ /* 0x000fe2000001162b */
[----:B0-----:R-:W-:Y:S01]  /*8040*/  IMAD.MOV.U32 R37, RZ, RZ, R12 ;  /* 0x000000ffff257224 */ /* 0x001fe200078e000c */
        /* <DEDUP_REMOVED lines=23> */
[-C--:B------:R-:W-:Y:S01]  /*81c0*/  FMUL.FTZ R52, R12, R45.reuse ;  /* 0x0000002d0c347220 */ /* 0x080fe20000410000 */
[--C-:B------:R-:W-:Y:S02]  /*81d0*/  HADD2.F32 R42, -RZ, R13.reuse.H1_H1 ;  /* 0x3000000dff2a7230 */ /* 0x100fe40000004100 */
[C---:B------:R-:W-:Y:S01]  /*81e0*/  FMUL.FTZ R45, R11.reuse, R45 ;  /* 0x0000002d0b2d7220 */ /* 0x040fe20000410000 */
[----:B------:R-:W-:Y:S02]  /*81f0*/  HADD2.F32 R13, -RZ, R13.H0_H0 ;  /* 0x2000000dff0d7230 */ /* 0x000fe40000004100 */
[-C--:B------:R-:W-:Y:S01]  /*8200*/  FFMA.FTZ R11, R11, R44.reuse, -R52 ;  /* 0x0000002c0b0b7223 */ /* 0x080fe20000010834 */
[----:B------:R-:W-:Y:S02]  /*8210*/  HADD2.F32 R43, -RZ, R43.H1_H1 ;  /* 0x3000002bff2b7230 */ /* 0x000fe40000004100 */
[----:B------:R-:W-:Y:S01]  /*8220*/  FMUL.FTZ R52, R42, R49 ;  /* 0x000000312a347220 */ /* 0x000fe20000410000 */
[----:B------:R-:W-:Y:S01]  /*8230*/  F2FP.F16.E4M3.UNPACK_B R137, R137 ;  /* 0x00000089ff89723e */ /* 0x000fe200020006ff */
[C---:B------:R-:W-:Y:S01]  /*8240*/  FMUL.FTZ R49, R13.reuse, R49 ;  /* 0x000000310d317220 */ /* 0x040fe20000410000 */
[----:B------:R-:W-:Y:S01]  /*8250*/  FFMA.FTZ R12, R12, R44, R45 ;  /* 0x0000002c0c0c7223 */ /* 0x000fe2000001002d */
        /* <DEDUP_REMOVED lines=8> */
[--C-:B------:R-:W-:Y:S02]  /*82e0*/  HADD2.F32 R13, -RZ, R37.reuse.H0_H0 ;  /* 0x20000025ff0d7230 */ /* 0x100fe40000004100 */
[-C--:B------:R-:W-:Y:S01]  /*82f0*/  FMUL.FTZ R54, R42, R49.reuse ;  /* 0x000000312a367220 */ /* 0x080fe20000410000 */
[----:B------:R-:W-:Y:S02]  /*8300*/  HADD2.F32 R138, -RZ, R138.H0_H0 ;  /* 0x2000008aff8a7230 */ /* 0x000fe40000004100 */
[----:B------:R-:W-:Y:S01]  /*8310*/  FMUL.FTZ R51, R43, R49 ;  /* 0x000000312b337220 */ /* 0x000fe20000410000 */
[----:B------:R-:W-:Y:S01]  /*8320*/  HADD2.F32 R37, -RZ, R37.H1_H1 ;  /* 0x30000025ff257230 */ /* 0x000fe20000004100 */
[-C--:B------:R-:W-:Y:S01]  /*8330*/  F2FP.F16.E4M3.UNPACK_B R49, R50.reuse.H1 ;  /* 0x00000032ff31723e */ /* 0x080fe200030006ff */
[--C-:B------:R-:W-:Y:S01]  /*8340*/  HADD2.F32 R45, -RZ, R137.reuse.H1_H1 ;  /* 0x30000089ff2d7230 */ /* 0x100fe20000004100 */
[----:B------:R-:W-:Y:S01]  /*8350*/  F2FP.F16.E4M3.UNPACK_B R50, R50 ;  /* 0x00000032ff32723e */ /* 0x000fe200020006ff */
[----:B------:R-:W-:-:S02]  /*8360*/  HADD2.F32 R44, -RZ, R137.H0_H0 ;  /* 0x20000089ff2c7230 */ /* 0x000fc40000004100 */
[-C--:B------:R-:W-:Y:S01]  /*8370*/  FMUL.FTZ R52, R37, R138.reuse ;  /* 0x0000008a25347220 */ /* 0x080fe20000410000 */
[----:B------:R-:W-:Y:S01]  /*8380*/  FMUL.FTZ R138, R13, R138 ;  /* 0x0000008a0d8a7220 */ /* 0x000fe20000410000 */
[-C--:B------:R-:W-:Y:S01]  /*8390*/  FFMA.FTZ R51, R42, R45.reuse, -R51 ;  /* 0x0000002d2a337223 */ /* 0x080fe20000010833 */
[----:B------:R-:W-:Y:S01]  /*83a0*/  FFMA.FTZ R54, R43, R45, R54 ;  /* 0x0000002d2b367223 */ /* 0x000fe20000010036 */
[-C--:B------:R-:W-:Y:S01]  /*83b0*/  FFMA.FTZ R53, R13, R44.reuse, -R52 ;  /* 0x0000002c0d357223 */ /* 0x080fe20000010834 */
[----:B------:R-:W-:Y:S01]  /*83c0*/  FFMA.FTZ R138, R37, R44, R138 ;  /* 0x0000002c258a7223 */ /* 0x000fe2000001008a */
[----:B------:R-:W-:Y:S01]  /*83d0*/  F2FP.F16.E4M3.UNPACK_B R37, R15.H1 ;  /* 0x0000000fff25723e */ /* 0x000fe200030006ff */
[----:B------:R-:W-:Y:S01]  /*83e0*/  HADD2.F32 R52, -RZ, R50.H1_H1 ;  /* 0x30000032ff347230 */ /* 0x000fe20000004100 */
[----:B------:R-:W-:Y:S01]  /*83f0*/  F2FP.SATFINITE.E4M3.F32.PACK_AB_MERGE_C R57, R54, R51, RZ ;  /* 0x000000333639723e */ /* 0x000fe200048070ff */
[----:B------:R-:W-:Y:S01]  /*8400*/  HADD2.F32 R51, -RZ, R49.H1_H1 ;  /* 0x30000031ff337230 */ /* 0x000fe20000004100 */
[----:B------:R-:W-:Y:S01]  /*8410*/  F2FP.F16.E4M3.UNPACK_B R44, R48.H1 ;  /* 0x00000030ff2c723e */ /* 0x000fe200030006ff */
[--C-:B------:R-:W-:Y:S01]  /*8420*/  HADD2.F32 R43, -RZ, R37.reuse.H1_H1 ;  /* 0x30000025ff2b7230 */ /* 0x100fe20000004100 */
[----:B------:R-:W-:Y:S01]  /*8430*/  F2FP.F16.E4M3.UNPACK_B R13, R14.H1 ;  /* 0x0000000eff0d723e */ /* 0x000fe200030006ff */
[----:B------:R-:W-:Y:S01]  /*8440*/  HADD2.F32 R42, -RZ, R37.H0_H0 ;  /* 0x20000025ff2a7230 */ /* 0x000fe20000004100 */
[----:B------:R-:W-:Y:S01]  /*8450*/  F2FP.F16.E4M3.UNPACK_B R48, R48 ;  /* 0x00000030ff30723e */ /* 0x000fe200020006ff */
[----:B------:R-:W-:-:S02]  /*8460*/  HADD2.F32 R45, -RZ, R44.H1_H1 ;  /* 0x3000002cff2d7230 */ /* 0x000fc40000004100 */
[-C--:B------:R-:W-:Y:S01]  /*8470*/  FMUL.FTZ R55, R43, R51.reuse ;  /* 0x000000332b377220 */ /* 0x080fe20000410000 */
[--C-:B------:R-:W-:Y:S02]  /*8480*/  HADD2.F32 R37, -RZ, R13.reuse.H1_H1 ;  /* 0x3000000dff257230 */ /* 0x100fe40000004100 */
[C---:B------:R-:W-:Y:S01]  /*8490*/  FMUL.FTZ R56, R42.reuse, R51 ;  /* 0x000000332a387220 */ /* 0x040fe20000410000 */
[----:B------:R-:W-:Y:S02]  /*84a0*/  HADD2.F32 R13, -RZ, R13.H0_H0 ;  /* 0x2000000dff0d7230 */ /* 0x000fe40000004100 */
[----:B------:R-:W-:Y:S01]  /*84b0*/  FFMA.FTZ R55, R42, R45, -R55 ;  /* 0x0000002d2a377223 */ /* 0x000fe20000010837 */
[----:B------:R-:W-:Y:S02]  /*84c0*/  HADD2.F32 R42, -RZ, R48.H1_H1 ;  /* 0x30000030ff2a7230 */ /* 0x000fe40000004100 */
[-C--:B------:R-:W-:Y:S01]  /*84d0*/  FMUL.FTZ R54, R37, R52.reuse ;  /* 0x0000003425367220 */ /* 0x080fe20000410000 */
[----:B------:R-:W-:Y:S01]  /*84e0*/  F2FP.F16.E4M3.UNPACK_B R15, R15 ;  /* 0x0000000fff0f723e */ /* 0x000fe200020006ff */
[----:B------:R-:W-:Y:S01]  /*84f0*/  FMUL.FTZ R52, R13, R52 ;  /* 0x000000340d347220 */ /* 0x000fe20000410000 */
[----:B------:R-:W-:Y:S01]  /*8500*/  F2FP.F16.E4M3.UNPACK_B R14, R14 ;  /* 0x0000000eff0e723e */ /* 0x000fe200020006ff */
[----:B------:R-:W-:Y:S01]  /*8510*/  FFMA.FTZ R58, R43, R45, R56 ;  /* 0x0000002d2b3a7223 */ /* 0x000fe20000010038 */
[-C--:B------:R-:W-:Y:S01]  /*8520*/  FFMA.FTZ R54, R13, R42.reuse, -R54 ;  /* 0x0000002a0d367223 */ /* 0x080fe20000010836 */
[----:B------:R-:W-:Y:S01]  /*8530*/  FFMA.FTZ R45, R37, R42, R52 ;  /* 0x0000002a252d7223 */ /* 0x000fe20000010034 */
[----:B------:R-:W-:-:S02]  /*8540*/  HADD2.F32 R37, -RZ, R15.H0_H0 ;  /* 0x2000000fff257230 */ /* 0x000fc40000004100 */
[----:B------:R-:W-:Y:S01]  /*8550*/  HADD2.F32 R15, -RZ, R15.H1_H1 ;  /* 0x3000000fff0f7230 */ /* 0x000fe20000004100 */
[----:B------:R-:W-:Y:S01]  /*8560*/  F2FP.SATFINITE.E4M3.F32.PACK_AB_MERGE_C R55, R58, R55, RZ ;  /* 0x000000373a37723e */ /* 0x000fe200048070ff */
[----:B------:R-:W-:Y:S01]  /*8570*/  HADD2.F32 R42, -RZ, R49.H0_H0 ;  /* 0x20000031ff2a7230 */ /* 0x000fe20000004100 */
[----:B------:R-:W-:Y:S01]  /*8580*/  F2FP.SATFINITE.E4M3.F32.PACK_AB_MERGE_C R45, R45, R54, RZ ;  /* 0x000000362d2d723e */ /* 0x000fe200048070ff */
[--C-:B------:R-:W-:Y:S02]  /*8590*/  HADD2.F32 R13, -RZ, R14.reuse.H0_H0 ;  /* 0x2000000eff0d7230 */ /* 0x100fe40000004100 */
[----:B------:R-:W-:Y:S02]  /*85a0*/  HADD2.F32 R14, -RZ, R14.H1_H1 ;  /* 0x3000000eff0e7230 */ /* 0x000fe40000004100 */
[-C--:B------:R-:W-:Y:S01]  /*85b0*/  FMUL.FTZ R52, R15, R42.reuse ;  /* 0x0000002a0f347220 */ /* 0x080fe20000410000 */
[----:B------:R-:W-:Y:S02]  /*85c0*/  HADD2.F32 R50, -RZ, R50.H0_H0 ;  /* 0x20000032ff327230 */ /* 0x000fe40000004100 */
[----:B------:R-:W-:Y:S01]  /*85d0*/  FMUL.FTZ R56, R37, R42 ;  /* 0x0000002a25387220 */ /* 0x000fe20000410000 */
[----:B------:R-:W-:-:S02]  /*85e0*/  HADD2.F32 R44, -RZ, R44.H0_H0 ;  /* 0x2000002cff2c7230 */ /* 0x000fc40000004100 */
[----:B------:R-:W-:Y:S02]  /*85f0*/  HADD2.F32 R48, -RZ, R48.H0_H0 ;  /* 0x20000030ff307230 */ /* 0x000fe40000004100 */
[CC--:B------:R-:W-:Y:S01]  /*8600*/  FMUL.FTZ R42, R14.reuse, R50.reuse ;  /* 0x000000320e2a7220 */ /* 0x0c0fe20000410000 */
[----:B------:R-:W-:Y:S01]  /*8610*/  FMUL.FTZ R43, R13, R50 ;  /* 0x000000320d2b7220 */ /* 0x000fe20000410000 */
[-C--:B------:R-:W-:Y:S01]  /*8620*/  FFMA.FTZ R52, R37, R44.reuse, -R52 ;  /* 0x0000002c25347223 */ /* 0x080fe20000010834 */
[----:B------:R-:W-:Y:S01]  /*8630*/  FFMA.FTZ R15, R15, R44, R56 ;  /* 0x0000002c0f0f7223 */ /* 0x000fe20000010038 */
[-C--:B------:R-:W-:Y:S01]  /*8640*/  FFMA.FTZ R42, R13, R48.reuse, -R42 ;  /* 0x000000300d2a7223 */ /* 0x080fe2000001082a */
[----:B------:R-:W-:Y:S01]  /*8650*/  FFMA.FTZ R43, R14, R48, R43 ;  /* 0x000000300e2b7223 */ /* 0x000fe2000001002b */
[----:B------:R-:W-:Y:S02]  /*8660*/  F2FP.SATFINITE.E4M3.F32.PACK_AB_MERGE_C R13, R12, R11, R59 ;  /* 0x0000000b0c0d723e */ /* 0x000fe4000480703b */
[----:B------:R-:W-:-:S02]  /*8670*/  F2FP.SATFINITE.E4M3.F32.PACK_AB_MERGE_C R12, R138, R53, R57 ;  /* 0x000000358a0c723e */ /* 0x000fc40004807039 */
[----:B------:R-:W-:Y:S02]  /*8680*/  F2FP.SATFINITE.E4M3.F32.PACK_AB_MERGE_C R14, R43, R42, R45 ;  /* 0x0000002a2b0e723e */ /* 0x000fe4000480702d */
[----:B------:R-:W-:-:S07]  /*8690*/  F2FP.SATFINITE.E4M3.F32.PACK_AB_MERGE_C R15, R15, R52, R55 ;  /* 0x000000340f0f723e */ /* 0x000fce0004807037 */
.L_x_496:
[----:B------:R-:W-:Y:S05]  /*86a0*/  BSYNC B2 ;  /* 0x0000000000027941 */ /* 0x000fea0003800000 */
.L_x_495:
[----:B0-----:R0:W-:Y:S02]  /*86b0*/  ST.E.128 desc[UR50][R46.64], R12 ;  /* 0x0000000c2e007985 */ /* 0x0011e4000c101d32 */
.L_x_494:
[----:B------:R-:W-:Y:S05]  /*86c0*/  BSYNC B1 ;  /* 0x0000000000017941 */ /* 0x000fea0003800000 */
.L_x_493:
[----:B------:R-:W-:-:S13]  /*86d0*/  ISETP.NE.AND P2, PT, R33, RZ, PT ;  /* 0x000000ff2100720c */ /* 0x000fda0003f45270 */
[----:B------:R-:W-:Y:S05]  /*86e0*/  @!P2 BRA `(.L_x_476) ;  /* 0x000000700088a947 */ /* 0x000fea0003800000 */
[----:B0-----:R0:W0:Y:S01]  /*86f0*/  LDS.128 R12, [R36+0x21400] ;  /* 0x02140000240c7984 */ /* 0x0010220000000c00 */
[----:B------:R-:W-:Y:S01]  /*8700*/  IADD3 R42, P2, R196, R65, RZ ;  /* 0x00000041c42a7210 */ /* 0x000fe20007f5e0ff */
[----:B------:R-:W-:Y:S03]  /*8710*/  BSSY B1, `(.L_x_497) ;  /* 0x000006d000017945 */ /* 0x000fe60003800000 */
[----:B--2---:R-:W-:Y:S02]  /*8720*/  IADD3.X R43, R119, R206, RZ, P2, !PT ;  /* 0x000000ce772b7210 */ /* 0x004fe400017fe4ff */
[----:B------:R-:W-:-:S13]  /*8730*/  ISETP.GE.AND P2, PT, R204, R118, PT ;  /* 0x00000076cc00720c */ /* 0x000fda0003f46270 */
[----:B------:R-:W-:Y:S05]  /*8740*/  @P2 BRA `(.L_x_498) ;  /* 0x0000000400a42947 */ /* 0x000fea0003800000 */
[----:B----4-:R-:W-:Y:S01]  /*8750*/  SHF.R.U32.HI R11, RZ, 0x8, R39 ;  /* 0x00000008ff0b7819 */ /* 0x010fe20000011627 */
[----:B0-----:R-:W-:Y:S01]  /*8760*/  IMAD.MOV.U32 R36, RZ, RZ, R14 ;  /* 0x000000ffff247224 */ /* 0x001fe200078e000e */
[----:B------:R-:W-:Y:S01]  /*8770*/  SHF.R.U32.HI R40, RZ, 0x8, R41 ;  /* 0x00000008ff287819 */ /* 0x000fe20000011629 */
[----:B------:R-:W-:Y:S01]  /*8780*/  IMAD.MOV.U32 R37, RZ, RZ, R15 ;  /* 0x000000ffff257224 */ /* 0x000fe200078e000f */
[----:B------:R-:W-:Y:S01]  /*8790*/  SHF.R.U32.HI R45, RZ, 0x10, R39 ;  /* 0x00000010ff2d7819 */ /* 0x000fe20000011627 */
[----:B------:R-:W-:Y:S01]  /*87a0*/  IMAD.SHL.U32 R11, R11, 0x100, RZ ;  /* 0x000001000b0b7824 */ /* 0x000fe200078e00ff */
[----:B------:R-:W-:Y:S02]  /*87b0*/  LOP3.LUT R38, R39, 0xff0000ff, RZ, 0xc0, !PT ;  /* 0xff0000ff27267812 */ /* 0x000fe400078ec0ff */
[----:B------:R-:W-:Y:S02]  /*87c0*/  SHF.R.U32.HI R44, RZ, 0x10, R41 ;  /* 0x00000010ff2c7819 */ /* 0x000fe40000011629 */
[----:B------:R-:W-:-:S02]  /*87d0*/  LOP3.LUT R39, R41, 0xff0000ff, RZ, 0xc0, !PT ;  /* 0xff0000ff29277812 */ /* 0x000fc400078ec0ff */
[----:B------:R-:W-:Y:S02]  /*87e0*/  SHF.L.U32 R14, R40, 0x8, RZ ;  /* 0x00000008280e7819 */ /* 0x000fe400000006ff */
[----:B------:R-:W-:Y:S01]  /*87f0*/  LOP3.LUT R15, R38, 0xff00, R11, 0xf8, !PT ;  /* 0x0000ff00260f7812 */ /* 0x000fe200078ef80b */
[----:B------:R-:W-:Y:S01]  /*8800*/  IMAD.U32 R38, R44, 0x10000, RZ ;  /* 0x000100002c267824 */ /* 0x000fe200078e00ff */
[----:B------:R-:W-:Y:S01]  /*8810*/  LOP3.LUT R41, R39, 0xff00, R14, 0xf8, !PT ;  /* 0x0000ff0027297812 */ /* 0x000fe200078ef80e */
[----:B------:R-:W-:Y:S01]  /*8820*/  IMAD.U32 R14, R45, 0x10000, RZ ;  /* 0x000100002d0e7824 */ /* 0x000fe200078e00ff */
[----:B------:R-:W-:Y:S02]  /*8830*/  F2FP.F16.E4M3.UNPACK_B R39, R87.H1 ;  /* 0x00000057ff27723e */ /* 0x000fe400030006ff */
[-C--:B------:R-:W-:Y:S02]  /*8840*/  F2FP.F16.E4M3.UNPACK_B R11, R13.reuse ;  /* 0x0000000dff0b723e */ /* 0x080fe400020006ff */
        /* <DEDUP_REMOVED lines=8> */
[C---:B------:R-:W-:Y:S01]  /*88d0*/  FMUL.FTZ R46, R14.reuse, R41 ;  /* 0x000000290e2e7220 */ /* 0x040fe20000410000 */
[--C-:B------:R-:W-:Y:S01]  /*88e0*/  HADD2.F32 R39, -RZ, R38.reuse.H0_H0 ;  /* 0x20000026ff277230 */ /* 0x100fe20000004100 */
[----:B------:R-:W-:Y:S01]  /*88f0*/  F2FP.F16.E4M3.UNPACK_B R87, R87 ;  /* 0x00000057ff57723e */ /* 0x000fe200020006ff */
[--C-:B------:R-:W-:Y:S02]  /*8900*/  HADD2.F32 R15, -RZ, R13.reuse.H1_H1 ;  /* 0x3000000dff0f7230 */ /* 0x100fe40000004100 */
[C---:B------:R-:W-:Y:S01]  /*8910*/  FMUL.FTZ R41, R11.reuse, R41 ;  /* 0x000000290b297220 */ /* 0x040fe20000410000 */
[----:B------:R-:W-:Y:S02]  /*8920*/  HADD2.F32 R13, -RZ, R13.H0_H0 ;  /* 0x2000000dff0d7230 */ /* 0x000fe40000004100 */
[-C--:B------:R-:W-:Y:S01]  /*8930*/  FFMA.FTZ R47, R11, R39.reuse, -R46 ;  /* 0x000000270b2f7223 */ /* 0x080fe2000001082e */
[----:B------:R-:W-:Y:S02]  /*8940*/  HADD2.F32 R38, -RZ, R38.H1_H1 ;  /* 0x30000026ff267230 */ /* 0x000fe40000004100 */
[----:B------:R-:W-:Y:S01]  /*8950*/  FMUL.FTZ R46, R15, R44 ;  /* 0x0000002c0f2e7220 */ /* 0x000fe20000410000 */
[----:B------:R-:W-:Y:S01]  /*8960*/  F2FP.F16.E4M3.UNPACK_B R11, R12.H1 ;  /* 0x0000000cff0b723e */ /* 0x000fe200030006ff */
[C---:B------:R-:W-:Y:S01]  /*8970*/  FMUL.FTZ R44, R13.reuse, R44 ;  /* 0x0000002c0d2c7220 */ /* 0x040fe20000410000 */
[----:B------:R-:W-:Y:S01]  /*8980*/  FFMA.FTZ R48, R14, R39, R41 ;  /* 0x000000270e307223 */ /* 0x000fe20000010029 */
[----:B------:R-:W-:Y:S01]  /*8990*/  F2FP.F16.E4M3.UNPACK_B R12, R12 ;  /* 0x0000000cff0c723e */ /* 0x000fe200020006ff */
[-C--:B------:R-:W-:Y:S01]  /*89a0*/  FFMA.FTZ R41, R13, R38.reuse, -R46 ;  /* 0x000000260d297223 */ /* 0x080fe2000001082e */
        /* <DEDUP_REMOVED lines=11> */
[----:B------:R-:W-:Y:S01]  /*8a60*/  F2FP.SATFINITE.E4M3.F32.PACK_AB_MERGE_C R47, R48, R47, R52 ;  /* 0x0000002f302f723e */ /* 0x000fe20004807034 */
[----:B------:R-:W-:-:S02]  /*8a70*/  HADD2.F32 R15, -RZ, R86.H1_H1 ;  /* 0x30000056ff0f7230 */ /* 0x000fc40000004100 */
[----:B------:R-:W-:Y:S02]  /*8a80*/  HADD2.F32 R86, -RZ, R86.H0_H0 ;  /* 0x20000056ff567230 */ /* 0x000fe40000004100 */
[-C--:B------:R-:W-:Y:S01]  /*8a90*/  FMUL.FTZ R38, R12, R87.reuse ;  /* 0x000000570c267220 */ /* 0x080fe20000410000 */
[----:B------:R-:W-:Y:S01]  /*8aa0*/  FMUL.FTZ R87, R11, R87 ;  /* 0x000000570b577220 */ /* 0x000fe20000410000 */
[-C--:B------:R-:W-:Y:S01]  /*8ab0*/  FFMA.FTZ R44, R13, R15.reuse, -R44 ;  /* 0x0000000f0d2c7223 */ /* 0x080fe2000001082c */
[----:B------:R-:W-:Y:S01]  /*8ac0*/  FFMA.FTZ R39, R14, R15, R39 ;  /* 0x0000000f0e277223 */ /* 0x000fe20000010027 */
[-C--:B------:R-:W-:Y:S01]  /*8ad0*/  FFMA.FTZ R46, R11, R86.reuse, -R38 ;  /* 0x000000560b2e7223 */ /* 0x080fe20000010826 */
[----:B------:R-:W-:Y:S01]  /*8ae0*/  FFMA.FTZ R87, R12, R86, R87 ;  /* 0x000000560c577223 */ /* 0x000fe20000010057 */
[----:B------:R-:W-:Y:S02]  /*8af0*/  F2FP.F16.E4M3.UNPACK_B R12, R37.H1 ;  /* 0x00000025ff0c723e */ /* 0x000fe400030006ff */
[----:B------:R-:W-:-:S02]  /*8b00*/  F2FP.SATFINITE.E4M3.F32.PACK_AB_MERGE_C R51, R39, R44, RZ ;  /* 0x0000002c2733723e */ /* 0x000fc400048070ff */
[-C--:B------:R-:W-:Y:S01]  /*8b10*/  F2FP.F16.E4M3.UNPACK_B R39, R45.reuse.H1 ;  /* 0x0000002dff27723e */ /* 0x080fe200030006ff */
[--C-:B------:R-:W-:Y:S01]  /*8b20*/  HADD2.F32 R14, -RZ, R12.reuse.H1_H1 ;  /* 0x3000000cff0e7230 */ /* 0x100fe20000004100 */
[----:B------:R-:W-:Y:S01]  /*8b30*/  F2FP.F16.E4M3.UNPACK_B R15, R40.H1 ;  /* 0x00000028ff0f723e */ /* 0x000fe200030006ff */
[----:B------:R-:W-:Y:S01]  /*8b40*/  HADD2.F32 R13, -RZ, R12.H0_H0 ;  /* 0x2000000cff0d7230 */ /* 0x000fe20000004100 */
[----:B------:R-:W-:Y:S01]  /*8b50*/  F2FP.F16.E4M3.UNPACK_B R11, R36.H1 ;  /* 0x00000024ff0b723e */ /* 0x000fe200030006ff */
[----:B------:R-:W-:Y:S01]  /*8b60*/  HADD2.F32 R44, -RZ, R39.H1_H1 ;  /* 0x30000027ff2c7230 */ /* 0x000fe20000004100 */
[----:B------:R-:W-:Y:S01]  /*8b70*/  F2FP.F16.E4M3.UNPACK_B R45, R45 ;  /* 0x0000002dff2d723e */ /* 0x000fe200020006ff */
[----:B------:R-:W-:Y:S01]  /*8b80*/  HADD2.F32 R38, -RZ, R15.H1_H1 ;  /* 0x3000000fff267230 */ /* 0x000fe20000004100 */
[----:B------:R-:W-:Y:S01]  /*8b90*/  F2FP.F16.E4M3.UNPACK_B R40, R40 ;  /* 0x00000028ff28723e */ /* 0x000fe200020006ff */
[----:B------:R-:W-:Y:S02]  /*8ba0*/  HADD2.F32 R12, -RZ, R11.H1_H1 ;  /* 0x3000000bff0c7230 */ /* 0x000fe40000004100 */
[----:B------:R-:W-:Y:S01]  /*8bb0*/  FMUL.FTZ R50, R14, R44 ;  /* 0x0000002c0e327220 */ /* 0x000fe20000410000 */
[----:B------:R-:W-:-:S02]  /*8bc0*/  HADD2.F32 R41, -RZ, R45.H1_H1 ;  /* 0x3000002dff297230 */ /* 0x000fc40000004100 */
        /* <DEDUP_REMOVED lines=14> */
[----:B------:R-:W-:Y:S02]  /*8cb0*/  HADD2.F32 R37, -RZ, R37.H1_H1 ;  /* 0x30000025ff257230 */ /* 0x000fe40000004100 */
[----:B------:R-:W-:Y:S01]  /*8cc0*/  FMUL.FTZ R38, R12, R39 ;  /* 0x000000270c267220 */ /* 0x000fe20000410000 */
[----:B------:R-:W-:Y:S01]  /*8cd0*/  HADD2.F32 R36, -RZ, R36.H1_H1 ;  /* 0x30000024ff247230 */ /* 0x000fe20000004100 */
[----:B------:R-:W-:Y:S01]  /*8ce0*/  F2FP.SATFINITE.E4M3.F32.PACK_AB_MERGE_C R49, R49, R50, RZ ;  /* 0x000000323131723e */ /* 0x000fe200048070ff */
[----:B------:R-:W-:-:S02]  /*8cf0*/  HADD2.F32 R45, -RZ, R45.H0_H0 ;  /* 0x2000002dff2d7230 */ /* 0x000fc40000004100 */
[----:B------:R-:W-:Y:S01]  /*8d00*/  FMUL.FTZ R13, R37, R39 ;  /* 0x00000027250d7220 */ /* 0x000fe20000410000 */
[----:B------:R-:W-:Y:S01]  /*8d10*/  HADD2.F32 R15, -RZ, R15.H0_H0 ;  /* 0x2000000fff0f7230 */ /* 0x000fe20000004100 */
[----:B------:R-:W-:Y:S01]  /*8d20*/  F2FP.SATFINITE.E4M3.F32.PACK_AB_MERGE_C R41, R41, R44, RZ ;  /* 0x0000002c2929723e */ /* 0x000fe200048070ff */
        /* <DEDUP_REMOVED lines=8> */
[----:B------:R-:W-:Y:S01]  /*8db0*/  F2FP.SATFINITE.E4M3.F32.PACK_AB_MERGE_C R15, R38, R13, R49 ;  /* 0x0000000d260f723e */ /* 0x000fe20004807031 */
[----:B------:R-:W-:Y:S01]  /*8dc0*/  IMAD.MOV.U32 R13, RZ, RZ, R47 ;  /* 0x000000ffff0d7224 */ /* 0x000fe200078e002f */
[----:B------:R-:W-:-:S07]  /*8dd0*/  F2FP.SATFINITE.E4M3.F32.PACK_AB_MERGE_C R14, R45, R14, R41 ;  /* 0x0000000e2d0e723e */ /* 0x000fce0004807029 */
.L_x_498:
[----:B------:R-:W-:Y:S05]  /*8de0*/  BSYNC B1 ;  /* 0x0000000000017941 */ /* 0x000fea0003800000 */
.L_x_497:
[----:B0-----:R0:W-:Y:S01]  /*8df0*/  ST.E.128 desc[UR50][R42.64], R12 ;  /* 0x0000000c2a007985 */ /* 0x0011e2000c101d32 */
[----:B------:R-:W-:Y:S05]  /*8e00*/  BRA `(.L_x_476) ;  /* 0x0000006800c07947 */ /* 0x000fea0003800000 */
.L_x_442:
        /* <DEDUP_REMOVED lines=20> */
[----:B------:R-:W-:Y:S02]  /*8f50*/  CS2R R36, SRZ ;  /* 0x0000000000247805 */ /* 0x000fe4000001ff00 */
[----:B------:R-:W-:Y:S02]  /*8f60*/  CS2R R38, SRZ ;  /* 0x0000000000267805 */ /* 0x000fe4000001ff00 */
[----:B------:R-:W-:Y:S01]  /*8f70*/  IADD3.X R63, R10, UR5, R11, P1, P4 ;  /* 0x000000050a3f7c10 */ /* 0x000fe20008fe840b */
[----:B------:R-:W-:-:S02]  /*8f80*/  ULDC.64 UR4, c[0x0][0x400] ;  /* 0x0001000000047ab9 */ /* 0x000fc40000000a00 */
[----:B------:R-:W-:-:S04]  /*8f90*/  IADD3 R64, P1, P4, R96, UR4, R12 ;  /* 0x0000000460407c10 */ /* 0x000fc8000fc3e00c */
[----:B------:R-:W-:Y:S02]  /*8fa0*/  IADD3.X R65, R20, UR5, R86, P1, P4 ;  /* 0x0000000514417c10 */ /* 0x000fe40008fe8456 */
[----:B------:R-:W-:Y:S02]  /*8fb0*/  ISETP.GE.AND P1, PT, R16, R118, PT ;  /* 0x000000761000720c */ /* 0x000fe40003f26270 */
[----:B------:R-:W-:Y:S02]  /*8fc0*/  CS2R R52, SRZ ;  /* 0x0000000000347805 */ /* 0x000fe4000001ff00 */
[----:B------:R-:W-:Y:S02]  /*8fd0*/  CS2R R54, SRZ ;  /* 0x0000000000367805 */ /* 0x000fe4000001ff00 */
[----:B------:R-:W-:Y:S02]  /*8fe0*/  CS2R R40, SRZ ;  /* 0x0000000000287805 */ /* 0x000fe4000001ff00 */
[----:B------:R-:W-:-:S05]  /*8ff0*/  CS2R R42, SRZ ;  /* 0x00000000002a7805 */ /* 0x000fca000001ff00 */
[----:B------:R0:W5:Y:S04]  /*9000*/  @!P1 LDG.E.128 R48, desc[UR50][R62.64] ;  /* 0x000000323e309981 */ /* 0x000168000c1e1d00 */
[----:B------:R0:W5:Y:S01]  /*9010*/  @!P1 LDG.E.128 R36, desc[UR50][R64.64] ;  /* 0x0000003240249981 */ /* 0x000162000c1e1d00 */
[----:B------:R-:W-:Y:S02]  /*9020*/  ISETP.GE.AND P1, PT, R0, R118, PT ;  /* 0x000000760000720c */ /* 0x000fe40003f26270 */
[----:B------:R-:W-:Y:S02]  /*9030*/  CS2R R56, SRZ ;  /* 0x0000000000387805 */ /* 0x000fe4000001ff00 */
[----:B------:R-:W-:Y:S02]  /*9040*/  CS2R R58, SRZ ;  /* 0x00000000003a7805 */ /* 0x000fe4000001ff00 */
[----:B------:R-:W-:-:S02]  /*9050*/  CS2R R44, SRZ ;  /* 0x00000000002c7805 */ /* 0x000fc4000001ff00 */
[----:B------:R-:W-:-:S05]  /*9060*/  CS2R R46, SRZ ;  /* 0x00000000002e7805 */ /* 0x000fca000001ff00 */
[----:B------:R0:W5:Y:S04]  /*9070*/  @!P1 LDG.E.128 R52, desc[UR50][R62.64+0x20] ;  /* 0x000020323e349981 */ /* 0x000168000c1e1d00 */
[----:B------:R0:W5:Y:S01]  /*9080*/  @!P1 LDG.E.128 R40, desc[UR50][R64.64+0x20] ;  /* 0x0000203240289981 */ /* 0x000162000c1e1d00 */
[----:B------:R-:W-:-:S13]  /*9090*/  ISETP.GE.AND P1, PT, R3, R118, PT ;  /* 0x000000760300720c */ /* 0x000fda0003f26270 */
[----:B------:R0:W5:Y:S04]  /*90a0*/  @!P1 LDG.E.128 R56, desc[UR50][R62.64+0x40] ;  /* 0x000040323e389981 */ /* 0x000168000c1e1d00 */
[----:B------:R0:W5:Y:S02]  /*90b0*/  @!P1 LDG.E.128 R44, desc[UR50][R64.64+0x40] ;  /* 0x00004032402c9981 */ /* 0x000164000c1e1d00 */
.L_x_500:
[----:B------:R-:W-:Y:S05]  /*90c0*/  BSYNC B1 ;  /* 0x0000000000017941 */ /* 0x000fea0003800000 */
.L_x_499:
[----:B0-----:R-:W-:Y:S01]  /*90d0*/  IADD3 R62, R198, 0x80, RZ ;  /* 0x00000080c63e7810 */ /* 0x001fe20007ffe0ff */
[----:B------:R-:W-:Y:S01]  /*90e0*/  BSSY B1, `(.L_x_501) ;  /* 0x000002f000017945 */ /* 0x000fe20003800000 */
[----:B------:R-:W-:Y:S02]  /*90f0*/  CS2R R64, SRZ ;  /* 0x0000000000407805 */ /* 0x000fe4000001ff00 */
[----:B------:R-:W-:Y:S02]  /*9100*/  CS2R R66, SRZ ;  /* 0x0000000000427805 */ /* 0x000fe4000001ff00 */
[----:B------:R-:W-:Y:S02]  /*9110*/  ISETP.GE.AND P4, PT, R62, R90, PT ;  /* 0x0000005a3e00720c */ /* 0x000fe40003f86270 */
[----:B------:R-:W-:Y:S02]  /*9120*/  CS2R R62, SRZ ;  /* 0x00000000003e7805 */ /* 0x000fe4000001ff00 */
        /* <DEDUP_REMOVED lines=8> */
[----:B------:R-:W-:Y:S01]  /*91b0*/  CS2R R82, SRZ ;  /* 0x0000000000527805 */ /* 0x000fe2000001ff00 */
[----:B------:R-:W-:Y:S01]  /*91c0*/  IMAD.MOV.U32 R164, RZ, RZ, R38 ;  /* 0x000000ffffa47224 */ /* 0x000fe200078e0026 */
[----:B------:R-:W-:Y:S06]  /*91d0*/  @P4 BRA `(.L_x_502) ;  /* 0x00000000007c4947 */ /* 0x000fec0003800000 */
[----:B------:R-:W-:Y:S01]  /*91e0*/  IADD3 R13, P1, P5, R102, R14, R108 ;  /* 0x0000000e660d7210 */ /* 0x000fe20007d3e06c */
[----:B------:R-:W-:Y:S01]  /*91f0*/  ULDC.64 UR4, c[0x0][0x3e8] ;  /* 0x0000fa0000047ab9 */ /* 0x000fe20000000a00 */
[----:B------:R-:W-:Y:S02]  /*9200*/  CS2R R72, SRZ ;  /* 0x0000000000487805 */ /* 0x000fe4000001ff00 */
[----:B------:R-:W-:Y:S02]  /*9210*/  CS2R R74, SRZ ;  /* 0x00000000004a7805 */ /* 0x000fe4000001ff00 */
[----:B------:R-:W-:Y:S02]  /*9220*/  IADD3.X R11, R10, R11, R107, P1, P5 ;  /* 0x0000000b0a0b7210 */ /* 0x000fe40000fea46b */
[----:B------:R-:W-:Y:S02]  /*9230*/  CS2R R60, SRZ ;  /* 0x00000000003c7805 */ /* 0x000fe4000001ff00 */
[----:B------:R-:W-:-:S02]  /*9240*/  IADD3 R14, P1, P5, R96, R12, R110 ;  /* 0x0000000c600e7210 */ /* 0x000fc40007d3e06e */
[----:B------:R-:W-:Y:S02]  /*9250*/  CS2R R62, SRZ ;  /* 0x00000000003e7805 */ /* 0x000fe4000001ff00 */
        /* <DEDUP_REMOVED lines=23> */
.L_x_502:
[----:B------:R-:W-:Y:S05]  /*93d0*/  BSYNC B1 ;  /* 0x0000000000017941 */ /* 0x000fea0003800000 */
.L_x_501:
        /* <DEDUP_REMOVED lines=8> */
[----:B------:R-:W-:Y:S01]  /*9460*/  MOV R159, R58 ;  /* 0x0000003a009f7202 */ /* 0x000fe20000000f00 */
[----:B------:R-:W-:Y:S01]  /*9470*/  IMAD.MOV.U32 R162, RZ, RZ, R52 ;  /* 0x000000ffffa27224 */ /* 0x000fe200078e0034 */
[----:B-----5:R-:W-:Y:S01]  /*9480*/  MOV R143, R66 ;  /* 0x00000042008f7202 */ /* 0x020fe20000000f00 */
[----:B------:R-:W-:Y:S01]  /*9490*/  IMAD.MOV.U32 R163, RZ, RZ, R54 ;  /* 0x000000ffffa37224 */ /* 0x000fe200078e0036 */
[----:B------:R-:W-:Y:S01]  /*94a0*/  MOV R150, R74 ;  /* 0x0000004a00967202 */ /* 0x000fe20000000f00 */
        /* <DEDUP_REMOVED lines=10> */
[----:B------:R-:W-:Y:S01]  /*9550*/  IMAD.MOV.U32 R139, RZ, RZ, R80 ;  /* 0x000000ffff8b7224 */ /* 0x000fe200078e0050 */
[----:B------:R-:W-:Y:S06]  /*9560*/  @!P1 BRA `(.L_x_503) ;  /* 0x0000000000049947 */ /* 0x000fec0003800000 */
[----:B------:R-:W-:Y:S01]  /*9570*/  BPT.TRAP 0x1 ;  /* 0x000000040000795c */ /* 0x000fe20000300000 */
.L_x_503:
[----:B------:R-:W-:Y:S01]  /*9580*/  IMAD R91, R19, 0x8, R18 ;  /* 0x00000008135b7824 */ /* 0x000fe200078e0212 */
[----:B------:R-:W-:Y:S01]  /*9590*/  SHF.L.U32 R92, R199, 0x1f, RZ ;  /* 0x0000001fc75c7819 */ /* 0x000fe200000006ff */
[----:B------:R-:W1:Y:S01]  /*95a0*/  LDC R137, c[0x0][0x2f4] ;  /* 0x0000bd00ff897b82 */ /* 0x000e620000000800 */
[----:B------:R-:W-:Y:S02]  /*95b0*/  BSSY B1, `(.L_x_504) ;  /* 0x0000003000017945 */ /* 0x000fe40003800000 */
[----:B------:R-:W2:Y:S02]  /*95c0*/  SYNCS.PHASECHK.TRANS64.TRYWAIT P5, [R91+URZ+0x29890], R92 ;  /* 0x0298905c5b0075a7 */ /* 0x000ea400080a017f */
[----:B--2---:R-:W-:Y:S05]  /*95d0*/  @!P5 BRA `(.L_x_505) ;  /* 0x000001f8003cd947 */ /* 0x004fea0003800000 */
.L_x_780:
[----:B------:R-:W-:Y:S05]  /*95e0*/  BSYNC B1 ;  /* 0x0000000000017941 */ /* 0x000fea0003800000 */
.L_x_504:
[----:B------:R-:W-:Y:S01]  /*95f0*/  UMOV UR4, 0xffffffff ;  /* 0xffffffff00047882 */ /* 0x000fe20000000000 */
[----:B-1----:R-:W-:Y:S02]  /*9600*/  IMAD.IADD R146, R137, 0x1, -R121 ;  /* 0x0000000189927824 */ /* 0x002fe400078e0a79 */
[----:B------:R-:W-:Y:S05]  /*9610*/  BRA.DIV UR4, `(.L_x_506) ;  /* 0x000001fa04407947 */ /* 0x000fea000b800000 */
[----:B------:R1:W3:Y:S04]  /*9620*/  SHFL.IDX PT, R155, R119, RZ, 0x1e1f ;  /* 0x001e1fff779b7589 */ /* 0x0002e800000e0000 */
[----:B------:R1:W4:Y:S02]  /*9630*/  SHFL.IDX PT, R11, R120, RZ, 0x1e1f ;  /* 0x001e1fff780b7589 */ /* 0x00032400000e0000 */
.L_x_784:
[----:B------:R-:W-:Y:S04]  /*9640*/  BSSY B1, `(.L_x_507) ;  /* 0x00002da000017945 */ /* 0x000fe80003800000 */
[----:B------:R-:W-:Y:S05]  /*9650*/  @P2 BRA `(.L_x_508) ;  /* 0x0000002c00602947 */ /* 0x000fea0003800000 */
[----:B------:R-:W-:Y:S01]  /*9660*/  ISETP.NE.AND P2, PT, R28, RZ, PT ;  /* 0x000000ff1c00720c */ /* 0x000fe20003f45270 */
[----:B------:R-:W-:-:S12]  /*9670*/  BSSY B2, `(.L_x_509) ;  /* 0x00000f4000027945 */ /* 0x000fd80003800000 */
[----:B------:R-:W-:Y:S05]  /*9680*/  @!P2 BRA `(.L_x_510) ;  /* 0x0000000c00c8a947 */ /* 0x000fea0003800000 */
[----:B0-----:R-:W-:Y:S01]  /*9690*/  SEL R12, R121, R146, !P0 ;  /* 0x00000092790c7207 */ /* 0x001fe20004000000 */
[----:B------:R-:W-:Y:S01]  /*96a0*/  BSSY B3, `(.L_x_511) ;  /* 0x00000e9000037945 */ /* 0x000fe20003800000 */
[----:B------:R-:W-:Y:S02]  /*96b0*/  ISETP.GE.AND P2, PT, R16, R118, PT ;  /* 0x000000761000720c */ /* 0x000fe40003f46270 */
[----:B------:R-:W-:-:S04]  /*96c0*/  SHF.R.S32.HI R13, RZ, 0x1f, R12 ;  /* 0x0000001fff0d7819 */ /* 0x000fc8000001140c */
[----:B------:R-:W-:-:S04]  /*96d0*/  LEA.HI R12, R13, R12, RZ, 0x5 ;  /* 0x0000000c0d0c7211 */ /* 0x000fc800078f28ff */
[----:B------:R-:W-:-:S04]  /*96e0*/  LEA.HI.SX32 R12, R12, R117, 0x1b ;  /* 0x000000750c0c7211 */ /* 0x000fc800078fdaff */
[----:B------:R-:W-:Y:S01]  /*96f0*/  SHF.R.S32.HI R13, RZ, 0x1f, R12 ;  /* 0x0000001fff0d7819 */ /* 0x000fe2000001140c */
[----:B------:R-:W-:-:S03]  /*9700*/  IMAD.SHL.U32 R168, R12, 0x10, RZ ;  /* 0x000000100ca87824 */ /* 0x000fc600078e00ff */
[----:B------:R-:W-:Y:S02]  /*9710*/  LEA.HI R13, R13, R12, RZ, 0x2 ;  /* 0x0000000c0d0d7211 */ /* 0x000fe400078f10ff */
[----:B------:R-:W-:Y:S02]  /*9720*/  LOP3.LUT R12, R208, 0x30, R168, 0xf8, !PT ;  /* 0x00000030d00c7812 */ /* 0x000fe400078ef8a8 */
[----:B------:R-:W-:Y:S02]  /*9730*/  SHF.R.S32.HI R13, RZ, 0x2, R13 ;  /* 0x00000002ff0d7819 */ /* 0x000fe4000001140d */
[----:B------:R-:W-:-:S03]  /*9740*/  LOP3.LUT R12, R12, R209, RZ, 0x3c, !PT ;  /* 0x000000d10c0c7212 */ /* 0x000fc600078e3cff */
[----:B------:R-:W-:-:S05]  /*9750*/  IMAD R13, R13, 0x2800, R210 ;  /* 0x000028000d0d7824 */ /* 0x000fca00078e02d2 */
[----:B------:R-:W-:Y:S01]  /*9760*/  IADD3 R12, R13, R12, RZ ;  /* 0x0000000c0d0c7210 */ /* 0x000fe20007ffe0ff */
[----:B------:R-:W-:-:S04]  /*9770*/  IMAD R13, R19, 0x7800, R135 ;  /* 0x00007800130d7824 */ /* 0x000fc800078e0287 */
[----:B------:R-:W-:Y:S02]  /*9780*/  IMAD R15, R19, 0x7800, R12 ;  /* 0x00007800130f7824 */ /* 0x000fe400078e020c */
[C---:B------:R-:W-:Y:S02]  /*9790*/  IMAD.IADD R13, R18.reuse, 0x1, R13 ;  /* 0x00000001120d7824 */ /* 0x040fe400078e020d */
[----:B------:R-:W-:-:S04]  /*97a0*/  IMAD.IADD R84, R18, 0x1, R15 ;  /* 0x0000000112547824 */ /* 0x000fc800078e020f */
[----:B------:R-:W0:Y:S04]  /*97b0*/  LDS.128 R12, [R13+0x1a400] ;  /* 0x01a400000d0c7984 */ /* 0x000e280000000c00 */
[----:B------:R-:W0:Y:S01]  /*97c0*/  LDS.128 R84, [R84+0x1a400] ;  /* 0x01a4000054547984 */ /* 0x000e220000000c00 */
[----:B------:R-:W-:Y:S05]  /*97d0*/  @P2 BRA `(.L_x_512) ;  /* 0x0000000c00542947 */ /* 0x000fea0003800000 */
[----:B------:R-:W-:Y:S02]  /*97e0*/  SHF.R.U32.HI R38, RZ, 0x8, R49 ;  /* 0x00000008ff267819 */ /* 0x000fe40000011631 */
[--C-:B------:R-:W-:Y:S02]  /*97f0*/  SHF.R.U32.HI R36, RZ, 0x10, R51.reuse ;  /* 0x00000010ff247819 */ /* 0x100fe40000011633 */
[----:B------:R-:W-:Y:S01]  /*9800*/  SHF.R.U32.HI R171, RZ, 0x8, R51 ;  /* 0x00000008ffab7819 */ /* 0x000fe20000011633 */
[----:B------:R-:W-:Y:S01]  /*9810*/  IMAD.SHL.U32 R179, R38, 0x100, RZ ;  /* 0x0000010026b37824 */ /* 0x000fe200078e00ff */
[----:B------:R-:W-:Y:S01]  /*9820*/  LOP3.LUT R177, R51, 0xff0000ff, RZ, 0xc0, !PT ;  /* 0xff0000ff33b17812 */ /* 0x000fe200078ec0ff */
[----:B------:R-:W-:Y:S01]  /*9830*/  IMAD.U32 R36, R36, 0x10000, RZ ;  /* 0x0001000024247824 */ /* 0x000fe200078e00ff */
[----:B------:R-:W-:Y:S02]  /*9840*/  SHF.R.U32.HI R51, RZ, 0x8, R37 ;  /* 0x00000008ff337819 */ /* 0x000fe40000011625 */
[----:B------:R-:W-:-:S02]  /*9850*/  SHF.R.U32.HI R48, RZ, 0x10, R49 ;  /* 0x00000010ff307819 */ /* 0x000fc40000011631 */
[----:B------:R-:W-:Y:S02]  /*9860*/  LOP3.LUT R50, R49, 0xff0000ff, RZ, 0xc0, !PT ;  /* 0xff0000ff31327812 */ /* 0x000fe400078ec0ff */
[----:B------:R-:W-:Y:S01]  /*9870*/  SHF.R.U32.HI R176, RZ, 0x10, R37 ;  /* 0x00000010ffb07819 */ /* 0x000fe20000011625 */
[----:B------:R-:W-:Y:S01]  /*9880*/  IMAD.U32 R48, R48, 0x10000, RZ ;  /* 0x0001000030307824 */ /* 0x000fe200078e00ff */
[----:B------:R-:W-:Y:S02]  /*9890*/  LOP3.LUT R178, R37, 0xff0000ff, RZ, 0xc0, !PT ;  /* 0xff0000ff25b27812 */ /* 0x000fe400078ec0ff */
[--C-:B------:R-:W-:Y:S01]  /*98a0*/  SHF.R.U32.HI R37, RZ, 0x10, R39.reuse ;  /* 0x00000010ff257819 */ /* 0x100fe20000011627 */
[----:B------:R-:W-:Y:S01]  /*98b0*/  IMAD.U32 R176, R176, 0x10000, RZ ;  /* 0x00010000b0b07824 */ /* 0x000fe200078e00ff */
[----:B------:R-:W-:Y:S02]  /*98c0*/  SHF.R.U32.HI R38, RZ, 0x8, R39 ;  /* 0x00000008ff267819 */ /* 0x000fe40000011627 */
[----:B------:R-:W-:Y:S01]  /*98d0*/  LOP3.LUT R49, R39, 0xff0000ff, RZ, 0xc0, !PT ;  /* 0xff0000ff27317812 */ /* 0x000fe200078ec0ff */
[----:B------:R-:W-:Y:S01]  /*98e0*/  IMAD.SHL.U32 R39, R51, 0x100, RZ ;  /* 0x0000010033277824 */ /* 0x000fe200078e00ff */
[----:B------:R-:W-:Y:S01]  /*98f0*/  SHF.L.U32 R171, R171, 0x8, RZ ;  /* 0x00000008abab7819 */ /* 0x000fe200000006ff */
[----:B------:R-:W-:Y:S01]  /*9900*/  IMAD.U32 R37, R37, 0x10000, RZ ;  /* 0x0001000025257824 */ /* 0x000fe200078e00ff */
[----:B------:R-:W-:-:S02]  /*9910*/  LOP3.LUT R50, R50, 0xff00, R179, 0xf8, !PT ;  /* 0x0000ff0032327812 */ /* 0x000fc400078ef8b3 */
[----:B------:R-:W-:Y:S02]  /*9920*/  LOP3.LUT R39, R178, 0xff00, R39, 0xf8, !PT ;  /* 0x0000ff00b2277812 */ /* 0x000fe400078ef827 */
[----:B------:R-:W-:Y:S02]  /*9930*/  LOP3.LUT R51, R177, 0xff00, R171, 0xf8, !PT ;  /* 0x0000ff00b1337812 */ /* 0x000fe400078ef8ab */
[----:B------:R-:W-:Y:S02]  /*9940*/  LOP3.LUT R177, R50, 0xff0000, R48, 0xf8, !PT ;  /* 0x00ff000032b17812 */ /* 0x000fe400078ef830 */
[----:B------:R-:W-:Y:S02]  /*9950*/  LOP3.LUT R50, R39, 0xff0000, R176, 0xf8, !PT ;  /* 0x00ff000027327812 */ /* 0x000fe400078ef8b0 */
[----:B0-----:R-:W-:Y:S02]  /*9960*/  F2FP.F16.E4M3.UNPACK_B R171, R85 ;  /* 0x00000055ffab723e */ /* 0x001fe400020006ff */
[----:B------:R-:W-:-:S02]  /*9970*/  F2FP.F16.E4M3.UNPACK_B R178, R50 ;  /* 0x00000032ffb2723e */ /* 0x000fc400020006ff */
[----:B------:R-:W-:Y:S01]  /*9980*/  F2FP.F16.E4M3.UNPACK_B R39, R13 ;  /* 0x0000000dff27723e */ /* 0x000fe200020006ff */
[----:B------:R-:W-:Y:S01]  /*9990*/  HADD2.F32 R48, -RZ, R171.H0_H0 ;  /* 0x200000abff307230 */ /* 0x000fe20000004100 */
[----:B------:R-:W-:Y:S01]  /*99a0*/  F2FP.F16.E4M3.UNPACK_B R179, R177 ;  /* 0x000000b1ffb3723e */ /* 0x000fe200020006ff */
[--C-:B------:R-:W-:Y:S01]  /*99b0*/  HADD2.F32 R181, -RZ, R178.reuse.H0_H0 ;  /* 0x200000b2ffb57230 */ /* 0x100fe20000004100 */
[----:B------:R-:W-:Y:S01]  /*99c0*/  F2FP.F16.E4M3.UNPACK_B R85, R85.H1 ;  /* 0x00000055ff55723e */ /* 0x000fe200030006ff */
[----:B------:R-:W-:Y:S01]  /*99d0*/  HADD2.F32 R176, -RZ, R39.H0_H0 ;  /* 0x20000027ffb07230 */ /* 0x000fe20000004100 */
[----:B------:R-:W-:Y:S01]  /*99e0*/  F2FP.F16.E4M3.UNPACK_B R177, R177.H1 ;  /* 0x000000b1ffb1723e */ /* 0x000fe200030006ff */
[----:B------:R-:W-:Y:S02]  /*99f0*/  HADD2.F32 R180, -RZ, R179.H0_H0 ;  /* 0x200000b3ffb47230 */ /* 0x000fe40000004100 */
[----:B------:R-:W-:Y:S01]  /*9a00*/  FMUL.FTZ R182, R48, R181 ;  /* 0x000000b530b67220 */ /* 0x000fe20000410000 */
[----:B------:R-:W-:-:S02]  /*9a10*/  HADD2.F32 R178, -RZ, R178.H1_H1 ;  /* 0x300000b2ffb27230 */ /* 0x000fc40000004100 */
[C---:B------:R-:W-:Y:S01]  /*9a20*/  FMUL.FTZ R181, R176.reuse, R181 ;  /* 0x000000b5b0b57220 */ /* 0x040fe20000410000 */
[----:B------:R-:W-:Y:S02]  /*9a30*/  HADD2.F32 R39, -RZ, R39.H1_H1 ;  /* 0x30000027ff277230 */ /* 0x000fe40000004100 */
[-C--:B------:R-:W-:Y:S01]  /*9a40*/  FFMA.FTZ R176, R176, R180.reuse, -R182 ;  /* 0x000000b4b0b07223 */ /* 0x080fe200000108b6 */
[----:B------:R-:W-:Y:S02]  /*9a50*/  HADD2.F32 R179, -RZ, R179.H1_H1 ;  /* 0x300000b3ffb37230 */ /* 0x000fe40000004100 */
[----:B------:R-:W-:Y:S01]  /*9a60*/  FFMA.FTZ R48, R48, R180, R181 ;  /* 0x000000b430307223 */ /* 0x000fe200000100b5 */
[----:B------:R-:W-:Y:S01]  /*9a70*/  HADD2.F32 R180, -RZ, R171.H1_H1 ;  /* 0x300000abffb47230 */ /* 0x000fe20000004100 */
[----:B------:R-:W-:Y:S02]  /*9a80*/  SHF.L.U32 R38, R38, 0x8, RZ ;  /* 0x0000000826267819 */ /* 0x000fe400000006ff */
[----:B------:R-:W-:-:S02]  /*9a90*/  LOP3.LUT R51, R51, 0xff0000, R36, 0xf8, !PT ;  /* 0x00ff000033337812 */ /* 0x000fc400078ef824 */
[CC--:B------:R-:W-:Y:S01]  /*9aa0*/  FMUL.FTZ R171, R180.reuse, R178.reuse ;  /* 0x000000b2b4ab7220 */ /* 0x0c0fe20000410000 */
[----:B------:R-:W-:Y:S01]  /*9ab0*/  FMUL.FTZ R178, R39, R178 ;  /* 0x000000b227b27220 */ /* 0x000fe20000410000 */
[----:B------:R-:W-:Y:S02]  /*9ac0*/  LOP3.LUT R49, R49, 0xff00, R38, 0xf8, !PT ;  /* 0x0000ff0031317812 */ /* 0x000fe400078ef826 */
[-C--:B------:R-:W-:Y:S01]  /*9ad0*/  FFMA.FTZ R171, R39, R179.reuse, -R171 ;  /* 0x000000b327ab7223 */ /* 0x080fe200000108ab */
[----:B------:R-:W-:Y:S01]  /*9ae0*/  FFMA.FTZ R39, R180, R179, R178 ;  /* 0x000000b3b4277223 */ /* 0x000fe200000100b2 */
[----:B------:R-:W-:Y:S01]  /*9af0*/  F2FP.F16.E4M3.UNPACK_B R178, R50.H1 ;  /* 0x00000032ffb2723e */ /* 0x000fe200030006ff */
[----:B------:R-:W-:Y:S01]  /*9b00*/  HADD2.F32 R180, -RZ, R177.H0_H0 ;  /* 0x200000b1ffb47230 */ /* 0x000fe20000004100 */
[----:B------:R-:W-:Y:S01]  /*9b10*/  F2FP.F16.E4M3.UNPACK_B R179, R13.H1 ;  /* 0x0000000dffb3723e */ /* 0x000fe200030006ff */
[----:B------:R-:W-:Y:S01]  /*9b20*/  HADD2.F32 R13, -RZ, R85.H0_H0 ;  /* 0x20000055ff0d7230 */ /* 0x000fe20000004100 */
[----:B------:R-:W-:Y:S01]  /*9b30*/  LOP3.LUT R36, R49, 0xff0000, R37, 0xf8, !PT ;  /* 0x00ff000031247812 */ /* 0x000fe200078ef825 */
[----:B------:R-:W-:-:S02]  /*9b40*/  HADD2.F32 R181, -RZ, R178.H0_H0 ;  /* 0x200000b2ffb57230 */ /* 0x000fc40000004100 */
[----:B------:R-:W-:Y:S02]  /*9b50*/  HADD2.F32 R50, -RZ, R179.H0_H0 ;  /* 0x200000b3ff327230 */ /* 0x000fe40000004100 */
[----:B------:R-:W-:Y:S02]  /*9b60*/  HADD2.F32 R85, -RZ, R85.H1_H1 ;  /* 0x30000055ff557230 */ /* 0x000fe40000004100 */
[CC--:B------:R-:W-:Y:S01]  /*9b70*/  FMUL.FTZ R182, R13.reuse, R181.reuse ;  /* 0x000000b50db67220 */ /* 0x0c0fe20000410000 */
[----:B------:R-:W-:Y:S02]  /*9b80*/  HADD2.F32 R178, -RZ, R178.H1_H1 ;  /* 0x300000b2ffb27230 */ /* 0x000fe40000004100 */
[C---:B------:R-:W-:Y:S01]  /*9b90*/  FMUL.FTZ R181, R50.reuse, R181 ;  /* 0x000000b532b57220 */ /* 0x040fe20000410000 */
[----:B------:R-:W-:Y:S02]  /*9ba0*/  IMAD.MOV.U32 R37, RZ, RZ, R87 ;  /* 0x000000ffff257224 */ /* 0x000fe400078e0057 */
[-C--:B------:R-:W-:Y:S01]  /*9bb0*/  FFMA.FTZ R50, R50, R180.reuse, -R182 ;  /* 0x000000b432327223 */ /* 0x080fe200000108b6 */
[----:B------:R-:W-:Y:S01]  /*9bc0*/  MOV R87, R15 ;  /* 0x0000000f00577202 */ /* 0x000fe20000000f00 */
[----:B------:R-:W-:Y:S01]  /*9bd0*/  FFMA.FTZ R13, R13, R180, R181 ;  /* 0x000000b40d0d7223 */ /* 0x000fe200000100b5 */
[----:B------:R-:W-:Y:S01]  /*9be0*/  HADD2.F32 R180, -RZ, R179.H1_H1 ;  /* 0x300000b3ffb47230 */ /* 0x000fe20000004100 */
[----:B------:R-:W-:Y:S01]  /*9bf0*/  F2FP.F16.E4M3.UNPACK_B R38, R37 ;  /* 0x00000025ff26723e */ /* 0x000fe200020006ff */
[----:B------:R-:W-:-:S02]  /*9c00*/  HADD2.F32 R179, -RZ, R177.H1_H1 ;  /* 0x300000b1ffb37230 */ /* 0x000fc40000004100 */
[CC--:B------:R-:W-:Y:S01]  /*9c10*/  FMUL.FTZ R177, R85.reuse, R178.reuse ;  /* 0x000000b255b17220 */ /* 0x0c0fe20000410000 */
[----:B------:R-:W-:Y:S01]  /*9c20*/  F2FP.F16.E4M3.UNPACK_B R15, R87 ;  /* 0x00000057ff0f723e */ /* 0x000fe200020006ff */
[C---:B------:R-:W-:Y:S01]  /*9c30*/  FMUL.FTZ R178, R180.reuse, R178 ;  /* 0x000000b2b4b27220 */ /* 0x040fe20000410000 */
[----:B------:R-:W-:Y:S01]  /*9c40*/  F2FP.F16.E4M3.UNPACK_B R37, R37.H1 ;  /* 0x00000025ff25723e */ /* 0x000fe200030006ff */
[-C--:B------:R-:W-:Y:S01]  /*9c50*/  FFMA.FTZ R177, R180, R179.reuse, -R177 ;  /* 0x000000b3b4b17223 */ /* 0x080fe200000108b1 */
[----:B------:R-:W-:Y:S02]  /*9c60*/  HADD2.F32 R180, -RZ, R38.H0_H0 ;  /* 0x20000026ffb47230 */ /* 0x000fe40000004100 */
[----:B------:R-:W-:Y:S01]  /*9c70*/  FFMA.FTZ R85, R85, R179, R178 ;  /* 0x000000b355557223 */ /* 0x000fe200000100b2 */
[-C--:B------:R-:W-:Y:S01]  /*9c80*/  F2FP.F16.E4M3.UNPACK_B R178, R36.reuse ;  /* 0x00000024ffb2723e */ /* 0x080fe200020006ff */
[--C-:B------:R-:W-:Y:S01]  /*9c90*/  HADD2.F32 R182, -RZ, R15.reuse.H0_H0 ;  /* 0x2000000fffb67230 */ /* 0x100fe20000004100 */
[-C--:B------:R-:W-:Y:S01]  /*9ca0*/  F2FP.F16.E4M3.UNPACK_B R179, R51.reuse ;  /* 0x00000033ffb3723e */ /* 0x080fe200020006ff */
[----:B------:R-:W-:Y:S01]  /*9cb0*/  HADD2.F32 R15, -RZ, R15.H1_H1 ;  /* 0x3000000fff0f7230 */ /* 0x000fe20000004100 */
[----:B------:R-:W-:Y:S01]  /*9cc0*/  F2FP.F16.E4M3.UNPACK_B R36, R36.H1 ;  /* 0x00000024ff24723e */ /* 0x000fe200030006ff */
[--C-:B------:R-:W-:Y:S01]  /*9cd0*/  HADD2.F32 R49, -RZ, R178.reuse.H0_H0 ;  /* 0x200000b2ff317230 */ /* 0x100fe20000004100 */
[----:B------:R-:W-:Y:S01]  /*9ce0*/  F2FP.F16.E4M3.UNPACK_B R51, R51.H1 ;  /* 0x00000033ff33723e */ /* 0x000fe200030006ff */
[----:B------:R-:W-:Y:S01]  /*9cf0*/  HADD2.F32 R181, -RZ, R179.H0_H0 ;  /* 0x200000b3ffb57230 */ /* 0x000fe20000004100 */
[----:B------:R-:W-:Y:S01]  /*9d00*/  F2FP.SATFINITE.E4M3.F32.PACK_AB_MERGE_C R50, R177, R50, RZ ;  /* 0x00000032b132723e */ /* 0x000fe200048070ff */
[----:B------:R-:W-:-:S02]  /*9d10*/  HADD2.F32 R178, -RZ, R178.H1_H1 ;  /* 0x300000b2ffb27230 */ /* 0x000fc40000004100 */
[-C--:B------:R-:W-:Y:S01]  /*9d20*/  FMUL.FTZ R183, R180, R49.reuse ;  /* 0x00000031b4b77220 */ /* 0x080fe20000410000 */
[C---:B------:R-:W-:Y:S01]  /*9d30*/  FMUL.FTZ R49, R182.reuse, R49 ;  /* 0x00000031b6317220 */ /* 0x040fe20000410000 */
[----:B------:R-:W-:Y:S01]  /*9d40*/  HADD2.F32 R179, -RZ, R179.H1_H1 ;  /* 0x300000b3ffb37230 */ /* 0x000fe20000004100 */
[----:B------:R-:W-:Y:S01]  /*9d50*/  F2FP.SATFINITE.E4M3.F32.PACK_AB_MERGE_C R171, R171, R176, R50 ;  /* 0x000000b0abab723e */ /* 0x000fe20004807032 */
[-C--:B------:R-:W-:Y:S01]  /*9d60*/  FFMA.FTZ R183, R182, R181.reuse, -R183 ;  /* 0x000000b5b6b77223 */ /* 0x080fe200000108b7 */
[----:B------:R-:W-:Y:S01]  /*9d70*/  FFMA.FTZ R180, R180, R181, R49 ;  /* 0x000000b5b4b47223 */ /* 0x000fe20000010031 */
[----:B------:R-:W-:Y:S01]  /*9d80*/  HADD2.F32 R49, -RZ, R38.H1_H1 ;  /* 0x30000026ff317230 */ /* 0x000fe20000004100 */
[----:B------:R-:W-:Y:S01]  /*9d90*/  F2FP.F16.E4M3.UNPACK_B R50, R84.H1 ;  /* 0x00000054ff32723e */ /* 0x000fe200030006ff */
[--C-:B------:R-:W-:Y:S01]  /*9da0*/  HADD2.F32 R181, -RZ, R36.reuse.H0_H0 ;  /* 0x20000024ffb57230 */ /* 0x100fe20000004100 */
[----:B------:R-:W-:Y:S01]  /*9db0*/  F2FP.SATFINITE.E4M3.F32.PACK_AB_MERGE_C R13, R85, R13, RZ ;  /* 0x0000000d550d723e */ /* 0x000fe200048070ff */
[----:B------:R-:W-:-:S02]  /*9dc0*/  HADD2.F32 R36, -RZ, R36.H1_H1 ;  /* 0x30000024ff247230 */ /* 0x000fc40000004100 */
[----:B------:R-:W-:Y:S01]  /*9dd0*/  FMUL.FTZ R38, R49, R178 ;  /* 0x000000b231267220 */ /* 0x000fe20000410000 */
[----:B------:R-:W-:Y:S02]  /*9de0*/  F2FP.F16.E4M3.UNPACK_B R85, R166.H1 ;  /* 0x000000a6ff55723e */ /* 0x000fe400030006ff */
[----:B------:R-:W-:Y:S01]  /*9df0*/  F2FP.F16.E4M3.UNPACK_B R84, R84 ;  /* 0x00000054ff54723e */ /* 0x000fe200020006ff */
[CC--:B------:R-:W-:Y:S01]  /*9e00*/  FFMA.FTZ R38, R15.reuse, R179.reuse, -R38 ;  /* 0x000000b30f267223 */ /* 0x0c0fe20000010826 */
[----:B------:R-:W-:Y:S01]  /*9e10*/  FMUL.FTZ R15, R15, R178 ;  /* 0x000000b20f0f7220 */ /* 0x000fe20000410000 */
[--C-:B------:R-:W-:Y:S01]  /*9e20*/  HADD2.F32 R178, -RZ, R51.reuse.H0_H0 ;  /* 0x20000033ffb27230 */ /* 0x100fe20000004100 */
[----:B------:R-:W-:Y:S01]  /*9e30*/  F2FP.F16.E4M3.UNPACK_B R166, R166 ;  /* 0x000000a6ffa6723e */ /* 0x000fe200020006ff */
[----:B------:R-:W-:Y:S02]  /*9e40*/  HADD2.F32 R51, -RZ, R51.H1_H1 ;  /* 0x30000033ff337230 */ /* 0x000fe40000004100 */
[----:B------:R-:W-:Y:S01]  /*9e50*/  FFMA.FTZ R15, R49, R179, R15 ;  /* 0x000000b3310f7223 */ /* 0x000fe2000001000f */
[----:B------:R-:W-:Y:S01]  /*9e60*/  F2FP.F16.E4M3.UNPACK_B R49, R87.H1 ;  /* 0x00000057ff31723e */ /* 0x000fe200030006ff */
[----:B------:R-:W-:-:S02]  /*9e70*/  HADD2.F32 R87, -RZ, R37.H0_H0 ;  /* 0x20000025ff577230 */ /* 0x000fc40000004100 */
[----:B------:R-:W-:Y:S02]  /*9e80*/  HADD2.F32 R37, -RZ, R37.H1_H1 ;  /* 0x30000025ff257230 */ /* 0x000fe40000004100 */
[--C-:B------:R-:W-:Y:S02]  /*9e90*/  HADD2.F32 R179, -RZ, R49.reuse.H0_H0 ;  /* 0x20000031ffb37230 */ /* 0x100fe40000004100 */
[-C--:B------:R-:W-:Y:S01]  /*9ea0*/  FMUL.FTZ R182, R87, R181.reuse ;  /* 0x000000b557b67220 */ /* 0x080fe20000410000 */
[----:B------:R-:W-:Y:S02]  /*9eb0*/  HADD2.F32 R49, -RZ, R49.H1_H1 ;  /* 0x30000031ff317230 */ /* 0x000fe40000004100 */
[--C-:B------:R-:W-:Y:S02]  /*9ec0*/  HADD2.F32 R177, -RZ, R85.reuse.H0_H0 ;  /* 0x20000055ffb17230 */ /* 0x100fe40000004100 */
[C---:B------:R-:W-:Y:S01]  /*9ed0*/  FFMA.FTZ R182, R179.reuse, R178, -R182 ;  /* 0x000000b2b3b67223 */ /* 0x040fe200000108b6 */
[----:B------:R-:W-:Y:S01]  /*9ee0*/  FMUL.FTZ R179, R179, R181 ;  /* 0x000000b5b3b37220 */ /* 0x000fe20000410000 */
[----:B------:R-:W-:-:S03]  /*9ef0*/  HADD2.F32 R85, -RZ, R85.H1_H1 ;  /* 0x30000055ff557230 */ /* 0x000fc60000004100 */
[----:B------:R-:W-:Y:S01]  /*9f00*/  FFMA.FTZ R179, R87, R178, R179 ;  /* 0x000000b257b37223 */ /* 0x000fe200000100b3 */
[-C--:B------:R-:W-:Y:S01]  /*9f10*/  FMUL.FTZ R87, R37, R36.reuse ;  /* 0x0000002425577220 */ /* 0x080fe20000410000 */
[----:B------:R-:W-:-:S03]  /*9f20*/  FMUL.FTZ R36, R49, R36 ;  /* 0x0000002431247220 */ /* 0x000fc60000410000 */
[-C--:B------:R-:W-:Y:S01]  /*9f30*/  FFMA.FTZ R87, R49, R51.reuse, -R87 ;  /* 0x0000003331577223 */ /* 0x080fe20000010857 */
[----:B------:R-:W-:Y:S01]  /*9f40*/  FFMA.FTZ R37, R37, R51, R36 ;  /* 0x0000003325257223 */ /* 0x000fe20000010024 */
[-C--:B------:R-:W-:Y:S01]  /*9f50*/  F2FP.F16.E4M3.UNPACK_B R36, R165.reuse.H1 ;  /* 0x000000a5ff24723e */ /* 0x080fe200030006ff */
[--C-:B------:R-:W-:Y:S01]  /*9f60*/  HADD2.F32 R51, -RZ, R50.reuse.H0_H0 ;  /* 0x20000032ff337230 */ /* 0x100fe20000004100 */
[-C--:B------:R-:W-:Y:S01]  /*9f70*/  F2FP.F16.E4M3.UNPACK_B R49, R12.reuse.H1 ;  /* 0x0000000cff31723e */ /* 0x080fe200030006ff */
[----:B------:R-:W-:Y:S01]  /*9f80*/  HADD2.F32 R50, -RZ, R50.H1_H1 ;  /* 0x30000032ff327230 */ /* 0x000fe20000004100 */
[----:B------:R-:W-:Y:S01]  /*9f90*/  F2FP.F16.E4M3.UNPACK_B R165, R165 ;  /* 0x000000a5ffa5723e */ /* 0x000fe200020006ff */
[--C-:B------:R-:W-:Y:S01]  /*9fa0*/  HADD2.F32 R181, -RZ, R36.reuse.H0_H0 ;  /* 0x20000024ffb57230 */ /* 0x100fe20000004100 */
[----:B------:R-:W-:Y:S01]  /*9fb0*/  F2FP.F16.E4M3.UNPACK_B R12, R12 ;  /* 0x0000000cff0c723e */ /* 0x000fe200020006ff */
[----:B------:R-:W-:Y:S01]  /*9fc0*/  HADD2.F32 R176, -RZ, R49.H0_H0 ;  /* 0x20000031ffb07230 */ /* 0x000fe20000004100 */
[----:B------:R-:W-:Y:S01]  /*9fd0*/  F2FP.SATFINITE.E4M3.F32.PACK_AB_MERGE_C R87, R87, R182, RZ ;  /* 0x000000b65757723e */ /* 0x000fe200048070ff */
[----:B------:R-:W-:-:S02]  /*9fe0*/  HADD2.F32 R36, -RZ, R36.H1_H1 ;  /* 0x30000024ff247230 */ /* 0x000fc40000004100 */
[-C--:B------:R-:W-:Y:S01]  /*9ff0*/  FMUL.FTZ R178, R51, R181.reuse ;  /* 0x000000b533b27220 */ /* 0x080fe20000410000 */
[----:B------:R-:W-:Y:S02]  /*a000*/  HADD2.F32 R49, -RZ, R49.H1_H1 ;  /* 0x30000031ff317230 */ /* 0x000fe40000004100 */
[C---:B------:R-:W-:Y:S01]  /*a010*/  FMUL.FTZ R181, R176.reuse, R181 ;  /* 0x000000b5b0b57220 */ /* 0x040fe20000410000 */
[----:B------:R-:W-:Y:S01]  /*a020*/  F2FP.SATFINITE.E4M3.F32.PACK_AB_MERGE_C R37, R37, R179, RZ ;  /* 0x000000b32525723e */ /* 0x000fe200048070ff */
[-C--:B------:R-:W-:Y:S02]  /*a030*/  FFMA.FTZ R178, R176, R177.reuse, -R178 ;  /* 0x000000b1b0b27223 */ /* 0x080fe400000108b2 */
[----:B------:R-:W-:Y:S01]  /*a040*/  FFMA.FTZ R181, R51, R177, R181 ;  /* 0x000000b133b57223 */ /* 0x000fe200000100b5 */
[-C--:B------:R-:W-:Y:S01]  /*a050*/  FMUL.FTZ R51, R50, R36.reuse ;  /* 0x0000002432337220 */ /* 0x080fe20000410000 */
[----:B------:R-:W-:Y:S01]  /*a060*/  FMUL.FTZ R36, R49, R36 ;  /* 0x0000002431247220 */ /* 0x000fe20000410000 */
[----:B------:R-:W-:-:S02]  /*a070*/  HADD2.F32 R177, -RZ, R165.H0_H0 ;  /* 0x200000a5ffb17230 */ /* 0x000fc40000004100 */
[-C--:B------:R-:W-:Y:S01]  /*a080*/  FFMA.FTZ R49, R49, R85.reuse, -R51 ;  /* 0x0000005531317223 */ /* 0x080fe20000010833 */
[----:B------:R-:W-:Y:S01]  /*a090*/  FFMA.FTZ R36, R50, R85, R36 ;  /* 0x0000005532247223 */ /* 0x000fe20000010024 */
[----:B------:R-:W-:Y:S02]  /*a0a0*/  HADD2.F32 R50, -RZ, R84.H0_H0 ;  /* 0x20000054ff327230 */ /* 0x000fe40000004100 */
[----:B------:R-:W-:Y:S01]  /*a0b0*/  HADD2.F32 R85, -RZ, R12.H0_H0 ;  /* 0x2000000cff557230 */ /* 0x000fe20000004100 */
[----:B------:R-:W-:Y:S01]  /*a0c0*/  F2FP.SATFINITE.E4M3.F32.PACK_AB_MERGE_C R49, R49, R178, RZ ;  /* 0x000000b23131723e */ /* 0x000fe200048070ff */
[----:B------:R-:W-:Y:S02]  /*a0d0*/  HADD2.F32 R51, -RZ, R166.H0_H0 ;  /* 0x200000a6ff337230 */ /* 0x000fe40000004100 */
[-C--:B------:R-:W-:Y:S01]  /*a0e0*/  FMUL.FTZ R176, R50, R177.reuse ;  /* 0x000000b132b07220 */ /* 0x080fe20000410000 */
[----:B------:R-:W-:Y:S02]  /*a0f0*/  HADD2.F32 R165, -RZ, R165.H1_H1 ;  /* 0x300000a5ffa57230 */ /* 0x000fe40000004100 */
[----:B------:R-:W-:Y:S01]  /*a100*/  FMUL.FTZ R177, R85, R177 ;  /* 0x000000b155b17220 */ /* 0x000fe20000410000 */
[----:B------:R-:W-:-:S02]  /*a110*/  HADD2.F32 R84, -RZ, R84.H1_H1 ;  /* 0x30000054ff547230 */ /* 0x000fc40000004100 */
[-C--:B------:R-:W-:Y:S01]  /*a120*/  FFMA.FTZ R176, R85, R51.reuse, -R176 ;  /* 0x0000003355b07223 */ /* 0x080fe200000108b0 */
[----:B------:R-:W-:Y:S02]  /*a130*/  HADD2.F32 R12, -RZ, R12.H1_H1 ;  /* 0x3000000cff0c7230 */ /* 0x000fe40000004100 */
[----:B------:R-:W-:Y:S01]  /*a140*/  FFMA.FTZ R177, R50, R51, R177 ;  /* 0x0000003332b17223 */ /* 0x000fe200000100b1 */
[----:B------:R-:W-:Y:S02]  /*a150*/  HADD2.F32 R166, -RZ, R166.H1_H1 ;  /* 0x300000a6ffa67230 */ /* 0x000fe40000004100 */
[-C--:B------:R-:W-:Y:S01]  /*a160*/  FMUL.FTZ R50, R84, R165.reuse ;  /* 0x000000a554327220 */ /* 0x080fe20000410000 */
[----:B------:R-:W-:Y:S01]  /*a170*/  F2FP.F16.E4M3.UNPACK_B R51, R86.H1 ;  /* 0x00000056ff33723e */ /* 0x000fe200030006ff */
[C---:B------:R-:W-:Y:S01]  /*a180*/  FMUL.FTZ R165, R12.reuse, R165 ;  /* 0x000000a50ca57220 */ /* 0x040fe20000410000 */
[-C--:B------:R-:W-:Y:S01]  /*a190*/  F2FP.F16.E4M3.UNPACK_B R85, R167.reuse.H1 ;  /* 0x000000a7ff55723e */ /* 0x080fe200030006ff */
[----:B------:R-:W-:Y:S01]  /*a1a0*/  FFMA.FTZ R50, R12, R166, -R50 ;  /* 0x000000a60c327223 */ /* 0x000fe20000010832 */
[----:B------:R-:W-:Y:S01]  /*a1b0*/  F2FP.F16.E4M3.UNPACK_B R86, R86 ;  /* 0x00000056ff56723e */ /* 0x000fe200020006ff */
[----:B------:R-:W-:Y:S01]  /*a1c0*/  FFMA.FTZ R12, R84, R166, R165 ;  /* 0x000000a6540c7223 */ /* 0x000fe200000100a5 */
[----:B------:R-:W-:Y:S01]  /*a1d0*/  HADD2.F32 R84, -RZ, R51.H0_H0 ;  /* 0x20000033ff547230 */ /* 0x000fe20000004100 */
[----:B------:R-:W-:Y:S01]  /*a1e0*/  F2FP.F16.E4M3.UNPACK_B R167, R167 ;  /* 0x000000a7ffa7723e */ /* 0x000fe200020006ff */
[----:B------:R-:W-:Y:S01]  /*a1f0*/  HADD2.F32 R166, -RZ, R85.H0_H0 ;  /* 0x20000055ffa67230 */ /* 0x000fe20000004100 */
[----:B------:R-:W-:Y:S01]  /*a200*/  F2FP.SATFINITE.E4M3.F32.PACK_AB_MERGE_C R176, R50, R176, R49 ;  /* 0x000000b032b0723e */ /* 0x000fe20004807031 */
[----:B------:R-:W-:Y:S01]  /*a210*/  IMAD.MOV.U32 R49, RZ, RZ, R14 ;  /* 0x000000ffff317224 */ /* 0x000fe200078e000e */
[-C--:B------:R-:W-:Y:S01]  /*a220*/  F2FP.F16.E4M3.UNPACK_B R14, R164.reuse.H1 ;  /* 0x000000a4ff0e723e */ /* 0x080fe200030006ff */
[----:B------:R-:W-:Y:S01]  /*a230*/  HADD2.F32 R51, -RZ, R51.H1_H1 ;  /* 0x30000033ff337230 */ /* 0x000fe20000004100 */
[----:B------:R-:W-:Y:S01]  /*a240*/  F2FP.F16.E4M3.UNPACK_B R164, R164 ;  /* 0x000000a4ffa4723e */ /* 0x000fe200020006ff */
[----:B------:R-:W-:Y:S01]  /*a250*/  HADD2.F32 R85, -RZ, R85.H1_H1 ;  /* 0x30000055ff557230 */ /* 0x000fe20000004100 */
[-C--:B------:R-:W-:Y:S01]  /*a260*/  F2FP.F16.E4M3.UNPACK_B R50, R49.reuse.H1 ;  /* 0x00000031ff32723e */ /* 0x080fe200030006ff */
[--C-:B------:R-:W-:Y:S01]  /*a270*/  HADD2.F32 R182, -RZ, R14.reuse.H0_H0 ;  /* 0x2000000effb67230 */ /* 0x100fe20000004100 */
[----:B------:R-:W-:Y:S01]  /*a280*/  F2FP.F16.E4M3.UNPACK_B R49, R49 ;  /* 0x00000031ff31723e */ /* 0x000fe200020006ff */
[----:B------:R-:W-:Y:S01]  /*a290*/  HADD2.F32 R14, -RZ, R14.H1_H1 ;  /* 0x3000000eff0e7230 */ /* 0x000fe20000004100 */
[----:B------:R-:W-:Y:S01]  /*a2a0*/  F2FP.SATFINITE.E4M3.F32.PACK_AB_MERGE_C R36, R36, R181, RZ ;  /* 0x000000b52424723e */ /* 0x000fe200048070ff */
[----:B------:R-:W-:-:S02]  /*a2b0*/  HADD2.F32 R165, -RZ, R50.H0_H0 ;  /* 0x20000032ffa57230 */ /* 0x000fc40000004100 */
[-C--:B------:R-:W-:Y:S01]  /*a2c0*/  FMUL.FTZ R178, R84, R182.reuse ;  /* 0x000000b654b27220 */ /* 0x080fe20000410000 */
[----:B------:R-:W-:Y:S01]  /*a2d0*/  HADD2.F32 R50, -RZ, R50.H1_H1 ;  /* 0x30000032ff327230 */ /* 0x000fe20000004100 */
[----:B------:R-:W-:Y:S01]  /*a2e0*/  F2FP.SATFINITE.E4M3.F32.PACK_AB_MERGE_C R36, R12, R177, R36 ;  /* 0x000000b10c24723e */ /* 0x000fe20004807024 */
[----:B------:R-:W-:Y:S02]  /*a2f0*/  IMAD.MOV.U32 R12, RZ, RZ, R176 ;  /* 0x000000ffff0c7224 */ /* 0x000fe400078e00b0 */
[C---:B------:R-:W-:Y:S01]  /*a300*/  FMUL.FTZ R182, R165.reuse, R182 ;  /* 0x000000b6a5b67220 */ /* 0x040fe20000410000 */
[----:B------:R-:W-:-:S03]  /*a310*/  FFMA.FTZ R178, R165, R166, -R178 ;  /* 0x000000a6a5b27223 */ /* 0x000fc600000108b2 */
[----:B------:R-:W-:Y:S01]  /*a320*/  FFMA.FTZ R182, R84, R166, R182 ;  /* 0x000000a654b67223 */ /* 0x000fe200000100b6 */
[CC--:B------:R-:W-:Y:S01]  /*a330*/  FMUL.FTZ R84, R51.reuse, R14.reuse ;  /* 0x0000000e33547220 */ /* 0x0c0fe20000410000 */
[C---:B------:R-:W-:Y:S01]  /*a340*/  FMUL.FTZ R14, R50.reuse, R14 ;  /* 0x0000000e320e7220 */ /* 0x040fe20000410000 */
[----:B------:R-:W-:Y:S02]  /*a350*/  HADD2.F32 R166, -RZ, R164.H0_H0 ;  /* 0x200000a4ffa67230 */ /* 0x000fe40000004100 */
[-C--:B------:R-:W-:Y:S01]  /*a360*/  FFMA.FTZ R50, R50, R85.reuse, -R84 ;  /* 0x0000005532327223 */ /* 0x080fe20000010854 */
[----:B------:R-:W-:Y:S01]  /*a370*/  FFMA.FTZ R14, R51, R85, R14 ;  /* 0x00000055330e7223 */ /* 0x000fe2000001000e */
[----:B------:R-:W-:Y:S02]  /*a380*/  HADD2.F32 R51, -RZ, R86.H0_H0 ;  /* 0x20000056ff337230 */ /* 0x000fe40000004100 */
[----:B------:R-:W-:Y:S01]  /*a390*/  HADD2.F32 R85, -RZ, R49.H0_H0 ;  /* 0x20000031ff557230 */ /* 0x000fe20000004100 */
[----:B------:R-:W-:Y:S01]  /*a3a0*/  F2FP.SATFINITE.E4M3.F32.PACK_AB_MERGE_C R50, R50, R178, RZ ;  /* 0x000000b23232723e */ /* 0x000fe200048070ff */
[----:B------:R-:W-:-:S02]  /*a3b0*/  HADD2.F32 R84, -RZ, R167.H0_H0 ;  /* 0x200000a7ff547230 */ /* 0x000fc40000004100 */
[-C--:B------:R-:W-:Y:S01]  /*a3c0*/  FMUL.FTZ R165, R51, R166.reuse ;  /* 0x000000a633a57220 */ /* 0x080fe20000410000 */
[----:B------:R-:W-:Y:S02]  /*a3d0*/  HADD2.F32 R164, -RZ, R164.H1_H1 ;  /* 0x300000a4ffa47230 */ /* 0x000fe40000004100 */
[C---:B------:R-:W-:Y:S01]  /*a3e0*/  FMUL.FTZ R166, R85.reuse, R166 ;  /* 0x000000a655a67220 */ /* 0x040fe20000410000 */
[----:B------:R-:W-:Y:S02]  /*a3f0*/  HADD2.F32 R86, -RZ, R86.H1_H1 ;  /* 0x30000056ff567230 */ /* 0x000fe40000004100 */
[-C--:B------:R-:W-:Y:S01]  /*a400*/  FFMA.FTZ R165, R85, R84.reuse, -R165 ;  /* 0x0000005455a57223 */ /* 0x080fe200000108a5 */
[----:B------:R-:W-:Y:S02]  /*a410*/  HADD2.F32 R49, -RZ, R49.H1_H1 ;  /* 0x30000031ff317230 */ /* 0x000fe40000004100 */
[----:B------:R-:W-:Y:S01]  /*a420*/  FFMA.FTZ R166, R51, R84, R166 ;  /* 0x0000005433a67223 */ /* 0x000fe200000100a6 */
[----:B------:R-:W-:-:S02]  /*a430*/  HADD2.F32 R167, -RZ, R167.H1_H1 ;  /* 0x300000a7ffa77230 */ /* 0x000fc40000004100 */
[----:B------:R-:W-:Y:S01]  /*a440*/  FMUL.FTZ R51, R86, R164 ;  /* 0x000000a456337220 */ /* 0x000fe20000410000 */
[----:B------:R-:W-:Y:S01]  /*a450*/  F2FP.SATFINITE.E4M3.F32.PACK_AB_MERGE_C R14, R14, R182, RZ ;  /* 0x000000b60e0e723e */ /* 0x000fe200048070ff */
[----:B------:R-:W-:Y:S01]  /*a460*/  FMUL.FTZ R164, R49, R164 ;  /* 0x000000a431a47220 */ /* 0x000fe20000410000 */
[----:B------:R-:W-:Y:S01]  /*a470*/  F2FP.SATFINITE.E4M3.F32.PACK_AB_MERGE_C R85, R39, R48, R13 ;  /* 0x000000302755723e */ /* 0x000fe2000480700d */
[-C--:B------:R-:W-:Y:S01]  /*a480*/  FFMA.FTZ R51, R49, R167.reuse, -R51 ;  /* 0x000000a731337223 */ /* 0x080fe20000010833 */
[----:B------:R-:W-:Y:S02]  /*a490*/  IMAD.MOV.U32 R13, RZ, RZ, R171 ;  /* 0x000000ffff0d7224 */ /* 0x000fe400078e00ab */
[----:B------:R-:W-:Y:S01]  /*a4a0*/  FFMA.FTZ R164, R86, R167, R164 ;  /* 0x000000a756a47223 */ /* 0x000fe200000100a4 */
[----:B------:R-:W-:Y:S02]  /*a4b0*/  MOV R84, R36 ;  /* 0x0000002400547202 */ /* 0x000fe40000000f00 */
[----:B------:R-:W-:-:S02]  /*a4c0*/  F2FP.SATFINITE.E4M3.F32.PACK_AB_MERGE_C R50, R51, R165, R50 ;  /* 0x000000a53332723e */ /* 0x000fc40004807032 */
[----:B------:R-:W-:Y:S02]  /*a4d0*/  F2FP.SATFINITE.E4M3.F32.PACK_AB_MERGE_C R164, R164, R166, R14 ;  /* 0x000000a6a4a4723e */ /* 0x000fe4000480700e */
[----:B------:R-:W-:Y:S01]  /*a4e0*/  F2FP.SATFINITE.E4M3.F32.PACK_AB_MERGE_C R51, R38, R183, R87 ;  /* 0x000000b72633723e */ /* 0x000fe20004807057 */
[----:B------:R-:W-:Y:S01]  /*a4f0*/  IMAD.MOV.U32 R14, RZ, RZ, R50 ;  /* 0x000000ffff0e7224 */ /* 0x000fe200078e0032 */
[----:B------:R-:W-:Y:S01]  /*a500*/  F2FP.SATFINITE.E4M3.F32.PACK_AB_MERGE_C R87, R15, R180, R37 ;  /* 0x000000b40f57723e */ /* 0x000fe20004807025 */
[----:B------:R-:W-:Y:S02]  /*a510*/  IMAD.MOV.U32 R86, RZ, RZ, R164 ;  /* 0x000000ffff567224 */ /* 0x000fe400078e00a4 */
[----:B------:R-:W-:-:S07]  /*a520*/  IMAD.MOV.U32 R15, RZ, RZ, R51 ;  /* 0x000000ffff0f7224 */ /* 0x000fce00078e0033 */
.L_x_512:
[----:B------:R-:W-:Y:S05]  /*a530*/  BSYNC B3 ;  /* 0x0000000000037941 */ /* 0x000fea0003800000 */
.L_x_511:
[----:B----4-:R-:W-:-:S04]  /*a540*/  IADD3 R36, P2, R21, R11, RZ ;  /* 0x0000000b15247210 */ /* 0x010fc80007f5e0ff */
[----:B---3--:R-:W-:Y:S02]  /*a550*/  IADD3.X R37, R155, R113, RZ, P2, !PT ;  /* 0x000000719b257210 */ /* 0x008fe400017fe4ff */
[----:B------:R-:W-:-:S03]  /*a560*/  ISETP.GE.AND P2, PT, R168, R137, PT ;  /* 0x00000089a800720c */ /* 0x000fc60003f46270 */
[----:B0-----:R0:W-:Y:S10]  /*a570*/  ST.E.128 desc[UR50][R36.64], R12 ;  /* 0x0000000c24007985 */ /* 0x0011f4000c101d32 */
[----:B------:R-:W-:-:S04]  /*a580*/  @!P2 IADD3 R38, P5, R11, R168, RZ ;  /* 0x000000a80b26a210 */ /* 0x000fc80007fbe0ff */
[----:B------:R-:W-:-:S05]  /*a590*/  @!P2 LEA.HI.X.SX32 R39, R168, R155, 0x1, P5 ;  /* 0x0000009ba827a211 */ /* 0x000fca00028f0eff */
[----:B------:R0:W-:Y:S04]  /*a5a0*/  @!P2 ST.E.128 desc[UR50][R38.64], R84 ;  /* 0x000000542600a985 */ /* 0x0001e8000c101d32 */
.L_x_510:
[----:B------:R-:W-:Y:S05]  /*a5b0*/  BSYNC B2 ;  /* 0x0000000000027941 */ /* 0x000fea0003800000 */
.L_x_509:
        /* <DEDUP_REMOVED lines=11> */
[----:B------:R-:W-:-:S04]  /*a670*/  LEA.HI R12, R12, R13, RZ, 0x2 ;  /* 0x0000000d0c0c7211 */ /* 0x000fc800078f10ff */
[----:B------:R-:W-:Y:S02]  /*a680*/  SHF.R.S32.HI R13, RZ, 0x2, R12 ;  /* 0x00000002ff0d7819 */ /* 0x000fe4000001140c */
[----:B------:R-:W-:-:S03]  /*a690*/  LOP3.LUT R12, R208, 0x30, R48, 0xf8, !PT ;  /* 0x00000030d00c7812 */ /* 0x000fc600078ef830 */
[----:B------:R-:W-:Y:S01]  /*a6a0*/  IMAD R13, R13, 0x2800, R210 ;  /* 0x000028000d0d7824 */ /* 0x000fe200078e02d2 */
[----:B------:R-:W-:-:S05]  /*a6b0*/  LOP3.LUT R12, R12, R209, RZ, 0x3c, !PT ;  /* 0x000000d10c0c7212 */ /* 0x000fca00078e3cff */
[----:B------:R-:W-:Y:S02]  /*a6c0*/  IMAD.IADD R12, R13, 0x1, R12 ;  /* 0x000000010d0c7824 */ /* 0x000fe400078e020c */
[C---:B------:R-:W-:Y:S02]  /*a6d0*/  IMAD R13, R19.reuse, 0x7800, R134 ;  /* 0x00007800130d7824 */ /* 0x040fe400078e0286 */
[----:B------:R-:W-:Y:S02]  /*a6e0*/  IMAD R15, R19, 0x7800, R12 ;  /* 0x00007800130f7824 */ /* 0x000fe400078e020c */
[----:B------:R-:W-:-:S03]  /*a6f0*/  IMAD.IADD R13, R18, 0x1, R13 ;  /* 0x00000001120d7824 */ /* 0x000fc600078e020d */
[----:B------:R-:W-:-:S03]  /*a700*/  IADD3 R36, R18, R15, RZ ;  /* 0x0000000f12247210 */ /* 0x000fc60007ffe0ff */
[----:B------:R-:W0:Y:S04]  /*a710*/  LDS.128 R12, [R13+0x1a400] ;  /* 0x01a400000d0c7984 */ /* 0x000e280000000c00 */
[----:B------:R-:W0:Y:S01]  /*a720*/  LDS.128 R36, [R36+0x1a400] ;  /* 0x01a4000024247984 */ /* 0x000e220000000c00 */
[----:B------:R-:W-:Y:S05]  /*a730*/  @P2 BRA `(.L_x_516) ;  /* 0x0000000c00402947 */ /* 0x000fea0003800000 */
[----:B------:R-:W-:Y:S02]  /*a740*/  SHF.R.U32.HI R52, RZ, 0x8, R53 ;  /* 0x00000008ff347819 */ /* 0x000fe40000011635 */
[--C-:B------:R-:W-:Y:S02]  /*a750*/  SHF.R.U32.HI R49, RZ, 0x8, R41.reuse ;  /* 0x00000008ff317819 */ /* 0x100fe40000011629 */
[----:B------:R-:W-:Y:S02]  /*a760*/  LOP3.LUT R42, R41, 0xff0000ff, RZ, 0xc0, !PT ;  /* 0xff0000ff292a7812 */ /* 0x000fe400078ec0ff */
[----:B------:R-:W-:Y:S01]  /*a770*/  SHF.R.U32.HI R50, RZ, 0x10, R41 ;  /* 0x00000010ff327819 */ /* 0x000fe20000011629 */
[----:B------:R-:W-:Y:S01]  /*a780*/  IMAD.SHL.U32 R41, R52, 0x100, RZ ;  /* 0x0000010034297824 */ /* 0x000fe200078e00ff */
[----:B------:R-:W-:Y:S01]  /*a790*/  LOP3.LUT R40, R53, 0xff0000ff, RZ, 0xc0, !PT ;  /* 0xff0000ff35287812 */ /* 0x000fe200078ec0ff */
[----:B------:R-:W-:Y:S01]  /*a7a0*/  IMAD.SHL.U32 R49, R49, 0x100, RZ ;  /* 0x0000010031317824 */ /* 0x000fe200078e00ff */
[----:B------:R-:W-:-:S02]  /*a7b0*/  SHF.R.U32.HI R51, RZ, 0x10, R53 ;  /* 0x00000010ff337819 */ /* 0x000fc40000011635 */
[----:B------:R-:W-:Y:S02]  /*a7c0*/  LOP3.LUT R40, R40, 0xff00, R41, 0xf8, !PT ;  /* 0x0000ff0028287812 */ /* 0x000fe400078ef829 */
[----:B------:R-:W-:Y:S01]  /*a7d0*/  LOP3.LUT R42, R42, 0xff00, R49, 0xf8, !PT ;  /* 0x0000ff002a2a7812 */ /* 0x000fe200078ef831 */
[----:B------:R-:W-:Y:S01]  /*a7e0*/  IMAD.U32 R49, R51, 0x10000, RZ ;  /* 0x0001000033317824 */ /* 0x000fe200078e00ff */
[----:B------:R-:W-:Y:S01]  /*a7f0*/  SHF.L.U32 R41, R50, 0x10, RZ ;  /* 0x0000001032297819 */ /* 0x000fe200000006ff */
[----:B0-----:R-:W-:-:S03]  /*a800*/  IMAD.MOV.U32 R51, RZ, RZ, R37 ;  /* 0x000000ffff337224 */ /* 0x001fc600078e0025 */
[----:B------:R-:W-:Y:S02]  /*a810*/  LOP3.LUT R50, R42, 0xff0000, R41, 0xf8, !PT ;  /* 0x00ff00002a327812 */ /* 0x000fe400078ef829 */
[----:B------:R-:W-:Y:S02]  /*a820*/  F2FP.F16.E4M3.UNPACK_B R53, R51 ;  /* 0x00000033ff35723e */ /* 0x000fe400020006ff */
[----:B------:R-:W-:Y:S02]  /*a830*/  F2FP.F16.E4M3.UNPACK_B R52, R50 ;  /* 0x00000032ff34723e */ /* 0x000fe400020006ff */
[----:B------:R-:W-:Y:S02]  /*a840*/  F2FP.F16.E4M3.UNPACK_B R41, R13 ;  /* 0x0000000dff29723e */ /* 0x000fe400020006ff */
[----:B------:R-:W-:Y:S01]  /*a850*/  LOP3.LUT R49, R40, 0xff0000, R49, 0xf8, !PT ;  /* 0x00ff000028317812 */ /* 0x000fe200078ef831 */
[----:B------:R-:W-:Y:S01]  /*a860*/  HADD2.F32 R40, -RZ, R53.H0_H0 ;  /* 0x20000035ff287230 */ /* 0x000fe20000004100 */
[----:B------:R-:W-:Y:S01]  /*a870*/  F2FP.F16.E4M3.UNPACK_B R51, R51.H1 ;  /* 0x00000033ff33723e */ /* 0x000fe200030006ff */
[----:B------:R-:W-:Y:S01]  /*a880*/  HADD2.F32 R42, -RZ, R41.H0_H0 ;  /* 0x20000029ff2a7230 */ /* 0x000fe20000004100 */
[-C--:B------:R-:W-:Y:S01]  /*a890*/  F2FP.F16.E4M3.UNPACK_B R37, R49.reuse ;  /* 0x00000031ff25723e */ /* 0x080fe200020006ff */
[----:B------:R-:W-:Y:S01]  /*a8a0*/  HADD2.F32 R53, -RZ, R53.H1_H1 ;  /* 0x30000035ff357230 */ /* 0x000fe20000004100 */
[----:B------:R-:W-:Y:S01]  /*a8b0*/  F2FP.F16.E4M3.UNPACK_B R49, R49.H1 ;  /* 0x00000031ff31723e */ /* 0x000fe200030006ff */
[----:B------:R-:W-:-:S02]  /*a8c0*/  HADD2.F32 R54, -RZ, R52.H1_H1 ;  /* 0x30000034ff367230 */ /* 0x000fc40000004100 */
[----:B------:R-:W-:Y:S02]  /*a8d0*/  HADD2.F32 R41, -RZ, R41.H1_H1 ;  /* 0x30000029ff297230 */ /* 0x000fe40000004100 */
[----:B------:R-:W-:Y:S02]  /*a8e0*/  HADD2.F32 R87, -RZ, R52.H0_H0 ;  /* 0x20000034ff577230 */ /* 0x000fe40000004100 */
[-C--:B------:R-:W-:Y:S01]  /*a8f0*/  FMUL.FTZ R84, R53, R54.reuse ;  /* 0x0000003635547220 */ /* 0x080fe20000410000 */
[--C-:B------:R-:W-:Y:S02]  /*a900*/  HADD2.F32 R52, -RZ, R37.reuse.H1_H1 ;  /* 0x30000025ff347230 */ /* 0x100fe40000004100 */
[C---:B------:R-:W-:Y:S01]  /*a910*/  FMUL.FTZ R54, R41.reuse, R54 ;  /* 0x0000003629367220 */ /* 0x040fe20000410000 */
[----:B------:R-:W-:Y:S02]  /*a920*/  HADD2.F32 R85, -RZ, R37.H0_H0 ;  /* 0x20000025ff557230 */ /* 0x000fe40000004100 */
[-C--:B------:R-:W-:Y:S01]  /*a930*/  FMUL.FTZ R165, R40, R87.reuse ;  /* 0x0000005728a57220 */ /* 0x080fe20000410000 */
[C---:B------:R-:W-:Y:S01]  /*a940*/  FMUL.FTZ R87, R42.reuse, R87 ;  /* 0x000000572a577220 */ /* 0x040fe20000410000 */
[-C--:B------:R-:W-:Y:S01]  /*a950*/  FFMA.FTZ R41, R41, R52.reuse, -R84 ;  /* 0x0000003429297223 */ /* 0x080fe20000010854 */
[----:B------:R-:W-:Y:S01]  /*a960*/  FFMA.FTZ R37, R53, R52, R54 ;  /* 0x0000003435257223 */ /* 0x000fe20000010036 */
[----:B------:R-:W-:Y:S01]  /*a970*/  F2FP.F16.E4M3.UNPACK_B R52, R50.H1 ;  /* 0x00000032ff34723e */ /* 0x000fe200030006ff */
[----:B------:R-:W-:Y:S01]  /*a980*/  FFMA.FTZ R42, R42, R85, -R165 ;  /* 0x000000552a2a7223 */ /* 0x000fe200000108a5 */
[----:B------:R-:W-:Y:S01]  /*a990*/  F2FP.F16.E4M3.UNPACK_B R53, R13.H1 ;  /* 0x0000000dff35723e */ /* 0x000fe200030006ff */
[----:B------:R-:W-:-:S02]  /*a9a0*/  HADD2.F32 R13, -RZ, R51.H0_H0 ;  /* 0x20000033ff0d7230 */ /* 0x000fc40000004100 */
[----:B------:R-:W-:Y:S01]  /*a9b0*/  FFMA.FTZ R40, R40, R85, R87 ;  /* 0x0000005528287223 */ /* 0x000fe20000010057 */
[--C-:B------:R-:W-:Y:S02]  /*a9c0*/  HADD2.F32 R84, -RZ, R52.reuse.H0_H0 ;  /* 0x20000034ff547230 */ /* 0x100fe40000004100 */
[----:B------:R-:W-:Y:S02]  /*a9d0*/  HADD2.F32 R50, -RZ, R53.H0_H0 ;  /* 0x20000035ff327230 */ /* 0x000fe40000004100 */
        /* <DEDUP_REMOVED lines=9> */
[----:B------:R-:W-:-:S03]  /*aa70*/  FMUL.FTZ R85, R53, R52 ;  /* 0x0000003435557220 */ /* 0x000fc60000410000 */
[----:B------:R-:W-:Y:S01]  /*aa80*/  FMUL.FTZ R84, R54, R52 ;  /* 0x0000003436547220 */ /* 0x000fe20000410000 */
[----:B------:R-:W-:-:S03]  /*aa90*/  LOP3.LUT R52, R55, 0xff0000ff, RZ, 0xc0, !PT ;  /* 0xff0000ff37347812 */ /* 0x000fc600078ec0ff */
[-C--:B------:R-:W-:Y:S01]  /*aaa0*/  FFMA.FTZ R51, R53, R49.reuse, -R84 ;  /* 0x0000003135337223 */ /* 0x080fe20000010854 */
[----:B------:R-:W-:Y:S01]  /*aab0*/  FFMA.FTZ R49, R54, R49, R85 ;  /* 0x0000003136317223 */ /* 0x000fe20000010055 */
[----:B------:R-:W-:Y:S02]  /*aac0*/  SHF.R.U32.HI R85, RZ, 0x8, R55 ;  /* 0x00000008ff557819 */ /* 0x000fe40000011637 */
[----:B------:R-:W-:Y:S02]  /*aad0*/  SHF.R.U32.HI R54, RZ, 0x8, R43 ;  /* 0x00000008ff367819 */ /* 0x000fe4000001162b */
[----:B------:R-:W-:Y:S02]  /*aae0*/  SHF.R.U32.HI R84, RZ, 0x10, R55 ;  /* 0x00000010ff547819 */ /* 0x000fe40000011637 */
[----:B------:R-:W-:Y:S01]  /*aaf0*/  LOP3.LUT R53, R43, 0xff0000ff, RZ, 0xc0, !PT ;  /* 0xff0000ff2b357812 */ /* 0x000fe200078ec0ff */
[----:B------:R-:W-:Y:S01]  /*ab00*/  IMAD.SHL.U32 R54, R54, 0x100, RZ ;  /* 0x0000010036367824 */ /* 0x000fe200078e00ff */
[----:B------:R-:W-:Y:S01]  /*ab10*/  SHF.R.U32.HI R55, RZ, 0x10, R43 ;  /* 0x00000010ff377819 */ /* 0x000fe2000001162b */
[----:B------:R-:W-:Y:S01]  /*ab20*/  IMAD.SHL.U32 R43, R85, 0x100, RZ ;  /* 0x00000100552b7824 */ /* 0x000fe200078e00ff */
[----:B------:R-:W-:-:S02]  /*ab30*/  F2FP.SATFINITE.E4M3.F32.PACK_AB_MERGE_C R50, R51, R50, RZ ;  /* 0x000000323332723e */ /* 0x000fc400048070ff */
[----:B------:R-:W-:Y:S01]  /*ab40*/  LOP3.LUT R53, R53, 0xff00, R54, 0xf8, !PT ;  /* 0x0000ff0035357812 */ /* 0x000fe200078ef836 */
[----:B------:R-:W-:Y:S01]  /*ab50*/  IMAD.U32 R54, R55, 0x10000, RZ ;  /* 0x0001000037367824 */ /* 0x000fe200078e00ff */
[----:B------:R-:W-:Y:S02]  /*ab60*/  LOP3.LUT R43, R52, 0xff00, R43, 0xf8, !PT ;  /* 0x0000ff00342b7812 */ /* 0x000fe400078ef82b */
[----:B------:R-:W-:Y:S02]  /*ab70*/  SHF.L.U32 R52, R84, 0x10, RZ ;  /* 0x0000001054347819 */ /* 0x000fe400000006ff */
[----:B------:R-:W-:Y:S02]  /*ab80*/  F2FP.F16.E4M3.UNPACK_B R51, R12.H1 ;  /* 0x0000000cff33723e */ /* 0x000fe400030006ff */
[----:B------:R-:W-:Y:S02]  /*ab90*/  LOP3.LUT R43, R43, 0xff0000, R52, 0xf8, !PT ;  /* 0x00ff00002b2b7812 */ /* 0x000fe400078ef834 */
[----:B------:R-:W-:Y:S01]  /*aba0*/  LOP3.LUT R52, R53, 0xff0000, R54, 0xf8, !PT ;  /* 0x00ff000035347812 */ /* 0x000fe200078ef836 */
[----:B------:R-:W-:Y:S01]  /*abb0*/  IMAD.MOV.U32 R54, RZ, RZ, R15 ;  /* 0x000000ffff367224 */ /* 0x000fe200078e000f */
[----:B------:R-:W-:-:S02]  /*abc0*/  F2FP.F16.E4M3.UNPACK_B R15, R39 ;  /* 0x00000027ff0f723e */ /* 0x000fc400020006ff */
[----:B------:R-:W-:Y:S02]  /*abd0*/  F2FP.F16.E4M3.UNPACK_B R55, R52 ;  /* 0x00000034ff37723e */ /* 0x000fe400020006ff */
[----:B------:R-:W-:Y:S01]  /*abe0*/  F2FP.F16.E4M3.UNPACK_B R53, R54 ;  /* 0x00000036ff35723e */ /* 0x000fe200020006ff */
[----:B------:R-:W-:Y:S01]  /*abf0*/  HADD2.F32 R85, -RZ, R15.H0_H0 ;  /* 0x2000000fff557230 */ /* 0x000fe20000004100 */
[----:B------:R-:W-:Y:S01]  /*ac00*/  F2FP.F16.E4M3.UNPACK_B R84, R43 ;  /* 0x0000002bff54723e */ /* 0x000fe200020006ff */
[----:B------:R-:W-:Y:S01]  /*ac10*/  HADD2.F32 R87, -RZ, R55.H0_H0 ;  /* 0x20000037ff577230 */ /* 0x000fe20000004100 */
        /* <DEDUP_REMOVED lines=12> */
[----:B------:R-:W-:Y:S01]  /*ace0*/  F2FP.F16.E4M3.UNPACK_B R54, R54.H1 ;  /* 0x00000036ff36723e */ /* 0x000fe200030006ff */
[----:B------:R-:W-:Y:S01]  /*acf0*/  HADD2.F32 R55, -RZ, R39.H0_H0 ;  /* 0x20000027ff377230 */ /* 0x000fe20000004100 */
[----:B------:R-:W-:Y:S01]  /*ad00*/  F2FP.F16.E4M3.UNPACK_B R43, R43.H1 ;  /* 0x0000002bff2b723e */ /* 0x000fe200030006ff */
[----:B------:R-:W-:-:S02]  /*ad10*/  HADD2.F32 R85, -RZ, R52.H0_H0 ;  /* 0x20000034ff557230 */ /* 0x000fc40000004100 */
[-C--:B------:R-:W-:Y:S01]  /*ad20*/  FMUL.FTZ R164, R15, R86.reuse ;  /* 0x000000560fa47220 */ /* 0x080fe20000410000 */
[C---:B------:R-:W-:Y:S01]  /*ad30*/  FMUL.FTZ R86, R53.reuse, R86 ;  /* 0x0000005635567220 */ /* 0x040fe20000410000 */
[----:B------:R-:W-:Y:S01]  /*ad40*/  HADD2.F32 R39, -RZ, R39.H1_H1 ;  /* 0x30000027ff277230 */ /* 0x000fe20000004100 */
[----:B------:R-:W-:Y:S01]  /*ad50*/  F2FP.F16.E4M3.UNPACK_B R12, R12 ;  /* 0x0000000cff0c723e */ /* 0x000fe200020006ff */
[-C--:B------:R-:W-:Y:S01]  /*ad60*/  FFMA.FTZ R53, R53, R84.reuse, -R164 ;  /* 0x0000005435357223 */ /* 0x080fe200000108a4 */
[----:B------:R-:W-:Y:S01]  /*ad70*/  FFMA.FTZ R15, R15, R84, R86 ;  /* 0x000000540f0f7223 */ /* 0x000fe20000010056 */
[----:B------:R-:W-:Y:S02]  /*ad80*/  HADD2.F32 R86, -RZ, R54.H0_H0 ;  /* 0x20000036ff567230 */ /* 0x000fe40000004100 */
[----:B------:R-:W-:Y:S01]  /*ad90*/  FMUL.FTZ R164, R55, R85 ;  /* 0x0000005537a47220 */ /* 0x000fe20000410000 */
[----:B------:R-:W-:Y:S01]  /*ada0*/  HADD2.F32 R84, -RZ, R43.H0_H0 ;  /* 0x2000002bff547230 */ /* 0x000fe20000004100 */
[----:B------:R-:W-:Y:S01]  /*adb0*/  F2FP.SATFINITE.E4M3.F32.PACK_AB_MERGE_C R49, R49, R13, RZ ;  /* 0x0000000d3131723e */ /* 0x000fe200048070ff */
[----:B------:R-:W-:-:S02]  /*adc0*/  HADD2.F32 R52, -RZ, R52.H1_H1 ;  /* 0x30000034ff347230 */ /* 0x000fc40000004100 */
[C---:B------:R-:W-:Y:S01]  /*add0*/  FMUL.FTZ R85, R86.reuse, R85 ;  /* 0x0000005556557220 */ /* 0x040fe20000410000 */
[----:B------:R-:W-:Y:S02]  /*ade0*/  HADD2.F32 R171, -RZ, R12.H1_H1 ;  /* 0x3000000cffab7230 */ /* 0x000fe40000004100 */
[----:B------:R-:W-:Y:S01]  /*adf0*/  FFMA.FTZ R164, R86, R84, -R164 ;  /* 0x0000005456a47223 */ /* 0x000fe200000108a4 */
[----:B------:R-:W-:Y:S01]  /*ae00*/  F2FP.SATFINITE.E4M3.F32.PACK_AB_MERGE_C R13, R41, R42, R50 ;  /* 0x0000002a290d723e */ /* 0x000fe20004807032 */
[----:B------:R-:W-:Y:S01]  /*ae10*/  FFMA.FTZ R85, R55, R84, R85 ;  /* 0x0000005437557223 */ /* 0x000fe20000010055 */
[----:B------:R-:W-:Y:S02]  /*ae20*/  HADD2.F32 R55, -RZ, R54.H1_H1 ;  /* 0x30000036ff377230 */ /* 0x000fe40000004100 */
[----:B------:R-:W-:Y:S01]  /*ae30*/  FMUL.FTZ R84, R39, R52 ;  /* 0x0000003427547220 */ /* 0x000fe20000410000 */
[----:B------:R-:W-:Y:S01]  /*ae40*/  HADD2.F32 R54, -RZ, R43.H1_H1 ;  /* 0x3000002bff367230 */ /* 0x000fe20000004100 */
[----:B------:R-:W-:Y:S01]  /*ae50*/  F2FP.SATFINITE.E4M3.F32.PACK_AB_MERGE_C R37, R37, R40, R49 ;  /* 0x000000282525723e */ /* 0x000fe20004807031 */
[----:B------:R-:W-:-:S03]  /*ae60*/  FMUL.FTZ R52, R55, R52 ;  /* 0x0000003437347220 */ /* 0x000fc60000410000 */
[----:B------:R-:W-:Y:S01]  /*ae70*/  FFMA.FTZ R43, R55, R54, -R84 ;  /* 0x00000036372b7223 */ /* 0x000fe20000010854 */
[----:B------:R-:W-:Y:S01]  /*ae80*/  F2FP.F16.E4M3.UNPACK_B R55, R162.H1 ;  /* 0x000000a2ff37723e */ /* 0x000fe200030006ff */
[----:B------:R-:W-:Y:S01]  /*ae90*/  FFMA.FTZ R39, R39, R54, R52 ;  /* 0x0000003627277223 */ /* 0x000fe20000010034 */
[----:B------:R-:W-:Y:S01]  /*aea0*/  F2FP.F16.E4M3.UNPACK_B R52, R36.H1 ;  /* 0x00000024ff34723e */ /* 0x000fe200030006ff */
[----:B------:R-:W-:Y:S01]  /*aeb0*/  HADD2.F32 R84, -RZ, R51.H0_H0 ;  /* 0x20000033ff547230 */ /* 0x000fe20000004100 */
[----:B------:R-:W-:Y:S01]  /*aec0*/  F2FP.SATFINITE.E4M3.F32.PACK_AB_MERGE_C R164, R43, R164, RZ ;  /* 0x000000a42ba4723e */ /* 0x000fe200048070ff */
[----:B------:R-:W-:Y:S01]  /*aed0*/  HADD2.F32 R86, -RZ, R55.H0_H0 ;  /* 0x20000037ff567230 */ /* 0x000fe20000004100 */
[-C--:B------:R-:W-:Y:S01]  /*aee0*/  F2FP.F16.E4M3.UNPACK_B R43, R160.reuse.H1 ;  /* 0x000000a0ff2b723e */ /* 0x080fe200030006ff */
[--C-:B------:R-:W-:Y:S01]  /*aef0*/  HADD2.F32 R54, -RZ, R52.reuse.H0_H0 ;  /* 0x20000034ff367230 */ /* 0x100fe20000004100 */
[----:B------:R-:W-:Y:S01]  /*af00*/  F2FP.F16.E4M3.UNPACK_B R160, R160 ;  /* 0x000000a0ffa0723e */ /* 0x000fe200020006ff */
[----:B------:R-:W-:Y:S01]  /*af10*/  HADD2.F32 R52, -RZ, R52.H1_H1 ;  /* 0x30000034ff347230 */ /* 0x000fe20000004100 */
[----:B------:R-:W-:Y:S01]  /*af20*/  F2FP.F16.E4M3.UNPACK_B R36, R36 ;  /* 0x00000024ff24723e */ /* 0x000fe200020006ff */
[--C-:B------:R-:W-:Y:S01]  /*af30*/  HADD2.F32 R167, -RZ, R43.reuse.H0_H0 ;  /* 0x2000002bffa77230 */ /* 0x100fe20000004100 */
[----:B------:R-:W-:Y:S01]  /*af40*/  F2FP.F16.E4M3.UNPACK_B R162, R162 ;  /* 0x000000a2ffa2723e */ /* 0x000fe200020006ff */
[----:B------:R-:W-:Y:S01]  /*af50*/  HADD2.F32 R43, -RZ, R43.H1_H1 ;  /* 0x3000002bff2b7230 */ /* 0x000fe20000004100 */
[----:B------:R-:W-:Y:S01]  /*af60*/  F2FP.SATFINITE.E4M3.F32.PACK_AB_MERGE_C R53, R53, R165, R164 ;  /* 0x000000a53535723e */ /* 0x000fe200048070a4 */
[----:B------:R-:W-:-:S02]  /*af70*/  HADD2.F32 R55, -RZ, R55.H1_H1 ;  /* 0x30000037ff377230 */ /* 0x000fc40000004100 */
[-C--:B------:R-:W-:Y:S01]  /*af80*/  FMUL.FTZ R166, R54, R167.reuse ;  /* 0x000000a736a67220 */ /* 0x080fe20000410000 */
[----:B------:R-:W-:-:S03]  /*af90*/  FMUL.FTZ R167, R84, R167 ;  /* 0x000000a754a77220 */ /* 0x000fc60000410000 */
[-C--:B------:R-:W-:Y:S01]  /*afa0*/  FFMA.FTZ R166, R84, R86.reuse, -R166 ;  /* 0x0000005654a67223 */ /* 0x080fe200000108a6 */
[----:B------:R-:W-:Y:S01]  /*afb0*/  FFMA.FTZ R167, R54, R86, R167 ;  /* 0x0000005636a77223 */ /* 0x000fe200000100a7 */
[----:B------:R-:W-:Y:S02]  /*afc0*/  HADD2.F32 R54, -RZ, R51.H1_H1 ;  /* 0x30000033ff367230 */ /* 0x000fe40000004100 */
[-C--:B------:R-:W-:Y:S01]  /*afd0*/  FMUL.FTZ R51, R52, R43.reuse ;  /* 0x0000002b34337220 */ /* 0x080fe20000410000 */
[--C-:B------:R-:W-:Y:S02]  /*afe0*/  HADD2.F32 R86, -RZ, R160.reuse.H0_H0 ;  /* 0x200000a0ff567230 */ /* 0x100fe40000004100 */
[----:B------:R-:W-:Y:S02]  /*aff0*/  HADD2.F32 R160, -RZ, R160.H1_H1 ;  /* 0x300000a0ffa07230 */ /* 0x000fe40000004100 */
[C---:B------:R-:W-:Y:S01]  /*b000*/  FMUL.FTZ R43, R54.reuse, R43 ;  /* 0x0000002b362b7220 */ /* 0x040fe20000410000 */
[----:B------:R-:W-:Y:S01]  /*b010*/  FFMA.FTZ R51, R54, R55, -R51 ;  /* 0x0000003736337223 */ /* 0x000fe20000010833 */
[----:B------:R-:W-:-:S02]  /*b020*/  HADD2.F32 R54, -RZ, R162.H0_H0 ;  /* 0x200000a2ff367230 */ /* 0x000fc40000004100 */
[----:B------:R-:W-:Y:S01]  /*b030*/  FFMA.FTZ R43, R52, R55, R43 ;  /* 0x00000037342b7223 */ /* 0x000fe2000001002b */
[----:B------:R-:W-:Y:S02]  /*b040*/  HADD2.F32 R52, -RZ, R36.H0_H0 ;  /* 0x20000024ff347230 */ /* 0x000fe40000004100 */
[----:B------:R-:W-:Y:S02]  /*b050*/  HADD2.F32 R55, -RZ, R12.H0_H0 ;  /* 0x2000000cff377230 */ /* 0x000fe40000004100 */
[----:B------:R-:W-:Y:S02]  /*b060*/  HADD2.F32 R162, -RZ, R162.H1_H1 ;  /* 0x300000a2ffa27230 */ /* 0x000fe40000004100 */
[-C--:B------:R-:W-:Y:S01]  /*b070*/  FMUL.FTZ R84, R52, R86.reuse ;  /* 0x0000005634547220 */ /* 0x080fe20000410000 */
[----:B------:R-:W-:Y:S01]  /*b080*/  F2FP.SATFINITE.E4M3.F32.PACK_AB_MERGE_C R43, R43, R167, RZ ;  /* 0x000000a72b2b723e */ /* 0x000fe200048070ff */
[C---:B------:R-:W-:Y:S02]  /*b090*/  FMUL.FTZ R86, R55.reuse, R86 ;  /* 0x0000005637567220 */ /* 0x040fe40000410000 */
[----:B------:R-:W-:Y:S01]  /*b0a0*/  FFMA.FTZ R84, R55, R54, -R84 ;  /* 0x0000003637547223 */ /* 0x000fe20000010854 */
[----:B------:R-:W-:-:S02]  /*b0b0*/  HADD2.F32 R55, -RZ, R36.H1_H1 ;  /* 0x30000024ff377230 */ /* 0x000fc40000004100 */
[----:B------:R-:W-:Y:S01]  /*b0c0*/  FFMA.FTZ R86, R52, R54, R86 ;  /* 0x0000003634567223 */ /* 0x000fe20000010056 */
[----:B------:R-:W-:Y:S01]  /*b0d0*/  IMAD.MOV.U32 R52, RZ, RZ, R14 ;  /* 0x000000ffff347224 */ /* 0x000fe200078e000e */
[-C--:B------:R-:W-:Y:S01]  /*b0e0*/  F2FP.F16.E4M3.UNPACK_B R54, R161.reuse.H1 ;  /* 0x000000a1ff36723e */ /* 0x080fe200030006ff */
[-C--:B------:R-:W-:Y:S01]  /*b0f0*/  FMUL.FTZ R12, R55, R160.reuse ;  /* 0x000000a0370c7220 */ /* 0x080fe20000410000 */
[C---:B------:R-:W-:Y:S01]  /*b100*/  FMUL.FTZ R160, R171.reuse, R160 ;  /* 0x000000a0aba07220 */ /* 0x040fe20000410000 */
[----:B------:R-:W-:Y:S02]  /*b110*/  F2FP.F16.E4M3.UNPACK_B R161, R161 ;  /* 0x000000a1ffa1723e */ /* 0x000fe400020006ff */
[--C-:B------:R-:W-:Y:S02]  /*b120*/  HADD2.F32 R177, -RZ, R54.reuse.H0_H0 ;  /* 0x20000036ffb17230 */ /* 0x100fe40000004100 */
[----:B------:R-:W-:Y:S01]  /*b130*/  FFMA.FTZ R171, R171, R162, -R12 ;  /* 0x000000a2abab7223 */ /* 0x000fe2000001080c */
[----:B------:R-:W-:Y:S01]  /*b140*/  F2FP.SATFINITE.E4M3.F32.PACK_AB_MERGE_C R12, R51, R166, RZ ;  /* 0x000000a6330c723e */ /* 0x000fe200048070ff */
[----:B------:R-:W-:Y:S01]  /*b150*/  FFMA.FTZ R51, R55, R162, R160 ;  /* 0x000000a237337223 */ /* 0x000fe200000100a0 */
[----:B------:R-:W-:Y:S01]  /*b160*/  F2FP.F16.E4M3.UNPACK_B R55, R38.H1 ;  /* 0x00000026ff37723e */ /* 0x000fe200030006ff */
[----:B------:R-:W-:Y:S01]  /*b170*/  HADD2.F32 R54, -RZ, R54.H1_H1 ;  /* 0x30000036ff367230 */ /* 0x000fe20000004100 */
[----:B------:R-:W-:-:S02]  /*b180*/  F2FP.SATFINITE.E4M3.F32.PACK_AB_MERGE_C R12, R171, R84, R12 ;  /* 0x00000054ab0c723e */ /* 0x000fc4000480700c */
[----:B------:R-:W-:Y:S01]  /*b190*/  F2FP.F16.E4M3.UNPACK_B R84, R52.H1 ;  /* 0x00000034ff54723e */ /* 0x000fe200030006ff */
[--C-:B------:R-:W-:Y:S01]  /*b1a0*/  HADD2.F32 R36, -RZ, R55.reuse.H0_H0 ;  /* 0x20000037ff247230 */ /* 0x100fe20000004100 */
[----:B------:R-:W-:Y:S01]  /*b1b0*/  F2FP.F16.E4M3.UNPACK_B R160, R163.H1 ;  /* 0x000000a3ffa0723e */ /* 0x000fe200030006ff */
[----:B------:R-:W-:Y:S01]  /*b1c0*/  HADD2.F32 R55, -RZ, R55.H1_H1 ;  /* 0x30000037ff377230 */ /* 0x000fe20000004100 */
[----:B------:R-:W-:Y:S01]  /*b1d0*/  F2FP.F16.E4M3.UNPACK_B R38, R38 ;  /* 0x00000026ff26723e */ /* 0x000fe200020006ff */
[----:B------:R-:W-:Y:S02]  /*b1e0*/  HADD2.F32 R14, -RZ, R84.H0_H0 ;  /* 0x20000054ff0e7230 */ /* 0x000fe40000004100 */
[----:B------:R-:W-:Y:S01]  /*b1f0*/  FMUL.FTZ R179, R36, R177 ;  /* 0x000000b124b37220 */ /* 0x000fe20000410000 */
[--C-:B------:R-:W-:Y:S01]  /*b200*/  HADD2.F32 R171, -RZ, R160.reuse.H0_H0 ;  /* 0x200000a0ffab7230 */ /* 0x100fe20000004100 */
[----:B------:R-:W-:Y:S01]  /*b210*/  F2FP.F16.E4M3.UNPACK_B R52, R52 ;  /* 0x00000034ff34723e */ /* 0x000fe200020006ff */
[----:B------:R-:W-:-:S02]  /*b220*/  HADD2.F32 R160, -RZ, R160.H1_H1 ;  /* 0x300000a0ffa07230 */ /* 0x000fc40000004100 */
[C---:B------:R-:W-:Y:S01]  /*b230*/  FMUL.FTZ R177, R14.reuse, R177 ;  /* 0x000000b10eb17220 */ /* 0x040fe20000410000 */
[----:B------:R-:W-:Y:S01]  /*b240*/  F2FP.F16.E4M3.UNPACK_B R163, R163 ;  /* 0x000000a3ffa3723e */ /* 0x000fe200020006ff */
[-C--:B------:R-:W-:Y:S01]  /*b250*/  FFMA.FTZ R14, R14, R171.reuse, -R179 ;  /* 0x000000ab0e0e7223 */ /* 0x080fe200000108b3 */
[----:B------:R-:W-:Y:S02]  /*b260*/  HADD2.F32 R179, -RZ, R161.H0_H0 ;  /* 0x200000a1ffb37230 */ /* 0x000fe40000004100 */
[----:B------:R-:W-:Y:S01]  /*b270*/  FFMA.FTZ R36, R36, R171, R177 ;  /* 0x000000ab24247223 */ /* 0x000fe200000100b1 */
[----:B------:R-:W-:Y:S02]  /*b280*/  HADD2.F32 R171, -RZ, R84.H1_H1 ;  /* 0x30000054ffab7230 */ /* 0x000fe40000004100 */
[----:B------:R-:W-:Y:S01]  /*b290*/  FMUL.FTZ R84, R55, R54 ;  /* 0x0000003637547220 */ /* 0x000fe20000410000 */
[----:B------:R-:W-:Y:S02]  /*b2a0*/  HADD2.F32 R177, -RZ, R163.H0_H0 ;  /* 0x200000a3ffb17230 */ /* 0x000fe40000004100 */
[----:B------:R-:W-:-:S02]  /*b2b0*/  HADD2.F32 R161, -RZ, R161.H1_H1 ;  /* 0x300000a1ffa17230 */ /* 0x000fc40000004100 */
[C---:B------:R-:W-:Y:S01]  /*b2c0*/  FMUL.FTZ R54, R171.reuse, R54 ;  /* 0x00000036ab367220 */ /* 0x040fe20000410000 */
[-C--:B------:R-:W-:Y:S01]  /*b2d0*/  FFMA.FTZ R171, R171, R160.reuse, -R84 ;  /* 0x000000a0abab7223 */ /* 0x080fe20000010854 */
[----:B------:R-:W-:Y:S02]  /*b2e0*/  HADD2.F32 R84, -RZ, R52.H0_H0 ;  /* 0x20000034ff547230 */ /* 0x000fe40000004100 */
[----:B------:R-:W-:Y:S01]  /*b2f0*/  FFMA.FTZ R55, R55, R160, R54 ;  /* 0x000000a037377223 */ /* 0x000fe20000010036 */
[--C-:B------:R-:W-:Y:S01]  /*b300*/  HADD2.F32 R54, -RZ, R38.reuse.H0_H0 ;  /* 0x20000026ff367230 */ /* 0x100fe20000004100 */
[----:B------:R-:W-:Y:S01]  /*b310*/  F2FP.SATFINITE.E4M3.F32.PACK_AB_MERGE_C R14, R171, R14, RZ ;  /* 0x0000000eab0e723e */ /* 0x000fe200048070ff */
[----:B------:R-:W-:Y:S02]  /*b320*/  HADD2.F32 R38, -RZ, R38.H1_H1 ;  /* 0x30000026ff267230 */ /* 0x000fe40000004100 */
[----:B------:R-:W-:Y:S02]  /*b330*/  HADD2.F32 R52, -RZ, R52.H1_H1 ;  /* 0x30000034ff347230 */ /* 0x000fe40000004100 */
[-C--:B------:R-:W-:Y:S01]  /*b340*/  FMUL.FTZ R181, R54, R179.reuse ;  /* 0x000000b336b57220 */ /* 0x080fe20000410000 */
[C---:B------:R-:W-:Y:S01]  /*b350*/  FMUL.FTZ R179, R84.reuse, R179 ;  /* 0x000000b354b37220 */ /* 0x040fe20000410000 */
[----:B------:R-:W-:Y:S01]  /*b360*/  HADD2.F32 R163, -RZ, R163.H1_H1 ;  /* 0x300000a3ffa37230 */ /* 0x000fe20000004100 */
[----:B------:R-:W-:Y:S01]  /*b370*/  F2FP.SATFINITE.E4M3.F32.PACK_AB_MERGE_C R55, R55, R36, RZ ;  /* 0x000000243737723e */ /* 0x000fe200048070ff */
[-C--:B------:R-:W-:Y:S01]  /*b380*/  FFMA.FTZ R84, R84, R177.reuse, -R181 ;  /* 0x000000b154547223 */ /* 0x080fe200000108b5 */
[----:B------:R-:W-:Y:S01]  /*b390*/  FFMA.FTZ R179, R54, R177, R179 ;  /* 0x000000b136b37223 */ /* 0x000fe200000100b3 */
[-C--:B------:R-:W-:Y:S01]  /*b3a0*/  FMUL.FTZ R177, R38, R161.reuse ;  /* 0x000000a126b17220 */ /* 0x080fe20000410000 */
[----:B------:R-:W-:Y:S01]  /*b3b0*/  FMUL.FTZ R181, R52, R161 ;  /* 0x000000a134b57220 */ /* 0x000fe20000410000 */
[----:B------:R-:W-:-:S02]  /*b3c0*/  F2FP.SATFINITE.E4M3.F32.PACK_AB_MERGE_C R36, R51, R86, R43 ;  /* 0x000000563324723e */ /* 0x000fc4000480702b */
[-C--:B------:R-:W-:Y:S01]  /*b3d0*/  FFMA.FTZ R161, R52, R163.reuse, -R177 ;  /* 0x000000a334a17223 */ /* 0x080fe200000108b1 */
[----:B------:R-:W-:Y:S01]  /*b3e0*/  FFMA.FTZ R38, R38, R163, R181 ;  /* 0x000000a326267223 */ /* 0x000fe200000100b5 */
[----:B------:R-:W-:-:S03]  /*b3f0*/  F2FP.SATFINITE.E4M3.F32.PACK_AB_MERGE_C R52, R39, R85, RZ ;  /* 0x000000552734723e */ /* 0x000fc600048070ff */
[----:B------:R-:W-:Y:S02]  /*b400*/  F2FP.SATFINITE.E4M3.F32.PACK_AB_MERGE_C R14, R161, R84, R14 ;  /* 0x00000054a10e723e */ /* 0x000fe4000480700e */
[----:B------:R-:W-:Y:S02]  /*b410*/  F2FP.SATFINITE.E4M3.F32.PACK_AB_MERGE_C R39, R15, R87, R52 ;  /* 0x000000570f27723e */ /* 0x000fe40004807034 */
[----:B------:R-:W-:Y:S02]  /*b420*/  F2FP.SATFINITE.E4M3.F32.PACK_AB_MERGE_C R38, R38, R179, R55 ;  /* 0x000000b32626723e */ /* 0x000fe40004807037 */
[----:B------:R-:W-:-:S07]  /*b430*/  MOV R15, R53 ;  /* 0x00000035000f7202 */ /* 0x000fce0000000f00 */
.L_x_516:
[----:B------:R-:W-:Y:S05]  /*b440*/  BSYNC B3 ;  /* 0x0000000000037941 */ /* 0x000fea0003800000 */
.L_x_515:
[----:B----4-:R-:W-:-:S05]  /*b450*/  IADD3 R40, P2, R26, R11, RZ ;  /* 0x0000000b1a287210 */ /* 0x010fca0007f5e0ff */
[----:B---3--:R-:W-:Y:S01]  /*b460*/  IMAD.X R41, R155, 0x1, R112, P2 ;  /* 0x000000019b297824 */ /* 0x008fe200010e0670 */
[----:B------:R-:W-:-:S04]  /*b470*/  ISETP.GE.AND P2, PT, R48, R137, PT ;  /* 0x000000893000720c */ /* 0x000fc80003f46270 */
[----:B0-----:R0:W-:Y:S09]  /*b480*/  ST.E.128 desc[UR50][R40.64], R12 ;  /* 0x0000000c28007985 */ /* 0x0011f2000c101d32 */
[----:B------:R-:W-:-:S04]  /*b490*/  @!P2 IADD3 R42, P5, R11, R48, RZ ;  /* 0x000000300b2aa210 */ /* 0x000fc80007fbe0ff */
[----:B------:R-:W-:-:S05]  /*b4a0*/  @!P2 LEA.HI.X.SX32 R43, R48, R155, 0x1, P5 ;  /* 0x0000009b302ba211 */ /* 0x000fca00028f0eff */
[----:B------:R0:W-:Y:S04]  /*b4b0*/  @!P2 ST.E.128 desc[UR50][R42.64], R36 ;  /* 0x000000242a00a985 */ /* 0x0001e8000c101d32 */
.L_x_514:
[----:B------:R-:W-:Y:S05]  /*b4c0*/  BSYNC B2 ;  /* 0x0000000000027941 */ /* 0x000fea0003800000 */
.L_x_513:
[----:B------:R-:W-:-:S13]  /*b4d0*/  ISETP.NE.AND P2, PT, R30, RZ, PT ;  /* 0x000000ff1e00720c */ /* 0x000fda0003f45270 */
[----:B------:R-:W-:Y:S05]  /*b4e0*/  @!P2 BRA `(.L_x_508) ;  /* 0x0000000c00bca947 */ /* 0x000fea0003800000 */
[----:B0-----:R-:W5:Y:S01]  /*b4f0*/  LDL R12, [R1] ;  /* 0x00000000010c7983 */ /* 0x001f620000100800 */
[----:B----4-:R-:W-:Y:S01]  /*b500*/  IADD3 R40, P2, R27, R11, RZ ;  /* 0x0000000b1b287210 */ /* 0x010fe20007f5e0ff */
[----:B------:R-:W-:Y:S04]  /*b510*/  BSSY B2, `(.L_x_517) ;  /* 0x00000e7000027945 */ /* 0x000fe80003800000 */
[----:B---3--:R-:W-:Y:S01]  /*b520*/  IMAD.X R41, R155, 0x1, R111, P2 ;  /* 0x000000019b297824 */ /* 0x008fe200010e066f */
[----:B------:R-:W-:Y:S02]  /*b530*/  ISETP.GE.AND P2, PT, R3, R118, PT ;  /* 0x000000760300720c */ /* 0x000fe40003f46270 */
[----:B-----5:R-:W-:-:S04]  /*b540*/  LOP3.LUT P5, RZ, R12, 0x1, RZ, 0xc0, !PT ;  /* 0x000000010cff7812 */ /* 0x020fc800078ac0ff */
[----:B------:R-:W-:-:S04]  /*b550*/  SEL R12, R121, R146, !P5 ;  /* 0x00000092790c7207 */ /* 0x000fc80006800000 */
        /* <DEDUP_REMOVED lines=16> */
[----:B------:R-:W3:Y:S01]  /*b660*/  LDS.128 R36, [R36+0x1a400] ;  /* 0x01a4000024247984 */ /* 0x000ee20000000c00 */
[----:B------:R-:W-:Y:S05]  /*b670*/  @P2 BRA `(.L_x_518) ;  /* 0x0000000c00402947 */ /* 0x000fea0003800000 */
[----:B---3--:R-:W-:Y:S01]  /*b680*/  IMAD.MOV.U32 R44, RZ, RZ, R36 ;  /* 0x000000ffff2c7224 */ /* 0x008fe200078e0024 */
[----:B0-----:R-:W-:Y:S02]  /*b690*/  MOV R42, R12 ;  /* 0x0000000c002a7202 */ /* 0x001fe40000000f00 */
[----:B------:R-:W-:Y:S02]  /*b6a0*/  F2FP.F16.E4M3.UNPACK_B R50, R156.H1 ;  /* 0x0000009cff32723e */ /* 0x000fe400030006ff */
[----:B------:R-:W-:Y:S02]  /*b6b0*/  F2FP.F16.E4M3.UNPACK_B R46, R44.H1 ;  /* 0x0000002cff2e723e */ /* 0x000fe400030006ff */
[----:B------:R-:W-:Y:S01]  /*b6c0*/  F2FP.F16.E4M3.UNPACK_B R43, R42.H1 ;  /* 0x0000002aff2b723e */ /* 0x000fe200030006ff */
[----:B------:R-:W-:Y:S01]  /*b6d0*/  HADD2.F32 R53, -RZ, R50.H0_H0 ;  /* 0x20000032ff357230 */ /* 0x000fe20000004100 */
[----:B------:R-:W-:Y:S01]  /*b6e0*/  F2FP.F16.E4M3.UNPACK_B R49, R158.H1 ;  /* 0x0000009eff31723e */ /* 0x000fe200030006ff */
[----:B------:R-:W-:Y:S01]  /*b6f0*/  HADD2.F32 R12, -RZ, R46.H0_H0 ;  /* 0x2000002eff0c7230 */ /* 0x000fe20000004100 */
[----:B------:R-:W-:Y:S01]  /*b700*/  F2FP.F16.E4M3.UNPACK_B R56, R157.H1 ;  /* 0x0000009dff38723e */ /* 0x000fe200030006ff */
[----:B------:R-:W-:Y:S01]  /*b710*/  HADD2.F32 R36, -RZ, R43.H0_H0 ;  /* 0x2000002bff247230 */ /* 0x000fe20000004100 */
[----:B------:R-:W-:Y:S01]  /*b720*/  F2FP.F16.E4M3.UNPACK_B R58, R159 ;  /* 0x0000009fff3a723e */ /* 0x000fe200020006ff */
[----:B------:R-:W-:-:S02]  /*b730*/  HADD2.F32 R51, -RZ, R49.H0_H0 ;  /* 0x20000031ff337230 */ /* 0x000fc40000004100 */
[-C--:B------:R-:W-:Y:S01]  /*b740*/  FMUL.FTZ R55, R12, R53.reuse ;  /* 0x000000350c377220 */ /* 0x080fe20000410000 */
[----:B------:R-:W-:Y:S02]  /*b750*/  HADD2.F32 R46, -RZ, R46.H1_H1 ;  /* 0x3000002eff2e7230 */ /* 0x000fe40000004100 */
[C---:B------:R-:W-:Y:S01]  /*b760*/  FMUL.FTZ R53, R36.reuse, R53 ;  /* 0x0000003524357220 */ /* 0x040fe20000410000 */
[----:B------:R-:W-:Y:S02]  /*b770*/  HADD2.F32 R43, -RZ, R43.H1_H1 ;  /* 0x3000002bff2b7230 */ /* 0x000fe40000004100 */
[-C--:B------:R-:W-:Y:S01]  /*b780*/  FFMA.FTZ R36, R36, R51.reuse, -R55 ;  /* 0x0000003324247223 */ /* 0x080fe20000010837 */
[----:B------:R-:W-:Y:S02]  /*b790*/  HADD2.F32 R87, -RZ, R56.H0_H0 ;  /* 0x20000038ff577230 */ /* 0x000fe40000004100 */
[----:B------:R-:W-:Y:S01]  /*b7a0*/  FFMA.FTZ R12, R12, R51, R53 ;  /* 0x000000330c0c7223 */ /* 0x000fe20000010035 */
[----:B------:R-:W-:Y:S01]  /*b7b0*/  HADD2.F32 R51, -RZ, R50.H1_H1 ;  /* 0x30000032ff337230 */ /* 0x000fe20000004100 */
[--C-:B------:R-:W-:Y:S01]  /*b7c0*/  SHF.R.U32.HI R86, RZ, 0x10, R57.reuse ;  /* 0x00000010ff567819 */ /* 0x100fe20000011639 */
[----:B------:R-:W-:Y:S01]  /*b7d0*/  HADD2.F32 R50, -RZ, R49.H1_H1 ;  /* 0x30000031ff327230 */ /* 0x000fe20000004100 */
[----:B------:R-:W-:Y:S01]  /*b7e0*/  SHF.R.U32.HI R84, RZ, 0x8, R57 ;  /* 0x00000008ff547819 */ /* 0x000fe20000011639 */
[----:B------:R-:W-:-:S02]  /*b7f0*/  HADD2.F32 R56, -RZ, R56.H1_H1 ;  /* 0x30000038ff387230 */ /* 0x000fc40000004100 */
[-C--:B------:R-:W-:Y:S01]  /*b800*/  FMUL.FTZ R52, R46, R51.reuse ;  /* 0x000000332e347220 */ /* 0x080fe20000410000 */
[----:B------:R-:W-:Y:S01]  /*b810*/  FMUL.FTZ R51, R43, R51 ;  /* 0x000000332b337220 */ /* 0x000fe20000410000 */
[----:B------:R-:W-:Y:S01]  /*b820*/  LOP3.LUT R160, R45, 0xff0000ff, RZ, 0xc0, !PT ;  /* 0xff0000ff2da07812 */ /* 0x000fe200078ec0ff */
[----:B------:R-:W-:Y:S02]  /*b830*/  IMAD.SHL.U32 R84, R84, 0x100, RZ ;  /* 0x0000010054547824 */ /* 0x000fe400078e00ff */
[-C--:B------:R-:W-:Y:S01]  /*b840*/  FFMA.FTZ R49, R43, R50.reuse, -R52 ;  /* 0x000000322b317223 */ /* 0x080fe20000010834 */
[----:B------:R-:W-:Y:S01]  /*b850*/  FFMA.FTZ R43, R46, R50, R51 ;  /* 0x000000322e2b7223 */ /* 0x000fe20000010033 */
[----:B------:R-:W-:Y:S02]  /*b860*/  F2FP.F16.E4M3.UNPACK_B R52, R156 ;  /* 0x0000009cff34723e */ /* 0x000fe400020006ff */
[----:B------:R-:W-:Y:S02]  /*b870*/  F2FP.F16.E4M3.UNPACK_B R50, R44 ;  /* 0x0000002cff32723e */ /* 0x000fe400020006ff */
[----:B------:R-:W-:Y:S01]  /*b880*/  F2FP.F16.E4M3.UNPACK_B R46, R42 ;  /* 0x0000002aff2e723e */ /* 0x000fe200020006ff */
[----:B------:R-:W-:Y:S01]  /*b890*/  HADD2.F32 R55, -RZ, R52.H0_H0 ;  /* 0x20000034ff377230 */ /* 0x000fe20000004100 */
[----:B------:R-:W-:Y:S01]  /*b8a0*/  F2FP.F16.E4M3.UNPACK_B R51, R158 ;  /* 0x0000009eff33723e */ /* 0x000fe200020006ff */
[----:B------:R-:W-:Y:S01]  /*b8b0*/  HADD2.F32 R42, -RZ, R50.H0_H0 ;  /* 0x20000032ff2a7230 */ /* 0x000fe20000004100 */
[----:B------:R-:W-:Y:S01]  /*b8c0*/  SHF.R.U32.HI R156, RZ, 0x8, R59 ;  /* 0x00000008ff9c7819 */ /* 0x000fe2000001163b */
[----:B------:R-:W-:Y:S01]  /*b8d0*/  HADD2.F32 R44, -RZ, R46.H0_H0 ;  /* 0x2000002eff2c7230 */ /* 0x000fe20000004100 */
[----:B------:R-:W-:Y:S01]  /*b8e0*/  LOP3.LUT R158, R59, 0xff0000ff, RZ, 0xc0, !PT ;  /* 0xff0000ff3b9e7812 */ /* 0x000fe200078ec0ff */
        /* <DEDUP_REMOVED lines=8> */
[----:B------:R-:W-:Y:S01]  /*b970*/  HADD2.F32 R53, -RZ, R52.H1_H1 ;  /* 0x30000034ff357230 */ /* 0x000fe20000004100 */
[----:B------:R-:W-:Y:S01]  /*b980*/  F2FP.SATFINITE.E4M3.F32.PACK_AB_MERGE_C R36, R49, R36, RZ ;  /* 0x000000243124723e */ /* 0x000fe200048070ff */
[----:B------:R-:W-:Y:S01]  /*b990*/  IMAD.MOV.U32 R52, RZ, RZ, R38 ;  /* 0x000000ffff347224 */ /* 0x000fe200078e0026 */
[----:B------:R-:W-:-:S02]  /*b9a0*/  F2FP.SATFINITE.E4M3.F32.PACK_AB_MERGE_C R43, R43, R12, RZ ;  /* 0x0000000c2b2b723e */ /* 0x000fc400048070ff */
[-C--:B------:R-:W-:Y:S01]  /*b9b0*/  FMUL.FTZ R55, R50, R53.reuse ;  /* 0x0000003532377220 */ /* 0x080fe20000410000 */
[----:B------:R-:W-:-:S03]  /*b9c0*/  FMUL.FTZ R85, R46, R53 ;  /* 0x000000352e557220 */ /* 0x000fc60000410000 */
[-C--:B------:R-:W-:Y:S01]  /*b9d0*/  FFMA.FTZ R53, R46, R51.reuse, -R55 ;  /* 0x000000332e357223 */ /* 0x080fe20000010837 */
[----:B------:R-:W-:Y:S01]  /*b9e0*/  FFMA.FTZ R51, R50, R51, R85 ;  /* 0x0000003332337223 */ /* 0x000fe20000010055 */
[----:B------:R-:W-:Y:S01]  /*b9f0*/  IMAD.MOV.U32 R50, RZ, RZ, R14 ;  /* 0x000000ffff327224 */ /* 0x000fe200078e000e */
[----:B------:R-:W-:Y:S02]  /*ba00*/  F2FP.F16.E4M3.UNPACK_B R55, R52.H1 ;  /* 0x00000034ff37723e */ /* 0x000fe400030006ff */
[----:B------:R-:W-:Y:S02]  /*ba10*/  F2FP.F16.E4M3.UNPACK_B R46, R159.H1 ;  /* 0x0000009fff2e723e */ /* 0x000fe400030006ff */
[----:B------:R-:W-:Y:S01]  /*ba20*/  F2FP.F16.E4M3.UNPACK_B R54, R50.H1 ;  /* 0x00000032ff36723e */ /* 0x000fe200030006ff */
[----:B------:R-:W-:Y:S01]  /*ba30*/  HADD2.F32 R38, -RZ, R55.H0_H0 ;  /* 0x20000037ff267230 */ /* 0x000fe20000004100 */
[----:B------:R-:W-:Y:S01]  /*ba40*/  F2FP.F16.E4M3.UNPACK_B R52, R52 ;  /* 0x00000034ff34723e */ /* 0x000fe200020006ff */
[----:B------:R-:W-:Y:S01]  /*ba50*/  HADD2.F32 R85, -RZ, R46.H0_H0 ;  /* 0x2000002eff557230 */ /* 0x000fe20000004100 */
[----:B------:R-:W-:Y:S01]  /*ba60*/  F2FP.F16.E4M3.UNPACK_B R50, R50 ;  /* 0x00000032ff32723e */ /* 0x000fe200020006ff */
[----:B------:R-:W-:-:S02]  /*ba70*/  HADD2.F32 R14, -RZ, R54.H0_H0 ;  /* 0x20000036ff0e7230 */ /* 0x000fc40000004100 */
[-C--:B------:R-:W-:Y:S01]  /*ba80*/  FMUL.FTZ R161, R38, R87.reuse ;  /* 0x0000005726a17220 */ /* 0x080fe20000410000 */
[----:B------:R-:W-:Y:S01]  /*ba90*/  HADD2.F32 R55, -RZ, R55.H1_H1 ;  /* 0x30000037ff377230 */ /* 0x000fe20000004100 */
[----:B------:R-:W-:Y:S01]  /*baa0*/  F2FP.SATFINITE.E4M3.F32.PACK_AB_MERGE_C R12, R53, R44, R36 ;  /* 0x0000002c350c723e */ /* 0x000fe20004807024 */
[----:B------:R-:W-:Y:S02]  /*bab0*/  HADD2.F32 R54, -RZ, R54.H1_H1 ;  /* 0x30000036ff367230 */ /* 0x000fe40000004100 */
[C---:B------:R-:W-:Y:S01]  /*bac0*/  FMUL.FTZ R87, R14.reuse, R87 ;  /* 0x000000570e577220 */ /* 0x040fe20000410000 */
[-C--:B------:R-:W-:Y:S01]  /*bad0*/  FFMA.FTZ R14, R14, R85.reuse, -R161 ;  /* 0x000000550e0e7223 */ /* 0x080fe200000108a1 */
[----:B------:R-:W-:Y:S01]  /*bae0*/  HADD2.F32 R46, -RZ, R46.H1_H1 ;  /* 0x3000002eff2e7230 */ /* 0x000fe20000004100 */
[----:B------:R-:W-:Y:S01]  /*baf0*/  SHF.L.U32 R161, R156, 0x8, RZ ;  /* 0x000000089ca17819 */ /* 0x000fe200000006ff */
[----:B------:R-:W-:Y:S01]  /*bb00*/  FFMA.FTZ R38, R38, R85, R87 ;  /* 0x0000005526267223 */ /* 0x000fe20000010057 */
[-C--:B------:R-:W-:Y:S01]  /*bb10*/  FMUL.FTZ R85, R55, R56.reuse ;  /* 0x0000003837557220 */ /* 0x080fe20000410000 */
[C---:B------:R-:W-:Y:S01]  /*bb20*/  FMUL.FTZ R56, R54.reuse, R56 ;  /* 0x0000003836387220 */ /* 0x040fe20000410000 */
[----:B------:R-:W-:Y:S01]  /*bb30*/  HADD2.F32 R87, -RZ, R58.H0_H0 ;  /* 0x2000003aff577230 */ /* 0x000fe20000004100 */
[----:B------:R-:W-:Y:S01]  /*bb40*/  F2FP.SATFINITE.E4M3.F32.PACK_AB_MERGE_C R36, R51, R42, R43 ;  /* 0x0000002a3324723e */ /* 0x000fe2000480702b */
[-C--:B------:R-:W-:Y:S01]  /*bb50*/  FFMA.FTZ R85, R54, R46.reuse, -R85 ;  /* 0x0000002e36557223 */ /* 0x080fe20000010855 */
[----:B------:R-:W-:Y:S01]  /*bb60*/  FFMA.FTZ R55, R55, R46, R56 ;  /* 0x0000002e37377223 */ /* 0x000fe20000010038 */
[----:B------:R-:W-:Y:S01]  /*bb70*/  F2FP.F16.E4M3.UNPACK_B R46, R157 ;  /* 0x0000009dff2e723e */ /* 0x000fe200020006ff */
[----:B------:R-:W-:Y:S01]  /*bb80*/  HADD2.F32 R56, -RZ, R52.H0_H0 ;  /* 0x20000034ff387230 */ /* 0x000fe20000004100 */
[----:B------:R-:W-:Y:S01]  /*bb90*/  F2FP.F16.E4M3.UNPACK_B R43, R13 ;  /* 0x0000000dff2b723e */ /* 0x000fe200020006ff */
[----:B------:R-:W-:Y:S01]  /*bba0*/  HADD2.F32 R54, -RZ, R50.H0_H0 ;  /* 0x20000032ff367230 */ /* 0x000fe20000004100 */
[----:B------:R-:W-:Y:S01]  /*bbb0*/  F2FP.SATFINITE.E4M3.F32.PACK_AB_MERGE_C R38, R55, R38, RZ ;  /* 0x000000263726723e */ /* 0x000fe200048070ff */
[----:B------:R-:W-:Y:S01]  /*bbc0*/  HADD2.F32 R157, -RZ, R46.H0_H0 ;  /* 0x2000002eff9d7230 */ /* 0x000fe20000004100 */
[----:B------:R-:W-:Y:S01]  /*bbd0*/  F2FP.SATFINITE.E4M3.F32.PACK_AB_MERGE_C R14, R85, R14, RZ ;  /* 0x0000000e550e723e */ /* 0x000fe200048070ff */
[----:B------:R-:W-:Y:S01]  /*bbe0*/  HADD2.F32 R52, -RZ, R52.H1_H1 ;  /* 0x30000034ff347230 */ /* 0x000fe20000004100 */
[----:B------:R-:W-:Y:S01]  /*bbf0*/  LOP3.LUT R158, R158, 0xff00, R161, 0xf8, !PT ;  /* 0x0000ff009e9e7812 */ /* 0x000fe200078ef8a1 */
[----:B------:R-:W-:-:S02]  /*bc00*/  HADD2.F32 R50, -RZ, R50.H1_H1 ;  /* 0x30000032ff327230 */ /* 0x000fc40000004100 */
[-C--:B------:R-:W-:Y:S01]  /*bc10*/  FMUL.FTZ R159, R56, R157.reuse ;  /* 0x0000009d389f7220 */ /* 0x080fe20000410000 */
[C---:B------:R-:W-:Y:S01]  /*bc20*/  FMUL.FTZ R157, R54.reuse, R157 ;  /* 0x0000009d369d7220 */ /* 0x040fe20000410000 */
[----:B------:R-:W-:Y:S02]  /*bc30*/  HADD2.F32 R42, -RZ, R43.H0_H0 ;  /* 0x2000002bff2a7230 */ /* 0x000fe40000004100 */
[-C--:B------:R-:W-:Y:S01]  /*bc40*/  FFMA.FTZ R54, R54, R87.reuse, -R159 ;  /* 0x0000005736367223 */ /* 0x080fe2000001089f */
[----:B------:R-:W-:Y:S01]  /*bc50*/  SHF.R.U32.HI R159, RZ, 0x8, R47 ;  /* 0x00000008ff9f7819 */ /* 0x000fe2000001162f */
[----:B------:R-:W-:Y:S01]  /*bc60*/  FFMA.FTZ R56, R56, R87, R157 ;  /* 0x0000005738387223 */ /* 0x000fe2000001009d */
[----:B------:R-:W-:Y:S02]  /*bc70*/  LOP3.LUT R87, R57, 0xff0000ff, RZ, 0xc0, !PT ;  /* 0xff0000ff39577812 */ /* 0x000fe400078ec0ff */
[----:B------:R-:W-:Y:S01]  /*bc80*/  SHF.R.U32.HI R57, RZ, 0x10, R59 ;  /* 0x00000010ff397819 */ /* 0x000fe2000001163b */
[----:B------:R-:W-:Y:S01]  /*bc90*/  IMAD.SHL.U32 R156, R159, 0x100, RZ ;  /* 0x000001009f9c7824 */ /* 0x000fe200078e00ff */
[----:B------:R-:W-:-:S02]  /*bca0*/  SHF.R.U32.HI R157, RZ, 0x8, R45 ;  /* 0x00000008ff9d7819 */ /* 0x000fc4000001162d */
[----:B------:R-:W-:Y:S02]  /*bcb0*/  SHF.R.U32.HI R59, RZ, 0x10, R45 ;  /* 0x00000010ff3b7819 */ /* 0x000fe4000001162d */
[----:B------:R-:W-:Y:S01]  /*bcc0*/  SHF.R.U32.HI R45, RZ, 0x10, R47 ;  /* 0x00000010ff2d7819 */ /* 0x000fe2000001162f */
[----:B------:R-:W-:Y:S01]  /*bcd0*/  IMAD.SHL.U32 R157, R157, 0x100, RZ ;  /* 0x000001009d9d7824 */ /* 0x000fe200078e00ff */
[----:B------:R-:W-:Y:S02]  /*bce0*/  LOP3.LUT R47, R47, 0xff0000ff, RZ, 0xc0, !PT ;  /* 0xff0000ff2f2f7812 */ /* 0x000fe400078ec0ff */
[----:B------:R-:W-:Y:S01]  /*bcf0*/  LOP3.LUT R87, R87, 0xff00, R84, 0xf8, !PT ;  /* 0x0000ff0057577812 */ /* 0x000fe200078ef854 */
[----:B------:R-:W-:Y:S01]  /*bd00*/  IMAD.U32 R84, R86, 0x10000, RZ ;  /* 0x0001000056547824 */ /* 0x000fe200078e00ff */
[----:B------:R-:W-:Y:S01]  /*bd10*/  LOP3.LUT R156, R47, 0xff00, R156, 0xf8, !PT ;  /* 0x0000ff002f9c7812 */ /* 0x000fe200078ef89c */
[----:B------:R-:W-:Y:S01]  /*bd20*/  IMAD.U32 R45, R45, 0x10000, RZ ;  /* 0x000100002d2d7824 */ /* 0x000fe200078e00ff */
[----:B------:R-:W-:Y:S01]  /*bd30*/  SHF.L.U32 R47, R57, 0x10, RZ ;  /* 0x00000010392f7819 */ /* 0x000fe200000006ff */
[----:B------:R-:W-:Y:S01]  /*bd40*/  IMAD.U32 R57, R59, 0x10000, RZ ;  /* 0x000100003b397824 */ /* 0x000fe200078e00ff */
[----:B------:R-:W-:Y:S01]  /*bd50*/  LOP3.LUT R160, R160, 0xff00, R157, 0xf8, !PT ;  /* 0x0000ff00a0a07812 */ /* 0x000fe200078ef89d */
[----:B------:R-:W-:Y:S01]  /*bd60*/  HADD2.F32 R59, -RZ, R58.H1_H1 ;  /* 0x3000003aff3b7230 */ /* 0x000fe20000004100 */
[----:B------:R-:W-:Y:S01]  /*bd70*/  LOP3.LUT R84, R87, 0xff0000, R84, 0xf8, !PT ;  /* 0x00ff000057547812 */ /* 0x000fe200078ef854 */
[----:B------:R-:W-:Y:S01]  /*bd80*/  HADD2.F32 R87, -RZ, R46.H1_H1 ;  /* 0x3000002eff577230 */ /* 0x000fe20000004100 */
[----:B------:R-:W-:-:S02]  /*bd90*/  LOP3.LUT R57, R160, 0xff0000, R57, 0xf8, !PT ;  /* 0x00ff0000a0397812 */ /* 0x000fc400078ef839 */
[----:B------:R-:W-:Y:S02]  /*bda0*/  F2FP.F16.E4M3.UNPACK_B R46, R37 ;  /* 0x00000025ff2e723e */ /* 0x000fe400020006ff */
[----:B------:R-:W-:Y:S01]  /*bdb0*/  F2FP.F16.E4M3.UNPACK_B R44, R57 ;  /* 0x00000039ff2c723e */ /* 0x000fe200020006ff */
[-C--:B------:R-:W-:Y:S01]  /*bdc0*/  FMUL.FTZ R157, R52, R87.reuse ;  /* 0x00000057349d7220 */ /* 0x080fe20000410000 */
[C---:B------:R-:W-:Y:S01]  /*bdd0*/  FMUL.FTZ R87, R50.reuse, R87 ;  /* 0x0000005732577220 */ /* 0x040fe20000410000 */
[----:B------:R-:W-:Y:S01]  /*bde0*/  HADD2.F32 R49, -RZ, R46.H0_H0 ;  /* 0x2000002eff317230 */ /* 0x000fe20000004100 */
[----:B------:R-:W-:Y:S01]  /*bdf0*/  F2FP.F16.E4M3.UNPACK_B R51, R84 ;  /* 0x00000054ff33723e */ /* 0x000fe200020006ff */
[----:B------:R-:W-:Y:S02]  /*be00*/  HADD2.F32 R53, -RZ, R44.H0_H0 ;  /* 0x2000002cff357230 */ /* 0x000fe40000004100 */
[-C--:B------:R-:W-:Y:S01]  /*be10*/  FFMA.FTZ R157, R50, R59.reuse, -R157 ;  /* 0x0000003b329d7223 */ /* 0x080fe2000001089d */
[----:B------:R-:W-:Y:S01]  /*be20*/  FFMA.FTZ R87, R52, R59, R87 ;  /* 0x0000003b34577223 */ /* 0x000fe20000010057 */
[----:B------:R-:W-:Y:S01]  /*be30*/  HADD2.F32 R50, -RZ, R46.H1_H1 ;  /* 0x3000002eff327230 */ /* 0x000fe20000004100 */
[----:B------:R-:W-:Y:S01]  /*be40*/  F2FP.F16.E4M3.UNPACK_B R57, R57.H1 ;  /* 0x00000039ff39723e */ /* 0x000fe200030006ff */
[----:B------:R-:W-:-:S02]  /*be50*/  HADD2.F32 R52, -RZ, R51.H0_H0 ;  /* 0x20000033ff347230 */ /* 0x000fc40000004100 */
[CC--:B------:R-:W-:Y:S01]  /*be60*/  FMUL.FTZ R55, R49.reuse, R53.reuse ;  /* 0x0000003531377220 */ /* 0x0c0fe20000410000 */
[C---:B------:R-:W-:Y:S01]  /*be70*/  FMUL.FTZ R46, R42.reuse, R53 ;  /* 0x000000352a2e7220 */ /* 0x040fe20000410000 */
[----:B------:R-:W-:Y:S01]  /*be80*/  HADD2.F32 R53, -RZ, R44.H1_H1 ;  /* 0x3000002cff357230 */ /* 0x000fe20000004100 */
[----:B------:R-:W-:Y:S01]  /*be90*/  F2FP.F16.E4M3.UNPACK_B R84, R84.H1 ;  /* 0x00000054ff54723e */ /* 0x000fe200030006ff */
[----:B------:R-:W-:Y:S02]  /*bea0*/  HADD2.F32 R44, -RZ, R43.H1_H1 ;  /* 0x3000002bff2c7230 */ /* 0x000fe40000004100 */
[-C--:B------:R-:W-:Y:S01]  /*beb0*/  FFMA.FTZ R42, R42, R52.reuse, -R55 ;  /* 0x000000342a2a7223 */ /* 0x080fe20000010837 */
[----:B------:R-:W-:Y:S02]  /*bec0*/  HADD2.F32 R51, -RZ, R51.H1_H1 ;  /* 0x30000033ff337230 */ /* 0x000fe40000004100 */
[----:B------:R-:W-:Y:S01]  /*bed0*/  FFMA.FTZ R43, R49, R52, R46 ;  /* 0x00000034312b7223 */ /* 0x000fe2000001002e */
[-C--:B------:R-:W-:Y:S01]  /*bee0*/  FMUL.FTZ R55, R50, R53.reuse ;  /* 0x0000003532377220 */ /* 0x080fe20000410000 */
[C---:B------:R-:W-:Y:S01]  /*bef0*/  FMUL.FTZ R53, R44.reuse, R53 ;  /* 0x000000352c357220 */ /* 0x040fe20000410000 */
[----:B------:R-:W-:Y:S01]  /*bf00*/  F2FP.F16.E4M3.UNPACK_B R49, R37.H1 ;  /* 0x00000025ff31723e */ /* 0x000fe200030006ff */
[----:B------:R-:W-:Y:S01]  /*bf10*/  HADD2.F32 R52, -RZ, R57.H0_H0 ;  /* 0x20000039ff347230 */ /* 0x000fe20000004100 */
[----:B------:R-:W-:Y:S01]  /*bf20*/  F2FP.F16.E4M3.UNPACK_B R46, R13.H1 ;  /* 0x0000000dff2e723e */ /* 0x000fe200030006ff */
[-C--:B------:R-:W-:Y:S01]  /*bf30*/  FFMA.FTZ R13, R44, R51.reuse, -R55 ;  /* 0x000000332c0d7223 */ /* 0x080fe20000010837 */
[----:B------:R-:W-:Y:S01]  /*bf40*/  FFMA.FTZ R44, R50, R51, R53 ;  /* 0x00000033322c7223 */ /* 0x000fe20000010035 */
[----:B------:R-:W-:Y:S01]  /*bf50*/  HADD2.F32 R51, -RZ, R49.H0_H0 ;  /* 0x20000031ff337230 */ /* 0x000fe20000004100 */
[----:B------:R-:W-:Y:S01]  /*bf60*/  F2FP.SATFINITE.E4M3.F32.PACK_AB_MERGE_C R14, R157, R54, R14 ;  /* 0x000000369d0e723e */ /* 0x000fe2000480700e */
[--C-:B------:R-:W-:Y:S01]  /*bf70*/  HADD2.F32 R37, -RZ, R46.reuse.H0_H0 ;  /* 0x2000002eff257230 */ /* 0x100fe20000004100 */
[----:B------:R-:W-:Y:S01]  /*bf80*/  LOP3.LUT R45, R156, 0xff0000, R45, 0xf8, !PT ;  /* 0x00ff00009c2d7812 */ /* 0x000fe200078ef82d */
[----:B------:R-:W-:-:S02]  /*bf90*/  HADD2.F32 R50, -RZ, R46.H1_H1 ;  /* 0x3000002eff327230 */ /* 0x000fc40000004100 */
[-C--:B------:R-:W-:Y:S01]  /*bfa0*/  FMUL.FTZ R54, R51, R52.reuse ;  /* 0x0000003433367220 */ /* 0x080fe20000410000 */
[--C-:B------:R-:W-:Y:S02]  /*bfb0*/  HADD2.F32 R46, -RZ, R84.reuse.H0_H0 ;  /* 0x20000054ff2e7230 */ /* 0x100fe40000004100 */
[C---:B------:R-:W-:Y:S01]  /*bfc0*/  FMUL.FTZ R52, R37.reuse, R52 ;  /* 0x0000003425347220 */ /* 0x040fe20000410000 */
[----:B------:R-:W-:Y:S01]  /*bfd0*/  HADD2.F32 R57, -RZ, R57.H1_H1 ;  /* 0x30000039ff397230 */ /* 0x000fe20000004100 */
[----:B------:R-:W-:Y:S01]  /*bfe0*/  LOP3.LUT R47, R158, 0xff0000, R47, 0xf8, !PT ;  /* 0x00ff00009e2f7812 */ /* 0x000fe200078ef82f */
[----:B------:R-:W-:Y:S02]  /*bff0*/  HADD2.F32 R49, -RZ, R49.H1_H1 ;  /* 0x30000031ff317230 */ /* 0x000fe40000004100 */
[-C--:B------:R-:W-:Y:S01]  /*c000*/  FFMA.FTZ R37, R37, R46.reuse, -R54 ;  /* 0x0000002e25257223 */ /* 0x080fe20000010836 */
[----:B------:R-:W-:Y:S02]  /*c010*/  HADD2.F32 R84, -RZ, R84.H1_H1 ;  /* 0x30000054ff547230 */ /* 0x000fe40000004100 */
[CC--:B------:R-:W-:Y:S01]  /*c020*/  FMUL.FTZ R54, R50.reuse, R57.reuse ;  /* 0x0000003932367220 */ /* 0x0c0fe20000410000 */
[----:B------:R-:W-:Y:S01]  /*c030*/  FFMA.FTZ R46, R51, R46, R52 ;  /* 0x0000002e332e7223 */ /* 0x000fe20000010034 */
[C---:B------:R-:W-:Y:S01]  /*c040*/  FMUL.FTZ R53, R49.reuse, R57 ;  /* 0x0000003931357220 */ /* 0x040fe20000410000 */
[----:B------:R-:W-:Y:S01]  /*c050*/  F2FP.F16.E4M3.UNPACK_B R51, R39 ;  /* 0x00000027ff33723e */ /* 0x000fe200020006ff */
[-C--:B------:R-:W-:Y:S01]  /*c060*/  FFMA.FTZ R49, R49, R84.reuse, R54 ;  /* 0x0000005431317223 */ /* 0x080fe20000010036 */
[----:B------:R-:W-:Y:S01]  /*c070*/  F2FP.F16.E4M3.UNPACK_B R54, R45 ;  /* 0x0000002dff36723e */ /* 0x000fe200020006ff */
[----:B------:R-:W-:Y:S01]  /*c080*/  FFMA.FTZ R50, R50, R84, -R53 ;  /* 0x0000005432327223 */ /* 0x000fe20000010835 */
[----:B------:R-:W-:-:S02]  /*c090*/  F2FP.F16.E4M3.UNPACK_B R52, R15 ;  /* 0x0000000fff34723e */ /* 0x000fc400020006ff */
[----:B------:R-:W-:Y:S01]  /*c0a0*/  F2FP.F16.E4M3.UNPACK_B R53, R15.H1 ;  /* 0x0000000fff35723e */ /* 0x000fe200030006ff */
[----:B------:R-:W-:Y:S01]  /*c0b0*/  HADD2.F32 R85, -RZ, R54.H0_H0 ;  /* 0x20000036ff557230 */ /* 0x000fe20000004100 */
[----:B------:R-:W-:Y:S01]  /*c0c0*/  F2FP.F16.E4M3.UNPACK_B R84, R45.H1 ;  /* 0x0000002dff54723e */ /* 0x000fe200030006ff */
[----:B------:R-:W-:Y:S01]  /*c0d0*/  HADD2.F32 R15, -RZ, R52.H0_H0 ;  /* 0x20000034ff0f7230 */ /* 0x000fe20000004100 */
[----:B------:R-:W-:Y:S01]  /*c0e0*/  F2FP.F16.E4M3.UNPACK_B R57, R39.H1 ;  /* 0x00000027ff39723e */ /* 0x000fe200030006ff */
[----:B------:R-:W-:Y:S01]  /*c0f0*/  HADD2.F32 R55, -RZ, R53.H0_H0 ;  /* 0x20000035ff377230 */ /* 0x000fe20000004100 */
[----:B------:R-:W-:Y:S01]  /*c100*/  F2FP.SATFINITE.E4M3.F32.PACK_AB_MERGE_C R38, R87, R56, R38 ;  /* 0x000000385726723e */ /* 0x000fe20004807026 */
[----:B------:R-:W-:Y:S01]  /*c110*/  HADD2.F32 R56, -RZ, R51.H0_H0 ;  /* 0x20000033ff387230 */ /* 0x000fe20000004100 */
[-C--:B------:R-:W-:Y:S01]  /*c120*/  F2FP.F16.E4M3.UNPACK_B R39, R47.reuse ;  /* 0x0000002fff27723e */ /* 0x080fe200020006ff */
[----:B------:R-:W-:Y:S01]  /*c130*/  HADD2.F32 R86, -RZ, R84.H0_H0 ;  /* 0x20000054ff567230 */ /* 0x000fe20000004100 */
[----:B------:R-:W-:Y:S01]  /*c140*/  F2FP.F16.E4M3.UNPACK_B R47, R47.H1 ;  /* 0x0000002fff2f723e */ /* 0x000fe200030006ff */
[----:B------:R-:W-:-:S02]  /*c150*/  HADD2.F32 R58, -RZ, R57.H0_H0 ;  /* 0x20000039ff3a7230 */ /* 0x000fc40000004100 */
[-C--:B------:R-:W-:Y:S01]  /*c160*/  FMUL.FTZ R156, R56, R85.reuse ;  /* 0x00000055389c7220 */ /* 0x080fe20000410000 */
[----:B------:R-:W-:Y:S02]  /*c170*/  HADD2.F32 R45, -RZ, R39.H0_H0 ;  /* 0x20000027ff2d7230 */ /* 0x000fe40000004100 */
[----:B------:R-:W-:Y:S01]  /*c180*/  FMUL.FTZ R85, R15, R85 ;  /* 0x000000550f557220 */ /* 0x000fe20000410000 */
[----:B------:R-:W-:Y:S02]  /*c190*/  HADD2.F32 R59, -RZ, R47.H0_H0 ;  /* 0x2000002fff3b7230 */ /* 0x000fe40000004100 */
[----:B------:R-:W-:Y:S01]  /*c1a0*/  FMUL.FTZ R87, R55, R86 ;  /* 0x0000005637577220 */ /* 0x000fe20000410000 */
[----:B------:R-:W-:Y:S02]  /*c1b0*/  HADD2.F32 R57, -RZ, R57.H1_H1 ;  /* 0x30000039ff397230 */ /* 0x000fe40000004100 */
[----:B------:R-:W-:Y:S01]  /*c1c0*/  FFMA.FTZ R15, R15, R45, -R156 ;  /* 0x0000002d0f0f7223 */ /* 0x000fe2000001089c */
[----:B------:R-:W-:-:S02]  /*c1d0*/  HADD2.F32 R84, -RZ, R84.H1_H1 ;  /* 0x30000054ff547230 */ /* 0x000fc40000004100 */
[----:B------:R-:W-:Y:S01]  /*c1e0*/  FFMA.FTZ R45, R56, R45, R85 ;  /* 0x0000002d382d7223 */ /* 0x000fe20000010055 */
[----:B------:R-:W-:Y:S02]  /*c1f0*/  HADD2.F32 R53, -RZ, R53.H1_H1 ;  /* 0x30000035ff357230 */ /* 0x000fe40000004100 */
[C---:B------:R-:W-:Y:S01]  /*c200*/  FMUL.FTZ R158, R58.reuse, R86 ;  /* 0x000000563a9e7220 */ /* 0x040fe20000410000 */
[----:B------:R-:W-:Y:S01]  /*c210*/  FFMA.FTZ R56, R58, R59, R87 ;  /* 0x0000003b3a387223 */ /* 0x000fe20000010057 */
[----:B------:R-:W-:Y:S02]  /*c220*/  HADD2.F32 R51, -RZ, R51.H1_H1 ;  /* 0x30000033ff337230 */ /* 0x000fe40000004100 */
[-C--:B------:R-:W-:Y:S01]  /*c230*/  FMUL.FTZ R86, R57, R84.reuse ;  /* 0x0000005439567220 */ /* 0x080fe20000410000 */
[----:B------:R-:W-:Y:S02]  /*c240*/  HADD2.F32 R58, -RZ, R54.H1_H1 ;  /* 0x30000036ff3a7230 */ /* 0x000fe40000004100 */
[----:B------:R-:W-:Y:S01]  /*c250*/  FMUL.FTZ R84, R53, R84 ;  /* 0x0000005435547220 */ /* 0x000fe20000410000 */
[----:B------:R-:W-:-:S02]  /*c260*/  HADD2.F32 R52, -RZ, R52.H1_H1 ;  /* 0x30000034ff347230 */ /* 0x000fc40000004100 */
[----:B------:R-:W-:Y:S01]  /*c270*/  FFMA.FTZ R55, R55, R59, -R158 ;  /* 0x0000003b37377223 */ /* 0x000fe2000001089e */
[----:B------:R-:W-:Y:S02]  /*c280*/  HADD2.F32 R54, -RZ, R47.H1_H1 ;  /* 0x3000002fff367230 */ /* 0x000fe40000004100 */
[-C--:B------:R-:W-:Y:S01]  /*c290*/  FMUL.FTZ R47, R51, R58.reuse ;  /* 0x0000003a332f7220 */ /* 0x080fe20000410000 */
[----:B------:R-:W-:Y:S02]  /*c2a0*/  HADD2.F32 R39, -RZ, R39.H1_H1 ;  /* 0x30000027ff277230 */ /* 0x000fe40000004100 */
[----:B------:R-:W-:Y:S01]  /*c2b0*/  FMUL.FTZ R58, R52, R58 ;  /* 0x0000003a343a7220 */ /* 0x000fe20000410000 */
[----:B------:R-:W-:Y:S01]  /*c2c0*/  F2FP.SATFINITE.E4M3.F32.PACK_AB_MERGE_C R37, R50, R37, RZ ;  /* 0x000000253225723e */ /* 0x000fe200048070ff */
[-C--:B------:R-:W-:Y:S01]  /*c2d0*/  FFMA.FTZ R86, R53, R54.reuse, -R86 ;  /* 0x0000003635567223 */ /* 0x080fe20000010856 */
[----:B------:R-:W-:Y:S01]  /*c2e0*/  FFMA.FTZ R57, R57, R54, R84 ;  /* 0x0000003639397223 */ /* 0x000fe20000010054 */
[-C--:B------:R-:W-:Y:S01]  /*c2f0*/  FFMA.FTZ R52, R52, R39.reuse, -R47 ;  /* 0x0000002734347223 */ /* 0x080fe2000001082f */
[----:B------:R-:W-:Y:S01]  /*c300*/  FFMA.FTZ R58, R51, R39, R58 ;  /* 0x00000027333a7223 */ /* 0x000fe2000001003a */
[----:B------:R-:W-:-:S02]  /*c310*/  F2FP.SATFINITE.E4M3.F32.PACK_AB_MERGE_C R46, R49, R46, RZ ;  /* 0x0000002e312e723e */ /* 0x000fc400048070ff */
[----:B------:R-:W-:Y:S02]  /*c320*/  F2FP.SATFINITE.E4M3.F32.PACK_AB_MERGE_C R55, R86, R55, RZ ;  /* 0x000000375637723e */ /* 0x000fe400048070ff */
[----:B------:R-:W-:Y:S02]  /*c330*/  F2FP.SATFINITE.E4M3.F32.PACK_AB_MERGE_C R56, R57, R56, RZ ;  /* 0x000000383938723e */ /* 0x000fe400048070ff */
[----:B------:R-:W-:Y:S02]  /*c340*/  F2FP.SATFINITE.E4M3.F32.PACK_AB_MERGE_C R13, R13, R42, R37 ;  /* 0x0000002a0d0d723e */ /* 0x000fe40004807025 */
[----:B------:R-:W-:Y:S02]  /*c350*/  F2FP.SATFINITE.E4M3.F32.PACK_AB_MERGE_C R15, R52, R15, R55 ;  /* 0x0000000f340f723e */ /* 0x000fe40004807037 */
[----:B------:R-:W-:Y:S02]  /*c360*/  F2FP.SATFINITE.E4M3.F32.PACK_AB_MERGE_C R37, R44, R43, R46 ;  /* 0x0000002b2c25723e */ /* 0x000fe4000480702e */
[----:B------:R-:W-:-:S07]  /*c370*/  F2FP.SATFINITE.E4M3.F32.PACK_AB_MERGE_C R39, R58, R45, R56 ;  /* 0x0000002d3a27723e */ /* 0x000fce0004807038 */
.L_x_518:
[----:B------:R-:W-:Y:S05]  /*c380*/  BSYNC B2 ;  /* 0x0000000000027941 */ /* 0x000fea0003800000 */
.L_x_517:
[----:B------:R-:W-:Y:S01]  /*c390*/  ISETP.GE.AND P2, PT, R48, R137, PT ;  /* 0x000000893000720c */ /* 0x000fe20003f46270 */
[----:B0-----:R0:W-:-:S12]  /*c3a0*/  ST.E.128 desc[UR50][R40.64], R12 ;  /* 0x0000000c28007985 */ /* 0x0011d8000c101d32 */
[----:B------:R-:W-:-:S04]  /*c3b0*/  @!P2 IADD3 R42, P5, R11, R48, RZ ;  /* 0x000000300b2aa210 */ /* 0x000fc80007fbe0ff */
[----:B------:R-:W-:-:S05]  /*c3c0*/  @!P2 LEA.HI.X.SX32 R43, R48, R155, 0x1, P5 ;  /* 0x0000009b302ba211 */ /* 0x000fca00028f0eff */
[----:B---3--:R0:W-:Y:S04]  /*c3d0*/  @!P2 ST.E.128 desc[UR50][R42.64], R36 ;  /* 0x000000242a00a985 */ /* 0x0081e8000c101d32 */
.L_x_508:
[----:B------:R-:W-:Y:S05]  /*c3e0*/  BSYNC B1 ;  /* 0x0000000000017941 */ /* 0x000fea0003800000 */
.L_x_507:
[----:B------:R-:W-:-:S03]  /*c3f0*/  UMOV UR4, 0xffffffff ;  /* 0xffffffff00047882 */ /* 0x000fc60000000000 */
[----:B------:R-:W-:Y:S05]  /*c400*/  BRA.DIV UR4, `(.L_x_519) ;  /* 0x000001ce04107947 */ /* 0x000fea000b800000 */
[----:B------:R0:W0:Y:S04]  /*c410*/  SHFL.IDX PT, R44, R119, 0x1, 0x1e1f ;  /* 0x003e1f00772c7f89 */ /* 0x00002800000e0000 */
[----:B-1----:R-:W1:Y:S02]  /*c420*/  SHFL.IDX PT, R120, R120, 0x1, 0x1e1f ;  /* 0x003e1f0078787f89 */ /* 0x002e6400000e0000 */
.L_x_788:
[----:B------:R-:W-:Y:S05]  /*c430*/  @P4 BRA `(.L_x_476) ;  /* 0x0000003400344947 */ /* 0x000fea0003800000 */
[----:B------:R-:W-:Y:S01]  /*c440*/  ISETP.NE.AND P2, PT, R28, RZ, PT ;  /* 0x000000ff1c00720c */ /* 0x000fe20003f45270 */
[----:B------:R-:W-:-:S12]  /*c450*/  BSSY B1, `(.L_x_520) ;  /* 0x00000f2000017945 */ /* 0x000fd80003800000 */
[----:B------:R-:W-:Y:S05]  /*c460*/  @!P2 BRA `(.L_x_521) ;  /* 0x0000000c00c0a947 */ /* 0x000fea0003800000 */
[----:B----4-:R-:W-:Y:S01]  /*c470*/  SEL R11, R121, R146, !P0 ;  /* 0x00000092790b7207 */ /* 0x010fe20004000000 */
[----:B------:R-:W-:Y:S01]  /*c480*/  BSSY B2, `(.L_x_522) ;  /* 0x00000ec000027945 */ /* 0x000fe20003800000 */
[----:B01----:R-:W-:Y:S02]  /*c490*/  IADD3 R40, P2, R21, R120, RZ ;  /* 0x0000007815287210 */ /* 0x003fe40007f5e0ff */
[----:B------:R-:W-:Y:S02]  /*c4a0*/  SHF.R.S32.HI R12, RZ, 0x1f, R11 ;  /* 0x0000001fff0c7819 */ /* 0x000fe4000001140b */
[----:B------:R-:W-:Y:S02]  /*c4b0*/  IADD3.X R41, R44, R113, RZ, P2, !PT ;  /* 0x000000712c297210 */ /* 0x000fe400017fe4ff */
[----:B------:R-:W-:-:S04]  /*c4c0*/  LEA.HI R12, R12, R11, RZ, 0x5 ;  /* 0x0000000b0c0c7211 */ /* 0x000fc800078f28ff */
[----:B------:R-:W-:-:S04]  /*c4d0*/  LEA.HI.SX32 R12, R12, R117, 0x1b ;  /* 0x000000750c0c7211 */ /* 0x000fc800078fdaff */
[----:B------:R-:W-:Y:S01]  /*c4e0*/  SHF.R.S32.HI R13, RZ, 0x1f, R12 ;  /* 0x0000001fff0d7819 */ /* 0x000fe2000001140c */
[----:B------:R-:W-:-:S03]  /*c4f0*/  IMAD.SHL.U32 R11, R12, 0x10, RZ ;  /* 0x000000100c0b7824 */ /* 0x000fc600078e00ff */
[----:B------:R-:W-:Y:S02]  /*c500*/  LEA.HI R13, R13, R12, RZ, 0x2 ;  /* 0x0000000c0d0d7211 */ /* 0x000fe400078f10ff */
[----:B------:R-:W-:Y:S02]  /*c510*/  ISETP.GE.AND P2, PT, R11, R137, PT ;  /* 0x000000890b00720c */ /* 0x000fe40003f46270 */
[----:B------:R-:W-:-:S05]  /*c520*/  SHF.R.S32.HI R12, RZ, 0x2, R13 ;  /* 0x00000002ff0c7819 */ /* 0x000fca000001140d */
[----:B------:R-:W-:-:S06]  /*c530*/  IMAD R12, R12, 0x2800, R213 ;  /* 0x000028000c0c7824 */ /* 0x000fcc00078e02d5 */
[----:B------:R-:W-:-:S04]  /*c540*/  @!P2 IADD3 R42, P4, R11, R120, RZ ;  /* 0x000000780b2aa210 */ /* 0x000fc80007f9e0ff */
[----:B------:R-:W-:Y:S02]  /*c550*/  @!P2 LEA.HI.X.SX32 R43, R11, R44, 0x1, P4 ;  /* 0x0000002c0b2ba211 */ /* 0x000fe400020f0eff */
[----:B------:R-:W-:Y:S02]  /*c560*/  LOP3.LUT R11, R212, 0x30, R11, 0xf8, !PT ;  /* 0x00000030d40b7812 */ /* 0x000fe400078ef80b */
[----:B------:R-:W-:Y:S02]  /*c570*/  ISETP.GE.AND P4, PT, R16, R118, PT ;  /* 0x000000761000720c */ /* 0x000fe40003f86270 */
[----:B------:R-:W-:-:S05]  /*c580*/  LOP3.LUT R11, R11, R4, RZ, 0x3c, !PT ;  /* 0x000000040b0b7212 */ /* 0x000fca00078e3cff */
[----:B------:R-:W-:Y:S02]  /*c590*/  IMAD.IADD R12, R12, 0x1, R11 ;  /* 0x000000010c0c7824 */ /* 0x000fe400078e020b */
[C---:B------:R-:W-:Y:S02]  /*c5a0*/  IMAD R11, R19.reuse, 0x7800, R133 ;  /* 0x00007800130b7824 */ /* 0x040fe400078e0285 */
[----:B------:R-:W-:Y:S02]  /*c5b0*/  IMAD R13, R19, 0x7800, R12 ;  /* 0x00007800130d7824 */ /* 0x000fe400078e020c */
[C---:B------:R-:W-:Y:S02]  /*c5c0*/  IMAD.IADD R11, R18.reuse, 0x1, R11 ;  /* 0x00000001120b7824 */ /* 0x040fe400078e020b */
[----:B------:R-:W-:-:S03]  /*c5d0*/  IMAD.IADD R36, R18, 0x1, R13 ;  /* 0x0000000112247824 */ /* 0x000fc600078e020d */
[----:B------:R0:W1:Y:S04]  /*c5e0*/  LDS.128 R12, [R11+0x1a400] ;  /* 0x01a400000b0c7984 */ /* 0x0000680000000c00 */
[----:B------:R-:W4:Y:S01]  /*c5f0*/  LDS.128 R36, [R36+0x1a400] ;  /* 0x01a4000024247984 */ /* 0x000f220000000c00 */
[----:B------:R-:W-:Y:S05]  /*c600*/  @P4 BRA `(.L_x_523) ;  /* 0x0000000c004c4947 */ /* 0x000fea0003800000 */
[----:B------:R-:W-:Y:S01]  /*c610*/  SHF.R.U32.HI R45, RZ, 0x8, R73 ;  /* 0x00000008ff2d7819 */ /* 0x000fe20000011649 */
[----:B----4-:R-:W-:Y:S01]  /*c620*/  IMAD.MOV.U32 R49, RZ, RZ, R36 ;  /* 0x000000ffff317224 */ /* 0x010fe200078e0024 */
[----:B-1----:R-:W-:Y:S02]  /*c630*/  MOV R48, R12 ;  /* 0x0000000c00307202 */ /* 0x002fe40000000f00 */
[----:B------:R-:W-:Y:S01]  /*c640*/  SHF.R.U32.HI R51, RZ, 0x8, R75 ;  /* 0x00000008ff337819 */ /* 0x000fe2000001164b */
[----:B------:R-:W-:Y:S01]  /*c650*/  IMAD.SHL.U32 R12, R45, 0x100, RZ ;  /* 0x000001002d0c7824 */ /* 0x000fe200078e00ff */
[----:B0-----:R-:W-:Y:S01]  /*c660*/  LOP3.LUT R11, R73, 0xff0000ff, RZ, 0xc0, !PT ;  /* 0xff0000ff490b7812 */ /* 0x001fe200078ec0ff */
[----:B------:R-:W-:Y:S01]  /*c670*/  IMAD.MOV.U32 R45, RZ, RZ, R14 ;  /* 0x000000ffff2d7224 */ /* 0x000fe200078e000e */
[----:B------:R-:W-:Y:S01]  /*c680*/  SHF.R.U32.HI R56, RZ, 0x10, R73 ;  /* 0x00000010ff387819 */ /* 0x000fe20000011649 */
[----:B------:R-:W-:Y:S01]  /*c690*/  IMAD.SHL.U32 R51, R51, 0x100, RZ ;  /* 0x0000010033337824 */ /* 0x000fe200078e00ff */
[----:B------:R-:W-:-:S02]  /*c6a0*/  SHF.R.U32.HI R53, RZ, 0x8, R61 ;  /* 0x00000008ff357819 */ /* 0x000fc4000001163d */
[----:B------:R-:W-:Y:S02]  /*c6b0*/  SHF.R.U32.HI R54, RZ, 0x10, R75 ;  /* 0x00000010ff367819 */ /* 0x000fe4000001164b */
[----:B------:R-:W-:Y:S01]  /*c6c0*/  SHF.R.U32.HI R55, RZ, 0x8, R63 ;  /* 0x00000008ff377819 */ /* 0x000fe2000001163f */
[----:B------:R-:W-:Y:S01]  /*c6d0*/  IMAD.SHL.U32 R53, R53, 0x100, RZ ;  /* 0x0000010035357824 */ /* 0x000fe200078e00ff */
[----:B------:R-:W-:Y:S02]  /*c6e0*/  LOP3.LUT R11, R11, 0xff00, R12, 0xf8, !PT ;  /* 0x0000ff000b0b7812 */ /* 0x000fe400078ef80c */
[----:B------:R-:W-:Y:S01]  /*c6f0*/  SHF.L.U32 R14, R56, 0x10, RZ ;  /* 0x00000010380e7819 */ /* 0x000fe200000006ff */
[----:B------:R-:W-:Y:S01]  /*c700*/  IMAD.SHL.U32 R55, R55, 0x100, RZ ;  /* 0x0000010037377824 */ /* 0x000fe200078e00ff */
[----:B------:R-:W-:Y:S02]  /*c710*/  LOP3.LUT R46, R75, 0xff0000ff, RZ, 0xc0, !PT ;  /* 0xff0000ff4b2e7812 */ /* 0x000fe400078ec0ff */
[----:B------:R-:W-:-:S02]  /*c720*/  LOP3.LUT R50, R61, 0xff0000ff, RZ, 0xc0, !PT ;  /* 0xff0000ff3d327812 */ /* 0x000fc400078ec0ff */
[----:B------:R-:W-:Y:S01]  /*c730*/  LOP3.LUT R14, R11, 0xff0000, R14, 0xf8, !PT ;  /* 0x00ff00000b0e7812 */ /* 0x000fe200078ef80e */
[----:B------:R-:W-:Y:S01]  /*c740*/  IMAD.U32 R11, R54, 0x10000, RZ ;  /* 0x00010000360b7824 */ /* 0x000fe200078e00ff */
[----:B------:R-:W-:Y:S02]  /*c750*/  LOP3.LUT R46, R46, 0xff00, R51, 0xf8, !PT ;  /* 0x0000ff002e2e7812 */ /* 0x000fe400078ef833 */
[----:B------:R-:W-:Y:S02]  /*c760*/  LOP3.LUT R52, R63, 0xff0000ff, RZ, 0xc0, !PT ;  /* 0xff0000ff3f347812 */ /* 0x000fe400078ec0ff */
[----:B------:R-:W-:Y:S02]  /*c770*/  LOP3.LUT R36, R50, 0xff00, R53, 0xf8, !PT ;  /* 0x0000ff0032247812 */ /* 0x000fe400078ef835 */
[----:B------:R-:W-:Y:S02]  /*c780*/  F2FP.F16.E4M3.UNPACK_B R54, R147.H1 ;  /* 0x00000093ff36723e */ /* 0x000fe400030006ff */
[----:B------:R-:W-:-:S02]  /*c790*/  F2FP.F16.E4M3.UNPACK_B R51, R49.H1 ;  /* 0x00000031ff33723e */ /* 0x000fc400030006ff */
[----:B------:R-:W-:Y:S02]  /*c7a0*/  F2FP.F16.E4M3.UNPACK_B R50, R48.H1 ;  /* 0x00000030ff32723e */ /* 0x000fe400030006ff */
[----:B------:R-:W-:Y:S01]  /*c7b0*/  LOP3.LUT R12, R52, 0xff00, R55, 0xf8, !PT ;  /* 0x0000ff00340c7812 */ /* 0x000fe200078ef837 */
[----:B------:R-:W-:Y:S01]  /*c7c0*/  HADD2.F32 R55, -RZ, R54.H0_H0 ;  /* 0x20000036ff377230 */ /* 0x000fe20000004100 */
[----:B------:R-:W-:Y:S01]  /*c7d0*/  LOP3.LUT R11, R46, 0xff0000, R11, 0xf8, !PT ;  /* 0x00ff00002e0b7812 */ /* 0x000fe200078ef80b */
[----:B------:R-:W-:Y:S01]  /*c7e0*/  HADD2.F32 R46, -RZ, R51.H0_H0 ;  /* 0x20000033ff2e7230 */ /* 0x000fe20000004100 */
[----:B------:R-:W-:Y:S01]  /*c7f0*/  MOV R47, R38 ;  /* 0x00000026002f7202 */ /* 0x000fe20000000f00 */
[----:B------:R-:W-:Y:S01]  /*c800*/  HADD2.F32 R38, -RZ, R50.H0_H0 ;  /* 0x20000032ff267230 */ /* 0x000fe20000004100 */
[----:B------:R-:W-:Y:S01]  /*c810*/  F2FP.F16.E4M3.UNPACK_B R52, R149.H1 ;  /* 0x00000095ff34723e */ /* 0x000fe200030006ff */
[----:B------:R-:W-:Y:S01]  /*c820*/  HADD2.F32 R54, -RZ, R54.H1_H1 ;  /* 0x30000036ff367230 */ /* 0x000fe20000004100 */
[----:B------:R-:W-:Y:S01]  /*c830*/  SHF.R.U32.HI R57, RZ, 0x10, R61 ;  /* 0x00000010ff397819 */ /* 0x000fe2000001163d */
[----:B------:R-:W-:Y:S01]  /*c840*/  FMUL.FTZ R61, R46, R55 ;  /* 0x000000372e3d7220 */ /* 0x000fe20000410000 */
[----:B------:R-:W-:Y:S01]  /*c850*/  SHF.R.U32.HI R59, RZ, 0x10, R63 ;  /* 0x00000010ff3b7819 */ /* 0x000fe2000001163f */
[----:B------:R-:W-:-:S02]  /*c860*/  HADD2.F32 R53, -RZ, R52.H0_H0 ;  /* 0x20000034ff357230 */ /* 0x000fc40000004100 */
[C---:B------:R-:W-:Y:S01]  /*c870*/  FMUL.FTZ R55, R38.reuse, R55 ;  /* 0x0000003726377220 */ /* 0x040fe20000410000 */
[----:B------:R-:W-:Y:S01]  /*c880*/  HADD2.F32 R50, -RZ, R50.H1_H1 ;  /* 0x30000032ff327230 */ /* 0x000fe20000004100 */
[----:B------:R-:W-:Y:S01]  /*c890*/  F2FP.F16.E4M3.UNPACK_B R147, R147 ;  /* 0x00000093ff93723e */ /* 0x000fe200020006ff */
[----:B------:R-:W-:Y:S02]  /*c8a0*/  IMAD.U32 R59, R59, 0x10000, RZ ;  /* 0x000100003b3b7824 */ /* 0x000fe400078e00ff */
[-C--:B------:R-:W-:Y:S01]  /*c8b0*/  FFMA.FTZ R38, R38, R53.reuse, -R61 ;  /* 0x0000003526267223 */ /* 0x080fe2000001083d */
[----:B------:R-:W-:Y:S01]  /*c8c0*/  FFMA.FTZ R46, R46, R53, R55 ;  /* 0x000000352e2e7223 */ /* 0x000fe20000010037 */
[----:B------:R-:W-:Y:S01]  /*c8d0*/  HADD2.F32 R51, -RZ, R51.H1_H1 ;  /* 0x30000033ff337230 */ /* 0x000fe20000004100 */
[----:B------:R-:W-:Y:S01]  /*c8e0*/  F2FP.F16.E4M3.UNPACK_B R53, R49 ;  /* 0x00000031ff35723e */ /* 0x000fe200020006ff */
[----:B------:R-:W-:Y:S01]  /*c8f0*/  HADD2.F32 R55, -RZ, R52.H1_H1 ;  /* 0x30000034ff377230 */ /* 0x000fe20000004100 */
[----:B------:R-:W-:Y:S01]  /*c900*/  F2FP.F16.E4M3.UNPACK_B R52, R48 ;  /* 0x00000030ff34723e */ /* 0x000fe200020006ff */
[----:B------:R-:W-:Y:S01]  /*c910*/  IMAD.U32 R57, R57, 0x10000, RZ ;  /* 0x0001000039397824 */ /* 0x000fe200078e00ff */
[----:B------:R-:W-:Y:S01]  /*c920*/  LOP3.LUT R12, R12, 0xff0000, R59, 0xf8, !PT ;  /* 0x00ff00000c0c7812 */ /* 0x000fe200078ef83b */
[-C--:B------:R-:W-:Y:S01]  /*c930*/  FMUL.FTZ R49, R51, R54.reuse ;  /* 0x0000003633317220 */ /* 0x080fe20000410000 */
[----:B------:R-:W-:Y:S01]  /*c940*/  FMUL.FTZ R56, R50, R54 ;  /* 0x0000003632387220 */ /* 0x000fe20000410000 */
[----:B------:R-:W-:Y:S01]  /*c950*/  F2FP.F16.E4M3.UNPACK_B R149, R149 ;  /* 0x00000095ff95723e */ /* 0x000fe200020006ff */
[----:B------:R-:W-:Y:S01]  /*c960*/  HADD2.F32 R59, -RZ, R147.H0_H0 ;  /* 0x20000093ff3b7230 */ /* 0x000fe20000004100 */
[----:B------:R-:W-:Y:S01]  /*c970*/  LOP3.LUT R36, R36, 0xff0000, R57, 0xf8, !PT ;  /* 0x00ff000024247812 */ /* 0x000fe200078ef839 */
[----:B------:R-:W-:-:S02]  /*c980*/  HADD2.F32 R54, -RZ, R53.H0_H0 ;  /* 0x20000035ff367230 */ /* 0x000fc40000004100 */
[-C--:B------:R-:W-:Y:S01]  /*c990*/  FFMA.FTZ R49, R50, R55.reuse, -R49 ;  /* 0x0000003732317223 */ /* 0x080fe20000010831 */
[--C-:B------:R-:W-:Y:S02]  /*c9a0*/  HADD2.F32 R48, -RZ, R52.reuse.H0_H0 ;  /* 0x20000034ff307230 */ /* 0x100fe40000004100 */
[----:B------:R-:W-:Y:S01]  /*c9b0*/  FFMA.FTZ R51, R51, R55, R56 ;  /* 0x0000003733337223 */ /* 0x000fe20000010038 */
[----:B------:R-:W-:Y:S02]  /*c9c0*/  HADD2.F32 R57, -RZ, R149.H0_H0 ;  /* 0x20000095ff397230 */ /* 0x000fe40000004100 */
[-C--:B------:R-:W-:Y:S01]  /*c9d0*/  FMUL.FTZ R61, R54, R59.reuse ;  /* 0x0000003b363d7220 */ /* 0x080fe20000410000 */
[----:B------:R-:W-:Y:S02]  /*c9e0*/  HADD2.F32 R147, -RZ, R147.H1_H1 ;  /* 0x30000093ff937230 */ /* 0x000fe40000004100 */
[----:B------:R-:W-:Y:S01]  /*c9f0*/  FMUL.FTZ R59, R48, R59 ;  /* 0x0000003b303b7220 */ /* 0x000fe20000410000 */
[----:B------:R-:W-:Y:S01]  /*ca00*/  HADD2.F32 R55, -RZ, R53.H1_H1 ;  /* 0x30000035ff377230 */ /* 0x000fe20000004100 */
[----:B------:R-:W-:Y:S01]  /*ca10*/  F2FP.F16.E4M3.UNPACK_B R56, R47.H1 ;  /* 0x0000002fff38723e */ /* 0x000fe200030006ff */
[----:B------:R-:W-:-:S02]  /*ca20*/  HADD2.F32 R52, -RZ, R52.H1_H1 ;  /* 0x30000034ff347230 */ /* 0x000fc40000004100 */
[----:B------:R-:W-:Y:S01]  /*ca30*/  FFMA.FTZ R50, R54, R57, R59 ;  /* 0x0000003936327223 */ /* 0x000fe2000001003b */
[----:B------:R-:W-:Y:S02]  /*ca40*/  HADD2.F32 R149, -RZ, R149.H1_H1 ;  /* 0x30000095ff957230 */ /* 0x000fe40000004100 */
[-C--:B------:R-:W-:Y:S01]  /*ca50*/  FMUL.FTZ R53, R55, R147.reuse ;  /* 0x0000009337357220 */ /* 0x080fe20000410000 */
[----:B------:R-:W-:Y:S01]  /*ca60*/  F2FP.F16.E4M3.UNPACK_B R54, R148.H1 ;  /* 0x00000094ff36723e */ /* 0x000fe200030006ff */
[----:B------:R-:W-:Y:S01]  /*ca70*/  FMUL.FTZ R58, R52, R147 ;  /* 0x00000093343a7220 */ /* 0x000fe20000410000 */
[----:B------:R-:W-:Y:S01]  /*ca80*/  FFMA.FTZ R48, R48, R57, -R61 ;  /* 0x0000003930307223 */ /* 0x000fe2000001083d */
[----:B------:R-:W-:Y:S01]  /*ca90*/  FFMA.FTZ R53, R52, R149, -R53 ;  /* 0x0000009534357223 */ /* 0x000fe20000010835 */
[----:B------:R-:W-:Y:S01]  /*caa0*/  F2FP.F16.E4M3.UNPACK_B R59, R150.H1 ;  /* 0x00000096ff3b723e */ /* 0x000fe200030006ff */
[----:B------:R-:W-:Y:S01]  /*cab0*/  HADD2.F32 R61, -RZ, R54.H0_H0 ;  /* 0x20000036ff3d7230 */ /* 0x000fe20000004100 */
[----:B------:R-:W-:Y:S01]  /*cac0*/  F2FP.F16.E4M3.UNPACK_B R52, R45.H1 ;  /* 0x0000002dff34723e */ /* 0x000fe200030006ff */
[----:B------:R-:W-:-:S02]  /*cad0*/  HADD2.F32 R57, -RZ, R56.H0_H0 ;  /* 0x20000038ff397230 */ /* 0x000fc40000004100 */
[----:B------:R-:W-:Y:S01]  /*cae0*/  FFMA.FTZ R55, R55, R149, R58 ;  /* 0x0000009537377223 */ /* 0x000fe2000001003a */
[----:B------:R-:W-:Y:S01]  /*caf0*/  HADD2.F32 R63, -RZ, R54.H1_H1 ;  /* 0x30000036ff3f7230 */ /* 0x000fe20000004100 */
[----:B------:R-:W-:Y:S01]  /*cb00*/  F2FP.F16.E4M3.UNPACK_B R148, R148 ;  /* 0x00000094ff94723e */ /* 0x000fe200020006ff */
[----:B------:R-:W-:Y:S02]  /*cb10*/  HADD2.F32 R54, -RZ, R52.H0_H0 ;  /* 0x20000034ff367230 */ /* 0x000fe40000004100 */
[----:B------:R-:W-:Y:S01]  /*cb20*/  FMUL.FTZ R73, R57, R61 ;  /* 0x0000003d39497220 */ /* 0x000fe20000410000 */
[----:B------:R-:W-:Y:S01]  /*cb30*/  HADD2.F32 R60, -RZ, R59.H0_H0 ;  /* 0x2000003bff3c7230 */ /* 0x000fe20000004100 */
[----:B------:R-:W-:Y:S01]  /*cb40*/  F2FP.F16.E4M3.UNPACK_B R45, R45 ;  /* 0x0000002dff2d723e */ /* 0x000fe200020006ff */
[----:B------:R-:W-:Y:S02]  /*cb50*/  HADD2.F32 R58, -RZ, R56.H1_H1 ;  /* 0x30000038ff3a7230 */ /* 0x000fe40000004100 */
[----:B------:R-:W-:Y:S01]  /*cb60*/  FMUL.FTZ R62, R54, R61 ;  /* 0x0000003d363e7220 */ /* 0x000fe20000410000 */
[----:B------:R-:W-:-:S02]  /*cb70*/  HADD2.F32 R56, -RZ, R52.H1_H1 ;  /* 0x30000034ff387230 */ /* 0x000fc40000004100 */
[----:B------:R-:W-:Y:S01]  /*cb80*/  FFMA.FTZ R52, R54, R60, -R73 ;  /* 0x0000003c36347223 */ /* 0x000fe20000010849 */
[----:B------:R-:W-:Y:S02]  /*cb90*/  HADD2.F32 R59, -RZ, R59.H1_H1 ;  /* 0x3000003bff3b7230 */ /* 0x000fe40000004100 */
[----:B------:R-:W-:Y:S01]  /*cba0*/  FMUL.FTZ R61, R58, R63 ;  /* 0x0000003f3a3d7220 */ /* 0x000fe20000410000 */
[----:B------:R-:W-:Y:S01]  /*cbb0*/  F2FP.F16.E4M3.UNPACK_B R54, R47 ;  /* 0x0000002fff36723e */ /* 0x000fe200020006ff */
[C---:B------:R-:W-:Y:S01]  /*cbc0*/  FMUL.FTZ R73, R56.reuse, R63 ;  /* 0x0000003f38497220 */ /* 0x040fe20000410000 */
[----:B------:R-:W-:Y:S01]  /*cbd0*/  F2FP.F16.E4M3.UNPACK_B R150, R150 ;  /* 0x00000096ff96723e */ /* 0x000fe200020006ff */
[-C--:B------:R-:W-:Y:S01]  /*cbe0*/  FFMA.FTZ R63, R56, R59.reuse, -R61 ;  /* 0x0000003b383f7223 */ /* 0x080fe2000001083d */
[----:B------:R-:W-:Y:S02]  /*cbf0*/  HADD2.F32 R47, -RZ, R45.H0_H0 ;  /* 0x2000002dff2f7230 */ /* 0x000fe40000004100 */
[----:B------:R-:W-:Y:S01]  /*cc00*/  FFMA.FTZ R73, R58, R59, R73 ;  /* 0x0000003b3a497223 */ /* 0x000fe20000010049 */
[----:B------:R-:W-:-:S02]  /*cc10*/  HADD2.F32 R58, -RZ, R148.H0_H0 ;  /* 0x20000094ff3a7230 */ /* 0x000fc40000004100 */
[----:B------:R-:W-:Y:S01]  /*cc20*/  FFMA.FTZ R62, R57, R60, R62 ;  /* 0x0000003c393e7223 */ /* 0x000fe2000001003e */
[----:B------:R-:W-:Y:S01]  /*cc30*/  HADD2.F32 R56, -RZ, R54.H0_H0 ;  /* 0x20000036ff387230 */ /* 0x000fe20000004100 */
[----:B------:R-:W-:Y:S01]  /*cc40*/  F2FP.SATFINITE.E4M3.F32.PACK_AB_MERGE_C R46, R51, R46, RZ ;  /* 0x0000002e332e723e */ /* 0x000fe200048070ff */
[----:B------:R-:W-:Y:S02]  /*cc50*/  HADD2.F32 R148, -RZ, R148.H1_H1 ;  /* 0x30000094ff947230 */ /* 0x000fe40000004100 */
[-C--:B------:R-:W-:Y:S01]  /*cc60*/  FMUL.FTZ R59, R47, R58.reuse ;  /* 0x0000003a2f3b7220 */ /* 0x080fe20000410000 */
[----:B------:R-:W-:Y:S02]  /*cc70*/  HADD2.F32 R54, -RZ, R54.H1_H1 ;  /* 0x30000036ff367230 */ /* 0x000fe40000004100 */
[----:B------:R-:W-:Y:S01]  /*cc80*/  FMUL.FTZ R60, R56, R58 ;  /* 0x0000003a383c7220 */ /* 0x000fe20000410000 */
[----:B------:R-:W-:Y:S01]  /*cc90*/  HADD2.F32 R45, -RZ, R45.H1_H1 ;  /* 0x3000002dff2d7230 */ /* 0x000fe20000004100 */
[----:B------:R-:W-:Y:S01]  /*cca0*/  F2FP.SATFINITE.E4M3.F32.PACK_AB_MERGE_C R38, R49, R38, RZ ;  /* 0x000000263126723e */ /* 0x000fe200048070ff */
[----:B------:R-:W-:-:S02]  /*ccb0*/  HADD2.F32 R57, -RZ, R150.H0_H0 ;  /* 0x20000096ff397230 */ /* 0x000fc40000004100 */
[CC--:B------:R-:W-:Y:S01]  /*ccc0*/  FMUL.FTZ R58, R54.reuse, R148.reuse ;  /* 0x00000094363a7220 */ /* 0x0c0fe20000410000 */
[----:B------:R-:W-:Y:S02]  /*ccd0*/  HADD2.F32 R150, -RZ, R150.H1_H1 ;  /* 0x30000096ff967230 */ /* 0x000fe40000004100 */
[----:B------:R-:W-:Y:S01]  /*cce0*/  FMUL.FTZ R61, R45, R148 ;  /* 0x000000942d3d7220 */ /* 0x000fe20000410000 */
[----:B------:R-:W-:Y:S01]  /*ccf0*/  F2FP.F16.E4M3.UNPACK_B R51, R37 ;  /* 0x00000025ff33723e */ /* 0x000fe200020006ff */
[----:B------:R-:W-:Y:S01]  /*cd00*/  FFMA.FTZ R60, R47, R57, -R60 ;  /* 0x000000392f3c7223 */ /* 0x000fe2000001083c */
[----:B------:R-:W-:Y:S01]  /*cd10*/  F2FP.F16.E4M3.UNPACK_B R49, R13 ;  /* 0x0000000dff31723e */ /* 0x000fe200020006ff */
[-C--:B------:R-:W-:Y:S01]  /*cd20*/  FFMA.FTZ R45, R45, R150.reuse, -R58 ;  /* 0x000000962d2d7223 */ /* 0x080fe2000001083a */
[----:B------:R-:W-:Y:S01]  /*cd30*/  FFMA.FTZ R150, R54, R150, R61 ;  /* 0x0000009636967223 */ /* 0x000fe2000001003d */
[----:B------:R-:W-:Y:S01]  /*cd40*/  F2FP.F16.E4M3.UNPACK_B R54, R36 ;  /* 0x00000024ff36723e */ /* 0x000fe200020006ff */
[----:B------:R-:W-:Y:S01]  /*cd50*/  FFMA.FTZ R59, R56, R57, R59 ;  /* 0x00000039383b7223 */ /* 0x000fe2000001003b */
[----:B------:R-:W-:-:S02]  /*cd60*/  F2FP.SATFINITE.E4M3.F32.PACK_AB_MERGE_C R63, R63, R52, RZ ;  /* 0x000000343f3f723e */ /* 0x000fc400048070ff */
[----:B------:R-:W-:Y:S01]  /*cd70*/  F2FP.SATFINITE.E4M3.F32.PACK_AB_MERGE_C R46, R55, R50, R46 ;  /* 0x00000032372e723e */ /* 0x000fe2000480702e */
[----:B------:R-:W-:Y:S01]  /*cd80*/  HADD2.F32 R50, -RZ, R51.H0_H0 ;  /* 0x20000033ff327230 */ /* 0x000fe20000004100 */
[----:B------:R-:W-:Y:S01]  /*cd90*/  F2FP.SATFINITE.E4M3.F32.PACK_AB_MERGE_C R62, R73, R62, RZ ;  /* 0x0000003e493e723e */ /* 0x000fe200048070ff */
[--C-:B------:R-:W-:Y:S01]  /*cda0*/  HADD2.F32 R57, -RZ, R54.reuse.H0_H0 ;  /* 0x20000036ff397230 */ /* 0x100fe20000004100 */
[----:B------:R-:W-:Y:S01]  /*cdb0*/  F2FP.SATFINITE.E4M3.F32.PACK_AB_MERGE_C R47, R53, R48, R38 ;  /* 0x00000030352f723e */ /* 0x000fe20004807026 */
[----:B------:R-:W-:Y:S01]  /*cdc0*/  HADD2.F32 R48, -RZ, R49.H0_H0 ;  /* 0x20000031ff307230 */ /* 0x000fe20000004100 */
[----:B------:R-:W-:Y:S01]  /*cdd0*/  F2FP.F16.E4M3.UNPACK_B R52, R14 ;  /* 0x0000000eff34723e */ /* 0x000fe200020006ff */
[----:B------:R-:W-:Y:S01]  /*cde0*/  HADD2.F32 R53, -RZ, R51.H1_H1 ;  /* 0x30000033ff357230 */ /* 0x000fe20000004100 */
[----:B------:R-:W-:Y:S01]  /*cdf0*/  F2FP.SATFINITE.E4M3.F32.PACK_AB_MERGE_C R38, R150, R59, R62 ;  /* 0x0000003b9626723e */ /* 0x000fe2000480703e */
[----:B------:R-:W-:Y:S01]  /*ce00*/  FMUL.FTZ R59, R50, R57 ;  /* 0x00000039323b7220 */ /* 0x000fe20000410000 */
[----:B------:R-:W-:-:S02]  /*ce10*/  HADD2.F32 R56, -RZ, R54.H1_H1 ;  /* 0x30000036ff387230 */ /* 0x000fc40000004100 */
[C---:B------:R-:W-:Y:S01]  /*ce20*/  FMUL.FTZ R57, R48.reuse, R57 ;  /* 0x0000003930397220 */ /* 0x040fe20000410000 */
[--C-:B------:R-:W-:Y:S01]  /*ce30*/  HADD2.F32 R55, -RZ, R52.reuse.H0_H0 ;  /* 0x20000034ff377230 */ /* 0x100fe20000004100 */
[----:B------:R-:W-:Y:S01]  /*ce40*/  F2FP.F16.E4M3.UNPACK_B R14, R14.H1 ;  /* 0x0000000eff0e723e */ /* 0x000fe200030006ff */
[----:B------:R-:W-:Y:S02]  /*ce50*/  HADD2.F32 R51, -RZ, R49.H1_H1 ;  /* 0x30000031ff337230 */ /* 0x000fe40000004100 */
[-C--:B------:R-:W-:Y:S01]  /*ce60*/  FMUL.FTZ R58, R53, R56.reuse ;  /* 0x00000038353a7220 */ /* 0x080fe20000410000 */
[----:B------:R-:W-:Y:S02]  /*ce70*/  HADD2.F32 R54, -RZ, R52.H1_H1 ;  /* 0x30000034ff367230 */ /* 0x000fe40000004100 */
[-C--:B------:R-:W-:Y:S01]  /*ce80*/  FFMA.FTZ R48, R48, R55.reuse, -R59 ;  /* 0x0000003730307223 */ /* 0x080fe2000001083b */
[----:B------:R-:W-:Y:S01]  /*ce90*/  FFMA.FTZ R49, R50, R55, R57 ;  /* 0x0000003732317223 */ /* 0x000fe20000010039 */
[----:B------:R-:W-:Y:S01]  /*cea0*/  FMUL.FTZ R56, R51, R56 ;  /* 0x0000003833387220 */ /* 0x000fe20000410000 */
[----:B------:R-:W-:-:S02]  /*ceb0*/  F2FP.F16.E4M3.UNPACK_B R52, R37.H1 ;  /* 0x00000025ff34723e */ /* 0x000fc400030006ff */
[----:B------:R-:W-:Y:S01]  /*cec0*/  F2FP.F16.E4M3.UNPACK_B R55, R36.H1 ;  /* 0x00000024ff37723e */ /* 0x000fe200030006ff */
[-C--:B------:R-:W-:Y:S01]  /*ced0*/  FFMA.FTZ R36, R53, R54.reuse, R56 ;  /* 0x0000003635247223 */ /* 0x080fe20000010038 */
[----:B------:R-:W-:Y:S01]  /*cee0*/  F2FP.F16.E4M3.UNPACK_B R50, R13.H1 ;  /* 0x0000000dff32723e */ /* 0x000fe200030006ff */
[----:B------:R-:W-:Y:S01]  /*cef0*/  FFMA.FTZ R13, R51, R54, -R58 ;  /* 0x00000036330d7223 */ /* 0x000fe2000001083a */
[----:B------:R-:W-:Y:S01]  /*cf00*/  HADD2.F32 R51, -RZ, R52.H0_H0 ;  /* 0x20000034ff337230 */ /* 0x000fe20000004100 */
[-C--:B------:R-:W-:Y:S01]  /*cf10*/  F2FP.F16.E4M3.UNPACK_B R59, R12.reuse ;  /* 0x0000000cff3b723e */ /* 0x080fe200020006ff */
[----:B------:R-:W-:Y:S01]  /*cf20*/  HADD2.F32 R54, -RZ, R55.H0_H0 ;  /* 0x20000037ff367230 */ /* 0x000fe20000004100 */
[----:B------:R-:W-:Y:S01]  /*cf30*/  F2FP.F16.E4M3.UNPACK_B R61, R12.H1 ;  /* 0x0000000cff3d723e */ /* 0x000fe200030006ff */
[----:B------:R-:W-:Y:S01]  /*cf40*/  HADD2.F32 R37, -RZ, R50.H0_H0 ;  /* 0x20000032ff257230 */ /* 0x000fe20000004100 */
[----:B------:R-:W-:Y:S01]  /*cf50*/  F2FP.F16.E4M3.UNPACK_B R12, R11 ;  /* 0x0000000bff0c723e */ /* 0x000fe200020006ff */
[----:B------:R-:W-:-:S02]  /*cf60*/  HADD2.F32 R53, -RZ, R52.H1_H1 ;  /* 0x30000034ff357230 */ /* 0x000fc40000004100 */
[-C--:B------:R-:W-:Y:S01]  /*cf70*/  FMUL.FTZ R58, R51, R54.reuse ;  /* 0x00000036333a7220 */ /* 0x080fe20000410000 */
[----:B------:R-:W-:Y:S02]  /*cf80*/  HADD2.F32 R56, -RZ, R55.H1_H1 ;  /* 0x30000037ff387230 */ /* 0x000fe40000004100 */
[----:B------:R-:W-:Y:S01]  /*cf90*/  FMUL.FTZ R54, R37, R54 ;  /* 0x0000003625367220 */ /* 0x000fe20000410000 */
[----:B------:R-:W-:Y:S01]  /*cfa0*/  HADD2.F32 R50, -RZ, R50.H1_H1 ;  /* 0x30000032ff327230 */ /* 0x000fe20000004100 */
[----:B------:R-:W-:Y:S01]  /*cfb0*/  F2FP.SATFINITE.E4M3.F32.PACK_AB_MERGE_C R45, R45, R60, R63 ;  /* 0x0000003c2d2d723e */ /* 0x000fe2000480703f */
[--C-:B------:R-:W-:Y:S02]  /*cfc0*/  HADD2.F32 R52, -RZ, R14.reuse.H0_H0 ;  /* 0x2000000eff347230 */ /* 0x100fe40000004100 */
[-C--:B------:R-:W-:Y:S01]  /*cfd0*/  FMUL.FTZ R57, R53, R56.reuse ;  /* 0x0000003835397220 */ /* 0x080fe20000410000 */
[----:B------:R-:W-:Y:S02]  /*cfe0*/  HADD2.F32 R55, -RZ, R14.H1_H1 ;  /* 0x3000000eff377230 */ /* 0x000fe40000004100 */
[----:B------:R-:W-:Y:S01]  /*cff0*/  FMUL.FTZ R56, R50, R56 ;  /* 0x0000003832387220 */ /* 0x000fe20000410000 */
[----:B------:R-:W-:-:S02]  /*d000*/  HADD2.F32 R62, -RZ, R59.H0_H0 ;  /* 0x2000003bff3e7230 */ /* 0x000fc40000004100 */
[-C--:B------:R-:W-:Y:S01]  /*d010*/  FFMA.FTZ R14, R37, R52.reuse, -R58 ;  /* 0x00000034250e7223 */ /* 0x080fe2000001083a */
[----:B------:R-:W-:Y:S01]  /*d020*/  FFMA.FTZ R37, R51, R52, R54 ;  /* 0x0000003433257223 */ /* 0x000fe20000010036 */
[----:B------:R-:W-:Y:S01]  /*d030*/  FFMA.FTZ R51, R50, R55, -R57 ;  /* 0x0000003732337223 */ /* 0x000fe20000010839 */
[----:B------:R-:W-:Y:S01]  /*d040*/  F2FP.F16.E4M3.UNPACK_B R52, R15 ;  /* 0x0000000fff34723e */ /* 0x000fe200020006ff */
[----:B------:R-:W-:Y:S01]  /*d050*/  FFMA.FTZ R50, R53, R55, R56 ;  /* 0x0000003735327223 */ /* 0x000fe20000010038 */
[-C--:B------:R-:W-:Y:S01]  /*d060*/  F2FP.F16.E4M3.UNPACK_B R54, R39.reuse ;  /* 0x00000027ff36723e */ /* 0x080fe200020006ff */
[----:B------:R-:W-:Y:S01]  /*d070*/  HADD2.F32 R72, -RZ, R61.H0_H0 ;  /* 0x2000003dff487230 */ /* 0x000fe20000004100 */
[----:B------:R-:W-:Y:S01]  /*d080*/  F2FP.F16.E4M3.UNPACK_B R55, R39.H1 ;  /* 0x00000027ff37723e */ /* 0x000fe200030006ff */
[----:B------:R-:W-:Y:S01]  /*d090*/  HADD2.F32 R39, -RZ, R52.H0_H0 ;  /* 0x20000034ff277230 */ /* 0x000fe20000004100 */
[----:B------:R-:W-:Y:S01]  /*d0a0*/  F2FP.F16.E4M3.UNPACK_B R15, R15.H1 ;  /* 0x0000000fff0f723e */ /* 0x000fe200030006ff */
[----:B------:R-:W-:Y:S01]  /*d0b0*/  HADD2.F32 R56, -RZ, R54.H0_H0 ;  /* 0x20000036ff387230 */ /* 0x000fe20000004100 */
[----:B------:R-:W-:Y:S01]  /*d0c0*/  F2FP.F16.E4M3.UNPACK_B R57, R11.H1 ;  /* 0x0000000bff39723e */ /* 0x000fe200030006ff */
[----:B------:R-:W-:-:S02]  /*d0d0*/  HADD2.F32 R11, -RZ, R55.H0_H0 ;  /* 0x20000037ff0b7230 */ /* 0x000fc40000004100 */
[-C--:B------:R-:W-:Y:S01]  /*d0e0*/  FMUL.FTZ R63, R39, R62.reuse ;  /* 0x0000003e273f7220 */ /* 0x080fe20000410000 */
[----:B------:R-:W-:Y:S02]  /*d0f0*/  HADD2.F32 R53, -RZ, R15.H0_H0 ;  /* 0x2000000fff357230 */ /* 0x000fe40000004100 */
[----:B------:R-:W-:Y:S01]  /*d100*/  FMUL.FTZ R74, R56, R62 ;  /* 0x0000003e384a7220 */ /* 0x000fe20000410000 */
[----:B------:R-:W-:Y:S02]  /*d110*/  HADD2.F32 R58, -RZ, R12.H0_H0 ;  /* 0x2000000cff3a7230 */ /* 0x000fe40000004100 */
[-C--:B------:R-:W-:Y:S01]  /*d120*/  FMUL.FTZ R62, R11, R72.reuse ;  /* 0x000000480b3e7220 */ /* 0x080fe20000410000 */
[----:B------:R-:W-:Y:S02]  /*d130*/  HADD2.F32 R60, -RZ, R57.H0_H0 ;  /* 0x20000039ff3c7230 */ /* 0x000fe40000004100 */
[----:B------:R-:W-:Y:S01]  /*d140*/  FMUL.FTZ R72, R53, R72 ;  /* 0x0000004835487220 */ /* 0x000fe20000410000 */
[----:B------:R-:W-:-:S02]  /*d150*/  HADD2.F32 R55, -RZ, R55.H1_H1 ;  /* 0x30000037ff377230 */ /* 0x000fc40000004100 */
[----:B------:R-:W-:Y:S01]  /*d160*/  FFMA.FTZ R63, R56, R58, R63 ;  /* 0x0000003a383f7223 */ /* 0x000fe2000001003f */
[----:B------:R-:W-:Y:S02]  /*d170*/  HADD2.F32 R56, -RZ, R61.H1_H1 ;  /* 0x3000003dff387230 */ /* 0x000fe40000004100 */
[----:B------:R-:W-:Y:S01]  /*d180*/  FFMA.FTZ R72, R11, R60, R72 ;  /* 0x0000003c0b487223 */ /* 0x000fe20000010048 */
[----:B------:R-:W-:Y:S02]  /*d190*/  HADD2.F32 R15, -RZ, R15.H1_H1 ;  /* 0x3000000fff0f7230 */ /* 0x000fe40000004100 */
[----:B------:R-:W-:Y:S01]  /*d1a0*/  FFMA.FTZ R74, R39, R58, -R74 ;  /* 0x0000003a274a7223 */ /* 0x000fe2000001084a */
[----:B------:R-:W-:Y:S02]  /*d1b0*/  HADD2.F32 R11, -RZ, R12.H1_H1 ;  /* 0x3000000cff0b7230 */ /* 0x000fe40000004100 */
[----:B------:R-:W-:Y:S01]  /*d1c0*/  FMUL.FTZ R58, R55, R56 ;  /* 0x00000038373a7220 */ /* 0x000fe20000410000 */
[----:B------:R-:W-:-:S02]  /*d1d0*/  HADD2.F32 R54, -RZ, R54.H1_H1 ;  /* 0x30000036ff367230 */ /* 0x000fc40000004100 */
[----:B------:R-:W-:Y:S01]  /*d1e0*/  FMUL.FTZ R56, R15, R56 ;  /* 0x000000380f387220 */ /* 0x000fe20000410000 */
[----:B------:R-:W-:Y:S02]  /*d1f0*/  HADD2.F32 R59, -RZ, R59.H1_H1 ;  /* 0x3000003bff3b7230 */ /* 0x000fe40000004100 */
[----:B------:R-:W-:Y:S01]  /*d200*/  FFMA.FTZ R62, R53, R60, -R62 ;  /* 0x0000003c353e7223 */ /* 0x000fe2000001083e */
[----:B------:R-:W-:Y:S01]  /*d210*/  HADD2.F32 R12, -RZ, R57.H1_H1 ;  /* 0x30000039ff0c7230 */ /* 0x000fe20000004100 */
[----:B------:R-:W-:Y:S01]  /*d220*/  F2FP.SATFINITE.E4M3.F32.PACK_AB_MERGE_C R14, R51, R14, RZ ;  /* 0x0000000e330e723e */ /* 0x000fe200048070ff */
[----:B------:R-:W-:Y:S02]  /*d230*/  HADD2.F32 R52, -RZ, R52.H1_H1 ;  /* 0x30000034ff347230 */ /* 0x000fe40000004100 */
[----:B------:R-:W-:Y:S01]  /*d240*/  FMUL.FTZ R39, R54, R59 ;  /* 0x0000003b36277220 */ /* 0x000fe20000410000 */
[----:B------:R-:W-:Y:S01]  /*d250*/  F2FP.SATFINITE.E4M3.F32.PACK_AB_MERGE_C R37, R50, R37, RZ ;  /* 0x000000253225723e */ /* 0x000fe200048070ff */
[-C--:B------:R-:W-:Y:S01]  /*d260*/  FFMA.FTZ R15, R15, R12.reuse, -R58 ;  /* 0x0000000c0f0f7223 */ /* 0x080fe2000001083a */
[----:B------:R-:W-:Y:S01]  /*d270*/  FFMA.FTZ R55, R55, R12, R56 ;  /* 0x0000000c37377223 */ /* 0x000fe20000010038 */
[C---:B------:R-:W-:Y:S01]  /*d280*/  FMUL.FTZ R59, R52.reuse, R59 ;  /* 0x0000003b343b7220 */ /* 0x040fe20000410000 */
[----:B------:R-:W-:Y:S01]  /*d290*/  FFMA.FTZ R39, R52, R11, -R39 ;  /* 0x0000000b34277223 */ /* 0x000fe20000010827 */
[----:B------:R-:W-:Y:S01]  /*d2a0*/  F2FP.SATFINITE.E4M3.F32.PACK_AB_MERGE_C R13, R13, R48, R14 ;  /* 0x000000300d0d723e */ /* 0x000fe2000480700e */
[----:B------:R-:W-:-:S02]  /*d2b0*/  IMAD.MOV.U32 R14, RZ, RZ, R45 ;  /* 0x000000ffff0e7224 */ /* 0x000fc400078e002d */
[----:B------:R-:W-:Y:S01]  /*d2c0*/  FFMA.FTZ R54, R54, R11, R59 ;  /* 0x0000000b36367223 */ /* 0x000fe2000001003b */
[----:B------:R-:W-:Y:S02]  /*d2d0*/  F2FP.SATFINITE.E4M3.F32.PACK_AB_MERGE_C R15, R15, R62, RZ ;  /* 0x0000003e0f0f723e */ /* 0x000fe400048070ff */
[----:B------:R-:W-:Y:S02]  /*d2e0*/  F2FP.SATFINITE.E4M3.F32.PACK_AB_MERGE_C R55, R55, R72, RZ ;  /* 0x000000483737723e */ /* 0x000fe400048070ff */
[----:B------:R-:W-:Y:S02]  /*d2f0*/  F2FP.SATFINITE.E4M3.F32.PACK_AB_MERGE_C R15, R39, R74, R15 ;  /* 0x0000004a270f723e */ /* 0x000fe4000480700f */
[----:B------:R-:W-:Y:S01]  /*d300*/  F2FP.SATFINITE.E4M3.F32.PACK_AB_MERGE_C R37, R36, R49, R37 ;  /* 0x000000312425723e */ /* 0x000fe20004807025 */
[----:B------:R-:W-:Y:S01]  /*d310*/  IMAD.MOV.U32 R36, RZ, RZ, R46 ;  /* 0x000000ffff247224 */ /* 0x000fe200078e002e */
[----:B------:R-:W-:Y:S02]  /*d320*/  F2FP.SATFINITE.E4M3.F32.PACK_AB_MERGE_C R39, R54, R63, R55 ;  /* 0x0000003f3627723e */ /* 0x000fe40004807037 */
[----:B------:R-:W-:-:S07]  /*d330*/  MOV R12, R47 ;  /* 0x0000002f000c7202 */ /* 0x000fce0000000f00 */
.L_x_523:
[----:B------:R-:W-:Y:S05]  /*d340*/  BSYNC B2 ;  /* 0x0000000000027941 */ /* 0x000fea0003800000 */
.L_x_522:
[----:B-1----:R1:W-:Y:S04]  /*d350*/  ST.E.128 desc[UR50][R40.64], R12 ;  /* 0x0000000c28007985 */ /* 0x0023e8000c101d32 */
[----:B----4-:R1:W-:Y:S02]  /*d360*/  @!P2 ST.E.128 desc[UR50][R42.64], R36 ;  /* 0x000000242a00a985 */ /* 0x0103e4000c101d32 */
.L_x_521:
[----:B------:R-:W-:Y:S05]  /*d370*/  BSYNC B1 ;  /* 0x0000000000017941 */ /* 0x000fea0003800000 */
.L_x_520:
[----:B------:R-:W-:Y:S01]  /*d380*/  ISETP.NE.AND P2, PT, R29, RZ, PT ;  /* 0x000000ff1d00720c */ /* 0x000fe20003f45270 */
[----:B------:R-:W-:-:S12]  /*d390*/  BSSY B1, `(.L_x_524) ;  /* 0x00000f1000017945 */ /* 0x000fd80003800000 */
[----:B------:R-:W-:Y:S05]  /*d3a0*/  @!P2 BRA `(.L_x_525) ;  /* 0x0000000c00bca947 */ /* 0x000fea0003800000 */
[----:B0---4-:R-:W-:Y:S01]  /*d3b0*/  SEL R11, R121, R146, !P3 ;  /* 0x00000092790b7207 */ /* 0x011fe20005800000 */
[----:B------:R-:W-:Y:S01]  /*d3c0*/  BSSY B2, `(.L_x_526) ;  /* 0x00000eb000027945 */ /* 0x000fe20003800000 */
[----:B-1----:R-:W-:Y:S02]  /*d3d0*/  IADD3 R40, P2, R26, R120, RZ ;  /* 0x000000781a287210 */ /* 0x002fe40007f5e0ff */
        /* <DEDUP_REMOVED lines=8> */
[----:B------:R-:W-:Y:S02]  /*d460*/  SHF.R.S32.HI R12, RZ, 0x2, R12 ;  /* 0x00000002ff0c7819 */ /* 0x000fe4000001140c */
[----:B------:R-:W-:-:S03]  /*d470*/  LOP3.LUT R11, R212, 0x30, R13, 0xf8, !PT ;  /* 0x00000030d40b7812 */ /* 0x000fc600078ef80d */
[----:B------:R-:W-:Y:S01]  /*d480*/  IMAD R12, R12, 0x2800, R213 ;  /* 0x000028000c0c7824 */ /* 0x000fe200078e02d5 */
[----:B------:R-:W-:-:S05]  /*d490*/  LOP3.LUT R11, R11, R4, RZ, 0x3c, !PT ;  /* 0x000000040b0b7212 */ /* 0x000fca00078e3cff */
[----:B------:R-:W-:Y:S01]  /*d4a0*/  @!P2 IADD3 R42, P4, R13, R120, RZ ;  /* 0x000000780d2aa210 */ /* 0x000fe20007f9e0ff */
[----:B------:R-:W-:Y:S02]  /*d4b0*/  IMAD.IADD R12, R12, 0x1, R11 ;  /* 0x000000010c0c7824 */ /* 0x000fe400078e020b */
[----:B------:R-:W-:Y:S01]  /*d4c0*/  IMAD R11, R19, 0x7800, R131 ;  /* 0x00007800130b7824 */ /* 0x000fe200078e0283 */
[----:B------:R-:W-:Y:S01]  /*d4d0*/  @!P2 LEA.HI.X.SX32 R43, R13, R44, 0x1, P4 ;  /* 0x0000002c0d2ba211 */ /* 0x000fe200020f0eff */
[----:B------:R-:W-:Y:S01]  /*d4e0*/  IMAD R13, R19, 0x7800, R12 ;  /* 0x00007800130d7824 */ /* 0x000fe200078e020c */
[----:B------:R-:W-:Y:S01]  /*d4f0*/  ISETP.GE.AND P4, PT, R0, R118, PT ;  /* 0x000000760000720c */ /* 0x000fe20003f86270 */
[C---:B------:R-:W-:Y:S02]  /*d500*/  IMAD.IADD R11, R18.reuse, 0x1, R11 ;  /* 0x00000001120b7824 */ /* 0x040fe400078e020b */
[----:B------:R-:W-:-:S03]  /*d510*/  IMAD.IADD R36, R18, 0x1, R13 ;  /* 0x0000000112247824 */ /* 0x000fc600078e020d */
[----:B------:R0:W1:Y:S04]  /*d520*/  LDS.128 R12, [R11+0x1a400] ;  /* 0x01a400000b0c7984 */ /* 0x0000680000000c00 */
[----:B------:R-:W4:Y:S03]  /*d530*/  LDS.128 R36, [R36+0x1a400] ;  /* 0x01a4000024247984 */ /* 0x000f260000000c00 */
[----:B------:R-:W-:Y:S05]  /*d540*/  @P4 BRA `(.L_x_527) ;  /* 0x0000000c00484947 */ /* 0x000fea0003800000 */
[--C-:B0-----:R-:W-:Y:S01]  /*d550*/  SHF.R.U32.HI R11, RZ, 0x8, R77.reuse ;  /* 0x00000008ff0b7819 */ /* 0x101fe2000001164d */
[----:B----4-:R-:W-:Y:S01]  /*d560*/  IMAD.MOV.U32 R50, RZ, RZ, R36 ;  /* 0x000000ffff327224 */ /* 0x010fe200078e0024 */
[----:B------:R-:W-:Y:S01]  /*d570*/  SHF.R.U32.HI R55, RZ, 0x10, R77 ;  /* 0x00000010ff377819 */ /* 0x000fe2000001164d */
[----:B-1----:R-:W-:Y:S01]  /*d580*/  IMAD.MOV.U32 R45, RZ, RZ, R14 ;  /* 0x000000ffff2d7224 */ /* 0x002fe200078e000e */
[----:B------:R-:W-:Y:S01]  /*d590*/  LOP3.LUT R46, R77, 0xff0000ff, RZ, 0xc0, !PT ;  /* 0xff0000ff4d2e7812 */ /* 0x000fe200078ec0ff */
[----:B------:R-:W-:Y:S01]  /*d5a0*/  IMAD.SHL.U32 R11, R11, 0x100, RZ ;  /* 0x000001000b0b7824 */ /* 0x000fe200078e00ff */
[----:B------:R-:W-:Y:S01]  /*d5b0*/  SHF.R.U32.HI R53, RZ, 0x8, R65 ;  /* 0x00000008ff357819 */ /* 0x000fe20000011641 */
[----:B------:R-:W-:Y:S01]  /*d5c0*/  IMAD.U32 R14, R55, 0x10000, RZ ;  /* 0x00010000370e7824 */ /* 0x000fe200078e00ff */
[----:B------:R-:W-:Y:S02]  /*d5d0*/  SHF.R.U32.HI R52, RZ, 0x8, R67 ;  /* 0x00000008ff347819 */ /* 0x000fe40000011643 */
[----:B------:R-:W-:Y:S01]  /*d5e0*/  SHF.R.U32.HI R54, RZ, 0x8, R79 ;  /* 0x00000008ff367819 */ /* 0x000fe2000001164f */
[----:B------:R-:W-:Y:S01]  /*d5f0*/  IMAD.SHL.U32 R36, R53, 0x100, RZ ;  /* 0x0000010035247824 */ /* 0x000fe200078e00ff */
[----:B------:R-:W-:Y:S01]  /*d600*/  LOP3.LUT R11, R46, 0xff00, R11, 0xf8, !PT ;  /* 0x0000ff002e0b7812 */ /* 0x000fe200078ef80b */
[----:B------:R-:W-:Y:S01]  /*d610*/  IMAD.SHL.U32 R46, R52, 0x100, RZ ;  /* 0x00000100342e7824 */ /* 0x000fe200078e00ff */
[----:B------:R-:W-:-:S02]  /*d620*/  LOP3.LUT R49, R65, 0xff0000ff, RZ, 0xc0, !PT ;  /* 0xff0000ff41317812 */ /* 0x000fc400078ec0ff */
[----:B------:R-:W-:Y:S02]  /*d630*/  LOP3.LUT R51, R67, 0xff0000ff, RZ, 0xc0, !PT ;  /* 0xff0000ff43337812 */ /* 0x000fe400078ec0ff */
[----:B------:R-:W-:Y:S02]  /*d640*/  MOV R48, R12 ;  /* 0x0000000c00307202 */ /* 0x000fe40000000f00 */
[----:B------:R-:W-:Y:S02]  /*d650*/  SHF.R.U32.HI R59, RZ, 0x10, R79 ;  /* 0x00000010ff3b7819 */ /* 0x000fe4000001164f */
[----:B------:R-:W-:Y:S02]  /*d660*/  LOP3.LUT R47, R79, 0xff0000ff, RZ, 0xc0, !PT ;  /* 0xff0000ff4f2f7812 */ /* 0x000fe400078ec0ff */
[----:B------:R-:W-:Y:S02]  /*d670*/  SHF.L.U32 R12, R54, 0x8, RZ ;  /* 0x00000008360c7819 */ /* 0x000fe400000006ff */
[----:B------:R-:W-:-:S02]  /*d680*/  LOP3.LUT R55, R49, 0xff00, R36, 0xf8, !PT ;  /* 0x0000ff0031377812 */ /* 0x000fc400078ef824 */
[----:B------:R-:W-:Y:S02]  /*d690*/  LOP3.LUT R57, R51, 0xff00, R46, 0xf8, !PT ;  /* 0x0000ff0033397812 */ /* 0x000fe400078ef82e */
[----:B------:R-:W-:Y:S02]  /*d6a0*/  LOP3.LUT R14, R11, 0xff0000, R14, 0xf8, !PT ;  /* 0x00ff00000b0e7812 */ /* 0x000fe400078ef80e */
[----:B------:R-:W-:Y:S02]  /*d6b0*/  LOP3.LUT R12, R47, 0xff00, R12, 0xf8, !PT ;  /* 0x0000ff002f0c7812 */ /* 0x000fe400078ef80c */
[----:B------:R-:W-:Y:S02]  /*d6c0*/  SHF.L.U32 R11, R59, 0x10, RZ ;  /* 0x000000103b0b7819 */ /* 0x000fe400000006ff */
[----:B------:R-:W-:Y:S02]  /*d6d0*/  F2FP.F16.E4M3.UNPACK_B R54, R142.H1 ;  /* 0x0000008eff36723e */ /* 0x000fe400030006ff */
[----:B------:R-:W-:-:S02]  /*d6e0*/  F2FP.F16.E4M3.UNPACK_B R51, R50.H1 ;  /* 0x00000032ff33723e */ /* 0x000fc400030006ff */
[----:B------:R-:W-:Y:S02]  /*d6f0*/  F2FP.F16.E4M3.UNPACK_B R49, R48.H1 ;  /* 0x00000030ff31723e */ /* 0x000fe400030006ff */
[----:B------:R-:W-:Y:S01]  /*d700*/  SHF.R.U32.HI R58, RZ, 0x10, R65 ;  /* 0x00000010ff3a7819 */ /* 0x000fe20000011641 */
[----:B------:R-:W-:Y:S01]  /*d710*/  HADD2.F32 R47, -RZ, R51.H0_H0 ;  /* 0x20000033ff2f7230 */ /* 0x000fe20000004100 */
[----:B------:R-:W-:Y:S01]  /*d720*/  LOP3.LUT R11, R12, 0xff0000, R11, 0xf8, !PT ;  /* 0x00ff00000c0b7812 */ /* 0x000fe200078ef80b */
[----:B------:R-:W-:Y:S01]  /*d730*/  HADD2.F32 R12, -RZ, R54.H0_H0 ;  /* 0x20000036ff0c7230 */ /* 0x000fe20000004100 */
[----:B------:R-:W-:Y:S01]  /*d740*/  F2FP.F16.E4M3.UNPACK_B R52, R144.H1 ;  /* 0x00000090ff34723e */ /* 0x000fe200030006ff */
[----:B------:R-:W-:Y:S01]  /*d750*/  HADD2.F32 R46, -RZ, R49.H0_H0 ;  /* 0x20000031ff2e7230 */ /* 0x000fe20000004100 */
[----:B------:R-:W-:Y:S01]  /*d760*/  SHF.R.U32.HI R56, RZ, 0x10, R67 ;  /* 0x00000010ff387819 */ /* 0x000fe20000011643 */
[----:B------:R-:W-:Y:S02]  /*d770*/  IMAD.U32 R36, R58, 0x10000, RZ ;  /* 0x000100003a247824 */ /* 0x000fe400078e00ff */
[----:B------:R-:W-:Y:S01]  /*d780*/  FMUL.FTZ R59, R47, R12 ;  /* 0x0000000c2f3b7220 */ /* 0x000fe20000410000 */
[----:B------:R-:W-:-:S02]  /*d790*/  HADD2.F32 R53, -RZ, R52.H0_H0 ;  /* 0x20000034ff357230 */ /* 0x000fc40000004100 */
[----:B------:R-:W-:Y:S01]  /*d7a0*/  FMUL.FTZ R58, R46, R12 ;  /* 0x0000000c2e3a7220 */ /* 0x000fe20000410000 */
[----:B------:R-:W-:Y:S01]  /*d7b0*/  IMAD.U32 R56, R56, 0x10000, RZ ;  /* 0x0001000038387824 */ /* 0x000fe200078e00ff */
[----:B------:R-:W-:Y:S01]  /*d7c0*/  LOP3.LUT R36, R55, 0xff0000, R36, 0xf8, !PT ;  /* 0x00ff000037247812 */ /* 0x000fe200078ef824 */
[----:B------:R-:W-:Y:S02]  /*d7d0*/  HADD2.F32 R49, -RZ, R49.H1_H1 ;  /* 0x30000031ff317230 */ /* 0x000fe40000004100 */
[-C--:B------:R-:W-:Y:S01]  /*d7e0*/  FFMA.FTZ R46, R46, R53.reuse, -R59 ;  /* 0x000000352e2e7223 */ /* 0x080fe2000001083b */
[----:B------:R-:W-:Y:S01]  /*d7f0*/  FFMA.FTZ R47, R47, R53, R58 ;  /* 0x000000352f2f7223 */ /* 0x000fe2000001003a */
[----:B------:R-:W-:Y:S01]  /*d800*/  HADD2.F32 R53, -RZ, R54.H1_H1 ;  /* 0x30000036ff357230 */ /* 0x000fe20000004100 */
[----:B------:R-:W-:Y:S01]  /*d810*/  F2FP.F16.E4M3.UNPACK_B R142, R142 ;  /* 0x0000008eff8e723e */ /* 0x000fe200020006ff */
[----:B------:R-:W-:Y:S01]  /*d820*/  HADD2.F32 R54, -RZ, R51.H1_H1 ;  /* 0x30000033ff367230 */ /* 0x000fe20000004100 */
[----:B------:R-:W-:Y:S01]  /*d830*/  F2FP.F16.E4M3.UNPACK_B R51, R50 ;  /* 0x00000032ff33723e */ /* 0x000fe200020006ff */
[----:B------:R-:W-:Y:S01]  /*d840*/  HADD2.F32 R55, -RZ, R52.H1_H1 ;  /* 0x30000034ff377230 */ /* 0x000fe20000004100 */
[----:B------:R-:W-:Y:S01]  /*d850*/  F2FP.F16.E4M3.UNPACK_B R52, R48 ;  /* 0x00000030ff34723e */ /* 0x000fe200020006ff */
[--C-:B------:R-:W-:Y:S01]  /*d860*/  HADD2.F32 R59, -RZ, R142.reuse.H1_H1 ;  /* 0x3000008eff3b7230 */ /* 0x100fe20000004100 */
[----:B------:R-:W-:Y:S01]  /*d870*/  LOP3.LUT R12, R57, 0xff0000, R56, 0xf8, !PT ;  /* 0x00ff0000390c7812 */ /* 0x000fe200078ef838 */
[-C--:B------:R-:W-:Y:S01]  /*d880*/  FMUL.FTZ R48, R54, R53.reuse ;  /* 0x0000003536307220 */ /* 0x080fe20000410000 */
[----:B------:R-:W-:Y:S01]  /*d890*/  F2FP.F16.E4M3.UNPACK_B R144, R144 ;  /* 0x00000090ff90723e */ /* 0x000fe200020006ff */
[----:B------:R-:W-:Y:S01]  /*d8a0*/  FMUL.FTZ R57, R49, R53 ;  /* 0x0000003531397220 */ /* 0x000fe20000410000 */
[----:B------:R-:W-:-:S02]  /*d8b0*/  HADD2.F32 R56, -RZ, R142.H0_H0 ;  /* 0x2000008eff387230 */ /* 0x000fc40000004100 */
[-C--:B------:R-:W-:Y:S01]  /*d8c0*/  FFMA.FTZ R49, R49, R55.reuse, -R48 ;  /* 0x0000003731317223 */ /* 0x080fe20000010830 */
[--C-:B------:R-:W-:Y:S02]  /*d8d0*/  HADD2.F32 R53, -RZ, R51.reuse.H0_H0 ;  /* 0x20000033ff357230 */ /* 0x100fe40000004100 */
[----:B------:R-:W-:Y:S01]  /*d8e0*/  FFMA.FTZ R48, R54, R55, R57 ;  /* 0x0000003736307223 */ /* 0x000fe20000010039 */
[----:B------:R-:W-:Y:S01]  /*d8f0*/  HADD2.F32 R50, -RZ, R52.H0_H0 ;  /* 0x20000034ff327230 */ /* 0x000fe20000004100 */
[----:B------:R-:W-:Y:S01]  /*d900*/  F2FP.F16.E4M3.UNPACK_B R60, R143.H1 ;  /* 0x0000008fff3c723e */ /* 0x000fe200030006ff */
        /* <DEDUP_REMOVED lines=8> */
[-C--:B------:R-:W-:Y:S01]  /*d990*/  FMUL.FTZ R53, R54, R59.reuse ;  /* 0x0000003b36357220 */ /* 0x080fe20000410000 */
[----:B------:R-:W-:Y:S01]  /*d9a0*/  F2FP.F16.E4M3.UNPACK_B R55, R38.H1 ;  /* 0x00000026ff37723e */ /* 0x000fe200030006ff */
[C---:B------:R-:W-:Y:S01]  /*d9b0*/  FMUL.FTZ R61, R52.reuse, R59 ;  /* 0x0000003b343d7220 */ /* 0x040fe20000410000 */
[----:B------:R-:W-:Y:S01]  /*d9c0*/  F2FP.F16.E4M3.UNPACK_B R58, R145.H1 ;  /* 0x00000091ff3a723e */ /* 0x000fe200030006ff */
[----:B------:R-:W-:Y:S01]  /*d9d0*/  FFMA.FTZ R53, R52, R57, -R53 ;  /* 0x0000003934357223 */ /* 0x000fe20000010835 */
[----:B------:R-:W-:Y:S01]  /*d9e0*/  F2FP.F16.E4M3.UNPACK_B R52, R45.H1 ;  /* 0x0000002dff34723e */ /* 0x000fe200030006ff */
[----:B------:R-:W-:-:S02]  /*d9f0*/  HADD2.F32 R59, -RZ, R60.H0_H0 ;  /* 0x2000003cff3b7230 */ /* 0x000fc40000004100 */
[----:B------:R-:W-:Y:S01]  /*da00*/  FFMA.FTZ R62, R54, R57, R61 ;  /* 0x00000039363e7223 */ /* 0x000fe2000001003d */
[--C-:B------:R-:W-:Y:S01]  /*da10*/  HADD2.F32 R56, -RZ, R55.reuse.H0_H0 ;  /* 0x20000037ff387230 */ /* 0x100fe20000004100 */
[----:B------:R-:W-:Y:S01]  /*da20*/  F2FP.F16.E4M3.UNPACK_B R143, R143 ;  /* 0x0000008fff8f723e */ /* 0x000fe200020006ff */
[----:B------:R-:W-:Y:S01]  /*da30*/  HADD2.F32 R60, -RZ, R60.H1_H1 ;  /* 0x3000003cff3c7230 */ /* 0x000fe20000004100 */
[----:B------:R-:W-:Y:S01]  /*da40*/  F2FP.F16.E4M3.UNPACK_B R45, R45 ;  /* 0x0000002dff2d723e */ /* 0x000fe200020006ff */
[----:B------:R-:W-:Y:S02]  /*da50*/  HADD2.F32 R55, -RZ, R55.H1_H1 ;  /* 0x30000037ff377230 */ /* 0x000fe40000004100 */
[----:B------:R-:W-:Y:S01]  /*da60*/  FMUL.FTZ R61, R56, R59 ;  /* 0x0000003b383d7220 */ /* 0x000fe20000410000 */
[----:B------:R-:W-:Y:S01]  /*da70*/  HADD2.F32 R54, -RZ, R52.H0_H0 ;  /* 0x20000034ff367230 */ /* 0x000fe20000004100 */
[----:B------:R-:W-:Y:S01]  /*da80*/  F2FP.F16.E4M3.UNPACK_B R145, R145 ;  /* 0x00000091ff91723e */ /* 0x000fe200020006ff */
[----:B------:R-:W-:-:S02]  /*da90*/  HADD2.F32 R57, -RZ, R58.H0_H0 ;  /* 0x2000003aff397230 */ /* 0x000fc40000004100 */
[----:B------:R-:W-:Y:S01]  /*daa0*/  FMUL.FTZ R63, R55, R60 ;  /* 0x0000003c373f7220 */ /* 0x000fe20000410000 */
[----:B------:R-:W-:Y:S02]  /*dab0*/  HADD2.F32 R52, -RZ, R52.H1_H1 ;  /* 0x30000034ff347230 */ /* 0x000fe40000004100 */
[C---:B------:R-:W-:Y:S01]  /*dac0*/  FMUL.FTZ R59, R54.reuse, R59 ;  /* 0x0000003b363b7220 */ /* 0x040fe20000410000 */
[----:B------:R-:W-:Y:S02]  /*dad0*/  HADD2.F32 R58, -RZ, R58.H1_H1 ;  /* 0x3000003aff3a7230 */ /* 0x000fe40000004100 */
[-C--:B------:R-:W-:Y:S01]  /*dae0*/  FFMA.FTZ R61, R54, R57.reuse, -R61 ;  /* 0x00000039363d7223 */ /* 0x080fe2000001083d */
[----:B------:R-:W-:Y:S01]  /*daf0*/  F2FP.SATFINITE.E4M3.F32.PACK_AB_MERGE_C R46, R49, R46, RZ ;  /* 0x0000002e312e723e */ /* 0x000fe200048070ff */
[----:B------:R-:W-:Y:S01]  /*db00*/  FMUL.FTZ R54, R52, R60 ;  /* 0x0000003c34367220 */ /* 0x000fe20000410000 */
[----:B------:R-:W-:Y:S01]  /*db10*/  FFMA.FTZ R60, R56, R57, R59 ;  /* 0x00000039383c7223 */ /* 0x000fe2000001003b */
[----:B------:R-:W-:Y:S01]  /*db20*/  FFMA.FTZ R64, R52, R58, -R63 ;  /* 0x0000003a34407223 */ /* 0x000fe2000001083f */
[----:B------:R-:W-:Y:S01]  /*db30*/  F2FP.F16.E4M3.UNPACK_B R52, R38 ;  /* 0x00000026ff34723e */ /* 0x000fe200020006ff */
[----:B------:R-:W-:Y:S01]  /*db40*/  FFMA.FTZ R63, R55, R58, R54 ;  /* 0x0000003a373f7223 */ /* 0x000fe20000010036 */
[--C-:B------:R-:W-:Y:S01]  /*db50*/  HADD2.F32 R57, -RZ, R143.reuse.H0_H0 ;  /* 0x2000008fff397230 */ /* 0x100fe20000004100 */
[----:B------:R-:W-:Y:S01]  /*db60*/  F2FP.SATFINITE.E4M3.F32.PACK_AB_MERGE_C R48, R48, R47, RZ ;  /* 0x0000002f3030723e */ /* 0x000fe200048070ff */
[----:B------:R-:W-:Y:S01]  /*db70*/  HADD2.F32 R143, -RZ, R143.H1_H1 ;  /* 0x3000008fff8f7230 */ /* 0x000fe20000004100 */
[----:B------:R-:W-:Y:S01]  /*db80*/  F2FP.F16.E4M3.UNPACK_B R49, R13 ;  /* 0x0000000dff31723e */ /* 0x000fe200020006ff */
[--C-:B------:R-:W-:Y:S01]  /*db90*/  HADD2.F32 R54, -RZ, R52.reuse.H0_H0 ;  /* 0x20000034ff367230 */ /* 0x100fe20000004100 */
[----:B------:R-:W-:Y:S01]  /*dba0*/  F2FP.SATFINITE.E4M3.F32.PACK_AB_MERGE_C R47, R53, R50, R46 ;  /* 0x00000032352f723e */ /* 0x000fe2000480702e */
[----:B------:R-:W-:Y:S01]  /*dbb0*/  HADD2.F32 R38, -RZ, R45.H0_H0 ;  /* 0x2000002dff267230 */ /* 0x000fe20000004100 */
[----:B------:R-:W-:Y:S01]  /*dbc0*/  F2FP.SATFINITE.E4M3.F32.PACK_AB_MERGE_C R46, R62, R51, R48 ;  /* 0x000000333e2e723e */ /* 0x000fe20004807030 */
[----:B------:R-:W-:-:S02]  /*dbd0*/  HADD2.F32 R52, -RZ, R52.H1_H1 ;  /* 0x30000034ff347230 */ /* 0x000fc40000004100 */
[-C--:B------:R-:W-:Y:S01]  /*dbe0*/  FMUL.FTZ R59, R54, R57.reuse ;  /* 0x00000039363b7220 */ /* 0x080fe20000410000 */
[----:B------:R-:W-:Y:S02]  /*dbf0*/  HADD2.F32 R45, -RZ, R45.H1_H1 ;  /* 0x3000002dff2d7230 */ /* 0x000fe40000004100 */
[----:B------:R-:W-:Y:S01]  /*dc00*/  FMUL.FTZ R57, R38, R57 ;  /* 0x0000003926397220 */ /* 0x000fe20000410000 */
[--C-:B------:R-:W-:Y:S02]  /*dc10*/  HADD2.F32 R55, -RZ, R145.reuse.H0_H0 ;  /* 0x20000091ff377230 */ /* 0x100fe40000004100 */
[-C--:B------:R-:W-:Y:S01]  /*dc20*/  FMUL.FTZ R56, R52, R143.reuse ;  /* 0x0000008f34387220 */ /* 0x080fe20000410000 */
[----:B------:R-:W-:Y:S02]  /*dc30*/  HADD2.F32 R145, -RZ, R145.H1_H1 ;  /* 0x30000091ff917230 */ /* 0x000fe40000004100 */
[----:B------:R-:W-:Y:S01]  /*dc40*/  FMUL.FTZ R143, R45, R143 ;  /* 0x0000008f2d8f7220 */ /* 0x000fe20000410000 */
[----:B------:R-:W-:-:S02]  /*dc50*/  HADD2.F32 R48, -RZ, R49.H0_H0 ;  /* 0x20000031ff307230 */ /* 0x000fc40000004100 */
[-C--:B------:R-:W-:Y:S01]  /*dc60*/  FFMA.FTZ R59, R38, R55.reuse, -R59 ;  /* 0x00000037263b7223 */ /* 0x080fe2000001083b */
[----:B------:R-:W-:Y:S01]  /*dc70*/  FFMA.FTZ R38, R54, R55, R57 ;  /* 0x0000003736267223 */ /* 0x000fe20000010039 */
[-C--:B------:R-:W-:Y:S01]  /*dc80*/  FFMA.FTZ R58, R45, R145.reuse, -R56 ;  /* 0x000000912d3a7223 */ /* 0x080fe20000010838 */
[----:B------:R-:W-:Y:S01]  /*dc90*/  FFMA.FTZ R143, R52, R145, R143 ;  /* 0x00000091348f7223 */ /* 0x000fe2000001008f */
[----:B------:R-:W-:Y:S02]  /*dca0*/  F2FP.F16.E4M3.UNPACK_B R52, R37 ;  /* 0x00000025ff34723e */ /* 0x000fe400020006ff */
[----:B------:R-:W-:Y:S02]  /*dcb0*/  F2FP.F16.E4M3.UNPACK_B R56, R36 ;  /* 0x00000024ff38723e */ /* 0x000fe400020006ff */
[----:B------:R-:W-:Y:S01]  /*dcc0*/  F2FP.SATFINITE.E4M3.F32.PACK_AB_MERGE_C R45, R64, R61, RZ ;  /* 0x0000003d402d723e */ /* 0x000fe200048070ff */
[----:B------:R-:W-:Y:S01]  /*dcd0*/  HADD2.F32 R50, -RZ, R52.H0_H0 ;  /* 0x20000034ff327230 */ /* 0x000fe20000004100 */
[----:B------:R-:W-:Y:S01]  /*dce0*/  F2FP.F16.E4M3.UNPACK_B R54, R14 ;  /* 0x0000000eff36723e */ /* 0x000fe200020006ff */
[----:B------:R-:W-:Y:S01]  /*dcf0*/  HADD2.F32 R51, -RZ, R56.H0_H0 ;  /* 0x20000038ff337230 */ /* 0x000fe20000004100 */
[----:B------:R-:W-:Y:S01]  /*dd00*/  F2FP.SATFINITE.E4M3.F32.PACK_AB_MERGE_C R45, R58, R59, R45 ;  /* 0x0000003b3a2d723e */ /* 0x000fe2000480702d */
[----:B------:R-:W-:Y:S01]  /*dd10*/  HADD2.F32 R53, -RZ, R52.H1_H1 ;  /* 0x30000034ff357230 */ /* 0x000fe20000004100 */
[----:B------:R-:W-:Y:S01]  /*dd20*/  F2FP.F16.E4M3.UNPACK_B R52, R37.H1 ;  /* 0x00000025ff34723e */ /* 0x000fe200030006ff */
[----:B------:R-:W-:-:S02]  /*dd30*/  HADD2.F32 R55, -RZ, R54.H0_H0 ;  /* 0x20000036ff377230 */ /* 0x000fc40000004100 */
[-C--:B------:R-:W-:Y:S01]  /*dd40*/  FMUL.FTZ R57, R50, R51.reuse ;  /* 0x0000003332397220 */ /* 0x080fe20000410000 */
[C---:B------:R-:W-:Y:S01]  /*dd50*/  FMUL.FTZ R59, R48.reuse, R51 ;  /* 0x00000033303b7220 */ /* 0x040fe20000410000 */
[----:B------:R-:W-:Y:S01]  /*dd60*/  HADD2.F32 R56, -RZ, R56.H1_H1 ;  /* 0x30000038ff387230 */ /* 0x000fe20000004100 */
[----:B------:R-:W-:Y:S01]  /*dd70*/  F2FP.F16.E4M3.UNPACK_B R14, R14.H1 ;  /* 0x0000000eff0e723e */ /* 0x000fe200030006ff */
[----:B------:R-:W-:Y:S02]  /*dd80*/  HADD2.F32 R51, -RZ, R49.H1_H1 ;  /* 0x30000031ff337230 */ /* 0x000fe40000004100 */
[-C--:B------:R-:W-:Y:S01]  /*dd90*/  FFMA.FTZ R48, R48, R55.reuse, -R57 ;  /* 0x0000003730307223 */ /* 0x080fe20000010839 */
[----:B------:R-:W-:Y:S01]  /*dda0*/  FFMA.FTZ R49, R50, R55, R59 ;  /* 0x0000003732317223 */ /* 0x000fe2000001003b */
[----:B------:R-:W-:Y:S02]  /*ddb0*/  HADD2.F32 R54, -RZ, R54.H1_H1 ;  /* 0x30000036ff367230 */ /* 0x000fe40000004100 */
[-C--:B------:R-:W-:Y:S01]  /*ddc0*/  FMUL.FTZ R58, R53, R56.reuse ;  /* 0x00000038353a7220 */ /* 0x080fe20000410000 */
[----:B------:R-:W-:Y:S01]  /*ddd0*/  FMUL.FTZ R56, R51, R56 ;  /* 0x0000003833387220 */ /* 0x000fe20000410000 */
[----:B------:R-:W-:-:S02]  /*dde0*/  F2FP.F16.E4M3.UNPACK_B R55, R36.H1 ;  /* 0x00000024ff37723e */ /* 0x000fc400030006ff */
[----:B------:R-:W-:Y:S01]  /*ddf0*/  F2FP.F16.E4M3.UNPACK_B R50, R13.H1 ;  /* 0x0000000dff32723e */ /* 0x000fe200030006ff */
[-C--:B------:R-:W-:Y:S01]  /*de00*/  FFMA.FTZ R13, R51, R54.reuse, -R58 ;  /* 0x00000036330d7223 */ /* 0x080fe2000001083a */
[----:B------:R-:W-:Y:S01]  /*de10*/  FFMA.FTZ R36, R53, R54, R56 ;  /* 0x0000003635247223 */ /* 0x000fe20000010038 */
[----:B------:R-:W-:Y:S01]  /*de20*/  HADD2.F32 R51, -RZ, R52.H0_H0 ;  /* 0x20000034ff337230 */ /* 0x000fe20000004100 */
[----:B------:R-:W-:Y:S01]  /*de30*/  F2FP.SATFINITE.E4M3.F32.PACK_AB_MERGE_C R60, R63, R60, RZ ;  /* 0x0000003c3f3c723e */ /* 0x000fe200048070ff */
[--C-:B------:R-:W-:Y:S02]  /*de40*/  HADD2.F32 R56, -RZ, R55.reuse.H0_H0 ;  /* 0x20000037ff387230 */ /* 0x100fe40000004100 */
[----:B------:R-:W-:Y:S01]  /*de50*/  HADD2.F32 R37, -RZ, R50.H0_H0 ;  /* 0x20000032ff257230 */ /* 0x000fe20000004100 */
[----:B------:R-:W-:Y:S01]  /*de60*/  F2FP.SATFINITE.E4M3.F32.PACK_AB_MERGE_C R38, R143, R38, R60 ;  /* 0x000000268f26723e */ /* 0x000fe2000480703c */
[----:B------:R-:W-:Y:S02]  /*de70*/  HADD2.F32 R52, -RZ, R52.H1_H1 ;  /* 0x30000034ff347230 */ /* 0x000fe40000004100 */
[----:B------:R-:W-:Y:S01]  /*de80*/  FMUL.FTZ R58, R51, R56 ;  /* 0x00000038333a7220 */ /* 0x000fe20000410000 */
[----:B------:R-:W-:-:S02]  /*de90*/  HADD2.F32 R55, -RZ, R55.H1_H1 ;  /* 0x30000037ff377230 */ /* 0x000fc40000004100 */
[----:B------:R-:W-:Y:S01]  /*dea0*/  FMUL.FTZ R56, R37, R56 ;  /* 0x0000003825387220 */ /* 0x000fe20000410000 */
[----:B------:R-:W-:Y:S02]  /*deb0*/  HADD2.F32 R50, -RZ, R50.H1_H1 ;  /* 0x30000032ff327230 */ /* 0x000fe40000004100 */
[--C-:B------:R-:W-:Y:S02]  /*dec0*/  HADD2.F32 R53, -RZ, R14.reuse.H1_H1 ;  /* 0x3000000eff357230 */ /* 0x100fe40000004100 */
[-C--:B------:R-:W-:Y:S01]  /*ded0*/  FMUL.FTZ R57, R52, R55.reuse ;  /* 0x0000003734397220 */ /* 0x080fe20000410000 */
[----:B------:R-:W-:Y:S02]  /*dee0*/  HADD2.F32 R54, -RZ, R14.H0_H0 ;  /* 0x2000000eff367230 */ /* 0x000fe40000004100 */
[C---:B------:R-:W-:Y:S01]  /*def0*/  FMUL.FTZ R55, R50.reuse, R55 ;  /* 0x0000003732377220 */ /* 0x040fe20000410000 */
[----:B------:R-:W-:Y:S01]  /*df00*/  F2FP.F16.E4M3.UNPACK_B R14, R15 ;  /* 0x0000000fff0e723e */ /* 0x000fe200020006ff */
[----:B------:R-:W-:Y:S01]  /*df10*/  FFMA.FTZ R62, R50, R53, -R57 ;  /* 0x00000035323e7223 */ /* 0x000fe20000010839 */
[----:B------:R-:W-:Y:S01]  /*df20*/  F2FP.F16.E4M3.UNPACK_B R50, R39 ;  /* 0x00000027ff32723e */ /* 0x000fe200020006ff */
[----:B------:R-:W-:Y:S01]  /*df30*/  FFMA.FTZ R64, R52, R53, R55 ;  /* 0x0000003534407223 */ /* 0x000fe20000010037 */
[----:B------:R-:W-:Y:S01]  /*df40*/  F2FP.F16.E4M3.UNPACK_B R55, R12 ;  /* 0x0000000cff37723e */ /* 0x000fe200020006ff */
[-C--:B------:R-:W-:Y:S01]  /*df50*/  FFMA.FTZ R61, R51, R54.reuse, R56 ;  /* 0x00000036333d7223 */ /* 0x080fe20000010038 */
[----:B------:R-:W-:Y:S01]  /*df60*/  F2FP.F16.E4M3.UNPACK_B R51, R39.H1 ;  /* 0x00000027ff33723e */ /* 0x000fe200030006ff */
[----:B------:R-:W-:Y:S01]  /*df70*/  FFMA.FTZ R59, R37, R54, -R58 ;  /* 0x00000036253b7223 */ /* 0x000fe2000001083a */
[----:B------:R-:W-:Y:S01]  /*df80*/  F2FP.F16.E4M3.UNPACK_B R57, R12.H1 ;  /* 0x0000000cff39723e */ /* 0x000fe200030006ff */
[----:B------:R-:W-:Y:S01]  /*df90*/  HADD2.F32 R37, -RZ, R14.H0_H0 ;  /* 0x2000000eff257230 */ /* 0x000fe20000004100 */
[----:B------:R-:W-:Y:S01]  /*dfa0*/  F2FP.F16.E4M3.UNPACK_B R15, R15.H1 ;  /* 0x0000000fff0f723e */ /* 0x000fe200030006ff */
        /* <DEDUP_REMOVED lines=8> */
[----:B------:R-:W-:Y:S01]  /*e030*/  HADD2.F32 R39, -RZ, R15.H0_H0 ;  /* 0x2000000fff277230 */ /* 0x000fe20000004100 */
[----:B------:R-:W-:Y:S01]  /*e040*/  F2FP.SATFINITE.E4M3.F32.PACK_AB_MERGE_C R61, R64, R61, RZ ;  /* 0x0000003d403d723e */ /* 0x000fe200048070ff */
        /* <DEDUP_REMOVED lines=19> */
[-C--:B------:R-:W-:Y:S01]  /*e180*/  FMUL.FTZ R37, R50, R55.reuse ;  /* 0x0000003732257220 */ /* 0x080fe20000410000 */
[-C--:B------:R-:W-:Y:S01]  /*e190*/  FFMA.FTZ R15, R15, R12.reuse, -R54 ;  /* 0x0000000c0f0f7223 */ /* 0x080fe20000010836 */
[----:B------:R-:W-:Y:S01]  /*e1a0*/  FFMA.FTZ R51, R51, R12, R52 ;  /* 0x0000000c33337223 */ /* 0x000fe20000010034 */
[C---:B------:R-:W-:Y:S01]  /*e1b0*/  FMUL.FTZ R55, R14.reuse, R55 ;  /* 0x000000370e377220 */ /* 0x040fe20000410000 */
[-C--:B------:R-:W-:Y:S01]  /*e1c0*/  FFMA.FTZ R37, R14, R11.reuse, -R37 ;  /* 0x0000000b0e257223 */ /* 0x080fe20000010825 */
[----:B------:R-:W-:Y:S01]  /*e1d0*/  F2FP.SATFINITE.E4M3.F32.PACK_AB_MERGE_C R13, R13, R48, R59 ;  /* 0x000000300d0d723e */ /* 0x000fe2000480703b */
[----:B------:R-:W-:Y:S01]  /*e1e0*/  IMAD.MOV.U32 R12, RZ, RZ, R47 ;  /* 0x000000ffff0c7224 */ /* 0x000fe200078e002f */
[----:B------:R-:W-:Y:S01]  /*e1f0*/  F2FP.SATFINITE.E4M3.F32.PACK_AB_MERGE_C R15, R15, R58, RZ ;  /* 0x0000003a0f0f723e */ /* 0x000fe200048070ff */
[----:B------:R-:W-:Y:S01]  /*e200*/  FFMA.FTZ R50, R50, R11, R55 ;  /* 0x0000000b32327223 */ /* 0x000fe20000010037 */
[----:B------:R-:W-:Y:S01]  /*e210*/  F2FP.SATFINITE.E4M3.F32.PACK_AB_MERGE_C R51, R51, R60, RZ ;  /* 0x0000003c3333723e */ /* 0x000fe200048070ff */
[----:B------:R-:W-:Y:S01]  /*e220*/  IMAD.MOV.U32 R14, RZ, RZ, R45 ;  /* 0x000000ffff0e7224 */ /* 0x000fe200078e002d */
[----:B------:R-:W-:-:S02]  /*e230*/  F2FP.SATFINITE.E4M3.F32.PACK_AB_MERGE_C R15, R37, R66, R15 ;  /* 0x00000042250f723e */ /* 0x000fc4000480700f */
[----:B------:R-:W-:Y:S02]  /*e240*/  F2FP.SATFINITE.E4M3.F32.PACK_AB_MERGE_C R37, R36, R49, R61 ;  /* 0x000000312425723e */ /* 0x000fe4000480703d */
[----:B------:R-:W-:Y:S02]  /*e250*/  F2FP.SATFINITE.E4M3.F32.PACK_AB_MERGE_C R39, R50, R63, R51 ;  /* 0x0000003f3227723e */ /* 0x000fe40004807033 */
[----:B------:R-:W-:-:S07]  /*e260*/  MOV R36, R46 ;  /* 0x0000002e00247202 */ /* 0x000fce0000000f00 */
.L_x_527:
[----:B------:R-:W-:Y:S05]  /*e270*/  BSYNC B2 ;  /* 0x0000000000027941 */ /* 0x000fea0003800000 */
.L_x_526:
[----:B-1----:R1:W-:Y:S04]  /*e280*/  ST.E.128 desc[UR50][R40.64], R12 ;  /* 0x0000000c28007985 */ /* 0x0023e8000c101d32 */
[----:B----4-:R1:W-:Y:S02]  /*e290*/  @!P2 ST.E.128 desc[UR50][R42.64], R36 ;  /* 0x000000242a00a985 */ /* 0x0103e4000c101d32 */
.L_x_525:
[----:B------:R-:W-:Y:S05]  /*e2a0*/  BSYNC B1 ;  /* 0x0000000000017941 */ /* 0x000fea0003800000 */
.L_x_524:
[----:B------:R-:W-:-:S13]  /*e2b0*/  ISETP.NE.AND P2, PT, R30, RZ, PT ;  /* 0x000000ff1e00720c */ /* 0x000fda0003f45270 */
[----:B------:R-:W-:Y:S05]  /*e2c0*/  @!P2 BRA `(.L_x_476) ;  /* 0x000000140090a947 */ /* 0x000fea0003800000 */
[----:B0---4-:R-:W4:Y:S01]  /*e2d0*/  LDL R11, [R1] ;  /* 0x00000000010b7983 */ /* 0x011f220000100800 */
[----:B-1----:R-:W-:Y:S01]  /*e2e0*/  IADD3 R40, P2, R27, R120, RZ ;  /* 0x000000781b287210 */ /* 0x002fe20007f5e0ff */
[----:B------:R-:W-:Y:S04]  /*e2f0*/  BSSY B1, `(.L_x_528) ;  /* 0x00000ea000017945 */ /* 0x000fe80003800000 */
[----:B------:R-:W-:Y:S01]  /*e300*/  IMAD.X R41, R44, 0x1, R111, P2 ;  /* 0x000000012c297824 */ /* 0x000fe200010e066f */
[----:B------:R-:W-:Y:S02]  /*e310*/  ISETP.GE.AND P2, PT, R3, R118, PT ;  /* 0x000000760300720c */ /* 0x000fe40003f46270 */
[----:B----4-:R-:W-:-:S04]  /*e320*/  LOP3.LUT P4, RZ, R11, 0x1, RZ, 0xc0, !PT ;  /* 0x000000010bff7812 */ /* 0x010fc8000788c0ff */
[----:B------:R-:W-:-:S04]  /*e330*/  SEL R146, R121, R146, !P4 ;  /* 0x0000009279927207 */ /* 0x000fc80006000000 */
[----:B------:R-:W-:-:S04]  /*e340*/  SHF.R.S32.HI R11, RZ, 0x1f, R146 ;  /* 0x0000001fff0b7819 */ /* 0x000fc80000011492 */
[----:B------:R-:W-:-:S04]  /*e350*/  LEA.HI R146, R11, R146, RZ, 0x5 ;  /* 0x000000920b927211 */ /* 0x000fc800078f28ff */
[----:B------:R-:W-:-:S04]  /*e360*/  LEA.HI.SX32 R146, R146, R115, 0x1b ;  /* 0x0000007392927211 */ /* 0x000fc800078fdaff */
[----:B------:R-:W-:-:S04]  /*e370*/  SHF.R.S32.HI R11, RZ, 0x1f, R146 ;  /* 0x0000001fff0b7819 */ /* 0x000fc80000011492 */
[----:B------:R-:W-:Y:S01]  /*e380*/  LEA.HI R12, R11, R146, RZ, 0x2 ;  /* 0x000000920b0c7211 */ /* 0x000fe200078f10ff */
[----:B------:R-:W-:-:S03]  /*e390*/  IMAD.SHL.U32 R11, R146, 0x10, RZ ;  /* 0x00000010920b7824 */ /* 0x000fc600078e00ff */
[----:B------:R-:W-:Y:S02]  /*e3a0*/  SHF.R.S32.HI R12, RZ, 0x2, R12 ;  /* 0x00000002ff0c7819 */ /* 0x000fe4000001140c */
[----:B------:R-:W-:-:S03]  /*e3b0*/  LOP3.LUT R13, R212, 0x30, R11, 0xf8, !PT ;  /* 0x00000030d40d7812 */ /* 0x000fc600078ef80b */
[----:B------:R-:W-:Y:S01]  /*e3c0*/  IMAD R12, R12, 0x2800, R213 ;  /* 0x000028000c0c7824 */ /* 0x000fe200078e02d5 */
[----:B------:R-:W-:-:S05]  /*e3d0*/  LOP3.LUT R13, R13, R4, RZ, 0x3c, !PT ;  /* 0x000000040d0d7212 */ /* 0x000fca00078e3cff */
[----:B------:R-:W-:Y:S02]  /*e3e0*/  IMAD.IADD R12, R12, 0x1, R13 ;  /* 0x000000010c0c7824 */ /* 0x000fe400078e020d */
[C---:B------:R-:W-:Y:S02]  /*e3f0*/  IMAD R13, R19.reuse, 0x7800, R130 ;  /* 0x00007800130d7824 */ /* 0x040fe400078e0282 */
[----:B------:R-:W-:-:S03]  /*e400*/  IMAD R15, R19, 0x7800, R12 ;  /* 0x00007800130f7824 */ /* 0x000fc600078e020c */
[C---:B------:R-:W-:Y:S01]  /*e410*/  IADD3 R13, R18.reuse, R13, RZ ;  /* 0x0000000d120d7210 */ /* 0x040fe20007ffe0ff */
[----:B------:R-:W-:-:S05]  /*e420*/  IMAD.IADD R36, R18, 0x1, R15 ;  /* 0x0000000112247824 */ /* 0x000fca00078e020f */
[----:B------:R-:W0:Y:S04]  /*e430*/  LDS.128 R12, [R13+0x1a400] ;  /* 0x01a400000d0c7984 */ /* 0x000e280000000c00 */
[----:B------:R-:W1:Y:S01]  /*e440*/  LDS.128 R36, [R36+0x1a400] ;  /* 0x01a4000024247984 */ /* 0x000e620000000c00 */
[----:B------:R-:W-:Y:S05]  /*e450*/  @P2 BRA `(.L_x_529) ;  /* 0x0000000c004c2947 */ /* 0x000fea0003800000 */
[----:B------:R-:W-:Y:S01]  /*e460*/  SHF.R.U32.HI R43, RZ, 0x8, R81 ;  /* 0x00000008ff2b7819 */ /* 0x000fe20000011651 */
[----:B0-----:R-:W-:Y:S01]  /*e470*/  IMAD.MOV.U32 R42, RZ, RZ, R13 ;  /* 0x000000ffff2a7224 */ /* 0x001fe200078e000d */
[----:B------:R-:W-:Y:S01]  /*e480*/  SHF.R.U32.HI R52, RZ, 0x8, R71 ;  /* 0x00000008ff347819 */ /* 0x000fe20000011647 */
[----:B-1----:R-:W-:Y:S01]  /*e490*/  IMAD.MOV.U32 R50, RZ, RZ, R36 ;  /* 0x000000ffff327224 */ /* 0x002fe200078e0024 */
[----:B------:R-:W-:Y:S02]  /*e4a0*/  SHF.R.U32.HI R57, RZ, 0x10, R81 ;  /* 0x00000010ff397819 */ /* 0x000fe40000011651 */
[----:B------:R-:W-:Y:S01]  /*e4b0*/  MOV R47, R12 ;  /* 0x0000000c002f7202 */ /* 0x000fe20000000f00 */
[----:B------:R-:W-:Y:S01]  /*e4c0*/  IMAD.SHL.U32 R12, R43, 0x100, RZ ;  /* 0x000001002b0c7824 */ /* 0x000fe200078e00ff */
[----:B------:R-:W-:Y:S01]  /*e4d0*/  SHF.R.U32.HI R49, RZ, 0x8, R69 ;  /* 0x00000008ff317819 */ /* 0x000fe20000011645 */
[----:B------:R-:W-:Y:S01]  /*e4e0*/  IMAD.MOV.U32 R43, RZ, RZ, R14 ;  /* 0x000000ffff2b7224 */ /* 0x000fe200078e000e */
[----:B------:R-:W-:Y:S01]  /*e4f0*/  LOP3.LUT R45, R81, 0xff0000ff, RZ, 0xc0, !PT ;  /* 0xff0000ff512d7812 */ /* 0x000fe200078ec0ff */
[----:B------:R-:W-:Y:S01]  /*e500*/  IMAD.SHL.U32 R14, R52, 0x100, RZ ;  /* 0x00000100340e7824 */ /* 0x000fe200078e00ff */
[----:B------:R-:W-:Y:S01]  /*e510*/  SHF.R.U32.HI R55, RZ, 0x8, R83 ;  /* 0x00000008ff377819 */ /* 0x000fe20000011653 */
[----:B------:R-:W-:Y:S01]  /*e520*/  IMAD.U32 R13, R57, 0x10000, RZ ;  /* 0x00010000390d7824 */ /* 0x000fe200078e00ff */
[----:B------:R-:W-:Y:S01]  /*e530*/  LOP3.LUT R51, R71, 0xff0000ff, RZ, 0xc0, !PT ;  /* 0xff0000ff47337812 */ /* 0x000fe200078ec0ff */
[----:B------:R-:W-:Y:S01]  /*e540*/  IMAD.SHL.U32 R49, R49, 0x100, RZ ;  /* 0x0000010031317824 */ /* 0x000fe200078e00ff */
[----:B------:R-:W-:-:S02]  /*e550*/  LOP3.LUT R12, R45, 0xff00, R12, 0xf8, !PT ;  /* 0x0000ff002d0c7812 */ /* 0x000fc400078ef80c */
[----:B------:R-:W-:Y:S02]  /*e560*/  SHF.R.U32.HI R54, RZ, 0x10, R83 ;  /* 0x00000010ff367819 */ /* 0x000fe40000011653 */
[----:B------:R-:W-:Y:S02]  /*e570*/  LOP3.LUT R48, R69, 0xff0000ff, RZ, 0xc0, !PT ;  /* 0xff0000ff45307812 */ /* 0x000fe400078ec0ff */
[----:B------:R-:W-:Y:S02]  /*e580*/  LOP3.LUT R46, R83, 0xff0000ff, RZ, 0xc0, !PT ;  /* 0xff0000ff532e7812 */ /* 0x000fe400078ec0ff */
[----:B------:R-:W-:Y:S02]  /*e590*/  SHF.L.U32 R45, R55, 0x8, RZ ;  /* 0x00000008372d7819 */ /* 0x000fe400000006ff */
[----:B------:R-:W-:Y:S02]  /*e5a0*/  LOP3.LUT R55, R51, 0xff00, R14, 0xf8, !PT ;  /* 0x0000ff0033377812 */ /* 0x000fe400078ef80e */
[----:B------:R-:W-:-:S02]  /*e5b0*/  LOP3.LUT R14, R12, 0xff0000, R13, 0xf8, !PT ;  /* 0x00ff00000c0e7812 */ /* 0x000fc400078ef80d */
[----:B------:R-:W-:Y:S02]  /*e5c0*/  LOP3.LUT R36, R48, 0xff00, R49, 0xf8, !PT ;  /* 0x0000ff0030247812 */ /* 0x000fe400078ef831 */
[----:B------:R-:W-:Y:S02]  /*e5d0*/  SHF.L.U32 R12, R54, 0x10, RZ ;  /* 0x00000010360c7819 */ /* 0x000fe400000006ff */
[----:B------:R-:W-:Y:S02]  /*e5e0*/  LOP3.LUT R45, R46, 0xff00, R45, 0xf8, !PT ;  /* 0x0000ff002e2d7812 */ /* 0x000fe400078ef82d */
[----:B------:R-:W-:Y:S02]  /*e5f0*/  F2FP.F16.E4M3.UNPACK_B R54, R141.H1 ;  /* 0x0000008dff36723e */ /* 0x000fe400030006ff */
[----:B------:R-:W-:Y:S02]  /*e600*/  F2FP.F16.E4M3.UNPACK_B R51, R50.H1 ;  /* 0x00000032ff33723e */ /* 0x000fe400030006ff */
[----:B------:R-:W-:Y:S01]  /*e610*/  F2FP.F16.E4M3.UNPACK_B R48, R47.H1 ;  /* 0x0000002fff30723e */ /* 0x000fe200030006ff */
[----:B------:R-:W-:Y:S01]  /*e620*/  HADD2.F32 R13, -RZ, R54.H0_H0 ;  /* 0x20000036ff0d7230 */ /* 0x000fe20000004100 */
[----:B------:R-:W-:Y:S01]  /*e630*/  SHF.R.U32.HI R53, RZ, 0x10, R69 ;  /* 0x00000010ff357819 */ /* 0x000fe20000011645 */
[----:B------:R-:W-:Y:S01]  /*e640*/  HADD2.F32 R46, -RZ, R51.H0_H0 ;  /* 0x20000033ff2e7230 */ /* 0x000fe20000004100 */
[----:B------:R-:W-:-:S02]  /*e650*/  SHF.R.U32.HI R56, RZ, 0x10, R71 ;  /* 0x00000010ff387819 */ /* 0x000fc40000011647 */
[----:B------:R-:W-:Y:S01]  /*e660*/  LOP3.LUT R12, R45, 0xff0000, R12, 0xf8, !PT ;  /* 0x00ff00002d0c7812 */ /* 0x000fe200078ef80c */
[----:B------:R-:W-:Y:S01]  /*e670*/  HADD2.F32 R45, -RZ, R48.H0_H0 ;  /* 0x20000030ff2d7230 */ /* 0x000fe20000004100 */
[----:B------:R-:W-:Y:S01]  /*e680*/  F2FP.F16.E4M3.UNPACK_B R49, R139.H1 ;  /* 0x0000008bff31723e */ /* 0x000fe200030006ff */
[----:B------:R-:W-:Y:S02]  /*e690*/  IMAD.U32 R53, R53, 0x10000, RZ ;  /* 0x0001000035357824 */ /* 0x000fe400078e00ff */
[-C--:B------:R-:W-:Y:S01]  /*e6a0*/  FMUL.FTZ R58, R46, R13.reuse ;  /* 0x0000000d2e3a7220 */ /* 0x080fe20000410000 */
[----:B------:R-:W-:Y:S02]  /*e6b0*/  IMAD.U32 R56, R56, 0x10000, RZ ;  /* 0x0001000038387824 */ /* 0x000fe400078e00ff */
[----:B------:R-:W-:Y:S01]  /*e6c0*/  FMUL.FTZ R57, R45, R13 ;  /* 0x0000000d2d397220 */ /* 0x000fe20000410000 */
[--C-:B------:R-:W-:Y:S01]  /*e6d0*/  HADD2.F32 R52, -RZ, R49.reuse.H0_H0 ;  /* 0x20000031ff347230 */ /* 0x100fe20000004100 */
[----:B------:R-:W-:Y:S01]  /*e6e0*/  LOP3.LUT R36, R36, 0xff0000, R53, 0xf8, !PT ;  /* 0x00ff000024247812 */ /* 0x000fe200078ef835 */
[----:B------:R-:W-:Y:S01]  /*e6f0*/  HADD2.F32 R53, -RZ, R49.H1_H1 ;  /* 0x30000031ff357230 */ /* 0x000fe20000004100 */
[----:B------:R-:W-:Y:S01]  /*e700*/  LOP3.LUT R13, R55, 0xff0000, R56, 0xf8, !PT ;  /* 0x00ff0000370d7812 */ /* 0x000fe200078ef838 */
[----:B------:R-:W-:-:S02]  /*e710*/  HADD2.F32 R55, -RZ, R54.H1_H1 ;  /* 0x30000036ff377230 */ /* 0x000fc40000004100 */
[-C--:B------:R-:W-:Y:S01]  /*e720*/  FFMA.FTZ R45, R45, R52.reuse, -R58 ;  /* 0x000000342d2d7223 */ /* 0x080fe2000001083a */
[----:B------:R-:W-:Y:S01]  /*e730*/  FFMA.FTZ R46, R46, R52, R57 ;  /* 0x000000342e2e7223 */ /* 0x000fe20000010039 */
[----:B------:R-:W-:Y:S01]  /*e740*/  HADD2.F32 R52, -RZ, R51.H1_H1 ;  /* 0x30000033ff347230 */ /* 0x000fe20000004100 */
[----:B------:R-:W-:Y:S01]  /*e750*/  F2FP.F16.E4M3.UNPACK_B R141, R141 ;  /* 0x0000008dff8d723e */ /* 0x000fe200020006ff */
[----:B------:R-:W-:Y:S01]  /*e760*/  HADD2.F32 R49, -RZ, R48.H1_H1 ;  /* 0x30000030ff317230 */ /* 0x000fe20000004100 */
[----:B------:R-:W-:Y:S02]  /*e770*/  F2FP.F16.E4M3.UNPACK_B R50, R50 ;  /* 0x00000032ff32723e */ /* 0x000fe400020006ff */
[----:B------:R-:W-:Y:S01]  /*e780*/  F2FP.F16.E4M3.UNPACK_B R47, R47 ;  /* 0x0000002fff2f723e */ /* 0x000fe200020006ff */
[----:B------:R-:W-:Y:S01]  /*e790*/  FMUL.FTZ R56, R52, R55 ;  /* 0x0000003734387220 */ /* 0x000fe20000410000 */
[----:B------:R-:W-:Y:S01]  /*e7a0*/  F2FP.F16.E4M3.UNPACK_B R139, R139 ;  /* 0x0000008bff8b723e */ /* 0x000fe200020006ff */
[----:B------:R-:W-:-:S02]  /*e7b0*/  HADD2.F32 R54, -RZ, R141.H0_H0 ;  /* 0x2000008dff367230 */ /* 0x000fc40000004100 */
[C---:B------:R-:W-:Y:S01]  /*e7c0*/  FMUL.FTZ R55, R49.reuse, R55 ;  /* 0x0000003731377220 */ /* 0x040fe20000410000 */
[----:B------:R-:W-:Y:S02]  /*e7d0*/  HADD2.F32 R51, -RZ, R50.H0_H0 ;  /* 0x20000032ff337230 */ /* 0x000fe40000004100 */
[-C--:B------:R-:W-:Y:S01]  /*e7e0*/  FFMA.FTZ R60, R49, R53.reuse, -R56 ;  /* 0x00000035313c7223 */ /* 0x080fe20000010838 */
[----:B------:R-:W-:Y:S02]  /*e7f0*/  HADD2.F32 R48, -RZ, R47.H0_H0 ;  /* 0x2000002fff307230 */ /* 0x000fe40000004100 */
[----:B------:R-:W-:Y:S01]  /*e800*/  FFMA.FTZ R57, R52, R53, R55 ;  /* 0x0000003534397223 */ /* 0x000fe20000010037 */
        /* <DEDUP_REMOVED lines=8> */
[----:B------:R-:W-:Y:S02]  /*e890*/  HADD2.F32 R139, -RZ, R139.H1_H1 ;  /* 0x3000008bff8b7230 */ /* 0x000fe40000004100 */
[-C--:B------:R-:W-:Y:S01]  /*e8a0*/  FMUL.FTZ R52, R50, R141.reuse ;  /* 0x0000008d32347220 */ /* 0x080fe20000410000 */
[----:B------:R-:W-:Y:S01]  /*e8b0*/  F2FP.F16.E4M3.UNPACK_B R48, R140.H1 ;  /* 0x0000008cff30723e */ /* 0x000fe200030006ff */
[C---:B------:R-:W-:Y:S01]  /*e8c0*/  FMUL.FTZ R141, R47.reuse, R141 ;  /* 0x0000008d2f8d7220 */ /* 0x040fe20000410000 */
[----:B------:R-:W-:Y:S01]  /*e8d0*/  F2FP.F16.E4M3.UNPACK_B R49, R38.H1 ;  /* 0x00000026ff31723e */ /* 0x000fe200030006ff */
        /* <DEDUP_REMOVED lines=19> */
[----:B------:R-:W-:Y:S01]  /*ea10*/  FMUL.FTZ R66, R47, R54 ;  /* 0x000000362f427220 */ /* 0x000fe20000410000 */
[----:B------:R-:W-:Y:S01]  /*ea20*/  FFMA.FTZ R54, R51, R50, R62 ;  /* 0x0000003233367223 */ /* 0x000fe2000001003e */
[----:B------:R-:W-:Y:S01]  /*ea30*/  FFMA.FTZ R64, R47, R52, -R48 ;  /* 0x000000342f407223 */ /* 0x000fe20000010830 */
[----:B------:R-:W-:Y:S01]  /*ea40*/  F2FP.F16.E4M3.UNPACK_B R47, R38 ;  /* 0x00000026ff2f723e */ /* 0x000fe200020006ff */
[----:B------:R-:W-:Y:S02]  /*ea50*/  HADD2.F32 R51, -RZ, R140.H0_H0 ;  /* 0x2000008cff337230 */ /* 0x000fe40000004100 */
[----:B------:R-:W-:Y:S01]  /*ea60*/  FFMA.FTZ R61, R49, R52, R66 ;  /* 0x00000034313d7223 */ /* 0x000fe20000010042 */
[----:B------:R-:W-:Y:S01]  /*ea70*/  HADD2.F32 R38, -RZ, R43.H0_H0 ;  /* 0x2000002bff267230 */ /* 0x000fe20000004100 */
[----:B------:R-:W-:Y:S01]  /*ea80*/  F2FP.SATFINITE.E4M3.F32.PACK_AB_MERGE_C R45, R60, R45, RZ ;  /* 0x0000002d3c2d723e */ /* 0x000fe200048070ff */
[----:B------:R-:W-:Y:S01]  /*ea90*/  HADD2.F32 R48, -RZ, R47.H0_H0 ;  /* 0x2000002fff307230 */ /* 0x000fe20000004100 */
[----:B------:R-:W-:Y:S01]  /*eaa0*/  F2FP.SATFINITE.E4M3.F32.PACK_AB_MERGE_C R57, R57, R46, RZ ;  /* 0x0000002e3939723e */ /* 0x000fe200048070ff */
[----:B------:R-:W-:Y:S01]  /*eab0*/  HADD2.F32 R49, -RZ, R138.H0_H0 ;  /* 0x2000008aff317230 */ /* 0x000fe20000004100 */
[----:B------:R-:W-:Y:S01]  /*eac0*/  F2FP.SATFINITE.E4M3.F32.PACK_AB_MERGE_C R61, R61, R54, RZ ;  /* 0x000000363d3d723e */ /* 0x000fe200048070ff */
[----:B------:R-:W-:-:S02]  /*ead0*/  HADD2.F32 R140, -RZ, R140.H1_H1 ;  /* 0x3000008cff8c7230 */ /* 0x000fc40000004100 */
[-C--:B------:R-:W-:Y:S01]  /*eae0*/  FMUL.FTZ R53, R48, R51.reuse ;  /* 0x0000003330357220 */ /* 0x080fe20000410000 */
[----:B------:R-:W-:Y:S02]  /*eaf0*/  HADD2.F32 R47, -RZ, R47.H1_H1 ;  /* 0x3000002fff2f7230 */ /* 0x000fe40000004100 */
[C---:B------:R-:W-:Y:S01]  /*eb00*/  FMUL.FTZ R51, R38.reuse, R51 ;  /* 0x0000003326337220 */ /* 0x040fe20000410000 */
[----:B------:R-:W-:Y:S02]  /*eb10*/  HADD2.F32 R43, -RZ, R43.H1_H1 ;  /* 0x3000002bff2b7230 */ /* 0x000fe40000004100 */
[-C--:B------:R-:W-:Y:S01]  /*eb20*/  FFMA.FTZ R53, R38, R49.reuse, -R53 ;  /* 0x0000003126357223 */ /* 0x080fe20000010835 */
[----:B------:R-:W-:Y:S02]  /*eb30*/  HADD2.F32 R138, -RZ, R138.H1_H1 ;  /* 0x3000008aff8a7230 */ /* 0x000fe40000004100 */
[----:B------:R-:W-:Y:S01]  /*eb40*/  FFMA.FTZ R38, R48, R49, R51 ;  /* 0x0000003130267223 */ /* 0x000fe20000010033 */
[-C--:B------:R-:W-:Y:S01]  /*eb50*/  FMUL.FTZ R50, R47, R140.reuse ;  /* 0x0000008c2f327220 */ /* 0x080fe20000410000 */
[----:B------:R-:W-:Y:S01]  /*eb60*/  F2FP.F16.E4M3.UNPACK_B R49, R37 ;  /* 0x00000025ff31723e */ /* 0x000fe200020006ff */
[C---:B------:R-:W-:Y:S01]  /*eb70*/  FMUL.FTZ R140, R43.reuse, R140 ;  /* 0x0000008c2b8c7220 */ /* 0x040fe20000410000 */
[----:B------:R-:W-:Y:S01]  /*eb80*/  F2FP.F16.E4M3.UNPACK_B R54, R36 ;  /* 0x00000024ff36723e */ /* 0x000fe200020006ff */
[----:B------:R-:W-:Y:S01]  /*eb90*/  FFMA.FTZ R62, R43, R138, -R50 ;  /* 0x0000008a2b3e7223 */ /* 0x000fe20000010832 */
[----:B------:R-:W-:Y:S01]  /*eba0*/  F2FP.F16.E4M3.UNPACK_B R48, R42 ;  /* 0x0000002aff30723e */ /* 0x000fe200020006ff */
[----:B------:R-:W-:Y:S01]  /*ebb0*/  FFMA.FTZ R51, R47, R138, R140 ;  /* 0x0000008a2f337223 */ /* 0x000fe2000001008c */
[----:B------:R-:W-:Y:S01]  /*ebc0*/  F2FP.SATFINITE.E4M3.F32.PACK_AB_MERGE_C R46, R58, R55, R45 ;  /* 0x000000373a2e723e */ /* 0x000fe2000480702d */
[--C-:B------:R-:W-:Y:S01]  /*ebd0*/  HADD2.F32 R50, -RZ, R49.reuse.H0_H0 ;  /* 0x20000031ff327230 */ /* 0x100fe20000004100 */
[----:B------:R-:W-:Y:S01]  /*ebe0*/  F2FP.SATFINITE.E4M3.F32.PACK_AB_MERGE_C R43, R64, R59, RZ ;  /* 0x0000003b402b723e */ /* 0x000fe200048070ff */
[----:B------:R-:W-:Y:S01]  /*ebf0*/  HADD2.F32 R55, -RZ, R54.H0_H0 ;  /* 0x20000036ff377230 */ /* 0x000fe20000004100 */
[----:B------:R-:W-:Y:S01]  /*ec00*/  F2FP.F16.E4M3.UNPACK_B R52, R14 ;  /* 0x0000000eff34723e */ /* 0x000fe200020006ff */
[----:B------:R-:W-:Y:S01]  /*ec10*/  HADD2.F32 R47, -RZ, R48.H0_H0 ;  /* 0x20000030ff2f7230 */ /* 0x000fe20000004100 */
[----:B------:R-:W-:Y:S01]  /*ec20*/  F2FP.SATFINITE.E4M3.F32.PACK_AB_MERGE_C R45, R141, R56, R57 ;  /* 0x000000388d2d723e */ /* 0x000fe20004807039 */
[----:B------:R-:W-:Y:S01]  /*ec30*/  HADD2.F32 R54, -RZ, R54.H1_H1 ;  /* 0x30000036ff367230 */ /* 0x000fe20000004100 */
[----:B------:R-:W-:Y:S01]  /*ec40*/  F2FP.SATFINITE.E4M3.F32.PACK_AB_MERGE_C R43, R62, R53, R43 ;  /* 0x000000353e2b723e */ /* 0x000fe2000480702b */
[----:B------:R-:W-:Y:S01]  /*ec50*/  HADD2.F32 R53, -RZ, R52.H0_H0 ;  /* 0x20000034ff357230 */ /* 0x000fe20000004100 */
[----:B------:R-:W-:Y:S01]  /*ec60*/  F2FP.SATFINITE.E4M3.F32.PACK_AB_MERGE_C R38, R51, R38, R61 ;  /* 0x000000263326723e */ /* 0x000fe2000480703d */
[----:B------:R-:W-:Y:S01]  /*ec70*/  FMUL.FTZ R56, R50, R55 ;  /* 0x0000003732387220 */ /* 0x000fe20000410000 */
[----:B------:R-:W-:-:S02]  /*ec80*/  HADD2.F32 R51, -RZ, R49.H1_H1 ;  /* 0x30000031ff337230 */ /* 0x000fc40000004100 */
[----:B------:R-:W-:Y:S01]  /*ec90*/  FMUL.FTZ R55, R47, R55 ;  /* 0x000000372f377220 */ /* 0x000fe20000410000 */
[----:B------:R-:W-:Y:S01]  /*eca0*/  HADD2.F32 R49, -RZ, R48.H1_H1 ;  /* 0x30000030ff317230 */ /* 0x000fe20000004100 */
[----:B------:R-:W-:Y:S01]  /*ecb0*/  F2FP.F16.E4M3.UNPACK_B R42, R42.H1 ;  /* 0x0000002aff2a723e */ /* 0x000fe200030006ff */
[----:B------:R-:W-:Y:S02]  /*ecc0*/  HADD2.F32 R52, -RZ, R52.H1_H1 ;  /* 0x30000034ff347230 */ /* 0x000fe40000004100 */
[----:B------:R-:W-:Y:S01]  /*ecd0*/  FFMA.FTZ R48, R50, R53, R55 ;  /* 0x0000003532307223 */ /* 0x000fe20000010037 */
[-C--:B------:R-:W-:Y:S01]  /*ece0*/  FMUL.FTZ R50, R51, R54.reuse ;  /* 0x0000003633327220 */ /* 0x080fe20000410000 */
[----:B------:R-:W-:Y:S01]  /*ecf0*/  FMUL.FTZ R54, R49, R54 ;  /* 0x0000003631367220 */ /* 0x000fe20000410000 */
[----:B------:R-:W-:Y:S01]  /*ed00*/  F2FP.F16.E4M3.UNPACK_B R37, R37.H1 ;  /* 0x00000025ff25723e */ /* 0x000fe200030006ff */
[----:B------:R-:W-:Y:S01]  /*ed10*/  FFMA.FTZ R47, R47, R53, -R56 ;  /* 0x000000352f2f7223 */ /* 0x000fe20000010838 */
[----:B------:R-:W-:Y:S01]  /*ed20*/  FFMA.FTZ R58, R49, R52, -R50 ;  /* 0x00000034313a7223 */ /* 0x000fe20000010832 */
[----:B------:R-:W-:Y:S01]  /*ed30*/  F2FP.F16.E4M3.UNPACK_B R50, R36.H1 ;  /* 0x00000024ff32723e */ /* 0x000fe200030006ff */
[----:B------:R-:W-:Y:S01]  /*ed40*/  FFMA.FTZ R57, R51, R52, R54 ;  /* 0x0000003433397223 */ /* 0x000fe20000010036 */
[----:B------:R-:W-:Y:S01]  /*ed50*/  HADD2.F32 R36, -RZ, R42.H0_H0 ;  /* 0x2000002aff247230 */ /* 0x000fe20000004100 */
[----:B------:R-:W-:Y:S01]  /*ed60*/  F2FP.F16.E4M3.UNPACK_B R14, R14.H1 ;  /* 0x0000000eff0e723e */ /* 0x000fe200030006ff */
[----:B------:R-:W-:-:S02]  /*ed70*/  HADD2.F32 R49, -RZ, R37.H0_H0 ;  /* 0x20000025ff317230 */ /* 0x000fc40000004100 */
[--C-:B------:R-:W-:Y:S02]  /*ed80*/  HADD2.F32 R51, -RZ, R50.reuse.H0_H0 ;  /* 0x20000032ff337230 */ /* 0x100fe40000004100 */
[----:B------:R-:W-:Y:S02]  /*ed90*/  HADD2.F32 R37, -RZ, R37.H1_H1 ;  /* 0x30000025ff257230 */ /* 0x000fe40000004100 */
[----:B------:R-:W-:Y:S02]  /*eda0*/  HADD2.F32 R52, -RZ, R50.H1_H1 ;  /* 0x30000032ff347230 */ /* 0x000fe40000004100 */
[-C--:B------:R-:W-:Y:S01]  /*edb0*/  FMUL.FTZ R53, R49, R51.reuse ;  /* 0x0000003331357220 */ /* 0x080fe20000410000 */
[----:B------:R-:W-:Y:S01]  /*edc0*/  FMUL.FTZ R54, R36, R51 ;  /* 0x0000003324367220 */ /* 0x000fe20000410000 */
[----:B------:R-:W-:Y:S02]  /*edd0*/  HADD2.F32 R42, -RZ, R42.H1_H1 ;  /* 0x3000002aff2a7230 */ /* 0x000fe40000004100 */
[----:B------:R-:W-:-:S02]  /*ede0*/  HADD2.F32 R50, -RZ, R14.H0_H0 ;  /* 0x2000000eff327230 */ /* 0x000fc40000004100 */
[-C--:B------:R-:W-:Y:S01]  /*edf0*/  FMUL.FTZ R55, R37, R52.reuse ;  /* 0x0000003425377220 */ /* 0x080fe20000410000 */
[----:B------:R-:W-:Y:S02]  /*ee00*/  HADD2.F32 R51, -RZ, R14.H1_H1 ;  /* 0x3000000eff337230 */ /* 0x000fe40000004100 */
[----:B------:R-:W-:Y:S01]  /*ee10*/  FMUL.FTZ R52, R42, R52 ;  /* 0x000000342a347220 */ /* 0x000fe20000410000 */
[----:B------:R-:W-:Y:S01]  /*ee20*/  F2FP.F16.E4M3.UNPACK_B R14, R15 ;  /* 0x0000000fff0e723e */ /* 0x000fe200020006ff */
[-C--:B------:R-:W-:Y:S01]  /*ee30*/  FFMA.FTZ R59, R36, R50.reuse, -R53 ;  /* 0x00000032243b7223 */ /* 0x080fe20000010835 */
[----:B------:R-:W-:Y:S01]  /*ee40*/  FFMA.FTZ R60, R49, R50, R54 ;  /* 0x00000032313c7223 */ /* 0x000fe20000010036 */
[----:B------:R-:W-:Y:S01]  /*ee50*/  FFMA.FTZ R62, R42, R51, -R55 ;  /* 0x000000332a3e7223 */ /* 0x000fe20000010837 */
[----:B------:R-:W-:Y:S01]  /*ee60*/  F2FP.F16.E4M3.UNPACK_B R42, R39 ;  /* 0x00000027ff2a723e */ /* 0x000fe200020006ff */
[----:B------:R-:W-:Y:S01]  /*ee70*/  FFMA.FTZ R61, R37, R51, R52 ;  /* 0x00000033253d7223 */ /* 0x000fe20000010034 */
[----:B------:R-:W-:Y:S01]  /*ee80*/  F2FP.F16.E4M3.UNPACK_B R53, R13 ;  /* 0x0000000dff35723e */ /* 0x000fe200020006ff */
[----:B------:R-:W-:Y:S01]  /*ee90*/  HADD2.F32 R36, -RZ, R14.H0_H0 ;  /* 0x2000000eff247230 */ /* 0x000fe20000004100 */
[----:B------:R-:W-:Y:S01]  /*eea0*/  F2FP.F16.E4M3.UNPACK_B R15, R15.H1 ;  /* 0x0000000fff0f723e */ /* 0x000fe200030006ff */
[----:B------:R-:W-:Y:S01]  /*eeb0*/  HADD2.F32 R49, -RZ, R42.H0_H0 ;  /* 0x2000002aff317230 */ /* 0x000fe20000004100 */
[----:B------:R-:W-:Y:S01]  /*eec0*/  F2FP.F16.E4M3.UNPACK_B R54, R13.H1 ;  /* 0x0000000dff36723e */ /* 0x000fe200030006ff */
[----:B------:R-:W-:Y:S01]  /*eed0*/  HADD2.F32 R55, -RZ, R53.H0_H0 ;  /* 0x20000035ff377230 */ /* 0x000fe20000004100 */
[----:B------:R-:W-:Y:S01]  /*eee0*/  F2FP.F16.E4M3.UNPACK_B R39, R39.H1 ;  /* 0x00000027ff27723e */ /* 0x000fe200030006ff */
[----:B------:R-:W-:Y:S01]  /*eef0*/  HADD2.F32 R37, -RZ, R15.H0_H0 ;  /* 0x2000000fff257230 */ /* 0x000fe20000004100 */
[-C--:B------:R-:W-:Y:S01]  /*ef00*/  F2FP.F16.E4M3.UNPACK_B R50, R12.reuse.H1 ;  /* 0x0000000cff32723e */ /* 0x080fe200030006ff */
[----:B------:R-:W-:Y:S01]  /*ef10*/  HADD2.F32 R56, -RZ, R54.H0_H0 ;  /* 0x20000036ff387230 */ /* 0x000fe20000004100 */
[----:B------:R-:W-:Y:S01]  /*ef20*/  F2FP.F16.E4M3.UNPACK_B R13, R12 ;  /* 0x0000000cff0d723e */ /* 0x000fe200020006ff */
[----:B------:R-:W-:-:S02]  /*ef30*/  HADD2.F32 R12, -RZ, R39.H0_H0 ;  /* 0x20000027ff0c7230 */ /* 0x000fc40000004100 */
[-C--:B------:R-:W-:Y:S01]  /*ef40*/  FMUL.FTZ R63, R49, R55.reuse ;  /* 0x00000037313f7220 */ /* 0x080fe20000410000 */
[----:B------:R-:W-:Y:S02]  /*ef50*/  HADD2.F32 R52, -RZ, R50.H0_H0 ;  /* 0x20000032ff347230 */ /* 0x000fe40000004100 */
[----:B------:R-:W-:Y:S01]  /*ef60*/  FMUL.FTZ R64, R36, R55 ;  /* 0x0000003724407220 */ /* 0x000fe20000410000 */
[-C--:B------:R-:W-:Y:S01]  /*ef70*/  FMUL.FTZ R55, R37, R56.reuse ;  /* 0x0000003825377220 */ /* 0x080fe20000410000 */
[----:B------:R-:W-:Y:S02]  /*ef80*/  HADD2.F32 R39, -RZ, R39.H1_H1 ;  /* 0x30000027ff277230 */ /* 0x000fe40000004100 */
[C---:B------:R-:W-:Y:S01]  /*ef90*/  FMUL.FTZ R66, R12.reuse, R56 ;  /* 0x000000380c427220 */ /* 0x040fe20000410000 */
[----:B------:R-:W-:Y:S02]  /*efa0*/  HADD2.F32 R54, -RZ, R54.H1_H1 ;  /* 0x30000036ff367230 */ /* 0x000fe40000004100 */
[----:B------:R-:W-:Y:S01]  /*efb0*/  FFMA.FTZ R55, R12, R52, R55 ;  /* 0x000000340c377223 */ /* 0x000fe20000010037 */
[----:B------:R-:W-:-:S02]  /*efc0*/  HADD2.F32 R15, -RZ, R15.H1_H1 ;  /* 0x3000000fff0f7230 */ /* 0x000fc40000004100 */
[----:B------:R-:W-:Y:S01]  /*efd0*/  FFMA.FTZ R66, R37, R52, -R66 ;  /* 0x0000003425427223 */ /* 0x000fe20000010842 */
[----:B------:R-:W-:Y:S02]  /*efe0*/  HADD2.F32 R42, -RZ, R42.H1_H1 ;  /* 0x3000002aff2a7230 */ /* 0x000fe40000004100 */
[-C--:B------:R-:W-:Y:S01]  /*eff0*/  FMUL.FTZ R12, R39, R54.reuse ;  /* 0x00000036270c7220 */ /* 0x080fe20000410000 */
[----:B------:R-:W-:Y:S02]  /*f000*/  HADD2.F32 R53, -RZ, R53.H1_H1 ;  /* 0x30000035ff357230 */ /* 0x000fe40000004100 */
[----:B------:R-:W-:Y:S01]  /*f010*/  FMUL.FTZ R54, R15, R54 ;  /* 0x000000360f367220 */ /* 0x000fe20000410000 */
[----:B------:R-:W-:Y:S01]  /*f020*/  HADD2.F32 R50, -RZ, R50.H1_H1 ;  /* 0x30000032ff327230 */ /* 0x000fe20000004100 */
[----:B------:R-:W-:Y:S01]  /*f030*/  F2FP.SATFINITE.E4M3.F32.PACK_AB_MERGE_C R59, R62, R59, RZ ;  /* 0x0000003b3e3b723e */ /* 0x000fe200048070ff */
[----:B------:R-:W-:Y:S02]  /*f040*/  HADD2.F32 R14, -RZ, R14.H1_H1 ;  /* 0x3000000eff0e7230 */ /* 0x000fe40000004100 */
[----:B------:R-:W-:Y:S01]  /*f050*/  FMUL.FTZ R37, R42, R53 ;  /* 0x000000352a257220 */ /* 0x000fe20000410000 */
[----:B------:R-:W-:-:S02]  /*f060*/  HADD2.F32 R51, -RZ, R13.H0_H0 ;  /* 0x2000000dff337230 */ /* 0x000fc40000004100 */
[-C--:B------:R-:W-:Y:S01]  /*f070*/  FFMA.FTZ R15, R15, R50.reuse, -R12 ;  /* 0x000000320f0f7223 */ /* 0x080fe2000001080c */
[----:B------:R-:W-:Y:S02]  /*f080*/  HADD2.F32 R13, -RZ, R13.H1_H1 ;  /* 0x3000000dff0d7230 */ /* 0x000fe40000004100 */
[----:B------:R-:W-:Y:S01]  /*f090*/  FMUL.FTZ R53, R14, R53 ;  /* 0x000000350e357220 */ /* 0x000fe20000410000 */
[----:B------:R-:W-:Y:S01]  /*f0a0*/  FFMA.FTZ R54, R39, R50, R54 ;  /* 0x0000003227367223 */ /* 0x000fe20000010036 */
[-C--:B------:R-:W-:Y:S01]  /*f0b0*/  FFMA.FTZ R63, R36, R51.reuse, -R63 ;  /* 0x00000033243f7223 */ /* 0x080fe2000001083f */
[----:B------:R-:W-:Y:S01]  /*f0c0*/  FFMA.FTZ R64, R49, R51, R64 ;  /* 0x0000003331407223 */ /* 0x000fe20000010040 */
[-C--:B------:R-:W-:Y:S01]  /*f0d0*/  FFMA.FTZ R14, R14, R13.reuse, -R37 ;  /* 0x0000000d0e0e7223 */ /* 0x080fe20000010825 */
[----:B------:R-:W-:Y:S01]  /*f0e0*/  FFMA.FTZ R53, R42, R13, R53 ;  /* 0x0000000d2a357223 */ /* 0x000fe20000010035 */
[----:B------:R-:W-:Y:S01]  /*f0f0*/  F2FP.SATFINITE.E4M3.F32.PACK_AB_MERGE_C R15, R15, R66, RZ ;  /* 0x000000420f0f723e */ /* 0x000fe200048070ff */
[----:B------:R-:W-:Y:S01]  /*f100*/  IMAD.MOV.U32 R12, RZ, RZ, R46 ;  /* 0x000000ffff0c7224 */ /* 0x000fe200078e002e */
[----:B------:R-:W-:-:S02]  /*f110*/  F2FP.SATFINITE.E4M3.F32.PACK_AB_MERGE_C R60, R61, R60, RZ ;  /* 0x0000003c3d3c723e */ /* 0x000fc400048070ff */
[----:B------:R-:W-:Y:S02]  /*f120*/  F2FP.SATFINITE.E4M3.F32.PACK_AB_MERGE_C R54, R54, R55, RZ ;  /* 0x000000373636723e */ /* 0x000fe400048070ff */
[----:B------:R-:W-:Y:S01]  /*f130*/  F2FP.SATFINITE.E4M3.F32.PACK_AB_MERGE_C R15, R14, R63, R15 ;  /* 0x0000003f0e0f723e */ /* 0x000fe2000480700f */
[----:B------:R-:W-:Y:S01]  /*f140*/  IMAD.MOV.U32 R14, RZ, RZ, R43 ;  /* 0x000000ffff0e7224 */ /* 0x000fe200078e002b */
[----:B------:R-:W-:Y:S02]  /*f150*/  F2FP.SATFINITE.E4M3.F32.PACK_AB_MERGE_C R13, R58, R47, R59 ;  /* 0x0000002f3a0d723e */ /* 0x000fe4000480703b */
[----:B------:R-:W-:Y:S02]  /*f160*/  F2FP.SATFINITE.E4M3.F32.PACK_AB_MERGE_C R37, R57, R48, R60 ;  /* 0x000000303925723e */ /* 0x000fe4000480703c */
[----:B------:R-:W-:Y:S02]  /*f170*/  F2FP.SATFINITE.E4M3.F32.PACK_AB_MERGE_C R39, R53, R64, R54 ;  /* 0x000000403527723e */ /* 0x000fe40004807036 */
[----:B------:R-:W-:-:S07]  /*f180*/  MOV R36, R45 ;  /* 0x0000002d00247202 */ /* 0x000fce0000000f00 */
.L_x_529:
[----:B------:R-:W-:Y:S05]  /*f190*/  BSYNC B1 ;  /* 0x0000000000017941 */ /* 0x000fea0003800000 */
.L_x_528:
[----:B0-----:R0:W-:Y:S01]  /*f1a0*/  ST.E.128 desc[UR50][R40.64], R12 ;  /* 0x0000000c28007985 */ /* 0x0011e2000c101d32 */
[----:B------:R-:W-:-:S13]  /*f1b0*/  ISETP.GE.AND P2, PT, R11, R137, PT ;  /* 0x000000890b00720c */ /* 0x000fda0003f46270 */
[----:B------:R-:W-:Y:S05]  /*f1c0*/  @P2 BRA `(.L_x_476) ;  /* 0x0000000400d02947 */ /* 0x000fea0003800000 */
[----:B0-----:R-:W-:-:S04]  /*f1d0*/  IADD3 R12, P2, R11, R120, RZ ;  /* 0x000000780b0c7210 */ /* 0x001fc80007f5e0ff */
[----:B------:R-:W-:-:S05]  /*f1e0*/  LEA.HI.X.SX32 R13, R11, R44, 0x1, P2 ;  /* 0x0000002c0b0d7211 */ /* 0x000fca00010f0eff */
[----:B-1----:R0:W-:Y:S01]  /*f1f0*/  ST.E.128 desc[UR50][R12.64], R36 ;  /* 0x000000240c007985 */ /* 0x0021e2000c101d32 */
[----:B------:R-:W-:Y:S05]  /*f200*/  BRA `(.L_x_476) ;  /* 0x0000000400c07947 */ /* 0x000fea0003800000 */
.L_x_441:
[----:B------:R-:W-:-:S06]  /*f210*/  UISETP.NE.AND UP0, UPT, UR48, 0x3, UPT ;  /* 0x000000033000788c */ /* 0x000fcc000bf05270 */
[----:B------:R-:W-:-:S13]  /*f220*/  PLOP3.LUT P1, PT, PT, PT, UP0, 0x80, 0x0 ;  /* 0x000000000000781c */ /* 0x000fda0003f2f008 */
[----:B------:R-:W-:Y:S05]  /*f230*/  @!P1 BRA `(.L_x_530) ;  /* 0x0000000000049947 */ /* 0x000fea0003800000 */
[----:B------:R-:W-:Y:S01]  /*f240*/  BPT.TRAP 0x1 ;  /* 0x000000040000795c */ /* 0x000fe20000300000 */
.L_x_530:
[----:B------:R-:W-:Y:S01]  /*f250*/  IMAD R91, R19, 0x8, R18 ;  /* 0x00000008135b7824 */ /* 0x000fe200078e0212 */
[----:B------:R-:W-:Y:S01]  /*f260*/  SHF.L.U32 R92, R199, 0x1f, RZ ;  /* 0x0000001fc75c7819 */ /* 0x000fe200000006ff */
[----:B------:R-:W-:Y:S01]  /*f270*/  BSSY B1, `(.L_x_531) ;  /* 0x0000004000017945 */ /* 0x000fe20003800000 */
[----:B------:R-:W-:Y:S02]  /*f280*/  SHF.R.S32.HI R88, RZ, 0x1f, R35 ;  /* 0x0000001fff587819 */ /* 0x000fe40000011423 */
[----:B------:R-:W1:Y:S02]  /*f290*/  SYNCS.PHASECHK.TRANS64.TRYWAIT P2, [R91+URZ+0x29890], R92 ;  /* 0x0298905c5b0075a7 */ /* 0x000e64000804017f */
[----:B-1----:R-:W-:Y:S05]  /*f2a0*/  @!P2 BRA `(.L_x_532) ;  /* 0x0000019c00b4a947 */ /* 0x002fea0003800000 */
.L_x_789:
[----:B------:R-:W-:Y:S05]  /*f2b0*/  BSYNC B1 ;  /* 0x0000000000017941 */ /* 0x000fea0003800000 */
.L_x_531:
[----:B------:R-:W-:Y:S01]  /*f2c0*/  ULDC.64 UR4, c[0x0][0x300] ;  /* 0x0000c00000047ab9 */ /* 0x000fe20000000a00 */
[----:B-----5:R-:W-:Y:S01]  /*f2d0*/  SHF.R.S32.HI R89, RZ, 0x1f, R34 ;  /* 0x0000001fff597819 */ /* 0x020fe20000011422 */
[----:B------:R-:W-:Y:S01]  /*f2e0*/  IMAD R14, R88, UR4, RZ ;  /* 0x00000004580e7c24 */ /* 0x000fe2000f8e02ff */
[----:B------:R-:W-:Y:S01]  /*f2f0*/  ULDC.64 UR6, c[0x0][0x2e8] ;  /* 0x0000ba0000067ab9 */ /* 0x000fe20000000a00 */
[----:B0-----:R-:W-:-:S04]  /*f300*/  IMAD.WIDE.U32 R12, R35, UR4, RZ ;  /* 0x00000004230c7c25 */ /* 0x001fc8000f8e00ff */
[----:B------:R-:W-:Y:S01]  /*f310*/  IMAD R11, R35, UR5, R14 ;  /* 0x00000005230b7c24 */ /* 0x000fe2000f8e020e */
[----:B------:R-:W-:Y:S01]  /*f320*/  ULDC.64 UR4, c[0x0][0x310] ;  /* 0x0000c40000047ab9 */ /* 0x000fe20000000a00 */
[----:B------:R-:W-:Y:S02]  /*f330*/  IMAD R90, R25, -0xa0, R2 ;  /* 0xffffff60195a7824 */ /* 0x000fe400078e0202 */
[----:B------:R-:W-:Y:S02]  /*f340*/  IMAD R15, R89, UR4, RZ ;  /* 0x00000004590f7c24 */ /* 0x000fe4000f8e02ff */
[----:B------:R-:W-:Y:S01]  /*f350*/  IMAD.IADD R13, R13, 0x1, R11 ;  /* 0x000000010d0d7824 */ /* 0x000fe200078e020b */
[----:B------:R-:W-:Y:S01]  /*f360*/  VIMNMX R90, R90, 0xa0, PT ;  /* 0x000000a05a5a7848 */ /* 0x000fe20003fe0100 */
[C---:B------:R-:W-:Y:S02]  /*f370*/  IMAD R15, R34.reuse, UR5, R15 ;  /* 0x00000005220f7c24 */ /* 0x040fe4000f8e020f */
[----:B------:R-:W-:Y:S01]  /*f380*/  IMAD.WIDE.U32 R12, R34, UR4, R12 ;  /* 0x00000004220c7c25 */ /* 0x000fe2000f8e000c */
[----:B------:R-:W-:-:S03]  /*f390*/  ULDC.64 UR4, c[0x0][0x308] ;  /* 0x0000c20000047ab9 */ /* 0x000fc60000000a00 */
[----:B------:R-:W-:Y:S01]  /*f3a0*/  IMAD R11, R5, UR4, RZ ;  /* 0x00000004050b7c24 */ /* 0x000fe2000f8e02ff */
[----:B------:R-:W-:Y:S01]  /*f3b0*/  IADD3 R13, R13, R15, RZ ;  /* 0x0000000f0d0d7210 */ /* 0x000fe20007ffe0ff */
[----:B------:R-:W-:Y:S02]  /*f3c0*/  IMAD.IADD R48, R90, 0x1, -R198 ;  /* 0x000000015a307824 */ /* 0x000fe400078e0ac6 */
[C---:B------:R-:W-:Y:S02]  /*f3d0*/  IMAD R11, R170.reuse, UR5, R11 ;  /* 0x00000005aa0b7c24 */ /* 0x040fe4000f8e020b */
[----:B------:R-:W-:Y:S01]  /*f3e0*/  IMAD.WIDE.U32 R12, R170, UR4, R12 ;  /* 0x00000004aa0c7c25 */ /* 0x000fe2000f8e000c */
[----:B------:R-:W-:Y:S02]  /*f3f0*/  UMOV UR4, 0xffffffff ;  /* 0xffffffff00047882 */ /* 0x000fe40000000000 */
[----:B------:R-:W-:-:S04]  /*f400*/  IADD3 R46, P2, R12, UR6, RZ ;  /* 0x000000060c2e7c10 */ /* 0x000fc8000ff5e0ff */
[----:B------:R-:W-:Y:S02]  /*f410*/  IADD3.X R47, R13, UR7, R11, P2, !PT ;  /* 0x000000070d2f7c10 */ /* 0x000fe400097fe40b */
[----:B------:R-:W-:Y:S01]  /*f420*/  ISETP.GE.AND P2, PT, R48, 0x1, PT ;  /* 0x000000013000780c */ /* 0x000fe20003f46270 */
[----:B------:R-:W-:-:S12]  /*f430*/  BRA.DIV UR4, `(.L_x_533) ;  /* 0x0000019e04647947 */ /* 0x000fd8000b800000 */
[----:B------:R0:W2:Y:S04]  /*f440*/  SHFL.IDX PT, R44, R47, RZ, 0x1e1f ;  /* 0x001e1fff2f2c7589 */ /* 0x0000a800000e0000 */
[----:B------:R0:W3:Y:S02]  /*f450*/  SHFL.IDX PT, R45, R46, RZ, 0x1e1f ;  /* 0x001e1fff2e2d7589 */ /* 0x0000e400000e0000 */
.L_x_793:
[----:B------:R-:W-:Y:S04]  /*f460*/  BSSY B1, `(.L_x_534) ;  /* 0x0000023000017945 */ /* 0x000fe80003800000 */
[----:B------:R-:W-:Y:S05]  /*f470*/  @!P2 BRA `(.L_x_535) ;  /* 0x000000000084a947 */ /* 0x000fea0003800000 */
[----:B------:R-:W-:Y:S02]  /*f480*/  ULDC UR4, c[0x0][0x2f4] ;  /* 0x0000bd0000047ab9 */ /* 0x000fe40000000800 */
[----:B------:R-:W-:-:S13]  /*f490*/  ISETP.GE.AND P5, PT, R16, UR4, PT ;  /* 0x0000000410007c0c */ /* 0x000fda000bfa6270 */
[----:B------:R-:W4:Y:S01]  /*f4a0*/  @!P5 LDS.128 R12, [R37+0x1a400] ;  /* 0x01a40000250cd984 */ /* 0x000f220000000c00 */
[----:B---3--:R-:W-:-:S05]  /*f4b0*/  @!P5 IADD3 R42, P2, R16, R45, RZ ;  /* 0x0000002d102ad210 */ /* 0x008fca0007f5e0ff */
[----:B--2---:R-:W-:Y:S01]  /*f4c0*/  @!P5 IMAD.X R43, R44, 0x1, R17, P2 ;  /* 0x000000012c2bd824 */ /* 0x004fe200010e0611 */
[----:B------:R-:W-:-:S13]  /*f4d0*/  ISETP.GE.AND P2, PT, R172, UR4, PT ;  /* 0x00000004ac007c0c */ /* 0x000fda000bf46270 */
[----:B------:R-:W-:-:S05]  /*f4e0*/  @!P2 IADD3 R40, P4, R172, R45, RZ ;  /* 0x0000002dac28a210 */ /* 0x000fca0007f9e0ff */
[----:B------:R-:W-:Y:S01]  /*f4f0*/  @!P2 IMAD.X R41, R44, 0x1, R197, P4 ;  /* 0x000000012c29a824 */ /* 0x000fe200020e06c5 */
[----:B------:R-:W-:-:S13]  /*f500*/  ISETP.GE.AND P4, PT, R175, UR4, PT ;  /* 0x00000004af007c0c */ /* 0x000fda000bf86270 */
[----:B------:R-:W-:Y:S01]  /*f510*/  @!P4 IADD3 R38, P6, R175, R45, RZ ;  /* 0x0000002daf26c210 */ /* 0x000fe20007fde0ff */
[----:B----4-:R2:W-:Y:S01]  /*f520*/  @!P5 ST.E.128 desc[UR50][R42.64], R12 ;  /* 0x0000000c2a00d985 */ /* 0x0105e2000c101d32 */
[----:B------:R-:W-:Y:S02]  /*f530*/  ISETP.GE.AND P5, PT, R0, UR4, PT ;  /* 0x0000000400007c0c */ /* 0x000fe4000bfa6270 */
[----:B------:R-:W-:-:S11]  /*f540*/  @!P4 IADD3.X R39, R44, R207, RZ, P6, !PT ;  /* 0x000000cf2c27c210 */ /* 0x000fd600037fe4ff */
[----:B------:R-:W3:Y:S01]  /*f550*/  @!P5 LDS.128 R12, [R36+0x1a400] ;  /* 0x01a40000240cd984 */ /* 0x000ee20000000c00 */
[----:B------:R-:W-:-:S05]  /*f560*/  @!P5 IMAD.SHL.U32 R11, R173, 0x10, RZ ;  /* 0x00000010ad0bd824 */ /* 0x000fca00078e00ff */
[----:B--2---:R-:W-:-:S04]  /*f570*/  @!P5 IADD3 R42, P6, R11, R45, RZ ;  /* 0x0000002d0b2ad210 */ /* 0x004fc80007fde0ff */
[----:B------:R-:W-:-:S05]  /*f580*/  @!P5 LEA.HI.X.SX32 R43, R11, R44, 0x1, P6 ;  /* 0x0000002c0b2bd211 */ /* 0x000fca00030f0eff */
[----:B---3--:R2:W-:Y:S01]  /*f590*/  @!P5 ST.E.128 desc[UR50][R42.64], R12 ;  /* 0x0000000c2a00d985 */ /* 0x0085e2000c101d32 */
[----:B------:R-:W-:-:S13]  /*f5a0*/  ISETP.GE.AND P5, PT, R3, UR4, PT ;  /* 0x0000000403007c0c */ /* 0x000fda000bfa6270 */
[----:B------:R-:W3:Y:S01]  /*f5b0*/  @!P5 LDS.128 R12, [R37+0x1cc00] ;  /* 0x01cc0000250cd984 */ /* 0x000ee20000000c00 */
[----:B------:R-:W-:-:S05]  /*f5c0*/  @!P5 IMAD.SHL.U32 R11, R174, 0x10, RZ ;  /* 0x00000010ae0bd824 */ /* 0x000fca00078e00ff */
[----:B--2---:R-:W-:-:S04]  /*f5d0*/  @!P5 IADD3 R42, P6, R11, R45, RZ ;  /* 0x0000002d0b2ad210 */ /* 0x004fc80007fde0ff */
[----:B------:R-:W-:-:S05]  /*f5e0*/  @!P5 LEA.HI.X.SX32 R43, R11, R44, 0x1, P6 ;  /* 0x0000002c0b2bd211 */ /* 0x000fca00030f0eff */
[----:B---3--:R2:W-:Y:S01]  /*f5f0*/  @!P5 ST.E.128 desc[UR50][R42.64], R12 ;  /* 0x0000000c2a00d985 */ /* 0x0085e2000c101d32 */
[----:B------:R-:W-:-:S03]  /*f600*/  ISETP.GE.AND P5, PT, R196, UR4, PT ;  /* 0x00000004c4007c0c */ /* 0x000fc6000bfa6270 */
[----:B------:R-:W3:Y:S10]  /*f610*/  @!P2 LDS.128 R12, [R36+0x1cc00] ;  /* 0x01cc0000240ca984 */ /* 0x000ef40000000c00 */
[----:B--2---:R-:W-:-:S05]  /*f620*/  @!P5 IADD3 R42, P6, R196, R45, RZ ;  /* 0x0000002dc42ad210 */ /* 0x004fca0007fde0ff */
[----:B------:R-:W-:Y:S01]  /*f630*/  @!P5 IMAD.X R43, R44, 0x1, R206, P6 ;  /* 0x000000012c2bd824 */ /* 0x000fe200030e06ce */
[----:B---3--:R-:W-:Y:S04]  /*f640*/  @!P2 ST.E.128 desc[UR50][R40.64], R12 ;  /* 0x0000000c2800a985 */ /* 0x008fe8000c101d32 */
[----:B------:R-:W2:Y:S04]  /*f650*/  @!P4 LDS.128 R12, [R37+0x1f400] ;  /* 0x01f40000250cc984 */ /* 0x000ea80000000c00 */
[----:B--2---:R-:W-:Y:S04]  /*f660*/  @!P4 ST.E.128 desc[UR50][R38.64], R12 ;  /* 0x0000000c2600c985 */ /* 0x004fe8000c101d32 */
[----:B------:R-:W2:Y:S04]  /*f670*/  @!P5 LDS.128 R12, [R36+0x1f400] ;  /* 0x01f40000240cd984 */ /* 0x000ea80000000c00 */
[----:B--2---:R4:W-:Y:S02]  /*f680*/  @!P5 ST.E.128 desc[UR50][R42.64], R12 ;  /* 0x0000000c2a00d985 */ /* 0x0049e4000c101d32 */
.L_x_535:
[----:B------:R-:W-:Y:S05]  /*f690*/  BSYNC B1 ;  /* 0x0000000000017941 */ /* 0x000fea0003800000 */
.L_x_534:
[----:B------:R-:W-:-:S03]  /*f6a0*/  UMOV UR4, 0xffffffff ;  /* 0xffffffff00047882 */ /* 0x000fc60000000000 */
[----:B------:R-:W-:Y:S05]  /*f6b0*/  BRA.DIV UR4, `(.L_x_536) ;  /* 0x0000019e04107947 */ /* 0x000fea000b800000 */
[----:B--2---:R2:W0:Y:S04]  /*f6c0*/  SHFL.IDX PT, R44, R47, 0x1, 0x1e1f ;  /* 0x003e1f002f2c7f89 */ /* 0x00442800000e0000 */
[----:B---3--:R2:W3:Y:S02]  /*f6d0*/  SHFL.IDX PT, R45, R46, 0x1, 0x1e1f ;  /* 0x003e1f002e2d7f89 */ /* 0x0084e400000e0000 */
.L_x_797:
[----:B------:R-:W-:-:S13]  /*f6e0*/  ISETP.GE.AND P2, PT, R48, 0x81, PT ;  /* 0x000000813000780c */ /* 0x000fda0003f46270 */
[----:B------:R-:W-:Y:S05]  /*f6f0*/  @!P2 BRA `(.L_x_476) ;  /* 0x000000000084a947 */ /* 0x000fea0003800000 */
[----:B------:R-:W-:Y:S02]  /*f700*/  ULDC UR4, c[0x0][0x2f4] ;  /* 0x0000bd0000047ab9 */ /* 0x000fe40000000800 */
[----:B------:R-:W-:-:S13]  /*f710*/  ISETP.GE.AND P5, PT, R16, UR4, PT ;  /* 0x0000000410007c0c */ /* 0x000fda000bfa6270 */
[----:B----4-:R-:W4:Y:S01]  /*f720*/  @!P5 LDS.128 R12, [R37+0x1c400] ;  /* 0x01c40000250cd984 */ /* 0x010f220000000c00 */
[----:B---3--:R-:W-:-:S04]  /*f730*/  @!P5 IADD3 R42, P2, R16, R45, RZ ;  /* 0x0000002d102ad210 */ /* 0x008fc80007f5e0ff */
[----:B0-----:R-:W-:Y:S02]  /*f740*/  @!P5 IADD3.X R43, R44, R17, RZ, P2, !PT ;  /* 0x000000112c2bd210 */ /* 0x001fe400017fe4ff */
[----:B------:R-:W-:-:S13]  /*f750*/  ISETP.GE.AND P2, PT, R172, UR4, PT ;  /* 0x00000004ac007c0c */ /* 0x000fda000bf46270 */
[----:B------:R-:W-:-:S05]  /*f760*/  @!P2 IADD3 R40, P4, R172, R45, RZ ;  /* 0x0000002dac28a210 */ /* 0x000fca0007f9e0ff */
[----:B------:R-:W-:Y:S01]  /*f770*/  @!P2 IMAD.X R41, R44, 0x1, R197, P4 ;  /* 0x000000012c29a824 */ /* 0x000fe200020e06c5 */
[----:B------:R-:W-:-:S13]  /*f780*/  ISETP.GE.AND P4, PT, R175, UR4, PT ;  /* 0x00000004af007c0c */ /* 0x000fda000bf86270 */
[----:B------:R-:W-:Y:S01]  /*f790*/  @!P4 IADD3 R38, P6, R175, R45, RZ ;  /* 0x0000002daf26c210 */ /* 0x000fe20007fde0ff */
[----:B----4-:R0:W-:Y:S01]  /*f7a0*/  @!P5 ST.E.128 desc[UR50][R42.64], R12 ;  /* 0x0000000c2a00d985 */ /* 0x0101e2000c101d32 */
[----:B------:R-:W-:-:S03]  /*f7b0*/  ISETP.GE.AND P5, PT, R0, UR4, PT ;  /* 0x0000000400007c0c */ /* 0x000fc6000bfa6270 */
[----:B------:R-:W-:-:S10]  /*f7c0*/  @!P4 IMAD.X R39, R44, 0x1, R207, P6 ;  /* 0x000000012c27c824 */ /* 0x000fd400030e06cf */
[----:B------:R-:W3:Y:S01]  /*f7d0*/  @!P5 LDS.128 R12, [R36+0x1c400] ;  /* 0x01c40000240cd984 */ /* 0x000ee20000000c00 */
[----:B------:R-:W-:-:S05]  /*f7e0*/  @!P5 IMAD.SHL.U32 R11, R173, 0x10, RZ ;  /* 0x00000010ad0bd824 */ /* 0x000fca00078e00ff */
[----:B0-----:R-:W-:-:S04]  /*f7f0*/  @!P5 IADD3 R42, P6, R11, R45, RZ ;  /* 0x0000002d0b2ad210 */ /* 0x001fc80007fde0ff */
[----:B------:R-:W-:-:S05]  /*f800*/  @!P5 LEA.HI.X.SX32 R43, R11, R44, 0x1, P6 ;  /* 0x0000002c0b2bd211 */ /* 0x000fca00030f0eff */
[----:B---3--:R0:W-:Y:S01]  /*f810*/  @!P5 ST.E.128 desc[UR50][R42.64], R12 ;  /* 0x0000000c2a00d985 */ /* 0x0081e2000c101d32 */
[----:B------:R-:W-:-:S13]  /*f820*/  ISETP.GE.AND P5, PT, R3, UR4, PT ;  /* 0x0000000403007c0c */ /* 0x000fda000bfa6270 */
[----:B------:R-:W3:Y:S01]  /*f830*/  @!P5 LDS.128 R12, [R37+0x1ec00] ;  /* 0x01ec0000250cd984 */ /* 0x000ee20000000c00 */
[----:B------:R-:W-:-:S04]  /*f840*/  @!P5 SHF.L.U32 R11, R174, 0x4, RZ ;  /* 0x00000004ae0bd819 */ /* 0x000fc800000006ff */
[----:B0-----:R-:W-:-:S04]  /*f850*/  @!P5 IADD3 R42, P6, R11, R45, RZ ;  /* 0x0000002d0b2ad210 */ /* 0x001fc80007fde0ff */
[----:B------:R-:W-:-:S05]  /*f860*/  @!P5 LEA.HI.X.SX32 R43, R11, R44, 0x1, P6 ;  /* 0x0000002c0b2bd211 */ /* 0x000fca00030f0eff */
[----:B---3--:R0:W-:Y:S01]  /*f870*/  @!P5 ST.E.128 desc[UR50][R42.64], R12 ;  /* 0x0000000c2a00d985 */ /* 0x0081e2000c101d32 */
[----:B------:R-:W-:-:S03]  /*f880*/  ISETP.GE.AND P5, PT, R196, UR4, PT ;  /* 0x00000004c4007c0c */ /* 0x000fc6000bfa6270 */
[----:B------:R-:W3:Y:S10]  /*f890*/  @!P2 LDS.128 R12, [R36+0x1ec00] ;  /* 0x01ec0000240ca984 */ /* 0x000ef40000000c00 */
[----:B0-----:R-:W-:-:S05]  /*f8a0*/  @!P5 IADD3 R42, P6, R196, R45, RZ ;  /* 0x0000002dc42ad210 */ /* 0x001fca0007fde0ff */
[----:B------:R-:W-:Y:S01]  /*f8b0*/  @!P5 IMAD.X R43, R44, 0x1, R206, P6 ;  /* 0x000000012c2bd824 */ /* 0x000fe200030e06ce */
[----:B---3--:R-:W-:Y:S04]  /*f8c0*/  @!P2 ST.E.128 desc[UR50][R40.64], R12 ;  /* 0x0000000c2800a985 */ /* 0x008fe8000c101d32 */
[----:B------:R-:W0:Y:S04]  /*f8d0*/  @!P4 LDS.128 R12, [R37+0x21400] ;  /* 0x02140000250cc984 */ /* 0x000e280000000c00 */
[----:B0-----:R-:W-:Y:S04]  /*f8e0*/  @!P4 ST.E.128 desc[UR50][R38.64], R12 ;  /* 0x0000000c2600c985 */ /* 0x001fe8000c101d32 */
[----:B------:R-:W0:Y:S04]  /*f8f0*/  @!P5 LDS.128 R12, [R36+0x21400] ;  /* 0x02140000240cd984 */ /* 0x000e280000000c00 */
[----:B0-----:R0:W-:Y:S02]  /*f900*/  @!P5 ST.E.128 desc[UR50][R42.64], R12 ;  /* 0x0000000c2a00d985 */ /* 0x0011e4000c101d32 */
.L_x_476:
[----:B------:R-:W-:Y:S05]  /*f910*/  BSYNC B0 ;  /* 0x0000000000007941 */ /* 0x000fea0003800000 */
.L_x_440:
[----:B0---4-:R-:W0:Y:S01]  /*f920*/  S2R R11, SR_TID.X ;  /* 0x00000000000b7919 */ /* 0x011e220000002100 */
[----:B------:R-:W-:Y:S01]  /*f930*/  @!PT LDS RZ, [RZ] ;  /* 0x00000000fffff984 */ /* 0x000fe20000000800 */
[----:B------:R-:W-:Y:S01]  /*f940*/  @!PT LDS RZ, [RZ] ;  /* 0x00000000fffff984 */ /* 0x000fe20000000800 */
[----:B------:R-:W-:Y:S01]  /*f950*/  @!PT LDS RZ, [RZ] ;  /* 0x00000000fffff984 */ /* 0x000fe20000000800 */
[----:B------:R-:W-:Y:S01]  /*f960*/  @!PT LDS RZ, [RZ] ;  /* 0x00000000fffff984 */ /* 0x000fe20000000800 */
[----:B------:R4:W-:Y:S06]  /*f970*/  MEMBAR.ALL.CTA ;  /* 0x0000000000007992 */ /* 0x0009ec0000008000 */
[----:B----4-:R-:W4:Y:S01]  /*f980*/  FENCE.VIEW.ASYNC.S ;  /* 0x00000000000073c6 */ /* 0x010f220000000000 */
[----:B------:R-:W-:Y:S05]  /*f990*/  WARPSYNC.ALL ;  /* 0x0000000000007948 */ /* 0x000fea0003800000 */
[----:B------:R-:W-:Y:S01]  /*f9a0*/  BSSY B0, `(.L_x_537) ;  /* 0x0000008000007945 */ /* 0x000fe20003800000 */
[----:B----4-:R4:W-:Y:S01]  /*f9b0*/  BAR.SYNC.DEFER_BLOCKING R153, 0x80 ;  /* 0x000200990000751d */ /* 0x0109e20000010000 */
[----:B0-----:R-:W-:-:S13]  /*f9c0*/  LOP3.LUT P2, RZ, R11, 0x7f, RZ, 0xc0, !PT ;  /* 0x0000007f0bff7812 */ /* 0x001fda000784c0ff */
[----:B------:R-:W-:-:S05]  /*f9d0*/  @!P2 VIADD R11, R91, 0x298a0 ;  /* 0x000298a05b0ba836 */ /* 0x000fca0000000000 */
[----:B------:R-:W-:-:S04]  /*f9e0*/  @!P2 PRMT R11, RZ, 0x654, R11 ;  /* 0x00000654ff0ba816 */ /* 0x000fc8000000000b */
[----:B------:R4:W-:Y:S01]  /*f9f0*/  @!P2 SYNCS.ARRIVE.TRANS64.RED.A1T0 RZ, [R11+URZ], RZ ;  /* 0x000000ff0bffa9a7 */ /* 0x0009e2000810043f */
[----:B------:R-:W-:Y:S05]  /*fa00*/  @!P1 BRA `(.L_x_538) ;  /* 0x0000000000049947 */ /* 0x000fea0003800000 */
[----:B------:R-:W-:Y:S01]  /*fa10*/  BPT.TRAP 0x1 ;  /* 0x000000040000795c */ /* 0x000fe20000300000 */
.L_x_538:
[----:B------:R-:W-:Y:S05]  /*fa20*/  BSYNC B0 ;  /* 0x0000000000007941 */ /* 0x000fea0003800000 */
.L_x_537:
[----:B------:R-:W0:Y:S01]  /*fa30*/  SYNCS.PHASECHK.TRANS64.TRYWAIT P1, [R91+URZ+0x298b0], R92 ;  /* 0x0298b05c5b0075a7 */ /* 0x000e22000802017f */
[----:B------:R-:W-:Y:S04]  /*fa40*/  BSSY B0, `(.L_x_539) ;  /* 0x0000002000007945 */ /* 0x000fe80003800000 */
[----:B0-----:R-:W-:Y:S05]  /*fa50*/  @!P1 BRA `(.L_x_540) ;  /* 0x0000019800749947 */ /* 0x001fea0003800000 */
.L_x_798:
[----:B------:R-:W-:Y:S05]  /*fa60*/  BSYNC B0 ;  /* 0x0000000000007941 */ /* 0x000fea0003800000 */
.L_x_539:
[----:B------:R-:W-:Y:S01]  /*fa70*/  ULDC.64 UR4, c[0x0][0x328] ;  /* 0x0000ca0000047ab9 */ /* 0x000fe20000000a00 */
[----:B------:R-:W-:Y:S01]  /*fa80*/  ULDC.64 UR6, c[0x0][0x318] ;  /* 0x0000c60000067ab9 */ /* 0x000fe20000000a00 */
[----:B------:R-:W-:Y:S01]  /*fa90*/  IMAD R88, R88, UR4, RZ ;  /* 0x0000000458587c24 */ /* 0x000fe2000f8e02ff */
[----:B------:R-:W-:Y:S01]  /*faa0*/  BSSY B0, `(.L_x_541) ;  /* 0x000002f000007945 */ /* 0x000fe20003800000 */
[----:B-1----:R-:W-:-:S04]  /*fab0*/  IMAD.WIDE.U32 R12, R35, UR4, RZ ;  /* 0x00000004230c7c25 */ /* 0x002fc8000f8e00ff */
[----:B------:R-:W-:Y:S01]  /*fac0*/  IMAD R35, R35, UR5, R88 ;  /* 0x0000000523237c24 */ /* 0x000fe2000f8e0258 */
[----:B------:R-:W-:Y:S01]  /*fad0*/  ULDC.64 UR4, c[0x0][0x338] ;  /* 0x0000ce0000047ab9 */ /* 0x000fe20000000a00 */
[----:B------:R-:W-:Y:S02]  /*fae0*/  IMAD.IADD R90, R90, 0x1, -R198 ;  /* 0x000000015a5a7824 */ /* 0x000fe400078e0ac6 */
[----:B------:R-:W-:Y:S02]  /*faf0*/  IMAD R89, R89, UR4, RZ ;  /* 0x0000000459597c24 */ /* 0x000fe4000f8e02ff */
[----:B------:R-:W-:Y:S02]  /*fb00*/  IMAD.IADD R13, R13, 0x1, R35 ;  /* 0x000000010d0d7824 */ /* 0x000fe400078e0223 */
[C---:B------:R-:W-:Y:S02]  /*fb10*/  IMAD R89, R34.reuse, UR5, R89 ;  /* 0x0000000522597c24 */ /* 0x040fe4000f8e0259 */
[----:B------:R-:W-:Y:S01]  /*fb20*/  IMAD.WIDE.U32 R12, R34, UR4, R12 ;  /* 0x00000004220c7c25 */ /* 0x000fe2000f8e000c */
[----:B------:R-:W-:-:S03]  /*fb30*/  ULDC.64 UR4, c[0x0][0x330] ;  /* 0x0000cc0000047ab9 */ /* 0x000fc60000000a00 */
[----:B----4-:R-:W-:Y:S01]  /*fb40*/  IMAD R11, R5, UR4, RZ ;  /* 0x00000004050b7c24 */ /* 0x010fe2000f8e02ff */
[----:B------:R-:W-:-:S03]  /*fb50*/  IADD3 R13, R13, R89, RZ ;  /* 0x000000590d0d7210 */ /* 0x000fc60007ffe0ff */
[C---:B------:R-:W-:Y:S02]  /*fb60*/  IMAD R15, R170.reuse, UR5, R11 ;  /* 0x00000005aa0f7c24 */ /* 0x040fe4000f8e020b */
[----:B------:R-:W-:-:S04]  /*fb70*/  IMAD.WIDE.U32 R12, R170, UR4, R12 ;  /* 0x00000004aa0c7c25 */ /* 0x000fc8000f8e000c */
[----:B------:R-:W-:Y:S01]  /*fb80*/  IMAD R11, R19, 0x5000, R217 ;  /* 0x00005000130b7824 */ /* 0x000fe200078e02d9 */
[----:B------:R-:W-:-:S03]  /*fb90*/  IADD3 R40, P1, R12, UR6, RZ ;  /* 0x000000060c287c10 */ /* 0x000fc6000ff3e0ff */
[----:B------:R-:W-:Y:S01]  /*fba0*/  IMAD.IADD R42, R18, 0x1, R11 ;  /* 0x00000001122a7824 */ /* 0x000fe200078e020b */
[----:B------:R-:W-:Y:S01]  /*fbb0*/  IADD3.X R41, R13, UR7, R15, P1, !PT ;  /* 0x000000070d297c10 */ /* 0x000fe20008ffe40f */
[----:B------:R0:W1:Y:S01]  /*fbc0*/  SHFL.IDX PT, R43, R40, RZ, 0x1e1f ;  /* 0x001e1fff282b7589 */ /* 0x00006200000e0000 */
[----:B------:R-:W-:Y:S02]  /*fbd0*/  ISETP.GE.AND P1, PT, R90, 0x1, PT ;  /* 0x000000015a00780c */ /* 0x000fe40003f26270 */
[CC--:B------:R-:W-:Y:S02]  /*fbe0*/  IADD3 R44, R18.reuse, R11.reuse, R123 ;  /* 0x0000000b122c7210 */ /* 0x0c0fe40007ffe07b */
[CC--:B---3--:R-:W-:Y:S02]  /*fbf0*/  IADD3 R45, R18.reuse, R11.reuse, R124 ;  /* 0x0000000b122d7210 */ /* 0x0c8fe40007ffe07c */
[----:B--2---:R-:W-:Y:S02]  /*fc00*/  IADD3 R46, R18, R11, R129 ;  /* 0x0000000b122e7210 */ /* 0x004fe40007ffe081 */
[----:B------:R0:W2:Y:S05]  /*fc10*/  SHFL.IDX PT, R11, R41, RZ, 0x1e1f ;  /* 0x001e1fff290b7589 */ /* 0x0000aa00000e0000 */
[----:B------:R-:W-:Y:S05]  /*fc20*/  @!P1 BRA `(.L_x_542) ;  /* 0x0000000000589947 */ /* 0x000fea0003800000 */
[----:B------:R-:W-:Y:S02]  /*fc30*/  ISETP.NE.AND P5, PT, R6, RZ, PT ;  /* 0x000000ff0600720c */ /* 0x000fe40003fa5270 */
[----:B------:R-:W-:-:S11]  /*fc40*/  ISETP.NE.AND P4, PT, R7, RZ, PT ;  /* 0x000000ff0700720c */ /* 0x000fd60003f85270 */
[----:B-1----:R-:W-:Y:S02]  /*fc50*/  @P5 IADD3 R36, P1, R16, R43, RZ ;  /* 0x0000002b10245210 */ /* 0x002fe40007f3e0ff */
[----:B------:R-:W-:-:S03]  /*fc60*/  @P4 SHF.L.U32 R12, R173, 0x4, RZ ;  /* 0x00000004ad0c4819 */ /* 0x000fc600000006ff */
[----:B--2---:R-:W-:Y:S01]  /*fc70*/  @P5 IMAD.X R37, R11, 0x1, R17, P1 ;  /* 0x000000010b255824 */ /* 0x004fe200008e0611 */
[----:B------:R-:W-:-:S04]  /*fc80*/  @P4 IADD3 R38, P1, R12, R43, RZ ;  /* 0x0000002b0c264210 */ /* 0x000fc80007f3e0ff */
[----:B------:R-:W-:Y:S02]  /*fc90*/  @P4 LEA.HI.X.SX32 R39, R12, R11, 0x1, P1 ;  /* 0x0000000b0c274211 */ /* 0x000fe400008f0eff */
[----:B------:R-:W-:-:S13]  /*fca0*/  ISETP.NE.AND P1, PT, R8, RZ, PT ;  /* 0x000000ff0800720c */ /* 0x000fda0003f25270 */
[----:B------:R-:W-:-:S05]  /*fcb0*/  @P1 IMAD.SHL.U32 R12, R174, 0x10, RZ ;  /* 0x00000010ae0c1824 */ /* 0x000fca00078e00ff */
[----:B------:R-:W-:-:S04]  /*fcc0*/  @P1 IADD3 R34, P6, R12, R43, RZ ;  /* 0x0000002b0c221210 */ /* 0x000fc80007fde0ff */
[----:B------:R-:W-:Y:S02]  /*fcd0*/  @P1 LEA.HI.X.SX32 R35, R12, R11, 0x1, P6 ;  /* 0x0000000b0c231211 */ /* 0x000fe400030f0eff */
[----:B------:R-:W1:Y:S04]  /*fce0*/  @P5 LDS.128 R12, [R42+0xa400] ;  /* 0x00a400002a0c5984 */ /* 0x000e680000000c00 */
[----:B-1----:R1:W-:Y:S01]  /*fcf0*/  @P5 ST.E.128 desc[UR50][R36.64], R12 ;  /* 0x0000000c24005985 */ /* 0x0023e2000c101d32 */
[----:B------:R-:W-:-:S03]  /*fd00*/  ISETP.NE.AND P5, PT, R9, RZ, PT ;  /* 0x000000ff0900720c */ /* 0x000fc60003fa5270 */
[----:B------:R-:W2:Y:S10]  /*fd10*/  @P4 LDS.128 R12, [R44+0xa400] ;  /* 0x00a400002c0c4984 */ /* 0x000eb40000000c00 */
[----:B-1----:R-:W-:-:S05]  /*fd20*/  @P5 IADD3 R36, P6, R172, R43, RZ ;  /* 0x0000002bac245210 */ /* 0x002fca0007fde0ff */
[----:B------:R-:W-:Y:S01]  /*fd30*/  @P5 IMAD.X R37, R11, 0x1, R197, P6 ;  /* 0x000000010b255824 */ /* 0x000fe200030e06c5 */
[----:B--2---:R-:W-:Y:S04]  /*fd40*/  @P4 ST.E.128 desc[UR50][R38.64], R12 ;  /* 0x0000000c26004985 */ /* 0x004fe8000c101d32 */
[----:B------:R-:W1:Y:S04]  /*fd50*/  @P1 LDS.128 R12, [R45+0xa400] ;  /* 0x00a400002d0c1984 */ /* 0x000e680000000c00 */
[----:B-1----:R-:W-:Y:S04]  /*fd60*/  @P1 ST.E.128 desc[UR50][R34.64], R12 ;  /* 0x0000000c22001985 */ /* 0x002fe8000c101d32 */
[----:B------:R-:W1:Y:S04]  /*fd70*/  @P5 LDS.128 R12, [R46+0xa400] ;  /* 0x00a400002e0c5984 */ /* 0x000e680000000c00 */
[----:B-1----:R3:W-:Y:S02]  /*fd80*/  @P5 ST.E.128 desc[UR50][R36.64], R12 ;  /* 0x0000000c24005985 */ /* 0x0027e4000c101d32 */
.L_x_542:
[----:B------:R-:W-:Y:S05]  /*fd90*/  BSYNC B0 ;  /* 0x0000000000007941 */ /* 0x000fea0003800000 */
.L_x_541:
[----:B------:R-:W-:Y:S01]  /*fda0*/  ISETP.GE.AND P1, PT, R90, 0x81, PT ;  /* 0x000000815a00780c */ /* 0x000fe20003f26270 */
[----:B0-----:R-:W0:Y:S01]  /*fdb0*/  SHFL.IDX PT, R41, R41, 0x1, 0x1e1f ;  /* 0x003e1f0029297f89 */ /* 0x001e2200000e0000 */
[----:B------:R-:W-:Y:S03]  /*fdc0*/  BSSY B0, `(.L_x_543) ;  /* 0x0000019000007945 */ /* 0x000fe60003800000 */
[----:B--2---:R2:W4:Y:S08]  /*fdd0*/  SHFL.IDX PT, R11, R40, 0x1, 0x1e1f ;  /* 0x003e1f00280b7f89 */ /* 0x00453000000e0000 */
[----:B--2---:R-:W-:Y:S05]  /*fde0*/  @!P1 BRA `(.L_x_544) ;  /* 0x0000000000589947 */ /* 0x004fea0003800000 */
[----:B------:R-:W-:Y:S02]  /*fdf0*/  ISETP.NE.AND P5, PT, R6, RZ, PT ;  /* 0x000000ff0600720c */ /* 0x000fe40003fa5270 */
[----:B------:R-:W-:-:S11]  /*fe00*/  ISETP.NE.AND P4, PT, R7, RZ, PT ;  /* 0x000000ff0700720c */ /* 0x000fd60003f85270 */
[----:B---34-:R-:W-:Y:S02]  /*fe10*/  @P5 IADD3 R36, P1, R16, R11, RZ ;  /* 0x0000000b10245210 */ /* 0x018fe40007f3e0ff */
[----:B------:R-:W-:-:S03]  /*fe20*/  @P4 SHF.L.U32 R12, R173, 0x4, RZ ;  /* 0x00000004ad0c4819 */ /* 0x000fc600000006ff */
[----:B0-----:R-:W-:Y:S01]  /*fe30*/  @P5 IMAD.X R37, R41, 0x1, R17, P1 ;  /* 0x0000000129255824 */ /* 0x001fe200008e0611 */
[----:B------:R-:W-:-:S04]  /*fe40*/  @P4 IADD3 R38, P1, R12, R11, RZ ;  /* 0x0000000b0c264210 */ /* 0x000fc80007f3e0ff */
[----:B------:R-:W-:Y:S02]  /*fe50*/  @P4 LEA.HI.X.SX32 R39, R12, R41, 0x1, P1 ;  /* 0x000000290c274211 */ /* 0x000fe400008f0eff */
[----:B------:R-:W-:-:S13]  /*fe60*/  ISETP.NE.AND P1, PT, R8, RZ, PT ;  /* 0x000000ff0800720c */ /* 0x000fda0003f25270 */
[----:B------:R-:W-:-:S05]  /*fe70*/  @P1 IMAD.SHL.U32 R12, R174, 0x10, RZ ;  /* 0x00000010ae0c1824 */ /* 0x000fca00078e00ff */
[----:B------:R-:W-:-:S04]  /*fe80*/  @P1 IADD3 R34, P6, R12, R11, RZ ;  /* 0x0000000b0c221210 */ /* 0x000fc80007fde0ff */
[----:B------:R-:W-:Y:S02]  /*fe90*/  @P1 LEA.HI.X.SX32 R35, R12, R41, 0x1, P6 ;  /* 0x000000290c231211 */ /* 0x000fe400030f0eff */
[----:B------:R-:W0:Y:S04]  /*fea0*/  @P5 LDS.128 R12, [R42+0xe400] ;  /* 0x00e400002a0c5984 */ /* 0x000e280000000c00 */
[----:B0-----:R0:W-:Y:S01]  /*feb0*/  @P5 ST.E.128 desc[UR50][R36.64], R12 ;  /* 0x0000000c24005985 */ /* 0x0011e2000c101d32 */
[----:B------:R-:W-:-:S03]  /*fec0*/  ISETP.NE.AND P5, PT, R9, RZ, PT ;  /* 0x000000ff0900720c */ /* 0x000fc60003fa5270 */
[----:B------:R-:W2:Y:S10]  /*fed0*/  @P4 LDS.128 R12, [R44+0xe400] ;  /* 0x00e400002c0c4984 */ /* 0x000eb40000000c00 */
[----:B0-----:R-:W-:-:S05]  /*fee0*/  @P5 IADD3 R36, P6, R172, R11, RZ ;  /* 0x0000000bac245210 */ /* 0x001fca0007fde0ff */
[----:B------:R-:W-:Y:S01]  /*fef0*/  @P5 IMAD.X R37, R41, 0x1, R197, P6 ;  /* 0x0000000129255824 */ /* 0x000fe200030e06c5 */
[----:B--2---:R-:W-:Y:S04]  /*ff00*/  @P4 ST.E.128 desc[UR50][R38.64], R12 ;  /* 0x0000000c26004985 */ /* 0x004fe8000c101d32 */
[----:B------:R-:W0:Y:S04]  /*ff10*/  @P1 LDS.128 R12, [R45+0xe400] ;  /* 0x00e400002d0c1984 */ /* 0x000e280000000c00 */
[----:B0-----:R-:W-:Y:S04]  /*ff20*/  @P1 ST.E.128 desc[UR50][R34.64], R12 ;  /* 0x0000000c22001985 */ /* 0x001fe8000c101d32 */
[----:B------:R-:W0:Y:S04]  /*ff30*/  @P5 LDS.128 R12, [R46+0xe400] ;  /* 0x00e400002e0c5984 */ /* 0x000e280000000c00 */
[----:B0-----:R2:W-:Y:S02]  /*ff40*/  @P5 ST.E.128 desc[UR50][R36.64], R12 ;  /* 0x0000000c24005985 */ /* 0x0015e4000c101d32 */
.L_x_544:
[----:B------:R-:W-:Y:S05]  /*ff50*/  BSYNC B0 ;  /* 0x0000000000007941 */ /* 0x000fea0003800000 */
.L_x_543:
[----:B----4-:R-:W4:Y:S01]  /*ff60*/  LDL R11, [R1] ;  /* 0x00000000010b7983 */ /* 0x010f220000100800 */
[----:B------:R-:W-:Y:S01]  /*ff70*/  @!P2 VIADD R91, R91, 0x298c0 ;  /* 0x000298c05b5ba836 */ /* 0x000fe20000000000 */
[----:B------:R-:W-:Y:S01]  /*ff80*/  IADD3 R19, R19, 0x1, RZ ;  /* 0x0000000113137810 */ /* 0x000fe20007ffe0ff */
[----:B------:R-:W-:Y:S01]  /*ff90*/  @!PT LDS RZ, [RZ] ;  /* 0x00000000fffff984 */ /* 0x000fe20000000800 */
[----:B------:R-:W-:Y:S01]  /*ffa0*/  @!PT LDS RZ, [RZ] ;  /* 0x00000000fffff984 */ /* 0x000fe20000000800 */
[----:B------:R-:W-:Y:S01]  /*ffb0*/  @!PT LDS RZ, [RZ] ;  /* 0x00000000fffff984 */ /* 0x000fe20000000800 */
[----:B------:R-:W-:Y:S01]  /*ffc0*/  @!PT LDS RZ, [RZ] ;  /* 0x00000000fffff984 */ /* 0x000fe20000000800 */
[----:B------:R5:W-:Y:S06]  /*ffd0*/  MEMBAR.ALL.CTA ;  /* 0x0000000000007992 */ /* 0x000bec0000008000 */
[----:B-----5:R-:W5:Y:S02]  /*ffe0*/  FENCE.VIEW.ASYNC.S ;  /* 0x00000000000073c6 */ /* 0x020f640000000000 */
[----:B-----5:R0:W-:Y:S01]  /*fff0*/  BAR.SYNC.DEFER_BLOCKING R153, 0x80 ;  /* 0x000200990000751d */ /* 0x0201e20000010000 */
[----:B------:R-:W-:-:S02]  /*10000*/  ISETP.NE.AND P1, PT, R19, 0x2, PT ;  /* 0x000000021300780c */ /* 0x000fc40003f25270 */
[----:B------:R-:W-:Y:S02]  /*10010*/  @!P2 PRMT R91, RZ, 0x654, R91 ;  /* 0x00000654ff5ba816 */ /* 0x000fe4000000005b */
[----:B--23--:R-:W-:Y:S02]  /*10020*/  SEL R12, RZ, 0x1, P1 ;  /* 0x00000001ff0c7807 */ /* 0x00cfe40000800000 */
[----:B------:R-:W-:Y:S02]  /*10030*/  SEL R19, R19, RZ, P1 ;  /* 0x000000ff13137207 */ /* 0x000fe40000800000 */
[----:B------:R-:W-:Y:S01]  /*10040*/  LOP3.LUT R199, R199, R12, RZ, 0x3c, !PT ;  /* 0x0000000cc7c77212 */ /* 0x000fe200078e3cff */
[----:B------:R2:W-:Y:S01]  /*10050*/  @!P2 SYNCS.ARRIVE.TRANS64.RED.A1T0 RZ, [R91+URZ], RZ ;  /* 0x000000ff5bffa9a7 */ /* 0x0005e2000810043f */
[----:B----4-:R-:W-:-:S13]  /*10060*/  LOP3.LUT P4, RZ, R11, 0x2, RZ, 0xc0, !PT ;  /* 0x000000020bff7812 */ /* 0x010fda000788c0ff */
[----:B0-2---:R-:W-:Y:S05]  /*10070*/  @P4 BRA `(.L_x_545) ;  /* 0xffffff2400fc4947 */ /* 0x005fea000383ffff */
[----:B------:R-:W0:Y:S01]  /*10080*/  S2R R11, SR_TID.X ;  /* 0x00000000000b7919 */ /* 0x000e220000002100 */
[----:B------:R-:W-:Y:S02]  /*10090*/  PLOP3.LUT P0, PT, PT, PT, PT, 0x8, 0x0 ;  /* 0x000000000000781c */ /* 0x000fe40003f0e170 */
[----:B0-----:R-:W-:-:S04]  /*100a0*/  SHF.R.U32.HI R11, RZ, 0x7, R11 ;  /* 0x00000007ff0b7819 */ /* 0x001fc8000001160b */
[----:B------:R-:W-:-:S13]  /*100b0*/  ISETP.NE.AND P4, PT, R11, 0x1, PT ;  /* 0x000000010b00780c */ /* 0x000fda0003f85270 */
[----:B------:R-:W-:Y:S06]  /*100c0*/  @!P4 BAR.ARV 0x9, 0x100 ;  /* 0x024400000000cb1d */ /* 0x000fec0000002000 */
.L_x_435:
[----:B------:R-:W-:Y:S05]  /*100d0*/  @P0 BRA `(.L_x_546) ;  /* 0x00000000000c0947 */ /* 0x000fea0003800000 */
[----:B------:R-:W0:Y:S01]  /*100e0*/  FENCE.VIEW.ASYNC.G ;  /* 0x00000000000073c6 */ /* 0x000e220000000100 */
[----:B------:R-:W-:Y:S05]  /*100f0*/  WARPSYNC.ALL ;  /* 0x0000000000007948 */ /* 0x000fea0003800000 */
[----:B0-----:R-:W-:Y:S06]  /*10100*/  BAR.ARV 0xc, 0x180 ;  /* 0x0306000000007b1d */ /* 0x001fec0000002000 */
.L_x_546:
[----:B------:R-:W-:Y:S01]  /*10110*/  ULDC.64 UR6, c[0x0][0x998] ;  /* 0x0002660000067ab9 */ /* 0x000fe20000000a00 */
[----:B------:R-:W-:Y:S01]  /*10120*/  ULDC.64 UR4, c[0x0][0x990] ;  /* 0x0002640000047ab9 */ /* 0x000fe20000000a00 */
[----:B------:R-:W-:Y:S02]  /*10130*/  ISETP.NE.U32.AND P1, PT, RZ, UR6, PT ;  /* 0x00000006ff007c0c */ /* 0x000fe4000bf25070 */
[----:B------:R-:W-:Y:S02]  /*10140*/  ISETP.NE.U32.AND P0, PT, RZ, UR4, PT ;  /* 0x00000004ff007c0c */ /* 0x000fe4000bf05070 */
[----:B------:R-:W-:Y:S02]  /*10150*/  ISETP.NE.AND.EX P1, PT, RZ, UR7, PT, P1 ;  /* 0x00000007ff007c0c */ /* 0x000fe4000bf25310 */
[----:B------:R-:W-:-:S11]  /*10160*/  ISETP.NE.AND.EX P0, PT, RZ, UR5, PT, P0 ;  /* 0x00000005ff007c0c */ /* 0x000fd6000bf05300 */
[----:B------:R-:W0:Y:S01]  /*10170*/  @P1 LDC.64 R8, c[0x0][0x9b8] ;  /* 0x00026e00ff081b82 */ /* 0x000e220000000a00 */
[----:B------:R-:W-:-:S07]  /*10180*/  @P1 SHF.R.S32.HI R15, RZ, 0x1f, R170 ;  /* 0x0000001fff0f1819 */ /* 0x000fce00000114aa */
[----:B------:R-:W2:Y:S08]  /*10190*/  @P0 LDC.64 R6, c[0x0][0x9a8] ;  /* 0x00026a00ff060b82 */ /* 0x000eb00000000a00 */
[----:B------:R-:W3:Y:S08]  /*101a0*/  @P1 LDC.64 R10, c[0x0][0x9c0] ;  /* 0x00027000ff0a1b82 */ /* 0x000ef00000000a00 */
[----:B------:R-:W4:Y:S01]  /*101b0*/  @P0 LDC.64 R12, c[0x0][0x9b0] ;  /* 0x00026c00ff0c0b82 */ /* 0x000f220000000a00 */
[----:B0-----:R-:W-:-:S02]  /*101c0*/  @P1 IMAD R2, R224, R8, RZ ;  /* 0x00000008e0021224 */ /* 0x001fc400078e02ff */
[----:B------:R-:W-:-:S04]  /*101d0*/  @P1 IMAD.WIDE.U32 R4, R218, R8, RZ ;  /* 0x00000008da041225 */ /* 0x000fc800078e00ff */
[----:B------:R-:W-:Y:S02]  /*101e0*/  @P1 IMAD R9, R218, R9, R2 ;  /* 0x00000009da091224 */ /* 0x000fe400078e0202 */
[-C--:B--2---:R-:W-:Y:S02]  /*101f0*/  @P0 IMAD R0, R224, R6.reuse, RZ ;  /* 0x00000006e0000224 */ /* 0x084fe400078e02ff */
[----:B------:R-:W-:Y:S01]  /*10200*/  @P1 IMAD.IADD R5, R5, 0x1, R9 ;  /* 0x0000000105051824 */ /* 0x000fe200078e0209 */
[----:B------:R-:W-:Y:S01]  /*10210*/  @P0 SHF.R.S32.HI R9, RZ, 0x1f, R170 ;  /* 0x0000001fff090819 */ /* 0x000fe200000114aa */
[C---:B------:R-:W-:Y:S02]  /*10220*/  @P0 IMAD R7, R218.reuse, R7, R0 ;  /* 0x00000007da070224 */ /* 0x040fe400078e0200 */
[----:B------:R-:W-:-:S04]  /*10230*/  @P0 IMAD.WIDE.U32 R2, R218, R6, RZ ;  /* 0x00000006da020225 */ /* 0x000fc800078e00ff */
[----:B---3--:R-:W-:Y:S02]  /*10240*/  @P1 IMAD R6, R15, R10, RZ ;  /* 0x0000000a0f061224 */ /* 0x008fe400078e02ff */
[----:B------:R-:W-:Y:S02]  /*10250*/  @P0 IMAD.IADD R3, R3, 0x1, R7 ;  /* 0x0000000103030824 */ /* 0x000fe400078e0207 */
[C---:B------:R-:W-:Y:S02]  /*10260*/  @P1 IMAD R11, R170.reuse, R11, R6 ;  /* 0x0000000baa0b1224 */ /* 0x040fe400078e0206 */
[----:B----4-:R-:W-:Y:S02]  /*10270*/  @P0 IMAD R0, R9, R12, RZ ;  /* 0x0000000c09000224 */ /* 0x010fe400078e02ff */
[----:B------:R-:W-:-:S04]  /*10280*/  @P1 IMAD.WIDE.U32 R6, R170, R10, R4 ;  /* 0x0000000aaa061225 */ /* 0x000fc800078e0004 */
[----:B------:R-:W-:Y:S01]  /*10290*/  @P0 IMAD R9, R170, R13, R0 ;  /* 0x0000000daa090224 */ /* 0x000fe200078e0200 */
[----:B------:R-:W-:Y:S01]  /*102a0*/  @P1 LEA R8, P3, R6, UR6, 0x2 ;  /* 0x0000000606081c11 */ /* 0x000fe2000f8610ff */
[----:B------:R-:W-:-:S04]  /*102b0*/  @P0 IMAD.WIDE.U32 R2, R170, R12, R2 ;  /* 0x0000000caa020225 */ /* 0x000fc800078e0002 */
[----:B------:R-:W-:Y:S01]  /*102c0*/  @P1 IMAD.IADD R5, R7, 0x1, R11 ;  /* 0x0000000107051824 */ /* 0x000fe200078e020b */
[----:B------:R-:W-:Y:S01]  /*102d0*/  @P0 IADD3 R3, R3, R9, RZ ;  /* 0x0000000903030210 */ /* 0x000fe20007ffe0ff */
[----:B------:R-:W-:Y:S01]  /*102e0*/  IMAD.MOV.U32 R0, RZ, RZ, 0x3f800000 ;  /* 0x3f800000ff007424 */ /* 0x000fe200078e00ff */
[----:B------:R-:W-:Y:S01]  /*102f0*/  @P0 LEA R4, P2, R2, UR4, 0x2 ;  /* 0x0000000402040c11 */ /* 0x000fe2000f8410ff */
[----:B------:R-:W-:Y:S01]  /*10300*/  ULDC UR4, c[0x0][0x988] ;  /* 0x0002620000047ab9 */ /* 0x000fe20000000800 */
[----:B------:R-:W-:Y:S02]  /*10310*/  @P1 LEA.HI.X R9, R6, UR7, R5, 0x2, P3 ;  /* 0x0000000706091c11 */ /* 0x000fe400098f1405 */
[----:B------:R-:W-:Y:S01]  /*10320*/  @P0 LEA.HI.X R5, R2, UR5, R3, 0x2, P2 ;  /* 0x0000000502050c11 */ /* 0x000fe200090f1403 */
[----:B------:R-:W-:Y:S02]  /*10330*/  IMAD.MOV.U32 R3, RZ, RZ, 0x3f800000 ;  /* 0x3f800000ff037424 */ /* 0x000fe400078e00ff */
[----:B------:R0:W2:Y:S04]  /*10340*/  @P1 LDG.E R0, desc[UR50][R8.64] ;  /* 0x0000003208001981 */ /* 0x0000a8000c1e1900 */
[----:B------:R3:W2:Y:S01]  /*10350*/  @P0 LDG.E R3, desc[UR50][R4.64] ;  /* 0x0000003204030981 */ /* 0x0006a2000c1e1900 */
[----:B------:R-:W-:-:S02]  /*10360*/  ISETP.GE.AND P1, PT, R152, 0x1, PT ;  /* 0x000000019800780c */ /* 0x000fc40003f26270 */
[----:B------:R-:W-:Y:S02]  /*10370*/  CS2R R88, SRZ ;  /* 0x0000000000587805 */ /* 0x000fe4000001ff00 */
[----:B------:R-:W-:Y:S01]  /*10380*/  PLOP3.LUT P0, PT, PT, PT, PT, 0x80, 0x0 ;  /* 0x000000000000781c */ /* 0x000fe20003f0f070 */
[----:B------:R-:W-:Y:S01]  /*10390*/  IMAD.MOV.U32 R87, RZ, RZ, RZ ;  /* 0x000000ffff577224 */ /* 0x000fe200078e00ff */
[----:B------:R-:W-:Y:S02]  /*103a0*/  CS2R R6, SRZ ;  /* 0x0000000000067805 */ /* 0x000fe4000001ff00 */
[----:B------:R-:W-:Y:S02]  /*103b0*/  CS2R R10, SRZ ;  /* 0x00000000000a7805 */ /* 0x000fe4000001ff00 */
[----:B0-----:R-:W-:Y:S02]  /*103c0*/  CS2R R8, SRZ ;  /* 0x0000000000087805 */ /* 0x001fe4000001ff00 */
[----:B------:R-:W-:-:S02]  /*103d0*/  CS2R R12, SRZ ;  /* 0x00000000000c7805 */ /* 0x000fc4000001ff00 */
[----:B------:R-:W-:Y:S02]  /*103e0*/  CS2R R14, SRZ ;  /* 0x00000000000e7805 */ /* 0x000fe4000001ff00 */
[----:B---3--:R-:W-:Y:S02]  /*103f0*/  CS2R R4, SRZ ;  /* 0x0000000000047805 */ /* 0x008fe4000001ff00 */
        /* <DEDUP_REMOVED lines=10> */
[----:B-1----:R-:W-:Y:S02]  /*104a0*/  CS2R R42, SRZ ;  /* 0x00000000002a7805 */ /* 0x002fe4000001ff00 */
[----:B------:R-:W-:Y:S02]  /*104b0*/  CS2R R44, SRZ ;  /* 0x00000000002c7805 */ /* 0x000fe4000001ff00 */
[----:B------:R-:W-:Y:S02]  /*104c0*/  CS2R R46, SRZ ;  /* 0x00000000002e7805 */ /* 0x000fe4000001ff00 */
[----:B------:R-:W-:Y:S02]  /*104d0*/  CS2R R48, SRZ ;  /* 0x0000000000307805 */ /* 0x000fe4000001ff00 */
[----:B------:R-:W-:Y:S02]  /*104e0*/  MOV R50, RZ ;  /* 0x000000ff00327202 */ /* 0x000fe40000000f00 */
        /* <DEDUP_REMOVED lines=9> */
[----:B------:R-:W-:Y:S01]  /*10580*/  CS2R R100, SRZ ;  /* 0x0000000000647805 */ /* 0x000fe2000001ff00 */
[----:B------:R-:W-:Y:S02]  /*10590*/  IMAD.MOV.U32 R68, RZ, RZ, RZ ;  /* 0x000000ffff447224 */ /* 0x000fe400078e00ff */
[----:B------:R-:W-:Y:S02]  /*105a0*/  IMAD.MOV.U32 R103, RZ, RZ, RZ ;  /* 0x000000ffff677224 */ /* 0x000fe400078e00ff */
[----:B--2---:R-:W-:-:S04]  /*105b0*/  FMUL.FTZ R0, R3, R0 ;  /* 0x0000000003007220 */ /* 0x004fc80000410000 */
[----:B------:R-:W-:Y:S01]  /*105c0*/  FMUL.FTZ R2, R0, UR4 ;  /* 0x0000000400027c20 */ /* 0x000fe20008410000 */
[----:B------:R-:W-:Y:S06]  /*105d0*/  @!P1 BRA `(.L_x_547) ;  /* 0x000000e400209947 */ /* 0x000fec0003800000 */
[----:B------:R-:W-:-:S03]  /*105e0*/  UMOV UR4, 0xffffffff ;  /* 0xffffffff00047882 */ /* 0x000fc60000000000 */
[----:B------:R-:W-:Y:S05]  /*105f0*/  BRA.DIV UR4, `(.L_x_548) ;  /* 0x0000018e04a07947 */ /* 0x000fea000b800000 */
[----:B------:R-:W0:Y:S02]  /*10600*/  S2R R0, SR_TID.X ;  /* 0x0000000000007919 */ /* 0x000e240000002100 */
[----:B0-----:R-:W-:-:S05]  /*10610*/  VIADD R3, R0, 0xffffff80 ;  /* 0xffffff8000037836 */ /* 0x001fca0000000000 */
[----:B------:R-:W-:-:S04]  /*10620*/  SHF.R.S32.HI R0, RZ, 0x1f, R3 ;  /* 0x0000001fff007819 */ /* 0x000fc80000011403 */
[----:B------:R-:W-:-:S04]  /*10630*/  LEA.HI R0, R0, R3, RZ, 0x7 ;  /* 0x0000000300007211 */ /* 0x000fc800078f38ff */
[----:B------:R-:W-:-:S05]  /*10640*/  SHF.R.S32.HI R0, RZ, 0x7, R0 ;  /* 0x00000007ff007819 */ /* 0x000fca0000011400 */
[----:B------:R0:W1:Y:S02]  /*10650*/  SHFL.IDX PT, R168, R0, RZ, 0x1f ;  /* 0x00001fff00a87589 */ /* 0x00006400000e0000 */
.L_x_801:
[----:B------:R-:W-:Y:S01]  /*10660*/  ULOP3.LUT UP0, URZ, UR39, 0x9f, URZ, 0xc0, !UPT ;  /* 0x0000009f273f7892 */ /* 0x000fe2000f80c03f */
[----:B01----:R-:W-:-:S04]  /*10670*/  LEA.HI R0, R168, R168, RZ, 0x1 ;  /* 0x000000a8a8007211 */ /* 0x003fc800078f08ff */
[----:B------:R-:W-:Y:S02]  /*10680*/  LOP3.LUT R3, R0, 0x3e, RZ, 0xc0, !PT ;  /* 0x0000003e00037812 */ /* 0x000fe400078ec0ff */
[----:B------:R-:W-:Y:S02]  /*10690*/  PLOP3.LUT P0, PT, PT, PT, UP0, 0x80, 0x0 ;  /* 0x000000000000781c */ /* 0x000fe40003f0f008 */
[----:B------:R-:W-:-:S04]  /*106a0*/  IADD3 R3, R168, -R3, RZ ;  /* 0x80000003a8037210 */ /* 0x000fc80007ffe0ff */
[----:B------:R-:W-:-:S04]  /*106b0*/  LEA R3, R3, UR39, 0xc ;  /* 0x0000002703037c11 */ /* 0x000fc8000f8e60ff */
[----:B------:R-:W-:-:S04]  /*106c0*/  SHF.R.U32.HI R3, RZ, 0x4, R3 ;  /* 0x00000004ff037819 */ /* 0x000fc80000011603 */
[----:B------:R-:W-:Y:S01]  /*106d0*/  LOP3.LUT R44, R3, 0x3fff, RZ, 0xc0, !PT ;  /* 0x00003fff032c7812 */ /* 0x000fe200078ec0ff */
[----:B------:R-:W-:Y:S06]  /*106e0*/  @!P0 BRA `(.L_x_549) ;  /* 0x0000000000408947 */ /* 0x000fec0003800000 */
[----:B------:R-:W-:Y:S01]  /*106f0*/  MOV R0, 0x0 ;  /* 0x0000000000007802 */ /* 0x000fe20000000f00 */
[----:B------:R-:W-:Y:S01]  /*10700*/  ULDC.64 UR4, c[0x4][0xc8] ;  /* 0x0100320000047ab9 */ /* 0x000fe20000000a00 */
[----:B------:R-:W-:Y:S01]  /*10710*/  ULDC.64 UR6, c[0x4][0xd0] ;  /* 0x0100340000067ab9 */ /* 0x000fe20000000a00 */
[----:B------:R-:W-:Y:S01]  /*10720*/  IMAD.U32 R4, RZ, RZ, UR4 ;  /* 0x00000004ff047e24 */ /* 0x000fe2000f8e00ff */
[----:B------:R0:W1:Y:S01]  /*10730*/  LDC.64 R14, c[0x4][R0] ;  /* 0x01000000000e7b82 */ /* 0x0000620000000a00 */
[----:B------:R-:W-:Y:S01]  /*10740*/  IMAD.U32 R5, RZ, RZ, UR5 ;  /* 0x00000005ff057e24 */ /* 0x000fe2000f8e00ff */
[----:B------:R-:W-:Y:S01]  /*10750*/  ULDC.64 UR4, c[0x4][0x38] ;  /* 0x01000e0000047ab9 */ /* 0x000fe20000000a00 */
[----:B------:R-:W-:Y:S01]  /*10760*/  IMAD.U32 R6, RZ, RZ, UR6 ;  /* 0x00000006ff067e24 */ /* 0x000fe2000f8e00ff */
[----:B------:R-:W-:Y:S01]  /*10770*/  MOV R7, UR7 ;  /* 0x0000000700077c02 */ /* 0x000fe20008000f00 */
[----:B------:R-:W-:Y:S01]  /*10780*/  IMAD.U32 R10, RZ, RZ, UR4 ;  /* 0x00000004ff0a7e24 */ /* 0x000fe2000f8e00ff */
[----:B------:R-:W-:Y:S01]  /*10790*/  MOV R12, 0x1 ;  /* 0x00000001000c7802 */ /* 0x000fe20000000f00 */
[----:B------:R-:W-:-:S02]  /*107a0*/  IMAD.U32 R11, RZ, RZ, UR5 ;  /* 0x00000005ff0b7e24 */ /* 0x000fc4000f8e00ff */
[----:B------:R-:W-:Y:S02]  /*107b0*/  IMAD.MOV.U32 R8, RZ, RZ, 0x70 ;  /* 0x00000070ff087424 */ /* 0x000fe400078e00ff */
[----:B0-----:R-:W-:-:S07]  /*107c0*/  IMAD.MOV.U32 R13, RZ, RZ, RZ ;  /* 0x000000ffff0d7224 */ /* 0x001fce00078e00ff */
[----:B------:R-:W-:-:S07]  /*107d0*/  LEPC R20, `(.L_x_549) ;  /* 0x000000001014794e */ /* 0x000fce0000000000 */
[----:B-1---5:R-:W-:Y:S05]  /*107e0*/  CALL.ABS.NOINC R14 ;  /* 0x000000000e007343 */ /* 0x022fea0003c00000 */
.L_x_549:
[----:B------:R-:W-:Y:S02]  /*107f0*/  ULDC UR4, c[0x0][0x3f4] ;  /* 0x0000fd0000047ab9 */ /* 0x000fe40000000800 */
[----:B------:R-:W-:-:S13]  /*10800*/  ISETP.LT.AND P0, PT, RZ, UR4, PT ;  /* 0x00000004ff007c0c */ /* 0x000fda000bf01270 */
[----:B------:R-:W-:Y:S05]  /*10810*/  @P0 BRA `(.L_x_550) ;  /* 0x0000000000400947 */ /* 0x000fea0003800000 */
[----:B------:R-:W-:-:S04]  /*10820*/  ULEA.HI UR4, UR37, UR37, URZ, 0x1 ;  /* 0x0000002525047291 */ /* 0x000fc8000f8f083f */
[----:B------:R-:W-:-:S04]  /*10830*/  ULOP3.LUT UR4, UR4, 0xfffffffe, URZ, 0xc0, !UPT ;  /* 0xfffffffe04047892 */ /* 0x000fc8000f8ec03f */
[----:B------:R-:W-:-:S06]  /*10840*/  UIADD3 UR4, UR37, -UR4, URZ ;  /* 0x8000000425047290 */ /* 0x000fcc000fffe03f */
[----:B------:R-:W-:-:S05]  /*10850*/  IMAD.U32 R3, RZ, RZ, UR4 ;  /* 0x00000004ff037e24 */ /* 0x000fca000f8e00ff */
[----:B------:R-:W-:-:S04]  /*10860*/  SHF.L.U32 R3, R3, 0x1f, RZ ;  /* 0x0000001f03037819 */ /* 0x000fc800000006ff */
[----:B------:R0:W1:Y:S03]  /*10870*/  SYNCS.PHASECHK.TRANS64.TRYWAIT P0, [R18+URZ+0x29800], R3 ;  /* 0x02980003120075a7 */ /* 0x000066000800017f */
[----:B-1----:R-:W-:Y:S05]  /*10880*/  @!P0 NANOSLEEP.SYNCS 0x989680 ;  /* 0x009896800000895d */ /* 0x002fea0003900000 */
[----:B------:R-:W1:Y:S01]  /*10890*/  @!P0 SYNCS.PHASECHK.TRANS64 P0, [R18+URZ+0x29800], R3 ;  /* 0x02980003120085a7 */ /* 0x000e62000800007f */
[----:B------:R-:W-:Y:S04]  /*108a0*/  BSSY B0, `(.L_x_551) ;  /* 0x0000006000007945 */ /* 0x000fe80003800000 */
[----:B-1----:R-:W-:Y:S05]  /*108b0*/  @P0 BRA `(.L_x_552) ;  /* 0x0000000000100947 */ /* 0x002fea0003800000 */
.L_x_553:
[----:B-1----:R1:W2:Y:S02]  /*108c0*/  SYNCS.PHASECHK.TRANS64.TRYWAIT P0, [R18+URZ+0x29800], R3 ;  /* 0x02980003120075a7 */ /* 0x0022a4000800017f */
[----:B--2---:R-:W-:Y:S05]  /*108d0*/  @!P0 NANOSLEEP.SYNCS 0x989680 ;  /* 0x009896800000895d */ /* 0x004fea0003900000 */
[----:B------:R-:W2:Y:S02]  /*108e0*/  @!P0 SYNCS.PHASECHK.TRANS64 P0, [R18+URZ+0x29800], R3 ;  /* 0x02980003120085a7 */ /* 0x000ea4000800007f */
[----:B--2---:R-:W-:Y:S05]  /*108f0*/  @!P0 BRA `(.L_x_553) ;  /* 0xfffffffc00f08947 */ /* 0x004fea000383ffff */
.L_x_552:
[----:B------:R-:W-:Y:S05]  /*10900*/  BSYNC B0 ;  /* 0x0000000000007941 */ /* 0x000fea0003800000 */
.L_x_551:
[----:B------:R-:W-:Y:S05]  /*10910*/  BRA `(.L_x_554) ;  /* 0x0000006c00007947 */ /* 0x000fea0003800000 */
.L_x_550:
[----:B------:R-:W0:Y:S01]  /*10920*/  LDC.64 R24, c[0x0][0x3e8] ;  /* 0x0000fa00ff187b82 */ /* 0x000e220000000a00 */
[----:B------:R-:W-:Y:S01]  /*10930*/  ULOP3.LUT UP0, URZ, UR39, 0x1bf, URZ, 0xc0, !UPT ;  /* 0x000001bf273f7892 */ /* 0x000fe2000f80c03f */
[----:B-----5:R-:W-:Y:S01]  /*10940*/  SHF.R.S32.HI R0, RZ, 0x1f, R136 ;  /* 0x0000001fff007819 */ /* 0x020fe20000011488 */
[----:B------:R-:W-:Y:S01]  /*10950*/  ULDC.64 UR4, c[0x0][0x3f8] ;  /* 0x0000fe0000047ab9 */ /* 0x000fe20000000a00 */
[----:B------:R-:W-:-:S03]  /*10960*/  ULDC.64 UR6, c[0x0][0x408] ;  /* 0x0001020000067ab9 */ /* 0x000fc60000000a00 */
[----:B------:R-:W-:Y:S01]  /*10970*/  PLOP3.LUT P0, PT, PT, PT, UP0, 0x80, 0x0 ;  /* 0x000000000000781c */ /* 0x000fe20003f0f008 */
[----:B------:R-:W1:Y:S01]  /*10980*/  LDC.64 R4, c[0x0][0x400] ;  /* 0x00010000ff047b82 */ /* 0x000e620000000a00 */
[C---:B------:R-:W-:Y:S02]  /*10990*/  IMAD R3, R0.reuse, UR4, RZ ;  /* 0x0000000400037c24 */ /* 0x040fe4000f8e02ff */
[----:B------:R-:W-:Y:S02]  /*109a0*/  IMAD R7, R0, UR6, RZ ;  /* 0x0000000600077c24 */ /* 0x000fe4000f8e02ff */
[C---:B------:R-:W-:Y:S02]  /*109b0*/  IMAD R3, R136.reuse, UR5, R3 ;  /* 0x0000000588037c24 */ /* 0x040fe4000f8e0203 */
[C---:B------:R-:W-:Y:S02]  /*109c0*/  IMAD R7, R136.reuse, UR7, R7 ;  /* 0x0000000788077c24 */ /* 0x040fe4000f8e0207 */
[----:B0-----:R-:W-:-:S04]  /*109d0*/  IMAD.WIDE.U32 R24, R136, UR4, R24 ;  /* 0x0000000488187c25 */ /* 0x001fc8000f8e0018 */
[----:B------:R-:W-:Y:S02]  /*109e0*/  IMAD.IADD R26, R3, 0x1, R25 ;  /* 0x00000001031a7824 */ /* 0x000fe400078e0219 */
[----:B-1----:R-:W-:-:S05]  /*109f0*/  IMAD.WIDE.U32 R136, R136, UR6, R4 ;  /* 0x0000000688887c25 */ /* 0x002fca000f8e0004 */
[----:B------:R-:W-:Y:S01]  /*10a00*/  IADD3 R37, R7, R137, RZ ;  /* 0x0000008907257210 */ /* 0x000fe20007ffe0ff */
        /* <DEDUP_REMOVED lines=16> */
[----:B-1----:R-:W-:Y:S05]  /*10b10*/  CALL.ABS.NOINC R14 ;  /* 0x000000000e007343 */ /* 0x002fea0003c00000 */
.L_x_555:
[----:B------:R-:W-:Y:S01]  /*10b20*/  ULDC.U8 UR4, c[0x0][0x410] ;  /* 0x0001040000047ab9 */ /* 0x000fe20000000000 */
[----:B------:R-:W-:Y:S01]  /*10b30*/  BSSY B0, `(.L_x_556) ;  /* 0x0000696000007945 */ /* 0x000fe20003800000 */
[----:B------:R-:W-:Y:S01]  /*10b40*/  ISETP.NE.AND P0, PT, RZ, UR4, PT ;  /* 0x00000004ff007c0c */ /* 0x000fe2000bf05270 */
[----:B------:R-:W-:-:S12]  /*10b50*/  IMAD R10, R169, 0x80, R198 ;  /* 0x00000080a90a7824 */ /* 0x000fd800078e02c6 */
[----:B------:R-:W-:Y:S05]  /*10b60*/  @!P0 BRA `(.L_x_557) ;  /* 0x00000034002c8947 */ /* 0x000fea0003800000 */
[----:B------:R-:W-:-:S03]  /*10b70*/  UMOV UR4, 0xffffffff ;  /* 0xffffffff00047882 */ /* 0x000fc60000000000 */
[----:B------:R-:W-:Y:S05]  /*10b80*/  BRA.DIV UR4, `(.L_x_558) ;  /* 0x0000018a047c7947 */ /* 0x000fea000b800000 */
[----:B------:R0:W1:Y:S04]  /*10b90*/  SHFL.IDX PT, R3, R24, RZ, 0x1e1f ;  /* 0x001e1fff18037589 */ /* 0x00006800000e0000 */
[----:B------:R0:W2:Y:S04]  /*10ba0*/  SHFL.IDX PT, R14, R136, RZ, 0x1e1f ;  /* 0x001e1fff880e7589 */ /* 0x0000a800000e0000 */
[----:B------:R0:W3:Y:S04]  /*10bb0*/  SHFL.IDX PT, R0, R26, RZ, 0x1e1f ;  /* 0x001e1fff1a007589 */ /* 0x0000e800000e0000 */
[----:B------:R0:W4:Y:S02]  /*10bc0*/  SHFL.IDX PT, R4, R37, RZ, 0x1e1f ;  /* 0x001e1fff25047589 */ /* 0x00012400000e0000 */
.L_x_807:
[----:B------:R-:W-:Y:S01]  /*10bd0*/  ULDC UR4, c[0x0][0x448] ;  /* 0x0001120000047ab9 */ /* 0x000fe20000000800 */
[----:B------:R-:W-:Y:S01]  /*10be0*/  BSSY B1, `(.L_x_559) ;  /* 0x000004d000017945 */ /* 0x000fe20003800000 */
[----:B------:R-:W-:Y:S01]  /*10bf0*/  IMAD R151, R151, UR4, RZ ;  /* 0x0000000497977c24 */ /* 0x000fe2000f8e02ff */
[----:B------:R-:W-:Y:S02]  /*10c00*/  CS2R R8, SRZ ;  /* 0x0000000000087805 */ /* 0x000fe4000001ff00 */
[----:B------:R-:W-:Y:S02]  /*10c10*/  CS2R R12, SRZ ;  /* 0x00000000000c7805 */ /* 0x000fe4000001ff00 */
[----:B0-----:R-:W-:Y:S02]  /*10c20*/  CS2R R24, SRZ ;  /* 0x0000000000187805 */ /* 0x001fe4000001ff00 */
[----:B------:R-:W-:Y:S02]  /*10c30*/  CS2R R28, SRZ ;  /* 0x00000000001c7805 */ /* 0x000fe4000001ff00 */
[----:B------:R-:W-:-:S02]  /*10c40*/  ISETP.GE.AND P0, PT, R10, R151, PT ;  /* 0x000000970a00720c */ /* 0x000fc40003f06270 */
        /* <DEDUP_REMOVED lines=9> */
[----:B------:R-:W4:Y:S01]  /*10ce0*/  LDL R43, [R1+0x18] ;  /* 0x00001800012b7983 */ /* 0x000f220000100800 */
[----:B------:R-:W-:-:S03]  /*10cf0*/  ULDC UR4, c[0x0][0x3f4] ;  /* 0x0000fd0000047ab9 */ /* 0x000fc60000000800 */
[----:B------:R-:W4:Y:S04]  /*10d00*/  LDL R42, [R1+0x14] ;  /* 0x00001400012a7983 */ /* 0x000f280000100800 */
[----:B------:R-:W4:Y:S04]  /*10d10*/  LDL R15, [R1+0x10] ;  /* 0x00001000010f7983 */ /* 0x000f280000100800 */
[----:B------:R-:W4:Y:S04]  /*10d20*/  LDL R50, [R1+0xc] ;  /* 0x00000c0001327983 */ /* 0x000f280000100800 */
[----:B------:R-:W4:Y:S01]  /*10d30*/  LDL R45, [R1+0x8] ;  /* 0x00000800012d7983 */ /* 0x000f220000100800 */
[----:B------:R-:W-:-:S02]  /*10d40*/  ISETP.GE.AND P5, PT, R22, UR4, PT ;  /* 0x0000000416007c0c */ /* 0x000fc4000bfa6270 */
[----:B------:R-:W-:Y:S02]  /*10d50*/  CS2R R36, SRZ ;  /* 0x0000000000247805 */ /* 0x000fe4000001ff00 */
[----:B------:R-:W-:Y:S02]  /*10d60*/  ISETP.GE.AND P2, PT, R201, UR4, PT ;  /* 0x00000004c9007c0c */ /* 0x000fe4000bf46270 */
[----:B------:R-:W-:Y:S02]  /*10d70*/  CS2R R38, SRZ ;  /* 0x0000000000267805 */ /* 0x000fe4000001ff00 */
[----:B------:R-:W-:Y:S02]  /*10d80*/  ISETP.GE.AND P3, PT, R200, UR4, PT ;  /* 0x00000004c8007c0c */ /* 0x000fe4000bf66270 */
[----:B------:R-:W-:-:S03]  /*10d90*/  CS2R R32, SRZ ;  /* 0x0000000000207805 */ /* 0x000fc6000001ff00 */
[----:B------:R-:W-:Y:S02]  /*10da0*/  @!P5 SHF.R.S32.HI R5, RZ, 0x1f, R22 ;  /* 0x0000001fff05d819 */ /* 0x000fe40000011416 */
[CC--:B-1----:R-:W-:Y:S02]  /*10db0*/  @!P5 IADD3 R6, P0, R22.reuse, R3.reuse, RZ ;  /* 0x000000031606d210 */ /* 0x0c2fe40007f1e0ff */
[----:B--2---:R-:W-:Y:S02]  /*10dc0*/  @!P5 IADD3 R8, P1, R22, R14, RZ ;  /* 0x0000000e1608d210 */ /* 0x004fe40007f3e0ff */
[----:B------:R-:W-:Y:S01]  /*10dd0*/  @!P2 IADD3 R10, P4, R201, R3, RZ ;  /* 0x00000003c90aa210 */ /* 0x000fe20007f9e0ff */
[----:B---3--:R-:W-:Y:S01]  /*10de0*/  @!P5 IMAD.X R7, R0, 0x1, R5, P0 ;  /* 0x000000010007d824 */ /* 0x008fe200000e0605 */
[----:B----4-:R-:W-:Y:S02]  /*10df0*/  @!P5 IADD3.X R9, R4, R5, RZ, P1, !PT ;  /* 0x000000050409d210 */ /* 0x010fe40000ffe4ff */
[----:B------:R-:W-:-:S02]  /*10e00*/  ISETP.GE.AND P1, PT, R203, UR4, PT ;  /* 0x00000004cb007c0c */ /* 0x000fc4000bf26270 */
[----:B------:R-:W-:Y:S01]  /*10e10*/  @!P2 IADD3 R12, P0, R201, R14, RZ ;  /* 0x0000000ec90ca210 */ /* 0x000fe20007f1e0ff */
[----:B------:R-:W5:Y:S01]  /*10e20*/  @!P5 LD.E.64 R36, desc[UR50][R6.64] ;  /* 0x000000320624d980 */ /* 0x000f62000c101b00 */
[----:B------:R-:W-:-:S03]  /*10e30*/  CS2R R34, SRZ ;  /* 0x0000000000227805 */ /* 0x000fc6000001ff00 */
[----:B------:R0:W5:Y:S01]  /*10e40*/  @!P5 LD.E.64 R38, desc[UR50][R8.64] ;  /* 0x000000320826d980 */ /* 0x000162000c101b00 */
[----:B------:R-:W-:Y:S02]  /*10e50*/  @!P3 IADD3 R40, P5, R200, R14, RZ ;  /* 0x0000000ec828b210 */ /* 0x000fe40007fbe0ff */
[----:B------:R-:W-:Y:S02]  /*10e60*/  CS2R R28, SRZ ;  /* 0x00000000001c7805 */ /* 0x000fe4000001ff00 */
[----:B------:R-:W-:Y:S02]  /*10e70*/  CS2R R30, SRZ ;  /* 0x00000000001e7805 */ /* 0x000fe4000001ff00 */
[----:B------:R-:W-:Y:S02]  /*10e80*/  CS2R R24, SRZ ;  /* 0x0000000000187805 */ /* 0x000fe4000001ff00 */
[----:B------:R-:W-:Y:S02]  /*10e90*/  CS2R R26, SRZ ;  /* 0x00000000001a7805 */ /* 0x000fe4000001ff00 */
[----:B0-----:R-:W-:Y:S01]  /*10ea0*/  CS2R R8, SRZ ;  /* 0x0000000000087805 */ /* 0x001fe2000001ff00 */
[--C-:B------:R-:W-:Y:S01]  /*10eb0*/  @!P2 IMAD.X R11, R0, 0x1, R43.reuse, P4 ;  /* 0x00000001000ba824 */ /* 0x100fe200020e062b */
[----:B------:R-:W-:Y:S01]  /*10ec0*/  @!P3 IADD3 R20, P4, R200, R3, RZ ;  /* 0x00000003c814b210 */ /* 0x000fe20007f9e0ff */
[C---:B------:R-:W-:Y:S01]  /*10ed0*/  @!P2 IMAD.X R13, R4.reuse, 0x1, R43, P0 ;  /* 0x00000001040da824 */ /* 0x040fe200000e062b */
[----:B------:R-:W-:-:S02]  /*10ee0*/  @!P3 IADD3.X R41, R4, R42, RZ, P5, !PT ;  /* 0x0000002a0429b210 */ /* 0x000fc40002ffe4ff */
[----:B------:R-:W5:Y:S01]  /*10ef0*/  @!P2 LD.E.64 R32, desc[UR50][R10.64] ;  /* 0x000000320a20a980 */ /* 0x000f62000c101b00 */
[----:B------:R-:W-:Y:S01]  /*10f00*/  @!P3 IMAD.X R21, R0, 0x1, R42, P4 ;  /* 0x000000010015b824 */ /* 0x000fe200020e062a */
[----:B------:R-:W-:Y:S02]  /*10f10*/  ISETP.GE.AND P0, PT, R202, UR4, PT ;  /* 0x00000004ca007c0c */ /* 0x000fe4000bf06270 */
[----:B------:R-:W5:Y:S01]  /*10f20*/  @!P2 LD.E.64 R34, desc[UR50][R12.64] ;  /* 0x000000320c22a980 */ /* 0x000f62000c101b00 */
[----:B------:R-:W-:Y:S02]  /*10f30*/  ISETP.GE.AND P2, PT, R204, UR4, PT ;  /* 0x00000004cc007c0c */ /* 0x000fe4000bf46270 */
[C---:B------:R-:W-:Y:S01]  /*10f40*/  @!P1 IADD3 R42, P4, R203.reuse, R14, RZ ;  /* 0x0000000ecb2a9210 */ /* 0x040fe20007f9e0ff */
[----:B------:R-:W5:Y:S04]  /*10f50*/  @!P3 LD.E.64 R28, desc[UR50][R20.64] ;  /* 0x00000032141cb980 */ /* 0x000f68000c101b00 */
[----:B------:R0:W5:Y:S01]  /*10f60*/  @!P3 LD.E.64 R30, desc[UR50][R40.64] ;  /* 0x00000032281eb980 */ /* 0x000162000c101b00 */
[----:B------:R-:W-:Y:S01]  /*10f70*/  @!P1 IADD3 R6, P3, R203, R3, RZ ;  /* 0x00000003cb069210 */ /* 0x000fe20007f7e0ff */
[----:B------:R-:W-:-:S04]  /*10f80*/  @!P1 IMAD.X R43, R4, 0x1, R15, P4 ;  /* 0x00000001042b9824 */ /* 0x000fc800020e060f */
[----:B------:R-:W-:Y:S01]  /*10f90*/  @!P1 IMAD.X R7, R0, 0x1, R15, P3 ;  /* 0x0000000100079824 */ /* 0x000fe200018e060f */
[----:B------:R1:W5:Y:S01]  /*10fa0*/  @!P1 LD.E.64 R26, desc[UR50][R42.64] ;  /* 0x000000322a1a9980 */ /* 0x000362000c101b00 */
[----:B------:R-:W-:-:S03]  /*10fb0*/  @!P0 IADD3 R46, P5, R202, R3, RZ ;  /* 0x00000003ca2e8210 */ /* 0x000fc60007fbe0ff */
[----:B------:R1:W5:Y:S01]  /*10fc0*/  @!P1 LD.E.64 R24, desc[UR50][R6.64] ;  /* 0x0000003206189980 */ /* 0x000362000c101b00 */
[-C--:B0-----:R-:W-:Y:S02]  /*10fd0*/  @!P0 IADD3 R40, P1, R202, R14.reuse, RZ ;  /* 0x0000000eca288210 */ /* 0x081fe40007f3e0ff */
[C---:B------:R-:W-:Y:S02]  /*10fe0*/  @!P2 IADD3 R48, P3, R204.reuse, R3, RZ ;  /* 0x00000003cc30a210 */ /* 0x040fe40007f7e0ff */
[----:B------:R-:W-:Y:S02]  /*10ff0*/  @!P2 IADD3 R14, P4, R204, R14, RZ ;  /* 0x0000000ecc0ea210 */ /* 0x000fe40007f9e0ff */
[----:B------:R-:W-:Y:S02]  /*11000*/  CS2R R12, SRZ ;  /* 0x00000000000c7805 */ /* 0x000fe4000001ff00 */
[----:B------:R-:W-:Y:S02]  /*11010*/  CS2R R20, SRZ ;  /* 0x0000000000147805 */ /* 0x000fe4000001ff00 */
[----:B------:R-:W-:Y:S01]  /*11020*/  CS2R R10, SRZ ;  /* 0x00000000000a7805 */ /* 0x000fe2000001ff00 */
[----:B------:R-:W-:Y:S01]  /*11030*/  @!P0 IMAD.X R47, R0, 0x1, R50, P5 ;  /* 0x00000001002f8824 */ /* 0x000fe200028e0632 */
[----:B------:R-:W-:Y:S01]  /*11040*/  @!P0 IADD3.X R41, R4, R50, RZ, P1, !PT ;  /* 0x0000003204298210 */ /* 0x000fe20000ffe4ff */
[----:B------:R-:W-:-:S02]  /*11050*/  @!P2 IMAD.X R49, R0, 0x1, R45, P3 ;  /* 0x000000010031a824 */ /* 0x000fc400018e062d */
[----:B------:R-:W-:Y:S01]  /*11060*/  @!P2 IMAD.X R15, R4, 0x1, R45, P4 ;  /* 0x00000001040fa824 */ /* 0x000fe200020e062d */
[----:B------:R1:W5:Y:S04]  /*11070*/  @!P0 LD.E.64 R12, desc[UR50][R46.64] ;  /* 0x000000322e0c8980 */ /* 0x000368000c101b00 */
[----:B------:R1:W5:Y:S04]  /*11080*/  @!P0 LD.E.64 R20, desc[UR50][R40.64] ;  /* 0x0000003228148980 */ /* 0x000368000c101b00 */
[----:B------:R1:W5:Y:S04]  /*11090*/  @!P2 LD.E.64 R8, desc[UR50][R48.64] ;  /* 0x000000323008a980 */ /* 0x000368000c101b00 */
[----:B------:R1:W5:Y:S02]  /*110a0*/  @!P2 LD.E.64 R10, desc[UR50][R14.64] ;  /* 0x000000320e0aa980 */ /* 0x000364000c101b00 */
.L_x_560:
[----:B------:R-:W-:Y:S05]  /*110b0*/  BSYNC B1 ;  /* 0x0000000000017941 */ /* 0x000fea0003800000 */
.L_x_559:
[----:B------:R-:W-:Y:S01]  /*110c0*/  ULEA.HI UR4, UR37, UR37, URZ, 0x1 ;  /* 0x0000002525047291 */ /* 0x000fe2000f8f083f */
[----:B---3--:R-:W-:Y:S01]  /*110d0*/  IMAD R0, R169, -0x80, R151 ;  /* 0xffffff80a9007824 */ /* 0x008fe200078e0297 */
[----:B------:R-:W-:Y:S02]  /*110e0*/  BSSY B1, `(.L_x_561) ;  /* 0x0000009000017945 */ /* 0x000fe40003800000 */
[----:B------:R-:W-:Y:S02]  /*110f0*/  ULOP3.LUT UR4, UR4, 0xfffffffe, URZ, 0xc0, !UPT ;  /* 0xfffffffe04047892 */ /* 0x000fe4000f8ec03f */
[----:B-1----:R-:W-:Y:S02]  /*11100*/  VIMNMX R3, R0, 0x80, PT ;  /* 0x0000008000037848 */ /* 0x002fe40003fe0100 */
[----:B------:R-:W-:Y:S02]  /*11110*/  UIADD3 UR4, UR37, -UR4, URZ ;  /* 0x8000000425047290 */ /* 0x000fe4000fffe03f */
[----:B------:R-:W-:-:S04]  /*11120*/  ISETP.GE.AND P1, PT, R198, R3, PT ;  /* 0x00000003c600720c */ /* 0x000fc80003f26270 */
[----:B------:R-:W-:-:S05]  /*11130*/  IMAD.U32 R5, RZ, RZ, UR4 ;  /* 0x00000004ff057e24 */ /* 0x000fca000f8e00ff */
[----:B------:R-:W-:-:S04]  /*11140*/  SHF.L.U32 R5, R5, 0x1f, RZ ;  /* 0x0000001f05057819 */ /* 0x000fc800000006ff */
[----:B------:R-:W0:Y:S02]  /*11150*/  SYNCS.PHASECHK.TRANS64.TRYWAIT P0, [R18+URZ+0x29800], R5 ;  /* 0x02980005120075a7 */ /* 0x000e24000800017f */
[----:B0-----:R-:W-:Y:S05]  /*11160*/  @!P0 BRA `(.L_x_562) ;  /* 0x0000018400748947 */ /* 0x001fea0003800000 */
.L_x_808:
[----:B------:R-:W-:Y:S05]  /*11170*/  BSYNC B1 ;  /* 0x0000000000017941 */ /* 0x000fea0003800000 */
.L_x_561:
[----:B------:R-:W-:Y:S05]  /*11180*/  @P1 BRA `(.L_x_563) ;  /* 0x0000006000c01947 */ /* 0x000fea0003800000 */
[----:B------:R-:W1:Y:S01]  /*11190*/  LDC R3, c[0x0][0x3f4] ;  /* 0x0000fd00ff037b82 */ /* 0x000e620000000800 */
[----:B------:R-:W-:Y:S01]  /*111a0*/  BSSY B1, `(.L_x_564) ;  /* 0x000007f000017945 */ /* 0x000fe20003800000 */
[----:B------:R-:W-:Y:S02]  /*111b0*/  IADD3 R0, R18, R215, RZ ;  /* 0x000000d712007210 */ /* 0x000fe40007ffe0ff */
[-C--:B-1----:R-:W-:Y:S02]  /*111c0*/  ISETP.GE.AND P0, PT, R22, R3.reuse, PT ;  /* 0x000000031600720c */ /* 0x082fe40003f06270 */
[-C--:B------:R-:W-:Y:S02]  /*111d0*/  ISETP.GE.AND P1, PT, R201, R3.reuse, PT ;  /* 0x00000003c900720c */ /* 0x080fe40003f26270 */
[-C--:B------:R-:W-:Y:S02]  /*111e0*/  ISETP.GE.AND P2, PT, R200, R3.reuse, PT ;  /* 0x00000003c800720c */ /* 0x080fe40003f46270 */
[----:B------:R-:W-:-:S02]  /*111f0*/  ISETP.GE.AND P3, PT, R203, R3, PT ;  /* 0x00000003cb00720c */ /* 0x000fc40003f66270 */
[-C--:B------:R-:W-:Y:S02]  /*11200*/  ISETP.GE.AND P4, PT, R202, R3.reuse, PT ;  /* 0x00000003ca00720c */ /* 0x080fe40003f86270 */
[----:B------:R-:W-:-:S03]  /*11210*/  ISETP.GE.AND P5, PT, R204, R3, PT ;  /* 0x00000003cc00720c */ /* 0x000fc60003fa6270 */
[----:B------:R-:W-:Y:S10]  /*11220*/  @P0 BRA `(.L_x_565) ;  /* 0x0000000400d80947 */ /* 0x000ff40003800000 */
[----:B0---4-:R-:W0:Y:S01]  /*11230*/  LDS.128 R4, [R0+0x14400] ;  /* 0x0144000000047984 */ /* 0x011e220000000c00 */
[----:B--2--5:R-:W-:Y:S02]  /*11240*/  SHF.R.U32.HI R14, RZ, 0x8, R36 ;  /* 0x00000008ff0e7819 */ /* 0x024fe40000011624 */
[----:B------:R-:W-:Y:S02]  /*11250*/  LOP3.LUT R3, R36, 0xff, RZ, 0xc0, !PT ;  /* 0x000000ff24037812 */ /* 0x000fe400078ec0ff */
[----:B------:R-:W-:Y:S02]  /*11260*/  LOP3.LUT R14, R14, 0xff, RZ, 0xc0, !PT ;  /* 0x000000ff0e0e7812 */ /* 0x000fe400078ec0ff */
[----:B------:R-:W-:Y:S02]  /*11270*/  SHF.R.U32.HI R40, RZ, 0x8, R37 ;  /* 0x00000008ff287819 */ /* 0x000fe40000011625 */
[----:B------:R-:W-:Y:S02]  /*11280*/  SHF.R.U32.HI R43, RZ, 0x8, R39 ;  /* 0x00000008ff2b7819 */ /* 0x000fe40000011627 */
[----:B------:R-:W-:-:S02]  /*11290*/  PRMT R3, R14, 0x7604, R3 ;  /* 0x000076040e037816 */ /* 0x000fc40000000003 */
[----:B------:R-:W-:Y:S02]  /*112a0*/  LOP3.LUT R15, R37, 0xff, RZ, 0xc0, !PT ;  /* 0x000000ff250f7812 */ /* 0x000fe400078ec0ff */
[----:B------:R-:W-:Y:S02]  /*112b0*/  LOP3.LUT R40, R40, 0xff, RZ, 0xc0, !PT ;  /* 0x000000ff28287812 */ /* 0x000fe400078ec0ff */
[----:B------:R-:W-:Y:S02]  /*112c0*/  SHF.R.U32.HI R46, RZ, 0x10, R37 ;  /* 0x00000010ff2e7819 */ /* 0x000fe40000011625 */
[----:B------:R-:W-:Y:S02]  /*112d0*/  SHF.R.U32.HI R14, RZ, 0x8, R38 ;  /* 0x00000008ff0e7819 */ /* 0x000fe40000011626 */
[----:B------:R-:W-:Y:S02]  /*112e0*/  SHF.R.U32.HI R45, RZ, 0x10, R39 ;  /* 0x00000010ff2d7819 */ /* 0x000fe40000011627 */
[----:B------:R-:W-:-:S02]  /*112f0*/  LOP3.LUT R42, R39, 0xff, RZ, 0xc0, !PT ;  /* 0x000000ff272a7812 */ /* 0x000fc400078ec0ff */
[----:B------:R-:W-:Y:S01]  /*11300*/  LOP3.LUT R43, R43, 0xff, RZ, 0xc0, !PT ;  /* 0x000000ff2b2b7812 */ /* 0x000fe200078ec0ff */
[----:B------:R-:W-:Y:S01]  /*11310*/  IMAD.U32 R45, R45, 0x10000, RZ ;  /* 0x000100002d2d7824 */ /* 0x000fe200078e00ff */
[----:B------:R-:W-:Y:S02]  /*11320*/  PRMT R15, R40, 0x7604, R15 ;  /* 0x00007604280f7816 */ /* 0x000fe4000000000f */
[----:B------:R-:W-:Y:S01]  /*11330*/  LOP3.LUT R41, R14, 0xff, RZ, 0xc0, !PT ;  /* 0x000000ff0e297812 */ /* 0x000fe200078ec0ff */
[----:B------:R-:W-:Y:S01]  /*11340*/  IMAD.U32 R14, R46, 0x10000, RZ ;  /* 0x000100002e0e7824 */ /* 0x000fe200078e00ff */
[----:B------:R-:W-:Y:S02]  /*11350*/  LOP3.LUT R40, R38, 0xff, RZ, 0xc0, !PT ;  /* 0x000000ff26287812 */ /* 0x000fe400078ec0ff */
[----:B------:R-:W-:Y:S02]  /*11360*/  PRMT R42, R43, 0x7604, R42 ;  /* 0x000076042b2a7816 */ /* 0x000fe4000000002a */
[----:B------:R-:W-:-:S02]  /*11370*/  PRMT R43, R41, 0x7604, R40 ;  /* 0x00007604292b7816 */ /* 0x000fc40000000028 */
[----:B------:R-:W-:Y:S02]  /*11380*/  LOP3.LUT R41, R15, 0xff0000, R14, 0xf8, !PT ;  /* 0x00ff00000f297812 */ /* 0x000fe400078ef80e */
[----:B------:R-:W-:Y:S02]  /*11390*/  LOP3.LUT R45, R42, 0xff0000, R45, 0xf8, !PT ;  /* 0x00ff00002a2d7812 */ /* 0x000fe400078ef82d */
[----:B------:R-:W-:Y:S02]  /*113a0*/  LOP3.LUT R43, R43, 0xff0000, R38, 0xf8, !PT ;  /* 0x00ff00002b2b7812 */ /* 0x000fe400078ef826 */
[----:B------:R-:W-:Y:S02]  /*113b0*/  LOP3.LUT R45, R45, 0xff000000, R39, 0xf8, !PT ;  /* 0xff0000002d2d7812 */ /* 0x000fe400078ef827 */
[----:B------:R-:W-:Y:S02]  /*113c0*/  LOP3.LUT R41, R41, 0xff000000, R37, 0xf8, !PT ;  /* 0xff00000029297812 */ /* 0x000fe400078ef825 */
[----:B------:R-:W-:-:S02]  /*113d0*/  LOP3.LUT R15, R3, 0xff0000, R36, 0xf8, !PT ;  /* 0x00ff0000030f7812 */ /* 0x000fc400078ef824 */
[----:B------:R-:W-:Y:S02]  /*113e0*/  LOP3.LUT R43, R43, 0xff000000, R38, 0xf8, !PT ;  /* 0xff0000002b2b7812 */ /* 0x000fe400078ef826 */
[-C--:B0-----:R-:W-:Y:S02]  /*113f0*/  F2FP.F16.E4M3.UNPACK_B R3, R6.reuse.H1 ;  /* 0x00000006ff03723e */ /* 0x081fe400030006ff */
[----:B------:R-:W-:Y:S02]  /*11400*/  F2FP.F16.E4M3.UNPACK_B R42, R45 ;  /* 0x0000002dff2a723e */ /* 0x000fe400020006ff */
[----:B------:R-:W-:Y:S01]  /*11410*/  F2FP.F16.E4M3.UNPACK_B R38, R41 ;  /* 0x00000029ff26723e */ /* 0x000fe200020006ff */
[--C-:B------:R-:W-:Y:S01]  /*11420*/  HADD2.F32 R14, -RZ, R3.reuse.H1_H1 ;  /* 0x30000003ff0e7230 */ /* 0x100fe20000004100 */
[----:B------:R-:W-:Y:S01]  /*11430*/  F2FP.F16.E4M3.UNPACK_B R6, R6 ;  /* 0x00000006ff06723e */ /* 0x000fe200020006ff */
[----:B------:R-:W-:Y:S01]  /*11440*/  HADD2.F32 R46, -RZ, R42.H1_H1 ;  /* 0x3000002aff2e7230 */ /* 0x000fe20000004100 */
[----:B------:R-:W-:Y:S01]  /*11450*/  LOP3.LUT R40, R15, 0xff000000, R36, 0xf8, !PT ;  /* 0xff0000000f287812 */ /* 0x000fe200078ef824 */
[----:B------:R-:W-:Y:S01]  /*11460*/  HADD2.F32 R39, -RZ, R38.H1_H1 ;  /* 0x30000026ff277230 */ /* 0x000fe20000004100 */
[-C--:B------:R-:W-:Y:S01]  /*11470*/  F2FP.F16.E4M3.UNPACK_B R36, R7.reuse ;  /* 0x00000007ff24723e */ /* 0x080fe200020006ff */
[----:B------:R-:W-:Y:S01]  /*11480*/  HADD2.F32 R15, -RZ, R3.H0_H0 ;  /* 0x20000003ff0f7230 */ /* 0x000fe20000004100 */
[----:B------:R-:W-:Y:S01]  /*11490*/  F2FP.F16.E4M3.UNPACK_B R37, R7.H1 ;  /* 0x00000007ff25723e */ /* 0x000fe200030006ff */
[C---:B------:R-:W-:Y:S01]  /*114a0*/  FMUL.FTZ R48, R14.reuse, R46 ;  /* 0x0000002e0e307220 */ /* 0x040fe20000410000 */
[----:B------:R-:W-:Y:S01]  /*114b0*/  FMUL.FTZ R47, R14, R39 ;  /* 0x000000270e2f7220 */ /* 0x000fe20000410000 */
[-C--:B------:R-:W-:Y:S01]  /*114c0*/  F2FP.F16.E4M3.UNPACK_B R7, R5.reuse ;  /* 0x00000005ff07723e */ /* 0x080fe200020006ff */
[----:B------:R-:W-:Y:S01]  /*114d0*/  HADD2.F32 R42, -RZ, R42.H0_H0 ;  /* 0x2000002aff2a7230 */ /* 0x000fe20000004100 */
[----:B------:R-:W-:Y:S01]  /*114e0*/  F2FP.F16.E4M3.UNPACK_B R14, R5.H1 ;  /* 0x00000005ff0e723e */ /* 0x000fe200030006ff */
[----:B------:R-:W-:-:S02]  /*114f0*/  HADD2.F32 R5, -RZ, R6.H1_H1 ;  /* 0x30000006ff057230 */ /* 0x000fc40000004100 */
[C---:B------:R-:W-:Y:S01]  /*11500*/  FFMA.FTZ R50, R15.reuse, R39, -R48 ;  /* 0x000000270f327223 */ /* 0x040fe20000010830 */
[----:B------:R-:W-:Y:S02]  /*11510*/  HADD2.F32 R38, -RZ, R38.H0_H0 ;  /* 0x20000026ff267230 */ /* 0x000fe40000004100 */
[----:B------:R-:W-:Y:S01]  /*11520*/  FFMA.FTZ R51, R15, R46, R47 ;  /* 0x0000002e0f337223 */ /* 0x000fe2000001002f */
[----:B------:R-:W-:Y:S01]  /*11530*/  HADD2.F32 R6, -RZ, R6.H0_H0 ;  /* 0x20000006ff067230 */ /* 0x000fe20000004100 */
[----:B------:R-:W-:Y:S01]  /*11540*/  F2FP.F16.E4M3.UNPACK_B R45, R45.H1 ;  /* 0x0000002dff2d723e */ /* 0x000fe200030006ff */
[C---:B------:R-:W-:Y:S01]  /*11550*/  FMUL.FTZ R15, R5.reuse, R42 ;  /* 0x0000002a050f7220 */ /* 0x040fe20000410000 */
[----:B------:R-:W-:Y:S01]  /*11560*/  F2FP.F16.E4M3.UNPACK_B R41, R41.H1 ;  /* 0x00000029ff29723e */ /* 0x000fe200030006ff */
[-C--:B------:R-:W-:Y:S01]  /*11570*/  FMUL.FTZ R49, R5, R38.reuse ;  /* 0x0000002605317220 */ /* 0x080fe20000410000 */
[----:B------:R-:W-:Y:S02]  /*11580*/  HADD2.F32 R5, -RZ, R36.H1_H1 ;  /* 0x30000024ff057230 */ /* 0x000fe40000004100 */
[----:B------:R-:W-:Y:S01]  /*11590*/  FFMA.FTZ R47, R6, R38, -R15 ;  /* 0x00000026062f7223 */ /* 0x000fe2000001080f */
[----:B------:R-:W-:-:S02]  /*115a0*/  HADD2.F32 R39, -RZ, R45.H0_H0 ;  /* 0x2000002dff277230 */ /* 0x000fc40000004100 */
[----:B------:R-:W-:Y:S01]  /*115b0*/  FFMA.FTZ R48, R6, R42, R49 ;  /* 0x0000002a06307223 */ /* 0x000fe20000010031 */
[----:B------:R-:W-:Y:S01]  /*115c0*/  HADD2.F32 R15, -RZ, R41.H0_H0 ;  /* 0x20000029ff0f7230 */ /* 0x000fe20000004100 */
[----:B------:R-:W-:Y:S01]  /*115d0*/  F2FP.F16.E4M3.UNPACK_B R3, R4 ;  /* 0x00000004ff03723e */ /* 0x000fe200020006ff */
[----:B------:R-:W-:Y:S02]  /*115e0*/  HADD2.F32 R36, -RZ, R36.H0_H0 ;  /* 0x20000024ff247230 */ /* 0x000fe40000004100 */
[C---:B------:R-:W-:Y:S01]  /*115f0*/  FMUL.FTZ R49, R5.reuse, R39 ;  /* 0x0000002705317220 */ /* 0x040fe20000410000 */
[----:B------:R-:W-:Y:S02]  /*11600*/  HADD2.F32 R45, -RZ, R45.H1_H1 ;  /* 0x3000002dff2d7230 */ /* 0x000fe40000004100 */
[-C--:B------:R-:W-:Y:S01]  /*11610*/  FMUL.FTZ R5, R5, R15.reuse ;  /* 0x0000000f05057220 */ /* 0x080fe20000410000 */
[----:B------:R-:W-:Y:S02]  /*11620*/  HADD2.F32 R6, -RZ, R37.H1_H1 ;  /* 0x30000025ff067230 */ /* 0x000fe40000004100 */
[----:B------:R-:W-:Y:S01]  /*11630*/  FFMA.FTZ R49, R36, R15, -R49 ;  /* 0x0000000f24317223 */ /* 0x000fe20000010831 */
[----:B------:R-:W-:-:S02]  /*11640*/  HADD2.F32 R41, -RZ, R41.H1_H1 ;  /* 0x30000029ff297230 */ /* 0x000fc40000004100 */
[----:B------:R-:W-:Y:S01]  /*11650*/  FFMA.FTZ R52, R36, R39, R5 ;  /* 0x0000002724347223 */ /* 0x000fe20000010005 */
[----:B------:R-:W-:Y:S02]  /*11660*/  HADD2.F32 R37, -RZ, R37.H0_H0 ;  /* 0x20000025ff257230 */ /* 0x000fe40000004100 */
[C---:B------:R-:W-:Y:S01]  /*11670*/  FMUL.FTZ R38, R6.reuse, R45 ;  /* 0x0000002d06267220 */ /* 0x040fe20000410000 */
[----:B------:R-:W-:Y:S01]  /*11680*/  F2FP.F16.E4M3.UNPACK_B R5, R43 ;  /* 0x0000002bff05723e */ /* 0x000fe200020006ff */
[-C--:B------:R-:W-:Y:S01]  /*11690*/  FMUL.FTZ R36, R6, R41.reuse ;  /* 0x0000002906247220 */ /* 0x080fe20000410000 */
[----:B------:R-:W-:Y:S01]  /*116a0*/  F2FP.F16.E4M3.UNPACK_B R4, R4.H1 ;  /* 0x00000004ff04723e */ /* 0x000fe200030006ff */
[C---:B------:R-:W-:Y:S01]  /*116b0*/  FFMA.FTZ R53, R37.reuse, R41, -R38 ;  /* 0x0000002925357223 */ /* 0x040fe20000010826 */
[-C--:B------:R-:W-:Y:S01]  /*116c0*/  F2FP.F16.E4M3.UNPACK_B R15, R40.reuse ;  /* 0x00000028ff0f723e */ /* 0x080fe200020006ff */
[----:B------:R-:W-:Y:S01]  /*116d0*/  FFMA.FTZ R54, R37, R45, R36 ;  /* 0x0000002d25367223 */ /* 0x000fe20000010024 */
[--C-:B------:R-:W-:Y:S01]  /*116e0*/  HADD2.F32 R38, -RZ, R5.reuse.H1_H1 ;  /* 0x30000005ff267230 */ /* 0x100fe20000004100 */
[----:B------:R-:W-:Y:S01]  /*116f0*/  F2FP.F16.E4M3.UNPACK_B R40, R40.H1 ;  /* 0x00000028ff28723e */ /* 0x000fe200030006ff */
[----:B------:R-:W-:Y:S01]  /*11700*/  HADD2.F32 R37, -RZ, R5.H0_H0 ;  /* 0x20000005ff257230 */ /* 0x000fe20000004100 */
[----:B------:R-:W-:Y:S01]  /*11710*/  F2FP.F16.E4M3.UNPACK_B R43, R43.H1 ;  /* 0x0000002bff2b723e */ /* 0x000fe200030006ff */
[----:B------:R-:W-:-:S02]  /*11720*/  HADD2.F32 R6, -RZ, R4.H1_H1 ;  /* 0x30000004ff067230 */ /* 0x000fc40000004100 */
[----:B------:R-:W-:Y:S02]  /*11730*/  HADD2.F32 R36, -RZ, R15.H1_H1 ;  /* 0x3000000fff247230 */ /* 0x000fe40000004100 */
[----:B------:R-:W-:Y:S02]  /*11740*/  HADD2.F32 R5, -RZ, R4.H0_H0 ;  /* 0x20000004ff057230 */ /* 0x000fe40000004100 */
[C---:B------:R-:W-:Y:S01]  /*11750*/  FMUL.FTZ R42, R6.reuse, R38 ;  /* 0x00000026062a7220 */ /* 0x040fe20000410000 */
[----:B------:R-:W-:Y:S02]  /*11760*/  HADD2.F32 R4, -RZ, R3.H1_H1 ;  /* 0x30000003ff047230 */ /* 0x000fe40000004100 */
[-C--:B------:R-:W-:Y:S01]  /*11770*/  FMUL.FTZ R46, R6, R36.reuse ;  /* 0x00000024062e7220 */ /* 0x080fe20000410000 */
[----:B------:R-:W-:Y:S02]  /*11780*/  HADD2.F32 R15, -RZ, R15.H0_H0 ;  /* 0x2000000fff0f7230 */ /* 0x000fe40000004100 */
[----:B------:R-:W-:Y:S01]  /*11790*/  FFMA.FTZ R42, R5, R36, -R42 ;  /* 0x00000024052a7223 */ /* 0x000fe2000001082a */
[----:B------:R-:W-:-:S02]  /*117a0*/  HADD2.F32 R3, -RZ, R3.H0_H0 ;  /* 0x20000003ff037230 */ /* 0x000fc40000004100 */
[C---:B------:R-:W-:Y:S01]  /*117b0*/  FMUL.FTZ R6, R4.reuse, R37 ;  /* 0x0000002504067220 */ /* 0x040fe20000410000 */
[----:B------:R-:W-:Y:S01]  /*117c0*/  FFMA.FTZ R39, R5, R38, R46 ;  /* 0x0000002605277223 */ /* 0x000fe2000001002e */
[-C--:B------:R-:W-:Y:S01]  /*117d0*/  FMUL.FTZ R4, R4, R15.reuse ;  /* 0x0000000f04047220 */ /* 0x080fe20000410000 */
[----:B------:R-:W-:Y:S02]  /*117e0*/  HADD2.F32 R5, -RZ, R40.H1_H1 ;  /* 0x30000028ff057230 */ /* 0x000fe40000004100 */
[C---:B------:R-:W-:Y:S01]  /*117f0*/  FFMA.FTZ R36, R3.reuse, R15, -R6 ;  /* 0x0000000f03247223 */ /* 0x040fe20000010806 */
[--C-:B------:R-:W-:Y:S02]  /*11800*/  HADD2.F32 R15, -RZ, R43.reuse.H1_H1 ;  /* 0x3000002bff0f7230 */ /* 0x100fe40000004100 */
[----:B------:R-:W-:Y:S01]  /*11810*/  FFMA.FTZ R37, R3, R37, R4 ;  /* 0x0000002503257223 */ /* 0x000fe20000010004 */
[----:B------:R-:W-:Y:S02]  /*11820*/  HADD2.F32 R4, -RZ, R14.H1_H1 ;  /* 0x3000000eff047230 */ /* 0x000fe40000004100 */
[----:B------:R-:W-:-:S02]  /*11830*/  HADD2.F32 R6, -RZ, R43.H0_H0 ;  /* 0x2000002bff067230 */ /* 0x000fc40000004100 */
[--C-:B------:R-:W-:Y:S02]  /*11840*/  HADD2.F32 R3, -RZ, R7.reuse.H1_H1 ;  /* 0x30000007ff037230 */ /* 0x100fe40000004100 */
[C---:B------:R-:W-:Y:S01]  /*11850*/  FMUL.FTZ R41, R4.reuse, R15 ;  /* 0x0000000f04297220 */ /* 0x040fe20000410000 */
[----:B------:R-:W-:Y:S02]  /*11860*/  HADD2.F32 R40, -RZ, R40.H0_H0 ;  /* 0x20000028ff287230 */ /* 0x000fe40000004100 */
[-C--:B------:R-:W-:Y:S01]  /*11870*/  FMUL.FTZ R38, R4, R5.reuse ;  /* 0x0000000504267220 */ /* 0x080fe20000410000 */
[----:B------:R-:W-:Y:S02]  /*11880*/  HADD2.F32 R14, -RZ, R14.H0_H0 ;  /* 0x2000000eff0e7230 */ /* 0x000fe40000004100 */
[C---:B------:R-:W-:Y:S01]  /*11890*/  FMUL.FTZ R4, R3.reuse, R6 ;  /* 0x0000000603047220 */ /* 0x040fe20000410000 */
[----:B------:R-:W-:Y:S02]  /*118a0*/  HADD2.F32 R7, -RZ, R7.H0_H0 ;  /* 0x20000007ff077230 */ /* 0x000fe40000004100 */
[-C--:B------:R-:W-:Y:S01]  /*118b0*/  FMUL.FTZ R3, R3, R40.reuse ;  /* 0x0000002803037220 */ /* 0x080fe20000410000 */
[C---:B------:R-:W-:Y:S01]  /*118c0*/  FFMA.FTZ R41, R14.reuse, R5, -R41 ;  /* 0x000000050e297223 */ /* 0x040fe20000010829 */
[----:B------:R-:W-:Y:S01]  /*118d0*/  FFMA.FTZ R38, R14, R15, R38 ;  /* 0x0000000f0e267223 */ /* 0x000fe20000010026 */
[C---:B------:R-:W-:Y:S01]  /*118e0*/  FFMA.FTZ R5, R7.reuse, R40, -R4 ;  /* 0x0000002807057223 */ /* 0x040fe20000010804 */
[----:B------:R-:W-:Y:S01]  /*118f0*/  FFMA.FTZ R14, R7, R6, R3 ;  /* 0x00000006070e7223 */ /* 0x000fe20000010003 */
[----:B------:R-:W-:-:S02]  /*11900*/  F2FP.SATFINITE.E4M3.F32.PACK_AB_MERGE_C R6, R51, R50, RZ ;  /* 0x000000323306723e */ /* 0x000fc400048070ff */
[----:B------:R-:W-:Y:S02]  /*11910*/  F2FP.SATFINITE.E4M3.F32.PACK_AB_MERGE_C R7, R54, R53, RZ ;  /* 0x000000353607723e */ /* 0x000fe400048070ff */
[----:B------:R-:W-:Y:S02]  /*11920*/  F2FP.SATFINITE.E4M3.F32.PACK_AB_MERGE_C R4, R39, R42, RZ ;  /* 0x0000002a2704723e */ /* 0x000fe400048070ff */
[----:B------:R-:W-:Y:S02]  /*11930*/  F2FP.SATFINITE.E4M3.F32.PACK_AB_MERGE_C R38, R38, R41, RZ ;  /* 0x000000292626723e */ /* 0x000fe400048070ff */
[----:B------:R-:W-:Y:S02]  /*11940*/  F2FP.SATFINITE.E4M3.F32.PACK_AB_MERGE_C R6, R48, R47, R6 ;  /* 0x0000002f3006723e */ /* 0x000fe40004807006 */
[----:B------:R-:W-:Y:S02]  /*11950*/  F2FP.SATFINITE.E4M3.F32.PACK_AB_MERGE_C R7, R52, R49, R7 ;  /* 0x000000313407723e */ /* 0x000fe40004807007 */
[----:B------:R-:W-:-:S02]  /*11960*/  F2FP.SATFINITE.E4M3.F32.PACK_AB_MERGE_C R4, R37, R36, R4 ;  /* 0x000000242504723e */ /* 0x000fc40004807004 */
[----:B------:R-:W-:-:S05]  /*11970*/  F2FP.SATFINITE.E4M3.F32.PACK_AB_MERGE_C R5, R14, R5, R38 ;  /* 0x000000050e05723e */ /* 0x000fca0004807026 */
[----:B------:R1:W-:Y:S02]  /*11980*/  STS.128 [R0+0x14400], R4 ;  /* 0x0144000400007388 */ /* 0x0003e40000000c00 */
.L_x_565:
[----:B------:R-:W-:Y:S05]  /*11990*/  BSYNC B1 ;  /* 0x0000000000017941 */ /* 0x000fea0003800000 */
.L_x_564:
[----:B------:R-:W-:Y:S04]  /*119a0*/  BSSY B1, `(.L_x_566) ;  /* 0x000007c000017945 */ /* 0x000fe80003800000 */
[----:B------:R-:W-:Y:S05]  /*119b0*/  @P1 BRA `(.L_x_567) ;  /* 0x0000000400e81947 */ /* 0x000fea0003800000 */
[----:B01--4-:R-:W0:Y:S01]  /*119c0*/  LDS.128 R4, [R226] ;  /* 0x00000000e2047984 */ /* 0x013e220000000c00 */
[----:B-----5:R-:W-:Y:S02]  /*119d0*/  SHF.R.U32.HI R15, RZ, 0x8, R33 ;  /* 0x00000008ff0f7819 */ /* 0x020fe40000011621 */
[----:B------:R-:W-:Y:S02]  /*119e0*/  SHF.R.U32.HI R40, RZ, 0x8, R35 ;  /* 0x00000008ff287819 */ /* 0x000fe40000011623 */
[----:B------:R-:W-:Y:S02]  /*119f0*/  SHF.R.U32.HI R37, RZ, 0x8, R34 ;  /* 0x00000008ff257819 */ /* 0x000fe40000011622 */
[----:B------:R-:W-:Y:S02]  /*11a00*/  LOP3.LUT R36, R33, 0xff, RZ, 0xc0, !PT ;  /* 0x000000ff21247812 */ /* 0x000fe400078ec0ff */
[----:B------:R-:W-:Y:S02]  /*11a10*/  LOP3.LUT R41, R35, 0xff, RZ, 0xc0, !PT ;  /* 0x000000ff23297812 */ /* 0x000fe400078ec0ff */
[----:B------:R-:W-:-:S02]  /*11a20*/  LOP3.LUT R15, R15, 0xff, RZ, 0xc0, !PT ;  /* 0x000000ff0f0f7812 */ /* 0x000fc400078ec0ff */
[----:B------:R-:W-:Y:S02]  /*11a30*/  LOP3.LUT R40, R40, 0xff, RZ, 0xc0, !PT ;  /* 0x000000ff28287812 */ /* 0x000fe400078ec0ff */
[----:B------:R-:W-:Y:S02]  /*11a40*/  SHF.R.U32.HI R3, RZ, 0x8, R32 ;  /* 0x00000008ff037819 */ /* 0x000fe40000011620 */
[----:B------:R-:W-:Y:S02]  /*11a50*/  LOP3.LUT R38, R37, 0xff, RZ, 0xc0, !PT ;  /* 0x000000ff25267812 */ /* 0x000fe400078ec0ff */
[----:B------:R-:W-:Y:S02]  /*11a60*/  PRMT R37, R15, 0x7604, R36 ;  /* 0x000076040f257816 */ /* 0x000fe40000000024 */
[----:B------:R-:W-:Y:S02]  /*11a70*/  PRMT R41, R40, 0x7604, R41 ;  /* 0x0000760428297816 */ /* 0x000fe40000000029 */
[----:B------:R-:W-:-:S02]  /*11a80*/  SHF.R.U32.HI R36, RZ, 0x10, R33 ;  /* 0x00000010ff247819 */ /* 0x000fc40000011621 */
[----:B------:R-:W-:Y:S02]  /*11a90*/  SHF.R.U32.HI R40, RZ, 0x10, R35 ;  /* 0x00000010ff287819 */ /* 0x000fe40000011623 */
[----:B--2---:R-:W-:Y:S02]  /*11aa0*/  LOP3.LUT R14, R32, 0xff, RZ, 0xc0, !PT ;  /* 0x000000ff200e7812 */ /* 0x004fe400078ec0ff */
[----:B------:R-:W-:Y:S02]  /*11ab0*/  LOP3.LUT R39, R34, 0xff, RZ, 0xc0, !PT ;  /* 0x000000ff22277812 */ /* 0x000fe400078ec0ff */
[----:B------:R-:W-:Y:S02]  /*11ac0*/  LOP3.LUT R3, R3, 0xff, RZ, 0xc0, !PT ;  /* 0x000000ff03037812 */ /* 0x000fe400078ec0ff */
[----:B------:R-:W-:Y:S02]  /*11ad0*/  SHF.R.U32.HI R15, RZ, 0x10, R34 ;  /* 0x00000010ff0f7819 */ /* 0x000fe40000011622 */
[----:B------:R-:W-:-:S02]  /*11ae0*/  LOP3.LUT R36, R36, 0xff, RZ, 0xc0, !PT ;  /* 0x000000ff24247812 */ /* 0x000fc400078ec0ff */
[----:B------:R-:W-:Y:S02]  /*11af0*/  LOP3.LUT R40, R40, 0xff, RZ, 0xc0, !PT ;  /* 0x000000ff28287812 */ /* 0x000fe400078ec0ff */
[----:B------:R-:W-:Y:S02]  /*11b00*/  PRMT R14, R3, 0x7604, R14 ;  /* 0x00007604030e7816 */ /* 0x000fe4000000000e */
[----:B------:R-:W-:Y:S02]  /*11b10*/  PRMT R39, R38, 0x7604, R39 ;  /* 0x0000760426277816 */ /* 0x000fe40000000027 */
[----:B------:R-:W-:Y:S02]  /*11b20*/  SHF.R.U32.HI R3, RZ, 0x10, R32 ;  /* 0x00000010ff037819 */ /* 0x000fe40000011620 */
[----:B------:R-:W-:Y:S02]  /*11b30*/  LOP3.LUT R38, R15, 0xff, RZ, 0xc0, !PT ;  /* 0x000000ff0f267812 */ /* 0x000fe400078ec0ff */
[----:B------:R-:W-:-:S02]  /*11b40*/  PRMT R37, R36, 0x7054, R37 ;  /* 0x0000705424257816 */ /* 0x000fc40000000025 */
[----:B------:R-:W-:Y:S02]  /*11b50*/  PRMT R41, R40, 0x7054, R41 ;  /* 0x0000705428297816 */ /* 0x000fe40000000029 */
[----:B------:R-:W-:Y:S02]  /*11b60*/  LOP3.LUT R3, R3, 0xff, RZ, 0xc0, !PT ;  /* 0x000000ff03037812 */ /* 0x000fe400078ec0ff */
[----:B------:R-:W-:Y:S02]  /*11b70*/  PRMT R39, R38, 0x7054, R39 ;  /* 0x0000705426277816 */ /* 0x000fe40000000027 */
[----:B------:R-:W-:Y:S02]  /*11b80*/  LOP3.LUT R41, R41, 0xff000000, R35, 0xf8, !PT ;  /* 0xff00000029297812 */ /* 0x000fe400078ef823 */
[----:B------:R-:W-:Y:S02]  /*11b90*/  LOP3.LUT R37, R37, 0xff000000, R33, 0xf8, !PT ;  /* 0xff00000025257812 */ /* 0x000fe400078ef821 */
[----:B------:R-:W-:-:S02]  /*11ba0*/  PRMT R15, R3, 0x7054, R14 ;  /* 0x00007054030f7816 */ /* 0x000fc4000000000e */
        /* <DEDUP_REMOVED lines=90> */
[----:B------:R3:W-:Y:S02]  /*12150*/  STS.128 [R226], R4 ;  /* 0x00000004e2007388 */ /* 0x0007e40000000c00 */
.L_x_567:
[----:B------:R-:W-:Y:S05]  /*12160*/  BSYNC B1 ;  /* 0x0000000000017941 */ /* 0x000fea0003800000 */
.L_x_566:
[----:B------:R-:W-:Y:S04]  /*12170*/  BSSY B1, `(.L_x_568) ;  /* 0x0000078000017945 */ /* 0x000fe80003800000 */
[----:B------:R-:W-:Y:S05]  /*12180*/  @P2 BRA `(.L_x_569) ;  /* 0x0000000400d82947 */ /* 0x000fea0003800000 */
[----:B01-34-:R-:W0:Y:S01]  /*12190*/  LDS.128 R4, [R0+0x16400] ;  /* 0x0164000000047984 */ /* 0x01be220000000c00 */
        /* <DEDUP_REMOVED lines=10> */
[----:B------:R-:W-:Y:S02]  /*12240*/  LOP3.LUT R34, R31, 0xff, RZ, 0xc0, !PT ;  /* 0x000000ff1f227812 */ /* 0x000fe400078ec0ff */
[----:B------:R-:W-:-:S02]  /*12250*/  LOP3.LUT R35, R35, 0xff, RZ, 0xc0, !PT ;  /* 0x000000ff23237812 */ /* 0x000fc400078ec0ff */
[----:B------:R-:W-:Y:S02]  /*12260*/  SHF.R.U32.HI R37, RZ, 0x10, R31 ;  /* 0x00000010ff257819 */ /* 0x000fe4000001161f */
[----:B------:R-:W-:Y:S02]  /*12270*/  PRMT R15, R32, 0x7604, R15 ;  /* 0x00007604200f7816 */ /* 0x000fe4000000000f */
[----:B------:R-:W-:Y:S01]  /*12280*/  LOP3.LUT R33, R14, 0xff, RZ, 0xc0, !PT ;  /* 0x000000ff0e217812 */ /* 0x000fe200078ec0ff */
[----:B------:R-:W-:Y:S01]  /*12290*/  IMAD.U32 R14, R36, 0x10000, RZ ;  /* 0x00010000240e7824 */ /* 0x000fe200078e00ff */
[----:B------:R-:W-:Y:S02]  /*122a0*/  LOP3.LUT R32, R30, 0xff, RZ, 0xc0, !PT ;  /* 0x000000ff1e207812 */ /* 0x000fe400078ec0ff */
[----:B------:R-:W-:Y:S02]  /*122b0*/  PRMT R34, R35, 0x7604, R34 ;  /* 0x0000760423227816 */ /* 0x000fe40000000022 */
[----:B------:R-:W-:-:S02]  /*122c0*/  SHF.L.U32 R37, R37, 0x10, RZ ;  /* 0x0000001025257819 */ /* 0x000fc400000006ff */
[----:B------:R-:W-:Y:S02]  /*122d0*/  PRMT R35, R33, 0x7604, R32 ;  /* 0x0000760421237816 */ /* 0x000fe40000000020 */
[----:B------:R-:W-:Y:S02]  /*122e0*/  LOP3.LUT R33, R15, 0xff0000, R14, 0xf8, !PT ;  /* 0x00ff00000f217812 */ /* 0x000fe400078ef80e */
[----:B------:R-:W-:Y:S02]  /*122f0*/  LOP3.LUT R37, R34, 0xff0000, R37, 0xf8, !PT ;  /* 0x00ff000022257812 */ /* 0x000fe400078ef825 */
[----:B------:R-:W-:Y:S02]  /*12300*/  LOP3.LUT R35, R35, 0xff0000, R30, 0xf8, !PT ;  /* 0x00ff000023237812 */ /* 0x000fe400078ef81e */
[----:B------:R-:W-:Y:S02]  /*12310*/  LOP3.LUT R37, R37, 0xff000000, R31, 0xf8, !PT ;  /* 0xff00000025257812 */ /* 0x000fe400078ef81f */
[----:B------:R-:W-:-:S02]  /*12320*/  LOP3.LUT R33, R33, 0xff000000, R29, 0xf8, !PT ;  /* 0xff00000021217812 */ /* 0x000fc400078ef81d */
[----:B------:R-:W-:Y:S02]  /*12330*/  LOP3.LUT R15, R3, 0xff0000, R28, 0xf8, !PT ;  /* 0x00ff0000030f7812 */ /* 0x000fe400078ef81c */
        /* <DEDUP_REMOVED lines=91> */
.L_x_569:
[----:B------:R-:W-:Y:S05]  /*128f0*/  BSYNC B1 ;  /* 0x0000000000017941 */ /* 0x000fea0003800000 */
.L_x_568:
[----:B------:R-:W-:Y:S04]  /*12900*/  BSSY B1, `(.L_x_570) ;  /* 0x000007c000017945 */ /* 0x000fe80003800000 */
[----:B------:R-:W-:Y:S05]  /*12910*/  @P3 BRA `(.L_x_571) ;  /* 0x0000000400e83947 */ /* 0x000fea0003800000 */
[----:B01-34-:R-:W0:Y:S01]  /*12920*/  LDS.128 R4, [R226+0x2000] ;  /* 0x00200000e2047984 */ /* 0x01be220000000c00 */
        /* <DEDUP_REMOVED lines=121> */
.L_x_571:
[----:B------:R-:W-:Y:S05]  /*130c0*/  BSYNC B1 ;  /* 0x0000000000017941 */ /* 0x000fea0003800000 */
.L_x_570:
        /* <DEDUP_REMOVED lines=33> */
[--C-:B------:R-:W-:Y:S01]  /*132e0*/  HADD2.F32 R13, -RZ, R3.reuse.H0_H0 ;  /* 0x20000003ff0d7230 */ /* 0x100fe20000004100 */
[----:B------:R-:W-:Y:S01]  /*132f0*/  LOP3.LUT R24, R15, 0xff000000, R12, 0xf8, !PT ;  /* 0xff0000000f187812 */ /* 0x000fe200078ef80c */
[----:B------:R-:W-:Y:S01]  /*13300*/  HADD2.F32 R12, -RZ, R3.H1_H1 ;  /* 0x30000003ff0c7230 */ /* 0x000fe20000004100 */
[----:B------:R-:W-:Y:S01]  /*13310*/  F2FP.F16.E4M3.UNPACK_B R6, R6 ;  /* 0x00000006ff06723e */ /* 0x000fe200020006ff */
[----:B------:R-:W-:Y:S01]  /*13320*/  HADD2.F32 R28, -RZ, R26.H1_H1 ;  /* 0x3000001aff1c7230 */ /* 0x000fe20000004100 */
[-C--:B------:R-:W-:Y:S01]  /*13330*/  F2FP.F16.E4M3.UNPACK_B R14, R7.reuse ;  /* 0x00000007ff0e723e */ /* 0x080fe200020006ff */
[----:B------:R-:W-:Y:S01]  /*13340*/  HADD2.F32 R21, -RZ, R20.H1_H1 ;  /* 0x30000014ff157230 */ /* 0x000fe20000004100 */
[----:B------:R-:W-:Y:S01]  /*13350*/  F2FP.F16.E4M3.UNPACK_B R15, R7.H1 ;  /* 0x00000007ff0f723e */ /* 0x000fe200030006ff */
[----:B------:R-:W-:-:S02]  /*13360*/  HADD2.F32 R26, -RZ, R26.H0_H0 ;  /* 0x2000001aff1a7230 */ /* 0x000fc40000004100 */
[CC--:B------:R-:W-:Y:S01]  /*13370*/  FMUL.FTZ R30, R12.reuse, R28.reuse ;  /* 0x0000001c0c1e7220 */ /* 0x0c0fe20000410000 */
[----:B------:R-:W-:Y:S01]  /*13380*/  F2FP.F16.E4M3.UNPACK_B R7, R5 ;  /* 0x00000005ff07723e */ /* 0x000fe200020006ff */
[----:B------:R-:W-:Y:S01]  /*13390*/  FMUL.FTZ R31, R12, R21 ;  /* 0x000000150c1f7220 */ /* 0x000fe20000410000 */
[----:B------:R-:W-:Y:S01]  /*133a0*/  F2FP.F16.E4M3.UNPACK_B R12, R5.H1 ;  /* 0x00000005ff0c723e */ /* 0x000fe200030006ff */
[----:B------:R-:W-:Y:S02]  /*133b0*/  HADD2.F32 R5, -RZ, R6.H1_H1 ;  /* 0x30000006ff057230 */ /* 0x000fe40000004100 */
[C---:B------:R-:W-:Y:S01]  /*133c0*/  FFMA.FTZ R32, R13.reuse, R21, -R30 ;  /* 0x000000150d207223 */ /* 0x040fe2000001081e */
[----:B------:R-:W-:Y:S02]  /*133d0*/  HADD2.F32 R20, -RZ, R20.H0_H0 ;  /* 0x20000014ff147230 */ /* 0x000fe40000004100 */
[----:B------:R-:W-:Y:S01]  /*133e0*/  FFMA.FTZ R33, R13, R28, R31 ;  /* 0x0000001c0d217223 */ /* 0x000fe2000001001f */
[----:B------:R-:W-:Y:S01]  /*133f0*/  HADD2.F32 R6, -RZ, R6.H0_H0 ;  /* 0x20000006ff067230 */ /* 0x000fe20000004100 */
[----:B------:R-:W-:Y:S01]  /*13400*/  F2FP.F16.E4M3.UNPACK_B R29, R29.H1 ;  /* 0x0000001dff1d723e */ /* 0x000fe200030006ff */
[C---:B------:R-:W-:Y:S01]  /*13410*/  FMUL.FTZ R13, R5.reuse, R26 ;  /* 0x0000001a050d7220 */ /* 0x040fe20000410000 */
[----:B------:R-:W-:Y:S01]  /*13420*/  F2FP.F16.E4M3.UNPACK_B R25, R25.H1 ;  /* 0x00000019ff19723e */ /* 0x000fe200030006ff */
[----:B------:R-:W-:Y:S01]  /*13430*/  FMUL.FTZ R31, R5, R20 ;  /* 0x00000014051f7220 */ /* 0x000fe20000410000 */
[----:B------:R-:W-:-:S02]  /*13440*/  HADD2.F32 R5, -RZ, R14.H1_H1 ;  /* 0x3000000eff057230 */ /* 0x000fc40000004100 */
[C---:B------:R-:W-:Y:S01]  /*13450*/  FFMA.FTZ R30, R6.reuse, R20, -R13 ;  /* 0x00000014061e7223 */ /* 0x040fe2000001080d */
[----:B------:R-:W-:Y:S02]  /*13460*/  HADD2.F32 R21, -RZ, R29.H0_H0 ;  /* 0x2000001dff157230 */ /* 0x000fe40000004100 */
[----:B------:R-:W-:Y:S01]  /*13470*/  FFMA.FTZ R31, R6, R26, R31 ;  /* 0x0000001a061f7223 */ /* 0x000fe2000001001f */
[----:B------:R-:W-:Y:S01]  /*13480*/  HADD2.F32 R13, -RZ, R25.H0_H0 ;  /* 0x20000019ff0d7230 */ /* 0x000fe20000004100 */
[----:B------:R-:W-:Y:S01]  /*13490*/  F2FP.F16.E4M3.UNPACK_B R3, R4 ;  /* 0x00000004ff03723e */ /* 0x000fe200020006ff */
[----:B------:R-:W-:Y:S02]  /*134a0*/  HADD2.F32 R14, -RZ, R14.H0_H0 ;  /* 0x2000000eff0e7230 */ /* 0x000fe40000004100 */
[C---:B------:R-:W-:Y:S01]  /*134b0*/  FMUL.FTZ R35, R5.reuse, R21 ;  /* 0x0000001505237220 */ /* 0x040fe20000410000 */
[----:B------:R-:W-:Y:S02]  /*134c0*/  HADD2.F32 R29, -RZ, R29.H1_H1 ;  /* 0x3000001dff1d7230 */ /* 0x000fe40000004100 */
[----:B------:R-:W-:Y:S01]  /*134d0*/  FMUL.FTZ R5, R5, R13 ;  /* 0x0000000d05057220 */ /* 0x000fe20000410000 */
[----:B------:R-:W-:-:S02]  /*134e0*/  HADD2.F32 R6, -RZ, R15.H1_H1 ;  /* 0x3000000fff067230 */ /* 0x000fc40000004100 */
[C---:B------:R-:W-:Y:S01]  /*134f0*/  FFMA.FTZ R35, R14.reuse, R13, -R35 ;  /* 0x0000000d0e237223 */ /* 0x040fe20000010823 */
[----:B------:R-:W-:Y:S02]  /*13500*/  HADD2.F32 R25, -RZ, R25.H1_H1 ;  /* 0x30000019ff197230 */ /* 0x000fe40000004100 */
        /* <DEDUP_REMOVED lines=52> */
.L_x_573:
[----:B------:R-:W-:Y:S05]  /*13850*/  BSYNC B1 ;  /* 0x0000000000017941 */ /* 0x000fea0003800000 */
.L_x_572:
[----:B------:R-:W-:Y:S05]  /*13860*/  @P5 BRA `(.L_x_563) ;  /* 0x0000003c00085947 */ /* 0x000fea0003800000 */
[----:B01-34-:R-:W0:Y:S01]  /*13870*/  LDS.128 R4, [R226+0x4000] ;  /* 0x00400000e2047984 */ /* 0x01be220000000c00 */
[----:B-----5:R-:W-:Y:S02]  /*13880*/  SHF.R.U32.HI R12, RZ, 0x8, R9 ;  /* 0x00000008ff0c7819 */ /* 0x020fe40000011609 */
[----:B------:R-:W-:Y:S02]  /*13890*/  SHF.R.U32.HI R20, RZ, 0x8, R11 ;  /* 0x00000008ff147819 */ /* 0x000fe4000001160b */
[----:B------:R-:W-:Y:S02]  /*138a0*/  LOP3.LUT R13, R9, 0xff, RZ, 0xc0, !PT ;  /* 0x000000ff090d7812 */ /* 0x000fe400078ec0ff */
[----:B------:R-:W-:Y:S02]  /*138b0*/  LOP3.LUT R21, R11, 0xff, RZ, 0xc0, !PT ;  /* 0x000000ff0b157812 */ /* 0x000fe400078ec0ff */
[----:B------:R-:W-:Y:S02]  /*138c0*/  LOP3.LUT R12, R12, 0xff, RZ, 0xc0, !PT ;  /* 0x000000ff0c0c7812 */ /* 0x000fe400078ec0ff */
[----:B------:R-:W-:-:S02]  /*138d0*/  LOP3.LUT R20, R20, 0xff, RZ, 0xc0, !PT ;  /* 0x000000ff14147812 */ /* 0x000fc400078ec0ff */
[----:B------:R-:W-:Y:S02]  /*138e0*/  SHF.R.U32.HI R0, RZ, 0x8, R8 ;  /* 0x00000008ff007819 */ /* 0x000fe40000011608 */
[----:B--2---:R-:W-:Y:S02]  /*138f0*/  SHF.R.U32.HI R14, RZ, 0x8, R10 ;  /* 0x00000008ff0e7819 */ /* 0x004fe4000001160a */
[----:B------:R-:W-:Y:S02]  /*13900*/  PRMT R13, R12, 0x7604, R13 ;  /* 0x000076040c0d7816 */ /* 0x000fe4000000000d */
[----:B------:R-:W-:Y:S02]  /*13910*/  PRMT R21, R20, 0x7604, R21 ;  /* 0x0000760414157816 */ /* 0x000fe40000000015 */
[----:B------:R-:W-:Y:S02]  /*13920*/  SHF.R.U32.HI R12, RZ, 0x10, R9 ;  /* 0x00000010ff0c7819 */ /* 0x000fe40000011609 */
[----:B------:R-:W-:-:S02]  /*13930*/  SHF.R.U32.HI R20, RZ, 0x10, R11 ;  /* 0x00000010ff147819 */ /* 0x000fc4000001160b */
[----:B------:R-:W-:Y:S02]  /*13940*/  LOP3.LUT R3, R8, 0xff, RZ, 0xc0, !PT ;  /* 0x000000ff08037812 */ /* 0x000fe400078ec0ff */
[----:B------:R-:W-:Y:S02]  /*13950*/  LOP3.LUT R15, R10, 0xff, RZ, 0xc0, !PT ;  /* 0x000000ff0a0f7812 */ /* 0x000fe400078ec0ff */
[----:B------:R-:W-:Y:S02]  /*13960*/  LOP3.LUT R0, R0, 0xff, RZ, 0xc0, !PT ;  /* 0x000000ff00007812 */ /* 0x000fe400078ec0ff */
[----:B------:R-:W-:Y:S02]  /*13970*/  LOP3.LUT R14, R14, 0xff, RZ, 0xc0, !PT ;  /* 0x000000ff0e0e7812 */ /* 0x000fe400078ec0ff */
[----:B------:R-:W-:Y:S02]  /*13980*/  LOP3.LUT R12, R12, 0xff, RZ, 0xc0, !PT ;  /* 0x000000ff0c0c7812 */ /* 0x000fe400078ec0ff */
[----:B------:R-:W-:-:S02]  /*13990*/  LOP3.LUT R20, R20, 0xff, RZ, 0xc0, !PT ;  /* 0x000000ff14147812 */ /* 0x000fc400078ec0ff */
[----:B------:R-:W-:Y:S02]  /*139a0*/  PRMT R3, R0, 0x7604, R3 ;  /* 0x0000760400037816 */ /* 0x000fe40000000003 */
[----:B------:R-:W-:Y:S02]  /*139b0*/  PRMT R15, R14, 0x7604, R15 ;  /* 0x000076040e0f7816 */ /* 0x000fe4000000000f */
[----:B------:R-:W-:Y:S02]  /*139c0*/  SHF.R.U32.HI R0, RZ, 0x10, R8 ;  /* 0x00000010ff007819 */ /* 0x000fe40000011608 */
[----:B------:R-:W-:Y:S02]  /*139d0*/  SHF.R.U32.HI R14, RZ, 0x10, R10 ;  /* 0x00000010ff0e7819 */ /* 0x000fe4000001160a */
[----:B------:R-:W-:Y:S02]  /*139e0*/  PRMT R13, R12, 0x7054, R13 ;  /* 0x000070540c0d7816 */ /* 0x000fe4000000000d */
[----:B------:R-:W-:-:S02]  /*139f0*/  PRMT R21, R20, 0x7054, R21 ;  /* 0x0000705414157816 */ /* 0x000fc40000000015 */
[----:B------:R-:W-:Y:S02]  /*13a00*/  LOP3.LUT R0, R0, 0xff, RZ, 0xc0, !PT ;  /* 0x000000ff00007812 */ /* 0x000fe400078ec0ff */
[----:B------:R-:W-:Y:S02]  /*13a10*/  LOP3.LUT R14, R14, 0xff, RZ, 0xc0, !PT ;  /* 0x000000ff0e0e7812 */ /* 0x000fe400078ec0ff */
[----:B------:R-:W-:Y:S02]  /*13a20*/  LOP3.LUT R21, R21, 0xff000000, R11, 0xf8, !PT ;  /* 0xff00000015157812 */ /* 0x000fe400078ef80b */
[----:B------:R-:W-:Y:S02]  /*13a30*/  LOP3.LUT R13, R13, 0xff000000, R9, 0xf8, !PT ;  /* 0xff0000000d0d7812 */ /* 0x000fe400078ef809 */
[----:B------:R-:W-:Y:S02]  /*13a40*/  PRMT R3, R0, 0x7054, R3 ;  /* 0x0000705400037816 */ /* 0x000fe40000000003 */
[----:B------:R-:W-:-:S02]  /*13a50*/  PRMT R15, R14, 0x7054, R15 ;  /* 0x000070540e0f7816 */ /* 0x000fc4000000000f */
[-C--:B0-----:R-:W-:Y:S02]  /*13a60*/  F2FP.F16.E4M3.UNPACK_B R0, R6.reuse.H1 ;  /* 0x00000006ff00723e */ /* 0x081fe400030006ff */
[----:B------:R-:W-:Y:S02]  /*13a70*/  F2FP.F16.E4M3.UNPACK_B R24, R21 ;  /* 0x00000015ff18723e */ /* 0x000fe400020006ff */
[----:B------:R-:W-:Y:S01]  /*13a80*/  F2FP.F16.E4M3.UNPACK_B R14, R13 ;  /* 0x0000000dff0e723e */ /* 0x000fe200020006ff */
[----:B------:R-:W-:Y:S01]  /*13a90*/  HADD2.F32 R9, -RZ, R0.H1_H1 ;  /* 0x30000000ff097230 */ /* 0x000fe20000004100 */
[----:B------:R-:W-:Y:S01]  /*13aa0*/  LOP3.LUT R12, R3, 0xff000000, R8, 0xf8, !PT ;  /* 0xff000000030c7812 */ /* 0x000fe200078ef808 */
[----:B------:R-:W-:Y:S01]  /*13ab0*/  HADD2.F32 R25, -RZ, R24.H1_H1 ;  /* 0x30000018ff197230 */ /* 0x000fe20000004100 */
[----:B------:R-:W-:Y:S01]  /*13ac0*/  LOP3.LUT R20, R15, 0xff000000, R10, 0xf8, !PT ;  /* 0xff0000000f147812 */ /* 0x000fe200078ef80a */
[----:B------:R-:W-:Y:S01]  /*13ad0*/  HADD2.F32 R15, -RZ, R14.H1_H1 ;  /* 0x3000000eff0f7230 */ /* 0x000fe20000004100 */
[----:B------:R-:W-:Y:S01]  /*13ae0*/  F2FP.F16.E4M3.UNPACK_B R3, R6 ;  /* 0x00000006ff03723e */ /* 0x000fe200020006ff */
[----:B------:R-:W-:Y:S01]  /*13af0*/  HADD2.F32 R8, -RZ, R0.H0_H0 ;  /* 0x20000000ff087230 */ /* 0x000fe20000004100 */
[----:B------:R-:W-:Y:S01]  /*13b00*/  F2FP.F16.E4M3.UNPACK_B R10, R7 ;  /* 0x00000007ff0a723e */ /* 0x000fe200020006ff */
[C---:B------:R-:W-:Y:S01]  /*13b10*/  FMUL.FTZ R27, R9.reuse, R25 ;  /* 0x00000019091b7220 */ /* 0x040fe20000410000 */
[----:B------:R-:W-:Y:S01]  /*13b20*/  F2FP.F16.E4M3.UNPACK_B R11, R7.H1 ;  /* 0x00000007ff0b723e */ /* 0x000fe200030006ff */
[----:B------:R-:W-:Y:S01]  /*13b30*/  FMUL.FTZ R26, R9, R15 ;  /* 0x0000000f091a7220 */ /* 0x000fe20000410000 */
[-C--:B------:R-:W-:Y:S01]  /*13b40*/  F2FP.F16.E4M3.UNPACK_B R6, R5.reuse ;  /* 0x00000005ff06723e */ /* 0x080fe200020006ff */
[----:B------:R-:W-:Y:S01]  /*13b50*/  HADD2.F32 R24, -RZ, R24.H0_H0 ;  /* 0x20000018ff187230 */ /* 0x000fe20000004100 */
[----:B------:R-:W-:Y:S01]  /*13b60*/  F2FP.F16.E4M3.UNPACK_B R7, R5.H1 ;  /* 0x00000005ff07723e */ /* 0x000fe200030006ff */
[----:B------:R-:W-:Y:S01]  /*13b70*/  HADD2.F32 R5, -RZ, R3.H1_H1 ;  /* 0x30000003ff057230 */ /* 0x000fe20000004100 */
[----:B------:R-:W-:Y:S01]  /*13b80*/  F2FP.F16.E4M3.UNPACK_B R21, R21.H1 ;  /* 0x00000015ff15723e */ /* 0x000fe200030006ff */
[----:B------:R-:W-:-:S02]  /*13b90*/  HADD2.F32 R14, -RZ, R14.H0_H0 ;  /* 0x2000000eff0e7230 */ /* 0x000fc40000004100 */
[C---:B------:R-:W-:Y:S01]  /*13ba0*/  FFMA.FTZ R27, R8.reuse, R15, -R27 ;  /* 0x0000000f081b7223 */ /* 0x040fe2000001081b */
[----:B------:R-:W-:Y:S01]  /*13bb0*/  FFMA.FTZ R26, R8, R25, R26 ;  /* 0x00000019081a7223 */ /* 0x000fe2000001001a */
[----:B------:R-:W-:Y:S01]  /*13bc0*/  HADD2.F32 R3, -RZ, R3.H0_H0 ;  /* 0x20000003ff037230 */ /* 0x000fe20000004100 */
[----:B------:R-:W-:Y:S01]  /*13bd0*/  F2FP.F16.E4M3.UNPACK_B R13, R13.H1 ;  /* 0x0000000dff0d723e */ /* 0x000fe200030006ff */
[C---:B------:R-:W-:Y:S01]  /*13be0*/  FMUL.FTZ R8, R5.reuse, R24 ;  /* 0x0000001805087220 */ /* 0x040fe20000410000 */
[----:B------:R-:W-:Y:S01]  /*13bf0*/  FMUL.FTZ R15, R5, R14 ;  /* 0x0000000e050f7220 */ /* 0x000fe20000410000 */
[--C-:B------:R-:W-:Y:S01]  /*13c00*/  HADD2.F32 R5, -RZ, R10.reuse.H1_H1 ;  /* 0x3000000aff057230 */ /* 0x100fe20000004100 */
[----:B------:R-:W-:Y:S01]  /*13c10*/  F2FP.F16.E4M3.UNPACK_B R0, R4 ;  /* 0x00000004ff00723e */ /* 0x000fe200020006ff */
[----:B------:R-:W-:Y:S02]  /*13c20*/  HADD2.F32 R9, -RZ, R21.H0_H0 ;  /* 0x20000015ff097230 */ /* 0x000fe40000004100 */
[C---:B------:R-:W-:Y:S01]  /*13c30*/  FFMA.FTZ R25, R3.reuse, R14, -R8 ;  /* 0x0000000e03197223 */ /* 0x040fe20000010808 */
[----:B------:R-:W-:Y:S01]  /*13c40*/  FFMA.FTZ R24, R3, R24, R15 ;  /* 0x0000001803187223 */ /* 0x000fe2000001000f */
[----:B------:R-:W-:Y:S01]  /*13c50*/  HADD2.F32 R8, -RZ, R13.H0_H0 ;  /* 0x2000000dff087230 */ /* 0x000fe20000004100 */
[----:B------:R-:W-:Y:S01]  /*13c60*/  F2FP.F16.E4M3.UNPACK_B R4, R4.H1 ;  /* 0x00000004ff04723e */ /* 0x000fe200030006ff */
[----:B------:R-:W-:-:S02]  /*13c70*/  HADD2.F32 R10, -RZ, R10.H0_H0 ;  /* 0x2000000aff0a7230 */ /* 0x000fc40000004100 */
[CC--:B------:R-:W-:Y:S01]  /*13c80*/  FMUL.FTZ R15, R5.reuse, R9.reuse ;  /* 0x00000009050f7220 */ /* 0x0c0fe20000410000 */
[----:B------:R-:W-:Y:S02]  /*13c90*/  HADD2.F32 R14, -RZ, R21.H1_H1 ;  /* 0x30000015ff0e7230 */ /* 0x000fe40000004100 */
[-C--:B------:R-:W-:Y:S01]  /*13ca0*/  FMUL.FTZ R5, R5, R8.reuse ;  /* 0x0000000805057220 */ /* 0x080fe20000410000 */
[----:B------:R-:W-:Y:S02]  /*13cb0*/  HADD2.F32 R3, -RZ, R11.H1_H1 ;  /* 0x3000000bff037230 */ /* 0x000fe40000004100 */
[C---:B------:R-:W-:Y:S01]  /*13cc0*/  FFMA.FTZ R21, R10.reuse, R8, -R15 ;  /* 0x000000080a157223 */ /* 0x040fe2000001080f */
[----:B------:R-:W-:Y:S02]  /*13cd0*/  HADD2.F32 R8, -RZ, R13.H1_H1 ;  /* 0x3000000dff087230 */ /* 0x000fe40000004100 */
[----:B------:R-:W-:Y:S01]  /*13ce0*/  FFMA.FTZ R28, R10, R9, R5 ;  /* 0x000000090a1c7223 */ /* 0x000fe20000010005 */
[----:B------:R-:W-:-:S02]  /*13cf0*/  HADD2.F32 R11, -RZ, R11.H0_H0 ;  /* 0x2000000bff0b7230 */ /* 0x000fc40000004100 */
[C---:B------:R-:W-:Y:S01]  /*13d00*/  FMUL.FTZ R30, R3.reuse, R14 ;  /* 0x0000000e031e7220 */ /* 0x040fe20000410000 */
[----:B------:R-:W-:Y:S01]  /*13d10*/  F2FP.F16.E4M3.UNPACK_B R9, R20 ;  /* 0x00000014ff09723e */ /* 0x000fe200020006ff */
[-C--:B------:R-:W-:Y:S01]  /*13d20*/  FMUL.FTZ R10, R3, R8.reuse ;  /* 0x00000008030a7220 */ /* 0x080fe20000410000 */
[----:B------:R-:W-:Y:S02]  /*13d30*/  HADD2.F32 R5, -RZ, R4.H1_H1 ;  /* 0x30000004ff057230 */ /* 0x000fe40000004100 */
[C---:B------:R-:W-:Y:S01]  /*13d40*/  FFMA.FTZ R30, R11.reuse, R8, -R30 ;  /* 0x000000080b1e7223 */ /* 0x040fe2000001081e */
[----:B------:R-:W-:Y:S01]  /*13d50*/  F2FP.F16.E4M3.UNPACK_B R8, R12 ;  /* 0x0000000cff08723e */ /* 0x000fe200020006ff */
[----:B------:R-:W-:Y:S01]  /*13d60*/  FFMA.FTZ R29, R11, R14, R10 ;  /* 0x0000000e0b1d7223 */ /* 0x000fe2000001000a */
[--C-:B------:R-:W-:Y:S01]  /*13d70*/  HADD2.F32 R13, -RZ, R9.reuse.H1_H1 ;  /* 0x30000009ff0d7230 */ /* 0x100fe20000004100 */
[----:B------:R-:W-:Y:S01]  /*13d80*/  F2FP.F16.E4M3.UNPACK_B R12, R12.H1 ;  /* 0x0000000cff0c723e */ /* 0x000fe200030006ff */
[----:B------:R-:W-:Y:S01]  /*13d90*/  HADD2.F32 R10, -RZ, R9.H0_H0 ;  /* 0x20000009ff0a7230 */ /* 0x000fe20000004100 */
[----:B------:R-:W-:Y:S01]  /*13da0*/  F2FP.F16.E4M3.UNPACK_B R20, R20.H1 ;  /* 0x00000014ff14723e */ /* 0x000fe200030006ff */
[----:B------:R-:W-:-:S02]  /*13db0*/  HADD2.F32 R9, -RZ, R8.H1_H1 ;  /* 0x30000008ff097230 */ /* 0x000fc40000004100 */
[C---:B------:R-:W-:Y:S01]  /*13dc0*/  FMUL.FTZ R11, R5.reuse, R13 ;  /* 0x0000000d050b7220 */ /* 0x040fe20000410000 */
[----:B------:R-:W-:Y:S02]  /*13dd0*/  HADD2.F32 R3, -RZ, R0.H1_H1 ;  /* 0x30000000ff037230 */ /* 0x000fe40000004100 */
        /* <DEDUP_REMOVED lines=10> */
[----:B------:R-:W-:-:S02]  /*13e80*/  HADD2.F32 R4, -RZ, R12.H1_H1 ;  /* 0x3000000cff047230 */ /* 0x000fc40000004100 */
[--C-:B------:R-:W-:Y:S02]  /*13e90*/  HADD2.F32 R3, -RZ, R7.reuse.H1_H1 ;  /* 0x30000007ff037230 */ /* 0x100fe40000004100 */
[--C-:B------:R-:W-:Y:S02]  /*13ea0*/  HADD2.F32 R8, -RZ, R20.reuse.H1_H1 ;  /* 0x30000014ff087230 */ /* 0x100fe40000004100 */
[----:B------:R-:W-:Y:S02]  /*13eb0*/  HADD2.F32 R9, -RZ, R20.H0_H0 ;  /* 0x20000014ff097230 */ /* 0x000fe40000004100 */
[C---:B------:R-:W-:Y:S01]  /*13ec0*/  FMUL.FTZ R13, R3.reuse, R4 ;  /* 0x00000004030d7220 */ /* 0x040fe20000410000 */
[----:B------:R-:W-:Y:S02]  /*13ed0*/  HADD2.F32 R0, -RZ, R6.H1_H1 ;  /* 0x30000006ff007230 */ /* 0x000fe40000004100 */
[----:B------:R-:W-:Y:S02]  /*13ee0*/  HADD2.F32 R5, -RZ, R12.H0_H0 ;  /* 0x2000000cff057230 */ /* 0x000fe40000004100 */
[----:B------:R-:W-:Y:S01]  /*13ef0*/  FMUL.FTZ R12, R3, R8 ;  /* 0x00000008030c7220 */ /* 0x000fe20000410000 */
[----:B------:R-:W-:-:S02]  /*13f00*/  HADD2.F32 R7, -RZ, R7.H0_H0 ;  /* 0x20000007ff077230 */ /* 0x000fc40000004100 */
[C---:B------:R-:W-:Y:S01]  /*13f10*/  FMUL.FTZ R3, R0.reuse, R9 ;  /* 0x0000000900037220 */ /* 0x040fe20000410000 */
[----:B------:R-:W-:Y:S02]  /*13f20*/  HADD2.F32 R6, -RZ, R6.H0_H0 ;  /* 0x20000006ff067230 */ /* 0x000fe40000004100 */
[-C--:B------:R-:W-:Y:S01]  /*13f30*/  FMUL.FTZ R0, R0, R5.reuse ;  /* 0x0000000500007220 */ /* 0x080fe20000410000 */
[C---:B------:R-:W-:Y:S01]  /*13f40*/  FFMA.FTZ R12, R7.reuse, R4, -R12 ;  /* 0x00000004070c7223 */ /* 0x040fe2000001080c */
[----:B------:R-:W-:Y:S01]  /*13f50*/  FFMA.FTZ R13, R7, R8, R13 ;  /* 0x00000008070d7223 */ /* 0x000fe2000001000d */
[C---:B------:R-:W-:Y:S01]  /*13f60*/  FFMA.FTZ R5, R6.reuse, R5, -R3 ;  /* 0x0000000506057223 */ /* 0x040fe20000010803 */
[----:B------:R-:W-:Y:S01]  /*13f70*/  FFMA.FTZ R0, R6, R9, R0 ;  /* 0x0000000906007223 */ /* 0x000fe20000010000 */
[----:B------:R-:W-:Y:S02]  /*13f80*/  F2FP.SATFINITE.E4M3.F32.PACK_AB_MERGE_C R6, R26, R27, RZ ;  /* 0x0000001b1a06723e */ /* 0x000fe400048070ff */
[----:B------:R-:W-:-:S02]  /*13f90*/  F2FP.SATFINITE.E4M3.F32.PACK_AB_MERGE_C R7, R29, R30, RZ ;  /* 0x0000001e1d07723e */ /* 0x000fc400048070ff */
[----:B------:R-:W-:Y:S02]  /*13fa0*/  F2FP.SATFINITE.E4M3.F32.PACK_AB_MERGE_C R4, R15, R14, RZ ;  /* 0x0000000e0f04723e */ /* 0x000fe400048070ff */
[----:B------:R-:W-:Y:S02]  /*13fb0*/  F2FP.SATFINITE.E4M3.F32.PACK_AB_MERGE_C R12, R13, R12, RZ ;  /* 0x0000000c0d0c723e */ /* 0x000fe400048070ff */
[----:B------:R-:W-:Y:S02]  /*13fc0*/  F2FP.SATFINITE.E4M3.F32.PACK_AB_MERGE_C R6, R24, R25, R6 ;  /* 0x000000191806723e */ /* 0x000fe40004807006 */
[----:B------:R-:W-:Y:S02]  /*13fd0*/  F2FP.SATFINITE.E4M3.F32.PACK_AB_MERGE_C R7, R28, R21, R7 ;  /* 0x000000151c07723e */ /* 0x000fe40004807007 */
[----:B------:R-:W-:Y:S02]  /*13fe0*/  F2FP.SATFINITE.E4M3.F32.PACK_AB_MERGE_C R4, R10, R11, R4 ;  /* 0x0000000b0a04723e */ /* 0x000fe40004807004 */
[----:B------:R-:W-:-:S05]  /*13ff0*/  F2FP.SATFINITE.E4M3.F32.PACK_AB_MERGE_C R5, R0, R5, R12 ;  /* 0x000000050005723e */ /* 0x000fca000480700c */
[----:B------:R0:W-:Y:S01]  /*14000*/  STS.128 [R226+0x4000], R4 ;  /* 0x00400004e2007388 */ /* 0x0001e20000000c00 */
[----:B------:R-:W-:Y:S05]  /*14010*/  BRA `(.L_x_563) ;  /* 0x00000034001c7947 */ /* 0x000fea0003800000 */
.L_x_557:
[----:B------:R-:W-:-:S03]  /*14020*/  UMOV UR4, 0xffffffff ;  /* 0xffffffff00047882 */ /* 0x000fc60000000000 */
[----:B------:R-:W-:Y:S05]  /*14030*/  BRA.DIV UR4, `(.L_x_574) ;  /* 0x0000015604d47947 */ /* 0x000fea000b800000 */
[----:B------:R0:W1:Y:S04]  /*14040*/  SHFL.IDX PT, R21, R24, RZ, 0x1e1f ;  /* 0x001e1fff18157589 */ /* 0x00006800000e0000 */
[----:B------:R0:W2:Y:S04]  /*14050*/  SHFL.IDX PT, R39, R136, RZ, 0x1e1f ;  /* 0x001e1fff88277589 */ /* 0x0000a800000e0000 */
[----:B------:R0:W3:Y:S04]  /*14060*/  SHFL.IDX PT, R3, R26, RZ, 0x1e1f ;  /* 0x001e1fff1a037589 */ /* 0x0000e800000e0000 */
[----:B------:R-:W4:Y:S02]  /*14070*/  SHFL.IDX PT, R37, R37, RZ, 0x1e1f ;  /* 0x001e1fff25257589 */ /* 0x000f2400000e0000 */
.L_x_814:
[----:B------:R-:W-:Y:S01]  /*14080*/  ULDC UR4, c[0x0][0x448] ;  /* 0x0001120000047ab9 */ /* 0x000fe20000000800 */
[----:B------:R-:W-:Y:S01]  /*14090*/  BSSY B1, `(.L_x_575) ;  /* 0x0000038000017945 */ /* 0x000fe20003800000 */
[----:B------:R-:W-:Y:S01]  /*140a0*/  IMAD R0, R151, UR4, RZ ;  /* 0x0000000497007c24 */ /* 0x000fe2000f8e02ff */
[----:B------:R-:W-:Y:S02]  /*140b0*/  CS2R R4, SRZ ;  /* 0x0000000000047805 */ /* 0x000fe4000001ff00 */
[----:B------:R-:W-:Y:S02]  /*140c0*/  CS2R R6, SRZ ;  /* 0x0000000000067805 */ /* 0x000fe4000001ff00 */
[----:B------:R-:W-:Y:S02]  /*140d0*/  CS2R R8, SRZ ;  /* 0x0000000000087805 */ /* 0x000fe4000001ff00 */
[----:B------:R-:W-:Y:S02]  /*140e0*/  CS2R R12, SRZ ;  /* 0x00000000000c7805 */ /* 0x000fe4000001ff00 */
[----:B------:R-:W-:-:S02]  /*140f0*/  ISETP.GE.AND P0, PT, R10, R0, PT ;  /* 0x000000000a00720c */ /* 0x000fc40003f06270 */
[----:B------:R-:W-:Y:S02]  /*14100*/  CS2R R10, SRZ ;  /* 0x00000000000a7805 */ /* 0x000fe4000001ff00 */
[----:B------:R-:W-:Y:S02]  /*14110*/  CS2R R14, SRZ ;  /* 0x00000000000e7805 */ /* 0x000fe4000001ff00 */
[----:B0-----:R-:W-:Y:S02]  /*14120*/  CS2R R24, SRZ ;  /* 0x0000000000187805 */ /* 0x001fe4000001ff00 */
[----:B------:R-:W-:Y:S02]  /*14130*/  CS2R R26, SRZ ;  /* 0x00000000001a7805 */ /* 0x000fe4000001ff00 */
[----:B------:R-:W-:Y:S02]  /*14140*/  CS2R R28, SRZ ;  /* 0x00000000001c7805 */ /* 0x000fe4000001ff00 */
[----:B------:R-:W-:-:S02]  /*14150*/  CS2R R30, SRZ ;  /* 0x00000000001e7805 */ /* 0x000fc4000001ff00 */
[----:B------:R-:W-:Y:S02]  /*14160*/  CS2R R32, SRZ ;  /* 0x0000000000207805 */ /* 0x000fe4000001ff00 */
[----:B------:R-:W-:Y:S01]  /*14170*/  CS2R R34, SRZ ;  /* 0x0000000000227805 */ /* 0x000fe2000001ff00 */
[----:B------:R-:W-:Y:S06]  /*14180*/  @P0 BRA `(.L_x_576) ;  /* 0x0000000000a00947 */ /* 0x000fec0003800000 */
[C---:B------:R-:W-:Y:S01]  /*14190*/  VIADD R4, R16.reuse, 0x20 ;  /* 0x0000002010047836 */ /* 0x040fe20000000000 */
[----:B------:R-:W-:Y:S01]  /*141a0*/  ULDC UR4, c[0x0][0x3f4] ;  /* 0x0000fd0000047ab9 */ /* 0x000fe20000000800 */
[C---:B------:R-:W-:Y:S02]  /*141b0*/  IADD3 R5, R16.reuse, 0x40, RZ ;  /* 0x0000004010057810 */ /* 0x040fe40007ffe0ff */
[----:B------:R-:W-:Y:S02]  /*141c0*/  CS2R R24, SRZ ;  /* 0x0000000000187805 */ /* 0x000fe4000001ff00 */
[----:B------:R-:W-:Y:S02]  /*141d0*/  ISETP.GE.AND P2, PT, R16, UR4, PT ;  /* 0x0000000410007c0c */ /* 0x000fe4000bf46270 */
[----:B------:R-:W-:Y:S02]  /*141e0*/  CS2R R26, SRZ ;  /* 0x00000000001a7805 */ /* 0x000fe4000001ff00 */
[----:B------:R-:W-:-:S02]  /*141f0*/  ISETP.GE.AND P1, PT, R4, UR4, PT ;  /* 0x0000000404007c0c */ /* 0x000fc4000bf26270 */
[----:B------:R-:W-:Y:S02]  /*14200*/  CS2R R28, SRZ ;  /* 0x00000000001c7805 */ /* 0x000fe4000001ff00 */
[----:B------:R-:W-:Y:S02]  /*14210*/  ISETP.GE.AND P0, PT, R5, UR4, PT ;  /* 0x0000000405007c0c */ /* 0x000fe4000bf06270 */
[----:B------:R-:W-:Y:S02]  /*14220*/  CS2R R4, SRZ ;  /* 0x0000000000047805 */ /* 0x000fe4000001ff00 */
[----:B------:R-:W-:Y:S02]  /*14230*/  CS2R R30, SRZ ;  /* 0x00000000001e7805 */ /* 0x000fe4000001ff00 */
[----:B-1----:R-:W-:-:S03]  /*14240*/  @!P2 IADD3 R40, P3, R16, R21, RZ ;  /* 0x000000151028a210 */ /* 0x002fc60007f7e0ff */
[----:B------:R-:W-:-:S04]  /*14250*/  @!P1 IMAD.SHL.U32 R46, R173, 0x10, RZ ;  /* 0x00000010ad2e9824 */ /* 0x000fc800078e00ff */
[----:B------:R-:W-:Y:S02]  /*14260*/  @!P0 IMAD.SHL.U32 R48, R174, 0x10, RZ ;  /* 0x00000010ae308824 */ /* 0x000fe400078e00ff */
[----:B---3--:R-:W-:Y:S01]  /*14270*/  @!P2 IMAD.X R41, R3, 0x1, R17, P3 ;  /* 0x000000010329a824 */ /* 0x008fe200018e0611 */
[----:B------:R-:W-:Y:S02]  /*14280*/  @!P1 SHF.R.S32.HI R6, RZ, 0x1f, R46 ;  /* 0x0000001fff069819 */ /* 0x000fe4000001142e */
[C---:B------:R-:W-:Y:S02]  /*14290*/  @!P1 IADD3 R42, P5, R46.reuse, R21, RZ ;  /* 0x000000152e2a9210 */ /* 0x040fe40007fbe0ff */
[----:B--2---:R-:W-:Y:S02]  /*142a0*/  @!P1 IADD3 R46, P4, R46, R39, RZ ;  /* 0x000000272e2e9210 */ /* 0x004fe40007f9e0ff */
[----:B------:R-:W-:Y:S02]  /*142b0*/  CS2R R10, SRZ ;  /* 0x00000000000a7805 */ /* 0x000fe4000001ff00 */
[----:B------:R-:W-:-:S02]  /*142c0*/  @!P0 IADD3 R38, P3, R48, R21, RZ ;  /* 0x0000001530268210 */ /* 0x000fc40007f7e0ff */
[----:B------:R-:W-:Y:S02]  /*142d0*/  CS2R R32, SRZ ;  /* 0x0000000000207805 */ /* 0x000fe4000001ff00 */
[----:B------:R-:W-:Y:S01]  /*142e0*/  @!P0 SHF.R.S32.HI R8, RZ, 0x1f, R48 ;  /* 0x0000001fff088819 */ /* 0x000fe20000011430 */
[----:B----4-:R-:W-:Y:S01]  /*142f0*/  @!P1 IMAD.X R47, R37, 0x1, R6, P4 ;  /* 0x00000001252f9824 */ /* 0x010fe200020e0606 */
[----:B------:R-:W-:Y:S02]  /*14300*/  @!P1 IADD3.X R43, R3, R6, RZ, P5, !PT ;  /* 0x00000006032b9210 */ /* 0x000fe40002ffe4ff */
[----:B------:R-:W-:Y:S02]  /*14310*/  CS2R R6, SRZ ;  /* 0x0000000000067805 */ /* 0x000fe4000001ff00 */
[----:B------:R-:W-:Y:S02]  /*14320*/  @!P0 IADD3 R48, P5, R48, R39, RZ ;  /* 0x0000002730308210 */ /* 0x000fe40007fbe0ff */
[----:B------:R-:W-:-:S02]  /*14330*/  CS2R R34, SRZ ;  /* 0x0000000000227805 */ /* 0x000fc4000001ff00 */
[----:B------:R-:W-:Y:S01]  /*14340*/  @!P2 IADD3 R20, P4, R16, R39, RZ ;  /* 0x000000271014a210 */ /* 0x000fe20007f9e0ff */
[--C-:B------:R-:W-:Y:S01]  /*14350*/  @!P0 IMAD.X R39, R3, 0x1, R8.reuse, P3 ;  /* 0x0000000103278824 */ /* 0x100fe200018e0608 */
[----:B------:R-:W-:Y:S01]  /*14360*/  CS2R R12, SRZ ;  /* 0x00000000000c7805 */ /* 0x000fe2000001ff00 */
[C---:B------:R-:W-:Y:S01]  /*14370*/  @!P0 IMAD.X R49, R37.reuse, 0x1, R8, P5 ;  /* 0x0000000125318824 */ /* 0x040fe200028e0608 */
[----:B------:R-:W-:Y:S02]  /*14380*/  CS2R R8, SRZ ;  /* 0x0000000000087805 */ /* 0x000fe4000001ff00 */
[----:B------:R-:W-:Y:S02]  /*14390*/  CS2R R14, SRZ ;  /* 0x00000000000e7805 */ /* 0x000fe4000001ff00 */
[----:B------:R-:W-:Y:S01]  /*143a0*/  @!P2 IADD3.X R21, R37, R17, RZ, P4, !PT ;  /* 0x000000112515a210 */ /* 0x000fe200027fe4ff */
[----:B------:R0:W5:Y:S04]  /*143b0*/  @!P2 LD.E.128 R24, desc[UR50][R40.64] ;  /* 0x000000322818a980 */ /* 0x000168000c101d00 */
[----:B------:R0:W5:Y:S04]  /*143c0*/  @!P2 LD.E.128 R4, desc[UR50][R20.64] ;  /* 0x000000321404a980 */ /* 0x000168000c101d00 */
[----:B------:R0:W5:Y:S04]  /*143d0*/  @!P1 LD.E.128 R28, desc[UR50][R42.64] ;  /* 0x000000322a1c9980 */ /* 0x000168000c101d00 */
[----:B------:R0:W5:Y:S04]  /*143e0*/  @!P1 LD.E.128 R8, desc[UR50][R46.64] ;  /* 0x000000322e089980 */ /* 0x000168000c101d00 */
[----:B------:R0:W5:Y:S04]  /*143f0*/  @!P0 LD.E.128 R32, desc[UR50][R38.64] ;  /* 0x0000003226208980 */ /* 0x000168000c101d00 */
[----:B------:R0:W5:Y:S02]  /*14400*/  @!P0 LD.E.128 R12, desc[UR50][R48.64] ;  /* 0x00000032300c8980 */ /* 0x000164000c101d00 */
.L_x_576:
[----:B------:R-:W-:Y:S05]  /*14410*/  BSYNC B1 ;  /* 0x0000000000017941 */ /* 0x000fea0003800000 */
.L_x_575:
[----:B------:R-:W-:Y:S01]  /*14420*/  ULEA.HI UR4, UR37, UR37, URZ, 0x1 ;  /* 0x0000002525047291 */ /* 0x000fe2000f8f083f */
[----:B------:R-:W-:Y:S01]  /*14430*/  IMAD R0, R169, -0x80, R0 ;  /* 0xffffff80a9007824 */ /* 0x000fe200078e0200 */
[----:B------:R-:W-:Y:S02]  /*14440*/  BSSY B1, `(.L_x_577) ;  /* 0x0000009000017945 */ /* 0x000fe40003800000 */
[----:B------:R-:W-:Y:S02]  /*14450*/  ULOP3.LUT UR4, UR4, 0xfffffffe, URZ, 0xc0, !UPT ;  /* 0xfffffffe04047892 */ /* 0x000fe4000f8ec03f */
[----:B---3--:R-:W-:Y:S02]  /*14460*/  VIMNMX R3, R0, 0x80, PT ;  /* 0x0000008000037848 */ /* 0x008fe40003fe0100 */
[----:B------:R-:W-:Y:S02]  /*14470*/  UIADD3 UR4, UR37, -UR4, URZ ;  /* 0x8000000425047290 */ /* 0x000fe4000fffe03f */
[----:B------:R-:W-:-:S04]  /*14480*/  ISETP.GE.AND P1, PT, R198, R3, PT ;  /* 0x00000003c600720c */ /* 0x000fc80003f26270 */
[----:B01----:R-:W-:-:S05]  /*14490*/  IMAD.U32 R21, RZ, RZ, UR4 ;  /* 0x00000004ff157e24 */ /* 0x003fca000f8e00ff */
[----:B------:R-:W-:-:S04]  /*144a0*/  SHF.L.U32 R21, R21, 0x1f, RZ ;  /* 0x0000001f15157819 */ /* 0x000fc800000006ff */
[----:B------:R-:W0:Y:S02]  /*144b0*/  SYNCS.PHASECHK.TRANS64.TRYWAIT P0, [R18+URZ+0x29800], R21 ;  /* 0x02980015120075a7 */ /* 0x000e24000800017f */
[----:B0-----:R-:W-:Y:S05]  /*144c0*/  @!P0 BRA `(.L_x_578) ;  /* 0x0000015400248947 */ /* 0x001fea0003800000 */
.L_x_815:
[----:B------:R-:W-:Y:S05]  /*144d0*/  BSYNC B1 ;  /* 0x0000000000017941 */ /* 0x000fea0003800000 */
.L_x_577:
[----:B------:R-:W-:Y:S05]  /*144e0*/  @P1 BRA `(.L_x_563) ;  /* 0x0000002c00e81947 */ /* 0x000fea0003800000 */
[----:B------:R-:W1:Y:S01]  /*144f0*/  LDC R3, c[0x0][0x3f4] ;  /* 0x0000fd00ff037b82 */ /* 0x000e620000000800 */
[C---:B------:R-:W-:Y:S01]  /*14500*/  VIADD R0, R16.reuse, 0x20 ;  /* 0x0000002010007836 */ /* 0x040fe20000000000 */
[----:B------:R-:W-:Y:S01]  /*14510*/  BSSY B1, `(.L_x_579) ;  /* 0x00000fd000017945 */ /* 0x000fe20003800000 */
[C---:B------:R-:W-:Y:S01]  /*14520*/  VIADD R20, R16.reuse, 0x40 ;  /* 0x0000004010147836 */ /* 0x040fe20000000000 */
[-C--:B-1----:R-:W-:Y:S02]  /*14530*/  ISETP.GE.AND P0, PT, R16, R3.reuse, PT ;  /* 0x000000031000720c */ /* 0x082fe40003f06270 */
[-C--:B------:R-:W-:Y:S02]  /*14540*/  ISETP.GE.AND P1, PT, R0, R3.reuse, PT ;  /* 0x000000030000720c */ /* 0x080fe40003f26270 */
[----:B------:R-:W-:-:S09]  /*14550*/  ISETP.GE.AND P2, PT, R20, R3, PT ;  /* 0x000000031400720c */ /* 0x000fd20003f46270 */
[----:B------:R-:W-:Y:S05]  /*14560*/  @P0 BRA `(.L_x_580) ;  /* 0x0000000c00dc0947 */ /* 0x000fea0003800000 */
[----:B------:R-:W3:Y:S01]  /*14570*/  LDL R67, [R1+0x24] ;  /* 0x0000240001437983 */ /* 0x000ee20000100800 */
[----:B-----5:R-:W-:Y:S02]  /*14580*/  SHF.R.U32.HI R0, RZ, 0x8, R24 ;  /* 0x00000008ff007819 */ /* 0x020fe40000011618 */
[----:B------:R-:W-:Y:S02]  /*14590*/  LOP3.LUT R20, R24, 0xff, RZ, 0xc0, !PT ;  /* 0x000000ff18147812 */ /* 0x000fe400078ec0ff */
[----:B0-----:R-:W-:Y:S02]  /*145a0*/  LOP3.LUT R21, R0, 0xff, RZ, 0xc0, !PT ;  /* 0x000000ff00157812 */ /* 0x001fe400078ec0ff */
[----:B------:R-:W-:Y:S02]  /*145b0*/  LEA.HI R0, R3, R228, RZ, 0x1c ;  /* 0x000000e403007211 */ /* 0x000fe400078fe0ff */
[----:B------:R-:W-:Y:S02]  /*145c0*/  PRMT R45, R21, 0x7604, R20 ;  /* 0x00007604152d7816 */ /* 0x000fe40000000014 */
[----:B------:R-:W-:-:S02]  /*145d0*/  SHF.R.S32.HI R21, RZ, 0x1f, R0 ;  /* 0x0000001fff157819 */ /* 0x000fc40000011400 */
[----:B----4-:R-:W-:Y:S02]  /*145e0*/  SHF.R.U32.HI R37, RZ, 0x8, R25 ;  /* 0x00000008ff257819 */ /* 0x010fe40000011619 */
[----:B------:R-:W-:Y:S02]  /*145f0*/  LEA.HI R20, R21, R0, RZ, 0x2 ;  /* 0x0000000015147211 */ /* 0x000fe400078f10ff */
[----:B------:R-:W-:Y:S02]  /*14600*/  SHF.L.U32 R21, R0, 0x4, RZ ;  /* 0x0000000400157819 */ /* 0x000fe400000006ff */
[----:B--2---:R-:W-:Y:S01]  /*14610*/  SHF.R.U32.HI R39, RZ, 0x8, R26 ;  /* 0x00000008ff277819 */ /* 0x004fe2000001161a */
[----:B------:R-:W-:Y:S01]  /*14620*/  IMAD.SHL.U32 R20, R20, 0x800, RZ ;  /* 0x0000080014147824 */ /* 0x000fe200078e00ff */
[----:B------:R-:W-:Y:S02]  /*14630*/  LOP3.LUT R0, R208, 0x30, R21, 0xf8, !PT ;  /* 0x00000030d0007812 */ /* 0x000fe400078ef815 */
[----:B------:R-:W-:-:S02]  /*14640*/  LOP3.LUT R36, R25, 0xff, RZ, 0xc0, !PT ;  /* 0x000000ff19247812 */ /* 0x000fc400078ec0ff */
[----:B------:R-:W-:Y:S02]  /*14650*/  LOP3.LUT R0, R0, R209, RZ, 0x3c, !PT ;  /* 0x000000d100007212 */ /* 0x000fe400078e3cff */
[----:B------:R-:W-:Y:S02]  /*14660*/  LOP3.LUT R21, R20, 0xffffe000, RZ, 0xc0, !PT ;  /* 0xffffe00014157812 */ /* 0x000fe400078ec0ff */
[----:B------:R-:W-:Y:S02]  /*14670*/  LOP3.LUT R38, R26, 0xff, RZ, 0xc0, !PT ;  /* 0x000000ff1a267812 */ /* 0x000fe400078ec0ff */
[----:B------:R-:W-:Y:S02]  /*14680*/  LOP3.LUT R37, R37, 0xff, RZ, 0xc0, !PT ;  /* 0x000000ff25257812 */ /* 0x000fe400078ec0ff */
[----:B------:R-:W-:Y:S02]  /*14690*/  LOP3.LUT R39, R39, 0xff, RZ, 0xc0, !PT ;  /* 0x000000ff27277812 */ /* 0x000fe400078ec0ff */
[----:B------:R-:W-:-:S02]  /*146a0*/  IADD3 R21, R0, R210, R21 ;  /* 0x000000d200157210 */ /* 0x000fc40007ffe015 */
[----:B------:R-:W-:Y:S02]  /*146b0*/  PRMT R46, R37, 0x7604, R36 ;  /* 0x00007604252e7816 */ /* 0x000fe40000000024 */
[----:B------:R-:W-:Y:S01]  /*146c0*/  PRMT R47, R39, 0x7604, R38 ;  /* 0x00007604272f7816 */ /* 0x000fe20000000026 */
[----:B------:R-:W-:Y:S01]  /*146d0*/  IMAD.IADD R0, R18, 0x1, R21 ;  /* 0x0000000112007824 */ /* 0x000fe200078e0215 */
[----:B------:R-:W-:Y:S02]  /*146e0*/  SHF.R.U32.HI R37, RZ, 0x8, R27 ;  /* 0x00000008ff257819 */ /* 0x000fe4000001161b */
[----:B------:R-:W-:Y:S02]  /*146f0*/  SHF.R.U32.HI R39, RZ, 0x8, R4 ;  /* 0x00000008ff277819 */ /* 0x000fe40000011604 */
[----:B------:R-:W-:Y:S02]  /*14700*/  SHF.R.U32.HI R40, RZ, 0x8, R5 ;  /* 0x00000008ff287819 */ /* 0x000fe40000011605 */
[----:B------:R-:W-:-:S02]  /*14710*/  LOP3.LUT R36, R27, 0xff, RZ, 0xc0, !PT ;  /* 0x000000ff1b247812 */ /* 0x000fc400078ec0ff */
[----:B------:R-:W-:Y:S02]  /*14720*/  LOP3.LUT R38, R4, 0xff, RZ, 0xc0, !PT ;  /* 0x000000ff04267812 */ /* 0x000fe400078ec0ff */
[----:B------:R-:W-:Y:S02]  /*14730*/  LOP3.LUT R37, R37, 0xff, RZ, 0xc0, !PT ;  /* 0x000000ff25257812 */ /* 0x000fe400078ec0ff */
[----:B------:R-:W-:Y:S02]  /*14740*/  LOP3.LUT R39, R39, 0xff, RZ, 0xc0, !PT ;  /* 0x000000ff27277812 */ /* 0x000fe400078ec0ff */
[----:B------:R-:W-:Y:S02]  /*14750*/  LOP3.LUT R21, R40, 0xff, RZ, 0xc0, !PT ;  /* 0x000000ff28157812 */ /* 0x000fe400078ec0ff */
[----:B------:R-:W0:Y:S01]  /*14760*/  LDS.128 R40, [R0+0x14400] ;  /* 0x0144000000287984 */ /* 0x000e220000000c00 */
[----:B------:R-:W-:Y:S02]  /*14770*/  PRMT R20, R37, 0x7604, R36 ;  /* 0x0000760425147816 */ /* 0x000fe40000000024 */
[----:B------:R-:W-:-:S02]  /*14780*/  PRMT R53, R39, 0x7604, R38 ;  /* 0x0000760427357816 */ /* 0x000fc40000000026 */
[----:B------:R-:W-:Y:S02]  /*14790*/  SHF.R.U32.HI R52, RZ, 0x8, R7 ;  /* 0x00000008ff347819 */ /* 0x000fe40000011607 */
[----:B------:R-:W-:Y:S02]  /*147a0*/  LOP3.LUT R51, R7, 0xff, RZ, 0xc0, !PT ;  /* 0x000000ff07337812 */ /* 0x000fe400078ec0ff */
[----:B------:R-:W-:Y:S02]  /*147b0*/  LOP3.LUT R52, R52, 0xff, RZ, 0xc0, !PT ;  /* 0x000000ff34347812 */ /* 0x000fe400078ec0ff */
[----:B------:R-:W-:Y:S02]  /*147c0*/  LOP3.LUT R48, R5, 0xff, RZ, 0xc0, !PT ;  /* 0x000000ff05307812 */ /* 0x000fe400078ec0ff */
[----:B------:R-:W-:Y:S02]  /*147d0*/  SHF.R.U32.HI R50, RZ, 0x8, R6 ;  /* 0x00000008ff327819 */ /* 0x000fe40000011606 */
[----:B------:R-:W-:-:S02]  /*147e0*/  PRMT R52, R52, 0x7604, R51 ;  /* 0x0000760434347816 */ /* 0x000fc40000000033 */
[----:B------:R-:W-:Y:S02]  /*147f0*/  LOP3.LUT R49, R6, 0xff, RZ, 0xc0, !PT ;  /* 0x000000ff06317812 */ /* 0x000fe400078ec0ff */
[----:B------:R-:W-:Y:S02]  /*14800*/  LOP3.LUT R50, R50, 0xff, RZ, 0xc0, !PT ;  /* 0x000000ff32327812 */ /* 0x000fe400078ec0ff */
[----:B------:R-:W-:Y:S02]  /*14810*/  PRMT R48, R21, 0x7604, R48 ;  /* 0x0000760415307816 */ /* 0x000fe40000000030 */
[----:B------:R-:W-:Y:S02]  /*14820*/  SHF.R.U32.HI R51, RZ, 0x10, R5 ;  /* 0x00000010ff337819 */ /* 0x000fe40000011605 */
[----:B------:R-:W-:Y:S02]  /*14830*/  SHF.R.U32.HI R21, RZ, 0x10, R25 ;  /* 0x00000010ff157819 */ /* 0x000fe40000011619 */
[----:B------:R-:W-:Y:S01]  /*14840*/  PRMT R57, R50, 0x7604, R49 ;  /* 0x0000760432397816 */ /* 0x000fe20000000031 */
[----:B------:R-:W-:Y:S01]  /*14850*/  IMAD.U32 R51, R51, 0x10000, RZ ;  /* 0x0001000033337824 */ /* 0x000fe200078e00ff */
[----:B------:R-:W-:Y:S01]  /*14860*/  SHF.R.U32.HI R59, RZ, 0x10, R7 ;  /* 0x00000010ff3b7819 */ /* 0x000fe20000011607 */
[----:B------:R-:W-:Y:S01]  /*14870*/  IMAD.U32 R21, R21, 0x10000, RZ ;  /* 0x0001000015157824 */ /* 0x000fe200078e00ff */
[----:B------:R-:W-:-:S02]  /*14880*/  SHF.R.U32.HI R49, RZ, 0x10, R27 ;  /* 0x00000010ff317819 */ /* 0x000fc4000001161b */
[----:B------:R-:W-:Y:S01]  /*14890*/  LOP3.LUT R55, R48, 0xff0000, R51, 0xf8, !PT ;  /* 0x00ff000030377812 */ /* 0x000fe200078ef833 */
[----:B------:R-:W-:Y:S01]  /*148a0*/  IMAD.U32 R59, R59, 0x10000, RZ ;  /* 0x000100003b3b7824 */ /* 0x000fe200078e00ff */
[----:B------:R-:W-:Y:S02]  /*148b0*/  SHF.L.U32 R49, R49, 0x10, RZ ;  /* 0x0000001031317819 */ /* 0x000fe400000006ff */
[----:B------:R-:W-:Y:S02]  /*148c0*/  LOP3.LUT R21, R46, 0xff0000, R21, 0xf8, !PT ;  /* 0x00ff00002e157812 */ /* 0x000fe400078ef815 */
[----:B------:R-:W-:Y:S02]  /*148d0*/  LOP3.LUT R49, R20, 0xff0000, R49, 0xf8, !PT ;  /* 0x00ff000014317812 */ /* 0x000fe400078ef831 */
[----:B------:R-:W-:Y:S02]  /*148e0*/  LOP3.LUT R45, R45, 0xff0000, R24, 0xf8, !PT ;  /* 0x00ff00002d2d7812 */ /* 0x000fe400078ef818 */
[----:B------:R-:W-:-:S02]  /*148f0*/  LOP3.LUT R59, R52, 0xff0000, R59, 0xf8, !PT ;  /* 0x00ff0000343b7812 */ /* 0x000fc400078ef83b */
[----:B------:R-:W-:Y:S02]  /*14900*/  LOP3.LUT R47, R47, 0xff0000, R26, 0xf8, !PT ;  /* 0x00ff00002f2f7812 */ /* 0x000fe400078ef81a */
[----:B------:R-:W-:Y:S02]  /*14910*/  LOP3.LUT R55, R55, 0xff000000, R5, 0xf8, !PT ;  /* 0xff00000037377812 */ /* 0x000fe400078ef805 */
[----:B------:R-:W-:Y:S02]  /*14920*/  LOP3.LUT R52, R21, 0xff000000, R25, 0xf8, !PT ;  /* 0xff00000015347812 */ /* 0x000fe400078ef819 */
[----:B------:R-:W-:Y:S02]  /*14930*/  LOP3.LUT R21, R53, 0xff0000, R4, 0xf8, !PT ;  /* 0x00ff000035157812 */ /* 0x000fe400078ef804 */
[----:B------:R-:W-:Y:S02]  /*14940*/  LOP3.LUT R51, R45, 0xff000000, R24, 0xf8, !PT ;  /* 0xff0000002d337812 */ /* 0x000fe400078ef818 */
[----:B------:R-:W-:-:S02]  /*14950*/  LOP3.LUT R53, R49, 0xff000000, R27, 0xf8, !PT ;  /* 0xff00000031357812 */ /* 0x000fc400078ef81b */
[----:B------:R-:W-:Y:S02]  /*14960*/  LOP3.LUT R20, R47, 0xff000000, R26, 0xf8, !PT ;  /* 0xff0000002f147812 */ /* 0x000fe400078ef81a */
[----:B------:R-:W-:Y:S02]  /*14970*/  F2FP.F16.E4M3.UNPACK_B R27, R55 ;  /* 0x00000037ff1b723e */ /* 0x000fe400020006ff */
[-C--:B0-----:R-:W-:Y:S02]  /*14980*/  F2FP.F16.E4M3.UNPACK_B R24, R41.reuse ;  /* 0x00000029ff18723e */ /* 0x081fe400020006ff */
[----:B------:R-:W-:Y:S01]  /*14990*/  F2FP.F16.E4M3.UNPACK_B R26, R52 ;  /* 0x00000034ff1a723e */ /* 0x000fe200020006ff */
[----:B------:R-:W-:Y:S01]  /*149a0*/  HADD2.F32 R58, -RZ, R27.H0_H0 ;  /* 0x2000001bff3a7230 */ /* 0x000fe20000004100 */
[----:B------:R-:W-:Y:S01]  /*149b0*/  LOP3.LUT R56, R21, 0xff000000, R4, 0xf8, !PT ;  /* 0xff00000015387812 */ /* 0x000fe200078ef804 */
[----:B------:R-:W-:Y:S01]  /*149c0*/  HADD2.F32 R5, -RZ, R24.H0_H0 ;  /* 0x20000018ff057230 */ /* 0x000fe20000004100 */
[----:B------:R-:W-:Y:S01]  /*149d0*/  LOP3.LUT R57, R57, 0xff0000, R6, 0xf8, !PT ;  /* 0x00ff000039397812 */ /* 0x000fe200078ef806 */
[----:B------:R-:W-:Y:S01]  /*149e0*/  HADD2.F32 R54, -RZ, R26.H0_H0 ;  /* 0x2000001aff367230 */ /* 0x000fe20000004100 */
[----:B------:R-:W-:Y:S01]  /*149f0*/  F2FP.F16.E4M3.UNPACK_B R47, R41.H1 ;  /* 0x00000029ff2f723e */ /* 0x000fe200030006ff */
[----:B------:R-:W-:Y:S01]  /*14a00*/  HADD2.F32 R24, -RZ, R24.H1_H1 ;  /* 0x30000018ff187230 */ /* 0x000fe20000004100 */
[----:B------:R-:W-:-:S02]  /*14a10*/  F2FP.F16.E4M3.UNPACK_B R49, R43 ;  /* 0x0000002bff31723e */ /* 0x000fc400020006ff */
[----:B------:R-:W-:Y:S02]  /*14a20*/  F2FP.F16.E4M3.UNPACK_B R50, R43.H1 ;  /* 0x0000002bff32723e */ /* 0x000fe400030006ff */
[-C--:B------:R-:W-:Y:S02]  /*14a30*/  F2FP.F16.E4M3.UNPACK_B R41, R40.reuse ;  /* 0x00000028ff29723e */ /* 0x080fe400020006ff */
[----:B------:R-:W-:Y:S01]  /*14a40*/  F2FP.F16.E4M3.UNPACK_B R43, R40.H1 ;  /* 0x00000028ff2b723e */ /* 0x000fe200030006ff */
[----:B------:R-:W-:Y:S01]  /*14a50*/  FMUL.FTZ R40, R5, R58 ;  /* 0x0000003a05287220 */ /* 0x000fe20000410000 */
[----:B------:R-:W-:Y:S01]  /*14a60*/  LOP3.LUT R6, R57, 0xff000000, R6, 0xf8, !PT ;  /* 0xff00000039067812 */ /* 0x000fe200078ef806 */
[----:B------:R-:W-:Y:S01]  /*14a70*/  FMUL.FTZ R57, R5, R54 ;  /* 0x0000003605397220 */ /* 0x000fe20000410000 */
[----:B------:R-:W-:Y:S02]  /*14a80*/  F2FP.F16.E4M3.UNPACK_B R55, R55.H1 ;  /* 0x00000037ff37723e */ /* 0x000fe400030006ff */
[----:B------:R-:W-:-:S02]  /*14a90*/  F2FP.F16.E4M3.UNPACK_B R52, R52.H1 ;  /* 0x00000034ff34723e */ /* 0x000fc400030006ff */
[----:B------:R-:W-:Y:S02]  /*14aa0*/  LOP3.LUT R59, R59, 0xff000000, R7, 0xf8, !PT ;  /* 0xff0000003b3b7812 */ /* 0x000fe400078ef807 */
[-C--:B------:R-:W-:Y:S02]  /*14ab0*/  F2FP.F16.E4M3.UNPACK_B R7, R42.reuse ;  /* 0x0000002aff07723e */ /* 0x080fe400020006ff */
[----:B------:R-:W-:Y:S01]  /*14ac0*/  F2FP.F16.E4M3.UNPACK_B R48, R42.H1 ;  /* 0x0000002aff30723e */ /* 0x000fe200030006ff */
[--C-:B------:R-:W-:Y:S02]  /*14ad0*/  HADD2.F32 R42, -RZ, R52.reuse.H0_H0 ;  /* 0x20000034ff2a7230 */ /* 0x100fe40000004100 */
[----:B------:R-:W-:Y:S01]  /*14ae0*/  HADD2.F32 R52, -RZ, R52.H1_H1 ;  /* 0x30000034ff347230 */ /* 0x000fe20000004100 */
[----:B---3--:R-:W0:Y:S02]  /*14af0*/  LDS.128 R36, [R67+0x14400] ;  /* 0x0144000043247984 */ /* 0x008e240000000c00 */
[----:B0-----:R-:W-:-:S02]  /*14b00*/  F2FP.F16.E4M3.UNPACK_B R21, R37 ;  /* 0x00000025ff15723e */ /* 0x001fc400020006ff */
[----:B------:R-:W-:Y:S02]  /*14b10*/  F2FP.F16.E4M3.UNPACK_B R45, R37.H1 ;  /* 0x00000025ff2d723e */ /* 0x000fe400030006ff */
[-C--:B------:R-:W-:Y:S01]  /*14b20*/  F2FP.F16.E4M3.UNPACK_B R46, R39.reuse ;  /* 0x00000027ff2e723e */ /* 0x080fe200020006ff */
[--C-:B------:R-:W-:Y:S01]  /*14b30*/  HADD2.F32 R25, -RZ, R21.reuse.H0_H0 ;  /* 0x20000015ff197230 */ /* 0x100fe20000004100 */
[----:B------:R-:W-:Y:S01]  /*14b40*/  F2FP.F16.E4M3.UNPACK_B R39, R39.H1 ;  /* 0x00000027ff27723e */ /* 0x000fe200030006ff */
[----:B------:R-:W-:Y:S01]  /*14b50*/  HADD2.F32 R21, -RZ, R21.H1_H1 ;  /* 0x30000015ff157230 */ /* 0x000fe20000004100 */
[----:B------:R-:W-:Y:S02]  /*14b60*/  F2FP.F16.E4M3.UNPACK_B R37, R36 ;  /* 0x00000024ff25723e */ /* 0x000fe400020006ff */
[C---:B------:R-:W-:Y:S01]  /*14b70*/  FFMA.FTZ R5, R25.reuse, R54, -R40 ;  /* 0x0000003619057223 */ /* 0x040fe20000010828 */
[----:B------:R-:W-:Y:S01]  /*14b80*/  FFMA.FTZ R25, R25, R58, R57 ;  /* 0x0000003a19197223 */ /* 0x000fe20000010039 */
[----:B------:R-:W-:Y:S01]  /*14b90*/  HADD2.F32 R40, -RZ, R26.H1_H1 ;  /* 0x3000001aff287230 */ /* 0x000fe20000004100 */
[----:B------:R-:W-:Y:S01]  /*14ba0*/  F2FP.F16.E4M3.UNPACK_B R36, R36.H1 ;  /* 0x00000024ff24723e */ /* 0x000fe200030006ff */
[----:B------:R-:W-:Y:S01]  /*14bb0*/  HADD2.F32 R54, -RZ, R27.H1_H1 ;  /* 0x3000001bff367230 */ /* 0x000fe20000004100 */
[----:B------:R-:W-:Y:S01]  /*14bc0*/  F2FP.F16.E4M3.UNPACK_B R4, R38 ;  /* 0x00000026ff04723e */ /* 0x000fe200020006ff */
[----:B------:R-:W-:-:S02]  /*14bd0*/  HADD2.F32 R57, -RZ, R55.H0_H0 ;  /* 0x20000037ff397230 */ /* 0x000fc40000004100 */
[C---:B------:R-:W-:Y:S01]  /*14be0*/  FMUL.FTZ R61, R24.reuse, R40 ;  /* 0x00000028183d7220 */ /* 0x040fe20000410000 */
[----:B------:R-:W-:Y:S02]  /*14bf0*/  HADD2.F32 R26, -RZ, R47.H0_H0 ;  /* 0x2000002fff1a7230 */ /* 0x000fe40000004100 */
[----:B------:R-:W-:Y:S01]  /*14c00*/  FMUL.FTZ R58, R24, R54 ;  /* 0x00000036183a7220 */ /* 0x000fe20000410000 */
[----:B------:R-:W-:Y:S01]  /*14c10*/  HADD2.F32 R27, -RZ, R45.H0_H0 ;  /* 0x2000002dff1b7230 */ /* 0x000fe20000004100 */
[----:B------:R-:W-:Y:S01]  /*14c20*/  F2FP.F16.E4M3.UNPACK_B R38, R38.H1 ;  /* 0x00000026ff26723e */ /* 0x000fe200030006ff */
[----:B------:R-:W-:Y:S02]  /*14c30*/  HADD2.F32 R47, -RZ, R47.H1_H1 ;  /* 0x3000002fff2f7230 */ /* 0x000fe40000004100 */
[CC--:B------:R-:W-:Y:S01]  /*14c40*/  FMUL.FTZ R60, R26.reuse, R57.reuse ;  /* 0x000000391a3c7220 */ /* 0x0c0fe20000410000 */
[----:B------:R-:W-:Y:S01]  /*14c50*/  FMUL.FTZ R62, R26, R42 ;  /* 0x0000002a1a3e7220 */ /* 0x000fe20000410000 */
[C---:B------:R-:W-:Y:S01]  /*14c60*/  FFMA.FTZ R24, R21.reuse, R40, -R58 ;  /* 0x0000002815187223 */ /* 0x040fe2000001083a */
[----:B------:R-:W-:Y:S01]  /*14c70*/  FFMA.FTZ R26, R21, R54, R61 ;  /* 0x00000036151a7223 */ /* 0x000fe2000001003d */
[C---:B------:R-:W-:Y:S01]  /*14c80*/  FFMA.FTZ R21, R27.reuse, R42, -R60 ;  /* 0x0000002a1b157223 */ /* 0x040fe2000001083c */
[----:B------:R-:W-:Y:S01]  /*14c90*/  FFMA.FTZ R27, R27, R57, R62 ;  /* 0x000000391b1b7223 */ /* 0x000fe2000001003e */
[----:B------:R-:W-:Y:S01]  /*14ca0*/  F2FP.F16.E4M3.UNPACK_B R57, R59 ;  /* 0x0000003bff39723e */ /* 0x000fe200020006ff */
[----:B------:R-:W-:Y:S01]  /*14cb0*/  HADD2.F32 R58, -RZ, R55.H1_H1 ;  /* 0x30000037ff3a7230 */ /* 0x000fe20000004100 */
[----:B------:R-:W-:Y:S01]  /*14cc0*/  F2FP.F16.E4M3.UNPACK_B R54, R53 ;  /* 0x00000035ff36723e */ /* 0x000fe200020006ff */
[----:B------:R-:W-:Y:S01]  /*14cd0*/  HADD2.F32 R42, -RZ, R49.H0_H0 ;  /* 0x20000031ff2a7230 */ /* 0x000fe20000004100 */
[----:B------:R-:W-:Y:S01]  /*14ce0*/  F2FP.F16.E4M3.UNPACK_B R59, R59.H1 ;  /* 0x0000003bff3b723e */ /* 0x000fe200030006ff */
[----:B------:R-:W-:-:S02]  /*14cf0*/  HADD2.F32 R61, -RZ, R57.H0_H0 ;  /* 0x20000039ff3d7230 */ /* 0x000fc40000004100 */
[C---:B------:R-:W-:Y:S01]  /*14d00*/  FMUL.FTZ R60, R47.reuse, R58 ;  /* 0x0000003a2f3c7220 */ /* 0x040fe20000410000 */
[----:B------:R-:W-:Y:S02]  /*14d10*/  HADD2.F32 R55, -RZ, R54.H0_H0 ;  /* 0x20000036ff377230 */ /* 0x000fe40000004100 */
[----:B------:R-:W-:Y:S01]  /*14d20*/  FMUL.FTZ R47, R47, R52 ;  /* 0x000000342f2f7220 */ /* 0x000fe20000410000 */
[----:B------:R-:W-:Y:S02]  /*14d30*/  HADD2.F32 R45, -RZ, R45.H1_H1 ;  /* 0x3000002dff2d7230 */ /* 0x000fe40000004100 */
[C---:B------:R-:W-:Y:S01]  /*14d40*/  FMUL.FTZ R63, R42.reuse, R61 ;  /* 0x0000003d2a3f7220 */ /* 0x040fe20000410000 */
[----:B------:R-:W-:Y:S02]  /*14d50*/  HADD2.F32 R40, -RZ, R46.H0_H0 ;  /* 0x2000002eff287230 */ /* 0x000fe40000004100 */
[----:B------:R-:W-:Y:S01]  /*14d60*/  FMUL.FTZ R42, R42, R55 ;  /* 0x000000372a2a7220 */ /* 0x000fe20000410000 */
[----:B------:R-:W-:Y:S01]  /*14d70*/  F2FP.F16.E4M3.UNPACK_B R53, R53.H1 ;  /* 0x00000035ff35723e */ /* 0x000fe200030006ff */
[----:B------:R-:W-:Y:S01]  /*14d80*/  FFMA.FTZ R58, R45, R58, R47 ;  /* 0x0000003a2d3a7223 */ /* 0x000fe2000001002f */
[----:B------:R-:W-:-:S02]  /*14d90*/  HADD2.F32 R54, -RZ, R54.H1_H1 ;  /* 0x30000036ff367230 */ /* 0x000fc40000004100 */
[C---:B------:R-:W-:Y:S01]  /*14da0*/  FFMA.FTZ R61, R40.reuse, R61, R42 ;  /* 0x0000003d283d7223 */ /* 0x040fe2000001002a */
[----:B------:R-:W-:Y:S02]  /*14db0*/  HADD2.F32 R57, -RZ, R57.H1_H1 ;  /* 0x30000039ff397230 */ /* 0x000fe40000004100 */
[----:B------:R-:W-:Y:S01]  /*14dc0*/  FFMA.FTZ R60, R45, R52, -R60 ;  /* 0x000000342d3c7223 */ /* 0x000fe2000001083c */
[----:B------:R-:W-:Y:S02]  /*14dd0*/  HADD2.F32 R49, -RZ, R49.H1_H1 ;  /* 0x30000031ff317230 */ /* 0x000fe40000004100 */
[----:B------:R-:W-:Y:S01]  /*14de0*/  FFMA.FTZ R63, R40, R55, -R63 ;  /* 0x00000037283f7223 */ /* 0x000fe2000001083f */
[----:B------:R-:W-:Y:S01]  /*14df0*/  HADD2.F32 R47, -RZ, R59.H0_H0 ;  /* 0x2000003bff2f7230 */ /* 0x000fe20000004100 */
[----:B------:R-:W-:Y:S01]  /*14e00*/  F2FP.SATFINITE.E4M3.F32.PACK_AB_MERGE_C R27, R58, R27, RZ ;  /* 0x0000001b3a1b723e */ /* 0x000fe200048070ff */
[----:B------:R-:W-:Y:S02]  /*14e10*/  HADD2.F32 R42, -RZ, R50.H0_H0 ;  /* 0x20000032ff2a7230 */ /* 0x000fe40000004100 */
[----:B------:R-:W-:Y:S01]  /*14e20*/  FMUL.FTZ R55, R49, R57 ;  /* 0x0000003931377220 */ /* 0x000fe20000410000 */
[----:B------:R-:W-:-:S02]  /*14e30*/  HADD2.F32 R45, -RZ, R53.H0_H0 ;  /* 0x20000035ff2d7230 */ /* 0x000fc40000004100 */
[----:B------:R-:W-:Y:S01]  /*14e40*/  FMUL.FTZ R52, R49, R54 ;  /* 0x0000003631347220 */ /* 0x000fe20000410000 */
[----:B------:R-:W-:Y:S02]  /*14e50*/  HADD2.F32 R46, -RZ, R46.H1_H1 ;  /* 0x3000002eff2e7230 */ /* 0x000fe40000004100 */
[C---:B------:R-:W-:Y:S01]  /*14e60*/  FMUL.FTZ R49, R42.reuse, R47 ;  /* 0x0000002f2a317220 */ /* 0x040fe20000410000 */
[----:B------:R-:W-:Y:S02]  /*14e70*/  HADD2.F32 R40, -RZ, R39.H0_H0 ;  /* 0x20000027ff287230 */ /* 0x000fe40000004100 */
[----:B------:R-:W-:Y:S01]  /*14e80*/  FMUL.FTZ R42, R42, R45 ;  /* 0x0000002d2a2a7220 */ /* 0x000fe20000410000 */
[----:B------:R-:W-:Y:S02]  /*14e90*/  HADD2.F32 R53, -RZ, R53.H1_H1 ;  /* 0x30000035ff357230 */ /* 0x000fe40000004100 */
[----:B------:R-:W-:Y:S01]  /*14ea0*/  FFMA.FTZ R64, R46, R57, R52 ;  /* 0x000000392e407223 */ /* 0x000fe20000010034 */
[----:B------:R-:W-:-:S02]  /*14eb0*/  HADD2.F32 R59, -RZ, R59.H1_H1 ;  /* 0x3000003bff3b7230 */ /* 0x000fc40000004100 */
[C---:B------:R-:W-:Y:S01]  /*14ec0*/  FFMA.FTZ R65, R40.reuse, R47, R42 ;  /* 0x0000002f28417223 */ /* 0x040fe2000001002a */
[----:B------:R-:W-:Y:S01]  /*14ed0*/  FFMA.FTZ R57, R40, R45, -R49 ;  /* 0x0000002d28397223 */ /* 0x000fe20000010831 */
[----:B------:R-:W-:Y:S01]  /*14ee0*/  F2FP.F16.E4M3.UNPACK_B R47, R56.H1 ;  /* 0x00000038ff2f723e */ /* 0x000fe200030006ff */
[----:B------:R-:W-:Y:S01]  /*14ef0*/  HADD2.F32 R50, -RZ, R50.H1_H1 ;  /* 0x30000032ff327230 */ /* 0x000fe20000004100 */
[----:B------:R-:W-:Y:S01]  /*14f00*/  F2FP.F16.E4M3.UNPACK_B R45, R51.H1 ;  /* 0x00000033ff2d723e */ /* 0x000fe200030006ff */
[----:B------:R-:W-:Y:S01]  /*14f10*/  FFMA.FTZ R62, R46, R54, -R55 ;  /* 0x000000362e3e7223 */ /* 0x000fe20000010837 */
[----:B------:R-:W-:Y:S01]  /*14f20*/  HADD2.F32 R42, -RZ, R43.H0_H0 ;  /* 0x2000002bff2a7230 */ /* 0x000fe20000004100 */
[----:B------:R-:W-:Y:S01]  /*14f30*/  F2FP.F16.E4M3.UNPACK_B R56, R56 ;  /* 0x00000038ff38723e */ /* 0x000fe200020006ff */
        /* <DEDUP_REMOVED lines=9> */
[----:B------:R-:W-:Y:S01]  /*14fd0*/  FFMA.FTZ R66, R40, R53, -R55 ;  /* 0x0000003528427223 */ /* 0x000fe20000010837 */
[----:B------:R-:W-:-:S02]  /*14fe0*/  HADD2.F32 R43, -RZ, R43.H1_H1 ;  /* 0x3000002bff2b7230 */ /* 0x000fc40000004100 */
[----:B------:R-:W-:Y:S01]  /*14ff0*/  FFMA.FTZ R68, R40, R59, R52 ;  /* 0x0000003b28447223 */ /* 0x000fe20000010034 */
[----:B------:R-:W-:Y:S02]  /*15000*/  HADD2.F32 R45, -RZ, R45.H1_H1 ;  /* 0x3000002dff2d7230 */ /* 0x000fe40000004100 */
[C---:B------:R-:W-:Y:S01]  /*15010*/  FFMA.FTZ R50, R39.reuse, R46, -R50 ;  /* 0x0000002e27327223 */ /* 0x040fe20000010832 */
[----:B------:R-:W-:Y:S02]  /*15020*/  HADD2.F32 R36, -RZ, R36.H1_H1 ;  /* 0x30000024ff247230 */ /* 0x000fe40000004100 */
[----:B------:R-:W-:Y:S01]  /*15030*/  FFMA.FTZ R49, R39, R49, R42 ;  /* 0x0000003127317223 */ /* 0x000fe2000001002a */
[----:B------:R-:W-:Y:S01]  /*15040*/  F2FP.F16.E4M3.UNPACK_B R51, R51 ;  /* 0x00000033ff33723e */ /* 0x000fe200020006ff */
[C---:B------:R-:W-:Y:S01]  /*15050*/  FMUL.FTZ R53, R43.reuse, R47 ;  /* 0x0000002f2b357220 */ /* 0x040fe20000410000 */
[----:B------:R-:W-:Y:S01]  /*15060*/  FMUL.FTZ R40, R43, R45 ;  /* 0x0000002d2b287220 */ /* 0x000fe20000410000 */
[----:B------:R-:W-:Y:S01]  /*15070*/  HADD2.F32 R42, -RZ, R56.H0_H0 ;  /* 0x20000038ff2a7230 */ /* 0x000fe20000004100 */
[----:B------:R-:W-:Y:S01]  /*15080*/  F2FP.SATFINITE.E4M3.F32.PACK_AB_MERGE_C R21, R60, R21, RZ ;  /* 0x000000153c15723e */ /* 0x000fe200048070ff */
[----:B------:R-:W-:-:S02]  /*15090*/  HADD2.F32 R39, -RZ, R41.H0_H0 ;  /* 0x20000029ff277230 */ /* 0x000fc40000004100 */
[C---:B------:R-:W-:Y:S01]  /*150a0*/  FFMA.FTZ R53, R36.reuse, R45, -R53 ;  /* 0x0000002d24357223 */ /* 0x040fe20000010835 */
[----:B------:R-:W-:Y:S01]  /*150b0*/  FFMA.FTZ R52, R36, R47, R40 ;  /* 0x0000002f24347223 */ /* 0x000fe20000010028 */
[----:B------:R-:W-:Y:S01]  /*150c0*/  HADD2.F32 R40, -RZ, R51.H0_H0 ;  /* 0x20000033ff287230 */ /* 0x000fe20000004100 */
[----:B------:R-:W-:Y:S01]  /*150d0*/  F2FP.SATFINITE.E4M3.F32.PACK_AB_MERGE_C R65, R68, R65, RZ ;  /* 0x000000414441723e */ /* 0x000fe200048070ff */
[----:B------:R-:W-:Y:S02]  /*150e0*/  HADD2.F32 R36, -RZ, R37.H0_H0 ;  /* 0x20000025ff247230 */ /* 0x000fe40000004100 */
[C---:B------:R-:W-:Y:S01]  /*150f0*/  FMUL.FTZ R43, R39.reuse, R42 ;  /* 0x0000002a272b7220 */ /* 0x040fe20000410000 */
[----:B------:R-:W-:Y:S02]  /*15100*/  HADD2.F32 R56, -RZ, R56.H1_H1 ;  /* 0x30000038ff387230 */ /* 0x000fe40000004100 */
[----:B------:R-:W-:Y:S01]  /*15110*/  FMUL.FTZ R39, R39, R40 ;  /* 0x0000002827277220 */ /* 0x000fe20000410000 */
[----:B------:R-:W-:-:S02]  /*15120*/  HADD2.F32 R41, -RZ, R41.H1_H1 ;  /* 0x30000029ff297230 */ /* 0x000fc40000004100 */
[C---:B------:R-:W-:Y:S01]  /*15130*/  FFMA.FTZ R45, R36.reuse, R40, -R43 ;  /* 0x00000028242d7223 */ /* 0x040fe2000001082b */
[----:B------:R-:W-:Y:S01]  /*15140*/  HADD2.F32 R40, -RZ, R51.H1_H1 ;  /* 0x30000033ff287230 */ /* 0x000fe20000004100 */
[----:B------:R-:W-:Y:S01]  /*15150*/  F2FP.F16.E4M3.UNPACK_B R43, R6.H1 ;  /* 0x00000006ff2b723e */ /* 0x000fe200030006ff */
[----:B------:R-:W-:Y:S02]  /*15160*/  HADD2.F32 R37, -RZ, R37.H1_H1 ;  /* 0x30000025ff257230 */ /* 0x000fe40000004100 */
[C---:B------:R-:W-:Y:S01]  /*15170*/  FMUL.FTZ R46, R41.reuse, R56 ;  /* 0x00000038292e7220 */ /* 0x040fe20000410000 */
[----:B------:R-:W-:Y:S01]  /*15180*/  FFMA.FTZ R42, R36, R42, R39 ;  /* 0x0000002a242a7223 */ /* 0x000fe20000010027 */
[----:B------:R-:W-:Y:S01]  /*15190*/  F2FP.F16.E4M3.UNPACK_B R36, R20.H1 ;  /* 0x00000014ff24723e */ /* 0x000fe200030006ff */
[-C--:B------:R-:W-:Y:S01]  /*151a0*/  FMUL.FTZ R41, R41, R40.reuse ;  /* 0x0000002829297220 */ /* 0x080fe20000410000 */
[----:B------:R-:W-:Y:S01]  /*151b0*/  FFMA.FTZ R46, R37, R40, -R46 ;  /* 0x00000028252e7223 */ /* 0x000fe2000001082e */
[----:B------:R-:W-:Y:S01]  /*151c0*/  HADD2.F32 R40, -RZ, R43.H0_H0 ;  /* 0x2000002bff287230 */ /* 0x000fe20000004100 */
[----:B------:R-:W-:Y:S01]  /*151d0*/  F2FP.F16.E4M3.UNPACK_B R20, R20 ;  /* 0x00000014ff14723e */ /* 0x000fe200020006ff */
[----:B------:R-:W-:-:S02]  /*151e0*/  HADD2.F32 R39, -RZ, R48.H0_H0 ;  /* 0x20000030ff277230 */ /* 0x000fc40000004100 */
[----:B------:R-:W-:Y:S01]  /*151f0*/  FFMA.FTZ R47, R37, R56, R41 ;  /* 0x00000038252f7223 */ /* 0x000fe20000010029 */
[--C-:B------:R-:W-:Y:S01]  /*15200*/  HADD2.F32 R37, -RZ, R36.reuse.H0_H0 ;  /* 0x20000024ff257230 */ /* 0x100fe20000004100 */
[----:B------:R-:W-:Y:S01]  /*15210*/  F2FP.F16.E4M3.UNPACK_B R6, R6 ;  /* 0x00000006ff06723e */ /* 0x000fe200020006ff */
[----:B------:R-:W-:Y:S02]  /*15220*/  HADD2.F32 R41, -RZ, R36.H1_H1 ;  /* 0x30000024ff297230 */ /* 0x000fe40000004100 */
[C---:B------:R-:W-:Y:S01]  /*15230*/  FMUL.FTZ R51, R39.reuse, R40 ;  /* 0x0000002827337220 */ /* 0x040fe20000410000 */
[----:B------:R-:W-:Y:S02]  /*15240*/  HADD2.F32 R36, -RZ, R38.H0_H0 ;  /* 0x20000026ff247230 */ /* 0x000fe40000004100 */
[----:B------:R-:W-:Y:S01]  /*15250*/  FMUL.FTZ R39, R39, R37 ;  /* 0x0000002527277220 */ /* 0x000fe20000410000 */
[----:B------:R-:W-:Y:S01]  /*15260*/  HADD2.F32 R43, -RZ, R43.H1_H1 ;  /* 0x3000002bff2b7230 */ /* 0x000fe20000004100 */
[----:B------:R-:W-:Y:S01]  /*15270*/  F2FP.SATFINITE.E4M3.F32.PACK_AB_MERGE_C R49, R52, R49, RZ ;  /* 0x000000313431723e */ /* 0x000fe200048070ff */
[----:B------:R-:W-:-:S02]  /*15280*/  HADD2.F32 R48, -RZ, R48.H1_H1 ;  /* 0x30000030ff307230 */ /* 0x000fc40000004100 */
[C---:B------:R-:W-:Y:S01]  /*15290*/  FFMA.FTZ R51, R36.reuse, R37, -R51 ;  /* 0x0000002524337223 */ /* 0x040fe20000010833 */
[----:B------:R-:W-:Y:S02]  /*152a0*/  HADD2.F32 R38, -RZ, R38.H1_H1 ;  /* 0x30000026ff267230 */ /* 0x000fe40000004100 */
[----:B------:R-:W-:Y:S01]  /*152b0*/  FFMA.FTZ R40, R36, R40, R39 ;  /* 0x0000002824287223 */ /* 0x000fe20000010027 */
[----:B------:R-:W-:Y:S02]  /*152c0*/  HADD2.F32 R36, -RZ, R20.H1_H1 ;  /* 0x30000014ff247230 */ /* 0x000fe40000004100 */
[C---:B------:R-:W-:Y:S01]  /*152d0*/  FMUL.FTZ R37, R48.reuse, R43 ;  /* 0x0000002b30257220 */ /* 0x040fe20000410000 */
[----:B------:R-:W-:Y:S01]  /*152e0*/  FMUL.FTZ R54, R48, R41 ;  /* 0x0000002930367220 */ /* 0x000fe20000410000 */
[----:B------:R-:W-:Y:S01]  /*152f0*/  HADD2.F32 R39, -RZ, R6.H0_H0 ;  /* 0x20000006ff277230 */ /* 0x000fe20000004100 */
[----:B------:R-:W-:Y:S01]  /*15300*/  F2FP.SATFINITE.E4M3.F32.PACK_AB_MERGE_C R5, R24, R5, R21 ;  /* 0x000000051805723e */ /* 0x000fe20004807015 */
[----:B------:R-:W-:Y:S01]  /*15310*/  FFMA.FTZ R48, R38, R41, -R37 ;  /* 0x0000002926307223 */ /* 0x000fe20000010825 */
[----:B------:R-:W-:-:S02]  /*15320*/  HADD2.F32 R37, -RZ, R20.H0_H0 ;  /* 0x20000014ff257230 */ /* 0x000fc40000004100 */
[----:B------:R-:W-:Y:S01]  /*15330*/  FFMA.FTZ R55, R38, R43, R54 ;  /* 0x0000002b26377223 */ /* 0x000fe20000010036 */
[--C-:B------:R-:W-:Y:S01]  /*15340*/  HADD2.F32 R20, -RZ, R7.reuse.H0_H0 ;  /* 0x20000007ff147230 */ /* 0x100fe20000004100 */
[----:B------:R-:W-:Y:S01]  /*15350*/  F2FP.SATFINITE.E4M3.F32.PACK_AB_MERGE_C R25, R26, R25, R27 ;  /* 0x000000191a19723e */ /* 0x000fe2000480701b */
[----:B------:R-:W-:Y:S01]  /*15360*/  HADD2.F32 R38, -RZ, R6.H1_H1 ;  /* 0x30000006ff267230 */ /* 0x000fe20000004100 */
[----:B------:R-:W-:Y:S01]  /*15370*/  F2FP.SATFINITE.E4M3.F32.PACK_AB_MERGE_C R48, R48, R51, RZ ;  /* 0x000000333030723e */ /* 0x000fe200048070ff */
[----:B------:R-:W-:Y:S02]  /*15380*/  HADD2.F32 R7, -RZ, R7.H1_H1 ;  /* 0x30000007ff077230 */ /* 0x000fe40000004100 */
[C---:B------:R-:W-:Y:S01]  /*15390*/  FMUL.FTZ R41, R20.reuse, R39 ;  /* 0x0000002714297220 */ /* 0x040fe20000410000 */
[--C-:B------:R-:W-:Y:S02]  /*153a0*/  HADD2.F32 R6, -RZ, R4.reuse.H0_H0 ;  /* 0x20000004ff067230 */ /* 0x100fe40000004100 */
[----:B------:R-:W-:Y:S01]  /*153b0*/  FMUL.FTZ R20, R20, R37 ;  /* 0x0000002514147220 */ /* 0x000fe20000410000 */
[----:B------:R-:W-:-:S02]  /*153c0*/  HADD2.F32 R4, -RZ, R4.H1_H1 ;  /* 0x30000004ff047230 */ /* 0x000fc40000004100 */
[C---:B------:R-:W-:Y:S01]  /*153d0*/  FMUL.FTZ R43, R7.reuse, R38 ;  /* 0x00000026072b7220 */ /* 0x040fe20000410000 */
[-C--:B------:R-:W-:Y:S01]  /*153e0*/  FMUL.FTZ R7, R7, R36.reuse ;  /* 0x0000002407077220 */ /* 0x080fe20000410000 */
[C---:B------:R-:W-:Y:S01]  /*153f0*/  FFMA.FTZ R41, R6.reuse, R37, -R41 ;  /* 0x0000002506297223 */ /* 0x040fe20000010829 */
[----:B------:R-:W-:Y:S01]  /*15400*/  FFMA.FTZ R20, R6, R39, R20 ;  /* 0x0000002706147223 */ /* 0x000fe20000010014 */
[C---:B------:R-:W-:Y:S01]  /*15410*/  FFMA.FTZ R6, R4.reuse, R36, -R43 ;  /* 0x0000002404067223 */ /* 0x040fe2000001082b */
[----:B------:R-:W-:Y:S01]  /*15420*/  FFMA.FTZ R37, R4, R38, R7 ;  /* 0x0000002604257223 */ /* 0x000fe20000010007 */
[----:B------:R-:W-:Y:S02]  /*15430*/  F2FP.SATFINITE.E4M3.F32.PACK_AB_MERGE_C R7, R66, R57, RZ ;  /* 0x000000394207723e */ /* 0x000fe400048070ff */
[----:B------:R-:W-:Y:S02]  /*15440*/  F2FP.SATFINITE.E4M3.F32.PACK_AB_MERGE_C R4, R53, R50, RZ ;  /* 0x000000323504723e */ /* 0x000fe400048070ff */
[----:B------:R-:W-:-:S02]  /*15450*/  F2FP.SATFINITE.E4M3.F32.PACK_AB_MERGE_C R40, R55, R40, RZ ;  /* 0x000000283728723e */ /* 0x000fc400048070ff */
[----:B------:R-:W-:Y:S02]  /*15460*/  F2FP.SATFINITE.E4M3.F32.PACK_AB_MERGE_C R7, R62, R63, R7 ;  /* 0x0000003f3e07723e */ /* 0x000fe40004807007 */
[----:B------:R-:W-:Y:S02]  /*15470*/  F2FP.SATFINITE.E4M3.F32.PACK_AB_MERGE_C R4, R46, R45, R4 ;  /* 0x0000002d2e04723e */ /* 0x000fe40004807004 */
[----:B------:R-:W-:Y:S02]  /*15480*/  F2FP.SATFINITE.E4M3.F32.PACK_AB_MERGE_C R6, R6, R41, R48 ;  /* 0x000000290606723e */ /* 0x000fe40004807030 */
[----:B------:R-:W-:Y:S02]  /*15490*/  F2FP.SATFINITE.E4M3.F32.PACK_AB_MERGE_C R27, R64, R61, R65 ;  /* 0x0000003d401b723e */ /* 0x000fe40004807041 */
[----:B------:R-:W-:Y:S01]  /*154a0*/  F2FP.SATFINITE.E4M3.F32.PACK_AB_MERGE_C R24, R47, R42, R49 ;  /* 0x0000002a2f18723e */ /* 0x000fe20004807031 */
[----:B------:R1:W-:Y:S01]  /*154b0*/  STS.128 [R67+0x14400], R4 ;  /* 0x0144000443007388 */ /* 0x0003e20000000c00 */
[----:B------:R-:W-:-:S05]  /*154c0*/  F2FP.SATFINITE.E4M3.F32.PACK_AB_MERGE_C R26, R37, R20, R40 ;  /* 0x00000014251a723e */ /* 0x000fca0004807028 */
[----:B------:R1:W-:Y:S02]  /*154d0*/  STS.128 [R0+0x14400], R24 ;  /* 0x0144001800007388 */ /* 0x0003e40000000c00 */
.L_x_580:
[----:B------:R-:W-:Y:S05]  /*154e0*/  BSYNC B1 ;  /* 0x0000000000017941 */ /* 0x000fea0003800000 */
.L_x_579:
[----:B------:R-:W-:Y:S04]  /*154f0*/  BSSY B1, `(.L_x_581) ;  /* 0x0000101000017945 */ /* 0x000fe80003800000 */
[----:B------:R-:W-:Y:S05]  /*15500*/  @P1 BRA `(.L_x_582) ;  /* 0x0000000c00fc1947 */ /* 0x000fea0003800000 */
[----:B------:R-:W3:Y:S01]  /*15510*/  LDL R61, [R1+0x20] ;  /* 0x00002000013d7983 */ /* 0x000ee20000100800 */
[----:B-1---5:R-:W-:Y:S02]  /*15520*/  SHF.R.U32.HI R0, RZ, 0x8, R28 ;  /* 0x00000008ff007819 */ /* 0x022fe4000001161c */
[----:B------:R-:W-:Y:S02]  /*15530*/  LOP3.LUT R5, R28, 0xff, RZ, 0xc0, !PT ;  /* 0x000000ff1c057812 */ /* 0x000fe400078ec0ff */
[----:B------:R-:W-:Y:S02]  /*15540*/  LOP3.LUT R4, R0, 0xff, RZ, 0xc0, !PT ;  /* 0x000000ff00047812 */ /* 0x000fe400078ec0ff */
[----:B------:R-:W-:Y:S02]  /*15550*/  LEA.HI R0, R3, R173, RZ, 0x1c ;  /* 0x000000ad03007211 */ /* 0x000fe400078fe0ff */
[----:B----4-:R-:W-:Y:S02]  /*15560*/  PRMT R37, R4, 0x7604, R5 ;  /* 0x0000760404257816 */ /* 0x010fe40000000005 */
[----:B------:R-:W-:-:S02]  /*15570*/  SHF.R.S32.HI R5, RZ, 0x1f, R0 ;  /* 0x0000001fff057819 */ /* 0x000fc40000011400 */
[----:B------:R-:W-:Y:S02]  /*15580*/  SHF.R.U32.HI R20, RZ, 0x8, R31 ;  /* 0x00000008ff147819 */ /* 0x000fe4000001161f */
[----:B------:R-:W-:Y:S01]  /*15590*/  LEA.HI R4, R5, R0, RZ, 0x2 ;  /* 0x0000000005047211 */ /* 0x000fe200078f10ff */
[----:B------:R-:W-:Y:S01]  /*155a0*/  IMAD.SHL.U32 R5, R0, 0x10, RZ ;  /* 0x0000001000057824 */ /* 0x000fe200078e00ff */
[----:B0-----:R-:W-:Y:S02]  /*155b0*/  LOP3.LUT R21, R31, 0xff, RZ, 0xc0, !PT ;  /* 0x000000ff1f157812 */ /* 0x001fe400078ec0ff */
[----:B------:R-:W-:Y:S02]  /*155c0*/  SHF.L.U32 R4, R4, 0xb, RZ ;  /* 0x0000000b04047819 */ /* 0x000fe400000006ff */
[----:B------:R-:W-:Y:S02]  /*155d0*/  LOP3.LUT R0, R208, 0x30, R5, 0xf8, !PT ;  /* 0x00000030d0007812 */ /* 0x000fe400078ef805 */
[----:B------:R-:W-:-:S02]  /*155e0*/  LOP3.LUT R20, R20, 0xff, RZ, 0xc0, !PT ;  /* 0x000000ff14147812 */ /* 0x000fc400078ec0ff */
[----:B------:R-:W-:Y:S02]  /*155f0*/  SHF.R.U32.HI R24, RZ, 0x8, R8 ;  /* 0x00000008ff187819 */ /* 0x000fe40000011608 */
[----:B------:R-:W-:Y:S02]  /*15600*/  LOP3.LUT R0, R0, R209, RZ, 0x3c, !PT ;  /* 0x000000d100007212 */ /* 0x000fe400078e3cff */
[----:B------:R-:W-:Y:S02]  /*15610*/  LOP3.LUT R5, R4, 0xffffe000, RZ, 0xc0, !PT ;  /* 0xffffe00004057812 */ /* 0x000fe400078ec0ff */
[----:B------:R-:W-:Y:S02]  /*15620*/  PRMT R41, R20, 0x7604, R21 ;  /* 0x0000760414297816 */ /* 0x000fe40000000015 */
[----:B------:R-:W-:Y:S02]  /*15630*/  SHF.R.U32.HI R6, RZ, 0x8, R29 ;  /* 0x00000008ff067819 */ /* 0x000fe4000001161d */
[----:B------:R-:W-:-:S02]  /*15640*/  LOP3.LUT R25, R8, 0xff, RZ, 0xc0, !PT ;  /* 0x000000ff08197812 */ /* 0x000fc400078ec0ff */
[----:B------:R-:W-:Y:S02]  /*15650*/  LOP3.LUT R24, R24, 0xff, RZ, 0xc0, !PT ;  /* 0x000000ff18187812 */ /* 0x000fe400078ec0ff */
[----:B------:R-:W-:Y:S02]  /*15660*/  IADD3 R21, R0, R210, R5 ;  /* 0x000000d200157210 */ /* 0x000fe40007ffe005 */
[----:B------:R-:W-:Y:S02]  /*15670*/  SHF.R.U32.HI R0, RZ, 0x8, R9 ;  /* 0x00000008ff007819 */ /* 0x000fe40000011609 */
[----:B------:R-:W-:Y:S02]  /*15680*/  LOP3.LUT R7, R29, 0xff, RZ, 0xc0, !PT ;  /* 0x000000ff1d077812 */ /* 0x000fe400078ec0ff */
[----:B------:R-:W-:Y:S02]  /*15690*/  LOP3.LUT R6, R6, 0xff, RZ, 0xc0, !PT ;  /* 0x000000ff06067812 */ /* 0x000fe400078ec0ff */
[----:B------:R-:W-:-:S02]  /*156a0*/  PRMT R45, R24, 0x7604, R25 ;  /* 0x00007604182d7816 */ /* 0x000fc40000000019 */
[----:B------:R-:W-:Y:S02]  /*156b0*/  LOP3.LUT R25, R9, 0xff, RZ, 0xc0, !PT ;  /* 0x000000ff09197812 */ /* 0x000fe400078ec0ff */
[----:B------:R-:W-:Y:S02]  /*156c0*/  SHF.R.U32.HI R24, RZ, 0x8, R11 ;  /* 0x00000008ff187819 */ /* 0x000fe4000001160b */
[----:B------:R-:W-:Y:S02]  /*156d0*/  LOP3.LUT R0, R0, 0xff, RZ, 0xc0, !PT ;  /* 0x000000ff00007812 */ /* 0x000fe400078ec0ff */
[----:B------:R-:W-:Y:S02]  /*156e0*/  SHF.R.U32.HI R20, RZ, 0x8, R10 ;  /* 0x00000008ff147819 */ /* 0x000fe4000001160a */
[----:B------:R-:W-:Y:S02]  /*156f0*/  PRMT R36, R6, 0x7604, R7 ;  /* 0x0000760406247816 */ /* 0x000fe40000000007 */
[----:B------:R-:W-:-:S02]  /*15700*/  SHF.R.U32.HI R6, RZ, 0x8, R30 ;  /* 0x00000008ff067819 */ /* 0x000fc4000001161e */
[----:B------:R-:W-:Y:S02]  /*15710*/  LOP3.LUT R27, R10, 0xff, RZ, 0xc0, !PT ;  /* 0x000000ff0a1b7812 */ /* 0x000fe400078ec0ff */
[----:B------:R-:W-:Y:S02]  /*15720*/  LOP3.LUT R24, R24, 0xff, RZ, 0xc0, !PT ;  /* 0x000000ff18187812 */ /* 0x000fe400078ec0ff */
[----:B------:R-:W-:Y:S01]  /*15730*/  PRMT R49, R0, 0x7604, R25 ;  /* 0x0000760400317816 */ /* 0x000fe20000000019 */
[----:B------:R-:W-:Y:S01]  /*15740*/  IMAD.IADD R0, R18, 0x1, R21 ;  /* 0x0000000112007824 */ /* 0x000fe200078e0215 */
[----:B------:R-:W-:Y:S02]  /*15750*/  LOP3.LUT R20, R20, 0xff, RZ, 0xc0, !PT ;  /* 0x000000ff14147812 */ /* 0x000fe400078ec0ff */
[----:B------:R-:W-:Y:S02]  /*15760*/  LOP3.LUT R43, R11, 0xff, RZ, 0xc0, !PT ;  /* 0x000000ff0b2b7812 */ /* 0x000fe400078ec0ff */
[----:B------:R-:W-:-:S02]  /*15770*/  LOP3.LUT R7, R30, 0xff, RZ, 0xc0, !PT ;  /* 0x000000ff1e077812 */ /* 0x000fc400078ec0ff */
[----:B------:R-:W-:Y:S02]  /*15780*/  LOP3.LUT R6, R6, 0xff, RZ, 0xc0, !PT ;  /* 0x000000ff06067812 */ /* 0x000fe400078ec0ff */
[----:B------:R-:W-:Y:S02]  /*15790*/  PRMT R51, R20, 0x7604, R27 ;  /* 0x0000760414337816 */ /* 0x000fe4000000001b */
[----:B------:R-:W-:Y:S02]  /*157a0*/  PRMT R53, R24, 0x7604, R43 ;  /* 0x0000760418357816 */ /* 0x000fe4000000002b */
[----:B------:R-:W0:Y:S01]  /*157b0*/  LDS.128 R24, [R0+0x14400] ;  /* 0x0144000000187984 */ /* 0x000e220000000c00 */
[----:B--2---:R-:W-:Y:S02]  /*157c0*/  PRMT R39, R6, 0x7604, R7 ;  /* 0x0000760406277816 */ /* 0x004fe40000000007 */
[----:B------:R-:W-:Y:S02]  /*157d0*/  SHF.R.U32.HI R21, RZ, 0x10, R29 ;  /* 0x00000010ff157819 */ /* 0x000fe4000001161d */
[----:B------:R-:W-:-:S02]  /*157e0*/  SHF.R.U32.HI R20, RZ, 0x10, R28 ;  /* 0x00000010ff147819 */ /* 0x000fc4000001161c */
[----:B------:R-:W-:Y:S02]  /*157f0*/  LOP3.LUT R21, R21, 0xff, RZ, 0xc0, !PT ;  /* 0x000000ff15157812 */ /* 0x000fe400078ec0ff */
[----:B------:R-:W-:Y:S02]  /*15800*/  SHF.R.U32.HI R38, RZ, 0x10, R30 ;  /* 0x00000010ff267819 */ /* 0x000fe4000001161e */
[----:B------:R-:W-:Y:S02]  /*15810*/  PRMT R21, R21, 0x7054, R36 ;  /* 0x0000705415157816 */ /* 0x000fe40000000024 */
[----:B------:R-:W-:Y:S02]  /*15820*/  SHF.R.U32.HI R36, RZ, 0x10, R9 ;  /* 0x00000010ff247819 */ /* 0x000fe40000011609 */
[----:B------:R-:W-:Y:S02]  /*15830*/  LOP3.LUT R20, R20, 0xff, RZ, 0xc0, !PT ;  /* 0x000000ff14147812 */ /* 0x000fe400078ec0ff */
[----:B------:R-:W-:-:S02]  /*15840*/  LOP3.LUT R38, R38, 0xff, RZ, 0xc0, !PT ;  /* 0x000000ff26267812 */ /* 0x000fc400078ec0ff */
[----:B------:R-:W-:Y:S02]  /*15850*/  LOP3.LUT R36, R36, 0xff, RZ, 0xc0, !PT ;  /* 0x000000ff24247812 */ /* 0x000fe400078ec0ff */
[----:B------:R-:W-:Y:S02]  /*15860*/  PRMT R37, R20, 0x7054, R37 ;  /* 0x0000705414257816 */ /* 0x000fe40000000025 */
[----:B------:R-:W-:Y:S02]  /*15870*/  SHF.R.U32.HI R40, RZ, 0x10, R31 ;  /* 0x00000010ff287819 */ /* 0x000fe4000001161f */
[----:B------:R-:W-:Y:S02]  /*15880*/  PRMT R39, R38, 0x7054, R39 ;  /* 0x0000705426277816 */ /* 0x000fe40000000027 */
[----:B------:R-:W-:Y:S02]  /*15890*/  SHF.R.U32.HI R20, RZ, 0x10, R8 ;  /* 0x00000010ff147819 */ /* 0x000fe40000011608 */
[----:B------:R-:W-:-:S02]  /*158a0*/  SHF.R.U32.HI R38, RZ, 0x10, R10 ;  /* 0x00000010ff267819 */ /* 0x000fc4000001160a */
[----:B------:R-:W-:Y:S02]  /*158b0*/  PRMT R49, R36, 0x7054, R49 ;  /* 0x0000705424317816 */ /* 0x000fe40000000031 */
[----:B------:R-:W-:Y:S02]  /*158c0*/  LOP3.LUT R40, R40, 0xff, RZ, 0xc0, !PT ;  /* 0x000000ff28287812 */ /* 0x000fe400078ec0ff */
[----:B------:R-:W-:Y:S02]  /*158d0*/  LOP3.LUT R20, R20, 0xff, RZ, 0xc0, !PT ;  /* 0x000000ff14147812 */ /* 0x000fe400078ec0ff */
[----:B------:R-:W-:Y:S02]  /*158e0*/  LOP3.LUT R38, R38, 0xff, RZ, 0xc0, !PT ;  /* 0x000000ff26267812 */ /* 0x000fe400078ec0ff */
[----:B------:R-:W-:Y:S02]  /*158f0*/  LOP3.LUT R49, R49, 0xff000000, R9, 0xf8, !PT ;  /* 0xff00000031317812 */ /* 0x000fe400078ef809 */
[----:B------:R-:W-:-:S02]  /*15900*/  PRMT R43, R40, 0x7054, R41 ;  /* 0x00007054282b7816 */ /* 0x000fc40000000029 */
[----:B------:R-:W-:Y:S02]  /*15910*/  PRMT R47, R20, 0x7054, R45 ;  /* 0x00007054142f7816 */ /* 0x000fe4000000002d */
[----:B------:R-:W-:Y:S02]  /*15920*/  PRMT R51, R38, 0x7054, R51 ;  /* 0x0000705426337816 */ /* 0x000fe40000000033 */
[----:B------:R-:W-:Y:S02]  /*15930*/  LOP3.LUT R41, R21, 0xff000000, R29, 0xf8, !PT ;  /* 0xff00000015297812 */ /* 0x000fe400078ef81d */
[----:B------:R-:W-:Y:S02]  /*15940*/  F2FP.F16.E4M3.UNPACK_B R48, R49 ;  /* 0x00000031ff30723e */ /* 0x000fe400020006ff */
[----:B0-----:R-:W-:Y:S02]  /*15950*/  F2FP.F16.E4M3.UNPACK_B R36, R25 ;  /* 0x00000019ff24723e */ /* 0x001fe400020006ff */
[----:B------:R-:W-:Y:S01]  /*15960*/  SHF.R.U32.HI R40, RZ, 0x10, R11 ;  /* 0x00000010ff287819 */ /* 0x000fe2000001160b */
[----:B------:R-:W-:Y:S01]  /*15970*/  HADD2.F32 R50, -RZ, R48.H0_H0 ;  /* 0x20000030ff327230 */ /* 0x000fe20000004100 */
[----:B------:R-:W-:-:S02]  /*15980*/  LOP3.LUT R47, R47, 0xff000000, R8, 0xf8, !PT ;  /* 0xff0000002f2f7812 */ /* 0x000fc400078ef808 */
[----:B------:R-:W-:Y:S01]  /*15990*/  LOP3.LUT R8, R51, 0xff000000, R10, 0xf8, !PT ;  /* 0xff00000033087812 */ /* 0x000fe200078ef80a */
[----:B------:R-:W-:Y:S01]  /*159a0*/  HADD2.F32 R51, -RZ, R48.H1_H1 ;  /* 0x30000030ff337230 */ /* 0x000fe20000004100 */
[----:B------:R-:W-:Y:S02]  /*159b0*/  F2FP.F16.E4M3.UNPACK_B R42, R41 ;  /* 0x00000029ff2a723e */ /* 0x000fe400020006ff */
[----:B------:R-:W-:Y:S02]  /*159c0*/  LOP3.LUT R40, R40, 0xff, RZ, 0xc0, !PT ;  /* 0x000000ff28287812 */ /* 0x000fe400078ec0ff */
[----:B------:R-:W-:Y:S01]  /*159d0*/  LOP3.LUT R20, R39, 0xff000000, R30, 0xf8, !PT ;  /* 0xff00000027147812 */ /* 0x000fe200078ef81e */
[--C-:B------:R-:W-:Y:S01]  /*159e0*/  HADD2.F32 R46, -RZ, R42.reuse.H0_H0 ;  /* 0x2000002aff2e7230 */ /* 0x100fe20000004100 */
[----:B------:R-:W-:Y:S01]  /*159f0*/  LOP3.LUT R45, R43, 0xff000000, R31, 0xf8, !PT ;  /* 0xff0000002b2d7812 */ /* 0x000fe200078ef81f */
[----:B------:R-:W-:Y:S01]  /*15a00*/  HADD2.F32 R43, -RZ, R42.H1_H1 ;  /* 0x3000002aff2b7230 */ /* 0x000fe20000004100 */
[----:B------:R-:W-:-:S02]  /*15a10*/  F2FP.F16.E4M3.UNPACK_B R38, R27 ;  /* 0x0000001bff26723e */ /* 0x000fc400020006ff */
[----:B------:R-:W-:Y:S02]  /*15a20*/  F2FP.F16.E4M3.UNPACK_B R39, R27.H1 ;  /* 0x0000001bff27723e */ /* 0x000fe400030006ff */
[----:B------:R-:W-:Y:S02]  /*15a30*/  PRMT R53, R40, 0x7054, R53 ;  /* 0x0000705428357816 */ /* 0x000fe40000000035 */
[-C--:B------:R-:W-:Y:S02]  /*15a40*/  F2FP.F16.E4M3.UNPACK_B R27, R24.reuse ;  /* 0x00000018ff1b723e */ /* 0x080fe400020006ff */
[----:B------:R-:W-:Y:S02]  /*15a50*/  F2FP.F16.E4M3.UNPACK_B R31, R24.H1 ;  /* 0x00000018ff1f723e */ /* 0x000fe400030006ff */
[----:B------:R-:W-:Y:S02]  /*15a60*/  LOP3.LUT R40, R37, 0xff000000, R28, 0xf8, !PT ;  /* 0xff00000025287812 */ /* 0x000fe400078ef81c */
[----:B------:R-:W-:-:S02]  /*15a70*/  F2FP.F16.E4M3.UNPACK_B R37, R25.H1 ;  /* 0x00000019ff25723e */ /* 0x000fc400030006ff */
[----:B------:R-:W-:Y:S02]  /*15a80*/  F2FP.F16.E4M3.UNPACK_B R49, R49.H1 ;  /* 0x00000031ff31723e */ /* 0x000fe400030006ff */
[----:B------:R-:W-:Y:S02]  /*15a90*/  F2FP.F16.E4M3.UNPACK_B R41, R41.H1 ;  /* 0x00000029ff29723e */ /* 0x000fe400030006ff */
[----:B------:R-:W-:-:S03]  /*15aa0*/  LOP3.LUT R53, R53, 0xff000000, R11, 0xf8, !PT ;  /* 0xff00000035357812 */ /* 0x000fc600078ef80b */
[----:B------:R-:W-:Y:S01]  /*15ab0*/  HADD2.F32 R42, -RZ, R41.H0_H0 ;  /* 0x20000029ff2a7230 */ /* 0x000fe20000004100 */
[----:B---3--:R-:W0:Y:S02]  /*15ac0*/  LDS.128 R4, [R61+0x14400] ;  /* 0x014400003d047984 */ /* 0x008e240000000c00 */
[-C--:B0-----:R-:W-:Y:S02]  /*15ad0*/  F2FP.F16.E4M3.UNPACK_B R10, R5.reuse ;  /* 0x00000005ff0a723e */ /* 0x081fe400020006ff */
[----:B------:R-:W-:Y:S01]  /*15ae0*/  F2FP.F16.E4M3.UNPACK_B R21, R5.H1 ;  /* 0x00000005ff15723e */ /* 0x000fe200030006ff */
[----:B------:R-:W-:Y:S01]  /*15af0*/  HADD2.F32 R5, -RZ, R36.H0_H0 ;  /* 0x20000024ff057230 */ /* 0x000fe20000004100 */
[-C--:B------:R-:W-:Y:S01]  /*15b00*/  F2FP.F16.E4M3.UNPACK_B R29, R7.reuse ;  /* 0x00000007ff1d723e */ /* 0x080fe200020006ff */
[----:B------:R-:W-:Y:S01]  /*15b10*/  HADD2.F32 R9, -RZ, R10.H0_H0 ;  /* 0x2000000aff097230 */ /* 0x000fe20000004100 */
[----:B------:R-:W-:Y:S01]  /*15b20*/  F2FP.F16.E4M3.UNPACK_B R30, R7.H1 ;  /* 0x00000007ff1e723e */ /* 0x000fe200030006ff */
[----:B------:R-:W-:-:S02]  /*15b30*/  HADD2.F32 R36, -RZ, R36.H1_H1 ;  /* 0x30000024ff247230 */ /* 0x000fc40000004100 */
[C---:B------:R-:W-:Y:S01]  /*15b40*/  FMUL.FTZ R24, R5.reuse, R50 ;  /* 0x0000003205187220 */ /* 0x040fe20000410000 */
[----:B------:R-:W-:Y:S01]  /*15b50*/  FMUL.FTZ R25, R5, R46 ;  /* 0x0000002e05197220 */ /* 0x000fe20000410000 */
[----:B------:R-:W-:Y:S02]  /*15b60*/  F2FP.F16.E4M3.UNPACK_B R11, R4.H1 ;  /* 0x00000004ff0b723e */ /* 0x000fe400030006ff */
[C---:B------:R-:W-:Y:S01]  /*15b70*/  FFMA.FTZ R5, R9.reuse, R46, -R24 ;  /* 0x0000002e09057223 */ /* 0x040fe20000010818 */
[----:B------:R-:W-:Y:S02]  /*15b80*/  HADD2.F32 R24, -RZ, R10.H1_H1 ;  /* 0x3000000aff187230 */ /* 0x000fe40000004100 */
[----:B------:R-:W-:Y:S01]  /*15b90*/  FFMA.FTZ R9, R9, R50, R25 ;  /* 0x0000003209097223 */ /* 0x000fe20000010019 */
[----:B------:R-:W-:Y:S02]  /*15ba0*/  HADD2.F32 R46, -RZ, R49.H0_H0 ;  /* 0x20000031ff2e7230 */ /* 0x000fe40000004100 */
[----:B------:R-:W-:Y:S01]  /*15bb0*/  FMUL.FTZ R55, R36, R51 ;  /* 0x0000003324377220 */ /* 0x000fe20000410000 */
[----:B------:R-:W-:-:S02]  /*15bc0*/  HADD2.F32 R10, -RZ, R37.H0_H0 ;  /* 0x20000025ff0a7230 */ /* 0x000fc40000004100 */
[-C--:B------:R-:W-:Y:S01]  /*15bd0*/  FMUL.FTZ R36, R36, R43.reuse ;  /* 0x0000002b24247220 */ /* 0x080fe20000410000 */
[----:B------:R-:W-:Y:S01]  /*15be0*/  HADD2.F32 R25, -RZ, R21.H0_H0 ;  /* 0x20000015ff197230 */ /* 0x000fe20000004100 */
[----:B------:R-:W-:Y:S01]  /*15bf0*/  F2FP.F16.E4M3.UNPACK_B R7, R4 ;  /* 0x00000004ff07723e */ /* 0x000fe200020006ff */
[----:B------:R-:W-:Y:S02]  /*15c00*/  HADD2.F32 R37, -RZ, R37.H1_H1 ;  /* 0x30000025ff257230 */ /* 0x000fe40000004100 */
[C---:B------:R-:W-:Y:S01]  /*15c10*/  FMUL.FTZ R48, R10.reuse, R46 ;  /* 0x0000002e0a307220 */ /* 0x040fe20000410000 */
[-C--:B------:R-:W-:Y:S01]  /*15c20*/  FMUL.FTZ R57, R10, R42.reuse ;  /* 0x0000002a0a397220 */ /* 0x080fe20000410000 */
[C---:B------:R-:W-:Y:S01]  /*15c30*/  FFMA.FTZ R10, R24.reuse, R43, -R55 ;  /* 0x0000002b180a7223 */ /* 0x040fe20000010837 */
[----:B------:R-:W-:Y:S01]  /*15c40*/  FFMA.FTZ R24, R24, R51, R36 ;  /* 0x0000003318187223 */ /* 0x000fe20000010024 */
[C---:B------:R-:W-:Y:S01]  /*15c50*/  FFMA.FTZ R51, R25.reuse, R42, -R48 ;  /* 0x0000002a19337223 */ /* 0x040fe20000010830 */
[----:B------:R-:W-:Y:S01]  /*15c60*/  HADD2.F32 R42, -RZ, R41.H1_H1 ;  /* 0x30000029ff2a7230 */ /* 0x000fe20000004100 */
[----:B------:R-:W-:Y:S01]  /*15c70*/  F2FP.F16.E4M3.UNPACK_B R48, R53 ;  /* 0x00000035ff30723e */ /* 0x000fe200020006ff */
[----:B------:R-:W-:Y:S01]  /*15c80*/  FFMA.FTZ R57, R25, R46, R57 ;  /* 0x0000002e19397223 */ /* 0x000fe20000010039 */
[----:B------:R-:W-:Y:S01]  /*15c90*/  F2FP.F16.E4M3.UNPACK_B R41, R45 ;  /* 0x0000002dff29723e */ /* 0x000fe200020006ff */
[----:B------:R-:W-:Y:S01]  /*15ca0*/  HADD2.F32 R46, -RZ, R49.H1_H1 ;  /* 0x30000031ff2e7230 */ /* 0x000fe20000004100 */
[----:B------:R-:W-:Y:S01]  /*15cb0*/  F2FP.F16.E4M3.UNPACK_B R53, R53.H1 ;  /* 0x00000035ff35723e */ /* 0x000fe200030006ff */
        /* <DEDUP_REMOVED lines=10> */
[----:B------:R-:W-:-:S02]  /*15d60*/  HADD2.F32 R41, -RZ, R41.H1_H1 ;  /* 0x30000029ff297230 */ /* 0x000fc40000004100 */
[----:B------:R-:W-:Y:S01]  /*15d70*/  FFMA.FTZ R52, R21, R42, -R50 ;  /* 0x0000002a15347223 */ /* 0x000fe20000010832 */
[----:B------:R-:W-:Y:S02]  /*15d80*/  HADD2.F32 R38, -RZ, R38.H1_H1 ;  /* 0x30000026ff267230 */ /* 0x000fe40000004100 */
[C---:B------:R-:W-:Y:S01]  /*15d90*/  FFMA.FTZ R56, R25.reuse, R43, -R56 ;  /* 0x0000002b19387223 */ /* 0x040fe20000010838 */
[----:B------:R-:W-:Y:S02]  /*15da0*/  HADD2.F32 R48, -RZ, R48.H1_H1 ;  /* 0x30000030ff307230 */ /* 0x000fe40000004100 */
[----:B------:R-:W-:Y:S01]  /*15db0*/  FFMA.FTZ R49, R25, R49, R36 ;  /* 0x0000003119317223 */ /* 0x000fe20000010024 */
[----:B------:R-:W-:Y:S01]  /*15dc0*/  FFMA.FTZ R54, R21, R46, R37 ;  /* 0x0000002e15367223 */ /* 0x000fe20000010025 */
[----:B------:R-:W-:Y:S02]  /*15dd0*/  HADD2.F32 R29, -RZ, R29.H1_H1 ;  /* 0x3000001dff1d7230 */ /* 0x000fe40000004100 */
[----:B------:R-:W-:Y:S01]  /*15de0*/  FMUL.FTZ R37, R38, R41 ;  /* 0x0000002926257220 */ /* 0x000fe20000410000 */
[----:B------:R-:W-:-:S02]  /*15df0*/  HADD2.F32 R42, -RZ, R53.H0_H0 ;  /* 0x20000035ff2a7230 */ /* 0x000fc40000004100 */
[-C--:B------:R-:W-:Y:S01]  /*15e00*/  FMUL.FTZ R46, R38, R48.reuse ;  /* 0x00000030262e7220 */ /* 0x080fe20000410000 */
[----:B------:R-:W-:Y:S02]  /*15e10*/  HADD2.F32 R25, -RZ, R39.H0_H0 ;  /* 0x20000027ff197230 */ /* 0x000fe40000004100 */
[C---:B------:R-:W-:Y:S01]  /*15e20*/  FFMA.FTZ R58, R29.reuse, R48, R37 ;  /* 0x000000301d3a7223 */ /* 0x040fe20000010025 */
[----:B------:R-:W-:Y:S02]  /*15e30*/  HADD2.F32 R36, -RZ, R45.H0_H0 ;  /* 0x2000002dff247230 */ /* 0x000fe40000004100 */
[----:B------:R-:W-:Y:S01]  /*15e40*/  FFMA.FTZ R55, R29, R41, -R46 ;  /* 0x000000291d377223 */ /* 0x000fe2000001082e */
[----:B------:R-:W-:Y:S02]  /*15e50*/  HADD2.F32 R21, -RZ, R30.H0_H0 ;  /* 0x2000001eff157230 */ /* 0x000fe40000004100 */
[C---:B------:R-:W-:Y:S01]  /*15e60*/  FMUL.FTZ R38, R25.reuse, R42 ;  /* 0x0000002a19267220 */ /* 0x040fe20000410000 */
[----:B------:R-:W-:Y:S01]  /*15e70*/  F2FP.F16.E4M3.UNPACK_B R37, R47.H1 ;  /* 0x0000002fff25723e */ /* 0x000fe200030006ff */
[----:B------:R-:W-:Y:S01]  /*15e80*/  FMUL.FTZ R25, R25, R36 ;  /* 0x0000002419197220 */ /* 0x000fe20000410000 */
[----:B------:R-:W-:Y:S01]  /*15e90*/  F2FP.F16.E4M3.UNPACK_B R29, R40.H1 ;  /* 0x00000028ff1d723e */ /* 0x000fe200030006ff */
[----:B------:R-:W-:Y:S01]  /*15ea0*/  FFMA.FTZ R59, R21, R36, -R38 ;  /* 0x00000024153b7223 */ /* 0x000fe20000010826 */
[----:B------:R-:W-:-:S02]  /*15eb0*/  HADD2.F32 R53, -RZ, R53.H1_H1 ;  /* 0x30000035ff357230 */ /* 0x000fc40000004100 */
[----:B------:R-:W-:Y:S01]  /*15ec0*/  FFMA.FTZ R60, R21, R42, R25 ;  /* 0x0000002a153c7223 */ /* 0x000fe20000010019 */
[----:B------:R-:W-:Y:S01]  /*15ed0*/  HADD2.F32 R39, -RZ, R39.H1_H1 ;  /* 0x30000027ff277230 */ /* 0x000fe20000004100 */
[----:B------:R-:W-:Y:S01]  /*15ee0*/  F2FP.F16.E4M3.UNPACK_B R47, R47 ;  /* 0x0000002fff2f723e */ /* 0x000fe200020006ff */
[----:B------:R-:W-:Y:S01]  /*15ef0*/  HADD2.F32 R38, -RZ, R37.H0_H0 ;  /* 0x20000025ff267230 */ /* 0x000fe20000004100 */
[----:B------:R-:W-:Y:S01]  /*15f00*/  F2FP.F16.E4M3.UNPACK_B R40, R40 ;  /* 0x00000028ff28723e */ /* 0x000fe200020006ff */
[----:B------:R-:W-:Y:S02]  /*15f10*/  HADD2.F32 R25, -RZ, R31.H0_H0 ;  /* 0x2000001fff197230 */ /* 0x000fe40000004100 */
[----:B------:R-:W-:Y:S01]  /*15f20*/  FMUL.FTZ R41, R39, R53 ;  /* 0x0000003527297220 */ /* 0x000fe20000410000 */
[----:B------:R-:W-:Y:S01]  /*15f30*/  HADD2.F32 R36, -RZ, R29.H0_H0 ;  /* 0x2000001dff247230 */ /* 0x000fe20000004100 */
[----:B------:R-:W-:Y:S01]  /*15f40*/  F2FP.F16.E4M3.UNPACK_B R4, R6 ;  /* 0x00000006ff04723e */ /* 0x000fe200020006ff */
[----:B------:R-:W-:-:S02]  /*15f50*/  HADD2.F32 R45, -RZ, R45.H1_H1 ;  /* 0x3000002dff2d7230 */ /* 0x000fc40000004100 */
[C---:B------:R-:W-:Y:S01]  /*15f60*/  FMUL.FTZ R42, R25.reuse, R38 ;  /* 0x00000026192a7220 */ /* 0x040fe20000410000 */
[----:B------:R-:W-:Y:S02]  /*15f70*/  HADD2.F32 R30, -RZ, R30.H1_H1 ;  /* 0x3000001eff1e7230 */ /* 0x000fe40000004100 */
[----:B------:R-:W-:Y:S01]  /*15f80*/  FMUL.FTZ R25, R25, R36 ;  /* 0x0000002419197220 */ /* 0x000fe20000410000 */
[----:B------:R-:W-:Y:S02]  /*15f90*/  HADD2.F32 R21, -RZ, R11.H0_H0 ;  /* 0x2000000bff157230 */ /* 0x000fe40000004100 */
[-C--:B------:R-:W-:Y:S01]  /*15fa0*/  FMUL.FTZ R46, R39, R45.reuse ;  /* 0x0000002d272e7220 */ /* 0x080fe20000410000 */
[----:B------:R-:W-:Y:S02]  /*15fb0*/  HADD2.F32 R31, -RZ, R31.H1_H1 ;  /* 0x3000001fff1f7230 */ /* 0x000fe40000004100 */
[----:B------:R-:W-:Y:S01]  /*15fc0*/  FFMA.FTZ R62, R30, R45, -R41 ;  /* 0x0000002d1e3e7223 */ /* 0x000fe20000010829 */
[----:B------:R-:W-:-:S02]  /*15fd0*/  HADD2.F32 R11, -RZ, R11.H1_H1 ;  /* 0x3000000bff0b7230 */ /* 0x000fc40000004100 */
[C---:B------:R-:W-:Y:S01]  /*15fe0*/  FFMA.FTZ R41, R21.reuse, R38, R25 ;  /* 0x0000002615297223 */ /* 0x040fe20000010019 */
[----:B------:R-:W-:Y:S01]  /*15ff0*/  FFMA.FTZ R53, R30, R53, R46 ;  /* 0x000000351e357223 */ /* 0x000fe2000001002e */
[----:B------:R-:W-:Y:S02]  /*16000*/  HADD2.F32 R38, -RZ, R37.H1_H1 ;  /* 0x30000025ff267230 */ /* 0x000fe40000004100 */
[----:B------:R-:W-:Y:S01]  /*16010*/  FFMA.FTZ R39, R21, R36, -R42 ;  /* 0x0000002415277223 */ /* 0x000fe2000001082a */
[----:B------:R-:W-:Y:S01]  /*16020*/  HADD2.F32 R30, -RZ, R29.H1_H1 ;  /* 0x3000001dff1e7230 */ /* 0x000fe20000004100 */
[----:B------:R-:W-:Y:S01]  /*16030*/  F2FP.F16.E4M3.UNPACK_B R28, R6.H1 ;  /* 0x00000006ff1c723e */ /* 0x000fe200030006ff */
[----:B------:R-:W-:Y:S02]  /*16040*/  HADD2.F32 R36, -RZ, R47.H0_H0 ;  /* 0x2000002fff247230 */ /* 0x000fe40000004100 */
[----:B------:R-:W-:Y:S01]  /*16050*/  FMUL.FTZ R42, R31, R38 ;  /* 0x000000261f2a7220 */ /* 0x000fe20000410000 */
[----:B------:R-:W-:-:S02]  /*16060*/  HADD2.F32 R21, -RZ, R27.H0_H0 ;  /* 0x2000001bff157230 */ /* 0x000fc40000004100 */
[-C--:B------:R-:W-:Y:S01]  /*16070*/  FMUL.FTZ R31, R31, R30.reuse ;  /* 0x0000001e1f1f7220 */ /* 0x080fe20000410000 */
[----:B------:R-:W-:Y:S02]  /*16080*/  HADD2.F32 R27, -RZ, R27.H1_H1 ;  /* 0x3000001bff1b7230 */ /* 0x000fe40000004100 */
[C---:B------:R-:W-:Y:S01]  /*16090*/  FFMA.FTZ R48, R11.reuse, R30, -R42 ;  /* 0x0000001e0b307223 */ /* 0x040fe2000001082a */
[--C-:B------:R-:W-:Y:S02]  /*160a0*/  HADD2.F32 R30, -RZ, R40.reuse.H0_H0 ;  /* 0x20000028ff1e7230 */ /* 0x100fe40000004100 */
[----:B------:R-:W-:Y:S01]  /*160b0*/  FFMA.FTZ R50, R11, R38, R31 ;  /* 0x000000260b327223 */ /* 0x000fe2000001001f */
[----:B------:R-:W-:Y:S02]  /*160c0*/  HADD2.F32 R11, -RZ, R7.H0_H0 ;  /* 0x20000007ff0b7230 */ /* 0x000fe40000004100 */
[----:B------:R-:W-:Y:S01]  /*160d0*/  FMUL.FTZ R42, R21, R36 ;  /* 0x00000024152a7220 */ /* 0x000fe20000410000 */
[----:B------:R-:W-:Y:S01]  /*160e0*/  HADD2.F32 R38, -RZ, R47.H1_H1 ;  /* 0x3000002fff267230 */ /* 0x000fe20000004100 */
[----:B------:R-:W-:Y:S01]  /*160f0*/  F2FP.F16.E4M3.UNPACK_B R6, R26 ;  /* 0x0000001aff06723e */ /* 0x000fe200020006ff */
[----:B------:R-:W-:-:S02]  /*16100*/  HADD2.F32 R40, -RZ, R40.H1_H1 ;  /* 0x30000028ff287230 */ /* 0x000fc40000004100 */
[-C--:B------:R-:W-:Y:S01]  /*16110*/  FMUL.FTZ R46, R21, R30.reuse ;  /* 0x0000001e152e7220 */ /* 0x080fe20000410000 */
[----:B------:R-:W-:Y:S01]  /*16120*/  FFMA.FTZ R42, R11, R30, -R42 ;  /* 0x0000001e0b2a7223 */ /* 0x000fe2000001082a */
[----:B------:R-:W-:Y:S01]  /*16130*/  HADD2.F32 R7, -RZ, R7.H1_H1 ;  /* 0x30000007ff077230 */ /* 0x000fe20000004100 */
[----:B------:R-:W-:Y:S01]  /*16140*/  F2FP.F16.E4M3.UNPACK_B R26, R26.H1 ;  /* 0x0000001aff1a723e */ /* 0x000fe200030006ff */
[C---:B------:R-:W-:Y:S01]  /*16150*/  FMUL.FTZ R30, R27.reuse, R38 ;  /* 0x000000261b1e7220 */ /* 0x040fe20000410000 */
[----:B------:R-:W-:Y:S01]  /*16160*/  F2FP.F16.E4M3.UNPACK_B R25, R8.H1 ;  /* 0x00000008ff19723e */ /* 0x000fe200030006ff */
[----:B------:R-:W-:Y:S01]  /*16170*/  FMUL.FTZ R29, R27, R40 ;  /* 0x000000281b1d7220 */ /* 0x000fe20000410000 */
[----:B------:R-:W-:Y:S01]  /*16180*/  F2FP.F16.E4M3.UNPACK_B R21, R20.H1 ;  /* 0x00000014ff15723e */ /* 0x000fe200030006ff */
[----:B------:R-:W-:Y:S01]  /*16190*/  FFMA.FTZ R46, R11, R36, R46 ;  /* 0x000000240b2e7223 */ /* 0x000fe2000001002e */
[----:B------:R-:W-:Y:S01]  /*161a0*/  FFMA.FTZ R27, R7, R40, -R30 ;  /* 0x00000028071b7223 */ /* 0x000fe2000001081e */
[----:B------:R-:W-:-:S02]  /*161b0*/  HADD2.F32 R36, -RZ, R25.H0_H0 ;  /* 0x20000019ff247230 */ /* 0x000fc40000004100 */
[----:B------:R-:W-:Y:S01]  /*161c0*/  FFMA.FTZ R29, R7, R38, R29 ;  /* 0x00000026071d7223 */ /* 0x000fe2000001001d */
[--C-:B------:R-:W-:Y:S01]  /*161d0*/  HADD2.F32 R11, -RZ, R26.reuse.H0_H0 ;  /* 0x2000001aff0b7230 */ /* 0x100fe20000004100 */
[----:B------:R-:W-:Y:S01]  /*161e0*/  F2FP.F16.E4M3.UNPACK_B R20, R20 ;  /* 0x00000014ff14723e */ /* 0x000fe200020006ff */
[----:B------:R-:W-:Y:S01]  /*161f0*/  HADD2.F32 R30, -RZ, R21.H0_H0 ;  /* 0x20000015ff1e7230 */ /* 0x000fe20000004100 */
[----:B------:R-:W-:Y:S01]  /*16200*/  F2FP.F16.E4M3.UNPACK_B R8, R8 ;  /* 0x00000008ff08723e */ /* 0x000fe200020006ff */
[----:B------:R-:W-:Y:S02]  /*16210*/  HADD2.F32 R25, -RZ, R25.H1_H1 ;  /* 0x30000019ff197230 */ /* 0x000fe40000004100 */
[C---:B------:R-:W-:Y:S01]  /*16220*/  FMUL.FTZ R38, R11.reuse, R36 ;  /* 0x000000240b267220 */ /* 0x040fe20000410000 */
[----:B------:R-:W-:Y:S02]  /*16230*/  HADD2.F32 R26, -RZ, R26.H1_H1 ;  /* 0x3000001aff1a7230 */ /* 0x000fe40000004100 */
[----:B------:R-:W-:Y:S01]  /*16240*/  FMUL.FTZ R40, R11, R30 ;  /* 0x0000001e0b287220 */ /* 0x000fe20000410000 */
[----:B------:R-:W-:Y:S01]  /*16250*/  HADD2.F32 R21, -RZ, R21.H1_H1 ;  /* 0x30000015ff157230 */ /* 0x000fe20000004100 */
[----:B------:R-:W-:Y:S01]  /*16260*/  F2FP.SATFINITE.E4M3.F32.PACK_AB_MERGE_C R51, R52, R51, RZ ;  /* 0x000000333433723e */ /* 0x000fe200048070ff */
[----:B------:R-:W-:-:S02]  /*16270*/  HADD2.F32 R7, -RZ, R28.H0_H0 ;  /* 0x2000001cff077230 */ /* 0x000fc40000004100 */
[C---:B------:R-:W-:Y:S01]  /*16280*/  FMUL.FTZ R11, R26.reuse, R25 ;  /* 0x000000191a0b7220 */ /* 0x040fe20000410000 */
[----:B------:R-:W-:Y:S02]  /*16290*/  HADD2.F32 R28, -RZ, R28.H1_H1 ;  /* 0x3000001cff1c7230 */ /* 0x000fe40000004100 */
[----:B------:R-:W-:Y:S01]  /*162a0*/  FMUL.FTZ R26, R26, R21 ;  /* 0x000000151a1a7220 */ /* 0x000fe20000410000 */
[----:B------:R-:W-:Y:S01]  /*162b0*/  F2FP.SATFINITE.E4M3.F32.PACK_AB_MERGE_C R54, R54, R57, RZ ;  /* 0x000000393636723e */ /* 0x000fe200048070ff */
[C---:B------:R-:W-:Y:S01]  /*162c0*/  FFMA.FTZ R38, R7.reuse, R30, -R38 ;  /* 0x0000001e07267223 */ /* 0x040fe20000010826 */
[----:B------:R-:W-:Y:S01]  /*162d0*/  FFMA.FTZ R40, R7, R36, R40 ;  /* 0x0000002407287223 */ /* 0x000fe20000010028 */
[C---:B------:R-:W-:Y:S01]  /*162e0*/  FFMA.FTZ R43, R28.reuse, R21, -R11 ;  /* 0x000000151c2b7223 */ /* 0x040fe2000001080b */
[----:B------:R-:W-:Y:S01]  /*162f0*/  FFMA.FTZ R45, R28, R25, R26 ;  /* 0x000000191c2d7223 */ /* 0x000fe2000001001a */
[--C-:B------:R-:W-:Y:S01]  /*16300*/  HADD2.F32 R11, -RZ, R20.reuse.H0_H0 ;  /* 0x20000014ff0b7230 */ /* 0x100fe20000004100 */
[----:B------:R-:W-:Y:S01]  /*16310*/  F2FP.SATFINITE.E4M3.F32.PACK_AB_MERGE_C R5, R10, R5, R51 ;  /* 0x000000050a05723e */ /* 0x000fe20004807033 */
[----:B------:R-:W-:Y:S01]  /*16320*/  HADD2.F32 R21, -RZ, R20.H1_H1 ;  /* 0x30000014ff157230 */ /* 0x000fe20000004100 */
[----:B------:R-:W-:Y:S01]  /*16330*/  F2FP.SATFINITE.E4M3.F32.PACK_AB_MERGE_C R38, R43, R38, RZ ;  /* 0x000000262b26723e */ /* 0x000fe200048070ff */
[----:B------:R-:W-:Y:S01]  /*16340*/  HADD2.F32 R20, -RZ, R8.H0_H0 ;  /* 0x20000008ff147230 */ /* 0x000fe20000004100 */
[----:B------:R-:W-:Y:S01]  /*16350*/  F2FP.SATFINITE.E4M3.F32.PACK_AB_MERGE_C R40, R45, R40, RZ ;  /* 0x000000282d28723e */ /* 0x000fe200048070ff */
[----:B------:R-:W-:Y:S01]  /*16360*/  HADD2.F32 R7, -RZ, R6.H0_H0 ;  /* 0x20000006ff077230 */ /* 0x000fe20000004100 */
[----:B------:R-:W-:Y:S01]  /*16370*/  F2FP.SATFINITE.E4M3.F32.PACK_AB_MERGE_C R9, R24, R9, R54 ;  /* 0x000000091809723e */ /* 0x000fe20004807036 */
[----:B------:R-:W-:-:S02]  /*16380*/  HADD2.F32 R25, -RZ, R8.H1_H1 ;  /* 0x30000008ff197230 */ /* 0x000fc40000004100 */
[----:B------:R-:W-:Y:S02]  /*16390*/  HADD2.F32 R8, -RZ, R6.H1_H1 ;  /* 0x30000006ff087230 */ /* 0x000fe40000004100 */
[CC--:B------:R-:W-:Y:S01]  /*163a0*/  FMUL.FTZ R31, R7.reuse, R20.reuse ;  /* 0x00000014071f7220 */ /* 0x0c0fe20000410000 */
[--C-:B------:R-:W-:Y:S02]  /*163b0*/  HADD2.F32 R6, -RZ, R4.reuse.H0_H0 ;  /* 0x20000004ff067230 */ /* 0x100fe40000004100 */
[----:B------:R-:W-:Y:S01]  /*163c0*/  FMUL.FTZ R7, R7, R11 ;  /* 0x0000000b07077220 */ /* 0x000fe20000410000 */
[----:B------:R-:W-:Y:S02]  /*163d0*/  HADD2.F32 R4, -RZ, R4.H1_H1 ;  /* 0x30000004ff047230 */ /* 0x000fe40000004100 */
[C---:B------:R-:W-:Y:S01]  /*163e0*/  FMUL.FTZ R37, R8.reuse, R25 ;  /* 0x0000001908257220 */ /* 0x040fe20000410000 */
[----:B------:R-:W-:Y:S01]  /*163f0*/  FMUL.FTZ R8, R8, R21 ;  /* 0x0000001508087220 */ /* 0x000fe20000410000 */
        /* <DEDUP_REMOVED lines=11> */
[----:B------:R-:W-:Y:S02]  /*164b0*/  F2FP.SATFINITE.E4M3.F32.PACK_AB_MERGE_C R11, R58, R49, R11 ;  /* 0x000000313a0b723e */ /* 0x000fe4000480700b */
[----:B------:R-:W-:Y:S01]  /*164c0*/  F2FP.SATFINITE.E4M3.F32.PACK_AB_MERGE_C R8, R29, R46, R8 ;  /* 0x0000002e1d08723e */ /* 0x000fe20004807008 */
[----:B------:R3:W-:Y:S01]  /*164d0*/  STS.128 [R61+0x14400], R4 ;  /* 0x014400043d007388 */ /* 0x0007e20000000c00 */
[----:B------:R-:W-:-:S05]  /*164e0*/  F2FP.SATFINITE.E4M3.F32.PACK_AB_MERGE_C R10, R25, R20, R40 ;  /* 0x00000014190a723e */ /* 0x000fca0004807028 */
[----:B------:R3:W-:Y:S02]  /*164f0*/  STS.128 [R0+0x14400], R8 ;  /* 0x0144000800007388 */ /* 0x0007e40000000c00 */
.L_x_582:
[----:B------:R-:W-:Y:S05]  /*16500*/  BSYNC B1 ;  /* 0x0000000000017941 */ /* 0x000fea0003800000 */
.L_x_581:
[----:B------:R-:W-:Y:S05]  /*16510*/  @P2 BRA `(.L_x_563) ;  /* 0x0000000c00dc2947 */ /* 0x000fea0003800000 */
[----:B------:R-:W4:Y:S01]  /*16520*/  LDL R49, [R1+0x1c] ;  /* 0x00001c0001317983 */ /* 0x000f220000100800 */
[----:B-1-3-5:R-:W-:Y:S02]  /*16530*/  SHF.R.U32.HI R4, RZ, 0x8, R32 ;  /* 0x00000008ff047819 */ /* 0x02afe40000011620 */
[----:B------:R-:W-:Y:S02]  /*16540*/  LOP3.LUT R0, R32, 0xff, RZ, 0xc0, !PT ;  /* 0x000000ff20007812 */ /* 0x000fe400078ec0ff */
[----:B------:R-:W-:Y:S02]  /*16550*/  SHF.R.U32.HI R8, RZ, 0x8, R34 ;  /* 0x00000008ff087819 */ /* 0x000fe40000011622 */
[----:B------:R-:W-:Y:S02]  /*16560*/  LOP3.LUT R5, R4, 0xff, RZ, 0xc0, !PT ;  /* 0x000000ff04057812 */ /* 0x000fe400078ec0ff */
[----:B------:R-:W-:Y:S02]  /*16570*/  LEA.HI R3, R3, R174, RZ, 0x1c ;  /* 0x000000ae03037211 */ /* 0x000fe400078fe0ff */
[----:B------:R-:W-:-:S02]  /*16580*/  LOP3.LUT R4, R34, 0xff, RZ, 0xc0, !PT ;  /* 0x000000ff22047812 */ /* 0x000fc400078ec0ff */
[----:B------:R-:W-:Y:S02]  /*16590*/  LOP3.LUT R9, R8, 0xff, RZ, 0xc0, !PT ;  /* 0x000000ff08097812 */ /* 0x000fe400078ec0ff */
[----:B0-----:R-:W-:Y:S02]  /*165a0*/  PRMT R21, R5, 0x7604, R0 ;  /* 0x0000760405157816 */ /* 0x001fe40000000000 */
[----:B------:R-:W-:Y:S02]  /*165b0*/  SHF.R.S32.HI R0, RZ, 0x1f, R3 ;  /* 0x0000001fff007819 */ /* 0x000fe40000011403 */
[----:B------:R-:W-:Y:S02]  /*165c0*/  PRMT R25, R9, 0x7604, R4 ;  /* 0x0000760409197816 */ /* 0x000fe40000000004 */
[----:B------:R-:W-:Y:S01]  /*165d0*/  LEA.HI R4, R0, R3, RZ, 0x2 ;  /* 0x0000000300047211 */ /* 0x000fe200078f10ff */
[----:B------:R-:W-:Y:S01]  /*165e0*/  IMAD.SHL.U32 R3, R3, 0x10, RZ ;  /* 0x0000001003037824 */ /* 0x000fe200078e00ff */
[----:B------:R-:W-:-:S02]  /*165f0*/  SHF.R.U32.HI R7, RZ, 0x8, R33 ;  /* 0x00000008ff077819 */ /* 0x000fc40000011621 */
[----:B------:R-:W-:Y:S01]  /*16600*/  LOP3.LUT R6, R33, 0xff, RZ, 0xc0, !PT ;  /* 0x000000ff21067812 */ /* 0x000fe200078ec0ff */
[----:B------:R-:W-:Y:S01]  /*16610*/  IMAD.SHL.U32 R4, R4, 0x800, RZ ;  /* 0x0000080004047824 */ /* 0x000fe200078e00ff */
[----:B------:R-:W-:Y:S02]  /*16620*/  LOP3.LUT R0, R208, 0x30, R3, 0xf8, !PT ;  /* 0x00000030d0007812 */ /* 0x000fe400078ef803 */
[----:B------:R-:W-:Y:S02]  /*16630*/  LOP3.LUT R7, R7, 0xff, RZ, 0xc0, !PT ;  /* 0x000000ff07077812 */ /* 0x000fe400078ec0ff */
[----:B------:R-:W-:Y:S02]  /*16640*/  SHF.R.U32.HI R8, RZ, 0x8, R12 ;  /* 0x00000008ff087819 */ /* 0x000fe4000001160c */
[----:B------:R-:W-:Y:S02]  /*16650*/  LOP3.LUT R0, R0, R209, RZ, 0x3c, !PT ;  /* 0x000000d100007212 */ /* 0x000fe400078e3cff */
[----:B------:R-:W-:-:S02]  /*16660*/  LOP3.LUT R3, R4, 0xffffe000, RZ, 0xc0, !PT ;  /* 0xffffe00004037812 */ /* 0x000fc400078ec0ff */
[----:B------:R-:W-:Y:S02]  /*16670*/  PRMT R20, R7, 0x7604, R6 ;  /* 0x0000760407147816 */ /* 0x000fe40000000006 */
[----:B------:R-:W-:Y:S02]  /*16680*/  SHF.R.U32.HI R6, RZ, 0x8, R35 ;  /* 0x00000008ff067819 */ /* 0x000fe40000011623 */
[----:B------:R-:W-:Y:S02]  /*16690*/  LOP3.LUT R7, R12, 0xff, RZ, 0xc0, !PT ;  /* 0x000000ff0c077812 */ /* 0x000fe400078ec0ff */
[----:B------:R-:W-:Y:S02]  /*166a0*/  LOP3.LUT R8, R8, 0xff, RZ, 0xc0, !PT ;  /* 0x000000ff08087812 */ /* 0x000fe400078ec0ff */
[----:B------:R-:W-:Y:S02]  /*166b0*/  IADD3 R3, R0, R210, R3 ;  /* 0x000000d200037210 */ /* 0x000fe40007ffe003 */
[----:B------:R-:W-:-:S02]  /*166c0*/  LOP3.LUT R5, R35, 0xff, RZ, 0xc0, !PT ;  /* 0x000000ff23057812 */ /* 0x000fc400078ec0ff */
[----:B------:R-:W-:Y:S02]  /*166d0*/  LOP3.LUT R6, R6, 0xff, RZ, 0xc0, !PT ;  /* 0x000000ff06067812 */ /* 0x000fe400078ec0ff */
[----:B------:R-:W-:Y:S02]  /*166e0*/  PRMT R29, R8, 0x7604, R7 ;  /* 0x00007604081d7816 */ /* 0x000fe40000000007 */
[----:B------:R-:W-:Y:S02]  /*166f0*/  SHF.R.U32.HI R8, RZ, 0x8, R13 ;  /* 0x00000008ff087819 */ /* 0x000fe4000001160d */
[----:B------:R-:W-:Y:S02]  /*16700*/  IADD3 R0, R18, R3, RZ ;  /* 0x0000000312007210 */ /* 0x000fe40007ffe0ff */
[----:B------:R-:W-:Y:S02]  /*16710*/  PRMT R24, R6, 0x7604, R5 ;  /* 0x0000760406187816 */ /* 0x000fe40000000005 */
[----:B------:R-:W-:-:S02]  /*16720*/  LOP3.LUT R3, R8, 0xff, RZ, 0xc0, !PT ;  /* 0x000000ff08037812 */ /* 0x000fc400078ec0ff */
[----:B------:R-:W0:Y:S01]  /*16730*/  LDS.128 R8, [R0+0x14400] ;  /* 0x0144000000087984 */ /* 0x000e220000000c00 */
[----:B------:R-:W-:Y:S02]  /*16740*/  SHF.R.U32.HI R31, RZ, 0x8, R15 ;  /* 0x00000008ff1f7819 */ /* 0x000fe4000001160f */
[----:B------:R-:W-:Y:S02]  /*16750*/  LOP3.LUT R26, R13, 0xff, RZ, 0xc0, !PT ;  /* 0x000000ff0d1a7812 */ /* 0x000fe400078ec0ff */
[----:B------:R-:W-:Y:S02]  /*16760*/  LOP3.LUT R30, R15, 0xff, RZ, 0xc0, !PT ;  /* 0x000000ff0f1e7812 */ /* 0x000fe400078ec0ff */
[----:B------:R-:W-:Y:S02]  /*16770*/  LOP3.LUT R31, R31, 0xff, RZ, 0xc0, !PT ;  /* 0x000000ff1f1f7812 */ /* 0x000fe400078ec0ff */
[----:B------:R-:W-:Y:S02]  /*16780*/  PRMT R26, R3, 0x7604, R26 ;  /* 0x00007604031a7816 */ /* 0x000fe4000000001a */
[----:B------:R-:W-:-:S02]  /*16790*/  SHF.R.U32.HI R3, RZ, 0x10, R33 ;  /* 0x00000010ff037819 */ /* 0x000fc40000011621 */
[----:B------:R-:W-:Y:S02]  /*167a0*/  PRMT R30, R31, 0x7604, R30 ;  /* 0x000076041f1e7816 */ /* 0x000fe4000000001e */
[----:B------:R-:W-:Y:S01]  /*167b0*/  SHF.R.U32.HI R28, RZ, 0x8, R14 ;  /* 0x00000008ff1c7819 */ /* 0x000fe2000001160e */
[----:B------:R-:W-:Y:S01]  /*167c0*/  IMAD.U32 R3, R3, 0x10000, RZ ;  /* 0x0001000003037824 */ /* 0x000fe200078e00ff */
[----:B------:R-:W-:Y:S02]  /*167d0*/  SHF.R.U32.HI R31, RZ, 0x10, R13 ;  /* 0x00000010ff1f7819 */ /* 0x000fe4000001160d */
[----:B------:R-:W-:Y:S02]  /*167e0*/  LOP3.LUT R27, R14, 0xff, RZ, 0xc0, !PT ;  /* 0x000000ff0e1b7812 */ /* 0x000fe400078ec0ff */
[----:B------:R-:W-:Y:S01]  /*167f0*/  LOP3.LUT R28, R28, 0xff, RZ, 0xc0, !PT ;  /* 0x000000ff1c1c7812 */ /* 0x000fe200078ec0ff */
[----:B------:R-:W-:Y:S01]  /*16800*/  IMAD.U32 R31, R31, 0x10000, RZ ;  /* 0x000100001f1f7824 */ /* 0x000fe200078e00ff */
[----:B--2---:R-:W-:-:S02]  /*16810*/  SHF.R.U32.HI R39, RZ, 0x10, R15 ;  /* 0x00000010ff277819 */ /* 0x004fc4000001160f */
[----:B------:R-:W-:Y:S02]  /*16820*/  LOP3.LUT R3, R20, 0xff0000, R3, 0xf8, !PT ;  /* 0x00ff000014037812 */ /* 0x000fe400078ef803 */
[----:B----4-:R-:W-:Y:S02]  /*16830*/  PRMT R37, R28, 0x7604, R27 ;  /* 0x000076041c257816 */ /* 0x010fe4000000001b */
[----:B------:R-:W-:Y:S02]  /*16840*/  SHF.R.U32.HI R27, RZ, 0x10, R35 ;  /* 0x00000010ff1b7819 */ /* 0x000fe40000011623 */
[----:B------:R-:W-:Y:S02]  /*16850*/  SHF.L.U32 R39, R39, 0x10, RZ ;  /* 0x0000001027277819 */ /* 0x000fe400000006ff */
[----:B------:R-:W-:Y:S01]  /*16860*/  LOP3.LUT R31, R26, 0xff0000, R31, 0xf8, !PT ;  /* 0x00ff00001a1f7812 */ /* 0x000fe200078ef81f */
[----:B------:R-:W-:Y:S01]  /*16870*/  IMAD.U32 R27, R27, 0x10000, RZ ;  /* 0x000100001b1b7824 */ /* 0x000fe200078e00ff */
        /* <DEDUP_REMOVED lines=12> */
[----:B------:R-:W-:-:S02]  /*16940*/  F2FP.F16.E4M3.UNPACK_B R39, R37 ;  /* 0x00000025ff27723e */ /* 0x000fc400020006ff */
[----:B------:R-:W-:Y:S02]  /*16950*/  LOP3.LUT R27, R24, 0xff0000, R27, 0xf8, !PT ;  /* 0x00ff0000181b7812 */ /* 0x000fe400078ef81b */
[----:B------:R-:W-:Y:S01]  /*16960*/  F2FP.F16.E4M3.UNPACK_B R34, R33 ;  /* 0x00000021ff22723e */ /* 0x000fe200020006ff */
[--C-:B------:R-:W-:Y:S01]  /*16970*/  HADD2.F32 R40, -RZ, R39.reuse.H0_H0 ;  /* 0x20000027ff287230 */ /* 0x100fe20000004100 */
[----:B------:R-:W-:Y:S01]  /*16980*/  LOP3.LUT R36, R27, 0xff000000, R35, 0xf8, !PT ;  /* 0xff0000001b247812 */ /* 0x000fe200078ef823 */
[----:B------:R-:W-:Y:S01]  /*16990*/  HADD2.F32 R39, -RZ, R39.H1_H1 ;  /* 0x30000027ff277230 */ /* 0x000fe20000004100 */
[----:B0-----:R-:W-:Y:S01]  /*169a0*/  F2FP.F16.E4M3.UNPACK_B R27, R9.H1 ;  /* 0x00000009ff1b723e */ /* 0x001fe200030006ff */
[----:B------:R-:W-:Y:S01]  /*169b0*/  HADD2.F32 R35, -RZ, R34.H0_H0 ;  /* 0x20000022ff237230 */ /* 0x000fe20000004100 */
[-C--:B------:R-:W-:Y:S02]  /*169c0*/  F2FP.F16.E4M3.UNPACK_B R28, R10.reuse ;  /* 0x0000000aff1c723e */ /* 0x080fe400020006ff */
[----:B------:R-:W-:-:S02]  /*169d0*/  F2FP.F16.E4M3.UNPACK_B R29, R10.H1 ;  /* 0x0000000aff1d723e */ /* 0x000fc400030006ff */
[----:B------:R-:W-:Y:S02]  /*169e0*/  F2FP.F16.E4M3.UNPACK_B R10, R37.H1 ;  /* 0x00000025ff0a723e */ /* 0x000fe400030006ff */
[----:B------:R-:W-:Y:S02]  /*169f0*/  F2FP.F16.E4M3.UNPACK_B R33, R33.H1 ;  /* 0x00000021ff21723e */ /* 0x000fe400030006ff */
[-C--:B------:R-:W-:Y:S02]  /*16a00*/  F2FP.F16.E4M3.UNPACK_B R30, R11.reuse ;  /* 0x0000000bff1e723e */ /* 0x080fe400020006ff */
[----:B------:R-:W-:Y:S01]  /*16a10*/  F2FP.F16.E4M3.UNPACK_B R31, R11.H1 ;  /* 0x0000000bff1f723e */ /* 0x000fe200030006ff */
[----:B------:R-:W-:Y:S01]  /*16a20*/  HADD2.F32 R37, -RZ, R33.H0_H0 ;  /* 0x20000021ff257230 */ /* 0x000fe20000004100 */
[-C--:B------:R-:W-:Y:S02]  /*16a30*/  F2FP.F16.E4M3.UNPACK_B R11, R8.reuse ;  /* 0x00000008ff0b723e */ /* 0x080fe400020006ff */
[----:B------:R-:W-:Y:S01]  /*16a40*/  F2FP.F16.E4M3.UNPACK_B R26, R8.H1 ;  /* 0x00000008ff1a723e */ /* 0x000fe200030006ff */
[----:B------:R-:W0:Y:S02]  /*16a50*/  LDS.128 R4, [R49+0x14400] ;  /* 0x0144000031047984 */ /* 0x000e240000000c00 */
[----:B0-----:R-:W-:-:S02]  /*16a60*/  F2FP.F16.E4M3.UNPACK_B R3, R6 ;  /* 0x00000006ff03723e */ /* 0x001fc400020006ff */
[----:B------:R-:W-:Y:S02]  /*16a70*/  F2FP.F16.E4M3.UNPACK_B R21, R6.H1 ;  /* 0x00000006ff15723e */ /* 0x000fe400030006ff */
[----:B------:R-:W-:Y:S02]  /*16a80*/  F2FP.F16.E4M3.UNPACK_B R6, R9 ;  /* 0x00000009ff06723e */ /* 0x000fe400020006ff */
[-C--:B------:R-:W-:Y:S02]  /*16a90*/  F2FP.F16.E4M3.UNPACK_B R14, R5.reuse ;  /* 0x00000005ff0e723e */ /* 0x080fe400020006ff */
[----:B------:R-:W-:Y:S01]  /*16aa0*/  F2FP.F16.E4M3.UNPACK_B R15, R5.H1 ;  /* 0x00000005ff0f723e */ /* 0x000fe200030006ff */
[--C-:B------:R-:W-:Y:S01]  /*16ab0*/  HADD2.F32 R5, -RZ, R6.reuse.H0_H0 ;  /* 0x20000006ff057230 */ /* 0x100fe20000004100 */
[-C--:B------:R-:W-:Y:S01]  /*16ac0*/  F2FP.F16.E4M3.UNPACK_B R24, R7.reuse ;  /* 0x00000007ff18723e */ /* 0x080fe200020006ff */
[----:B------:R-:W-:Y:S01]  /*16ad0*/  HADD2.F32 R6, -RZ, R6.H1_H1 ;  /* 0x30000006ff067230 */ /* 0x000fe20000004100 */
[----:B------:R-:W-:Y:S01]  /*16ae0*/  F2FP.F16.E4M3.UNPACK_B R25, R7.H1 ;  /* 0x00000007ff19723e */ /* 0x000fe200030006ff */
[----:B------:R-:W-:Y:S01]  /*16af0*/  HADD2.F32 R8, -RZ, R15.H0_H0 ;  /* 0x2000000fff087230 */ /* 0x000fe20000004100 */
[----:B------:R-:W-:Y:S01]  /*16b00*/  F2FP.F16.E4M3.UNPACK_B R7, R4 ;  /* 0x00000004ff07723e */ /* 0x000fe200020006ff */
[----:B------:R-:W-:Y:S01]  /*16b10*/  FMUL.FTZ R9, R5, R40 ;  /* 0x0000002805097220 */ /* 0x000fe20000410000 */
[----:B------:R-:W-:Y:S01]  /*16b20*/  F2FP.F16.E4M3.UNPACK_B R13, R4.H1 ;  /* 0x00000004ff0d723e */ /* 0x000fe200030006ff */
[----:B------:R-:W-:-:S02]  /*16b30*/  HADD2.F32 R4, -RZ, R14.H0_H0 ;  /* 0x2000000eff047230 */ /* 0x000fc40000004100 */
[----:B------:R-:W-:Y:S01]  /*16b40*/  FMUL.FTZ R41, R5, R35 ;  /* 0x0000002305297220 */ /* 0x000fe20000410000 */
[----:B------:R-:W-:Y:S02]  /*16b50*/  HADD2.F32 R14, -RZ, R14.H1_H1 ;  /* 0x3000000eff0e7230 */ /* 0x000fe40000004100 */
[----:B------:R-:W-:Y:S01]  /*16b60*/  FMUL.FTZ R43, R6, R39 ;  /* 0x00000027062b7220 */ /* 0x000fe20000410000 */
[----:B------:R-:W-:Y:S02]  /*16b70*/  HADD2.F32 R15, -RZ, R15.H1_H1 ;  /* 0x3000000fff0f7230 */ /* 0x000fe40000004100 */
[C---:B------:R-:W-:Y:S01]  /*16b80*/  FFMA.FTZ R5, R4.reuse, R35, -R9 ;  /* 0x0000002304057223 */ /* 0x040fe20000010809 */
[----:B------:R-:W-:Y:S01]  /*16b90*/  FFMA.FTZ R9, R4, R40, R41 ;  /* 0x0000002804097223 */ /* 0x000fe20000010029 */
[----:B------:R-:W-:Y:S02]  /*16ba0*/  HADD2.F32 R35, -RZ, R34.H1_H1 ;  /* 0x30000022ff237230 */ /* 0x000fe40000004100 */
[----:B------:R-:W-:-:S02]  /*16bb0*/  HADD2.F32 R41, -RZ, R10.H0_H0 ;  /* 0x2000000aff297230 */ /* 0x000fc40000004100 */
        /* <DEDUP_REMOVED lines=20> */
[----:B------:R-:W-:Y:S02]  /*16d00*/  HADD2.F32 R8, -RZ, R24.H0_H0 ;  /* 0x20000018ff087230 */ /* 0x000fe40000004100 */
[C---:B------:R-:W-:Y:S01]  /*16d10*/  FMUL.FTZ R43, R10.reuse, R39 ;  /* 0x000000270a2b7220 */ /* 0x040fe20000410000 */
[----:B------:R-:W-:Y:S02]  /*16d20*/  HADD2.F32 R37, -RZ, R37.H1_H1 ;  /* 0x30000025ff257230 */ /* 0x000fe40000004100 */
[----:B------:R-:W-:Y:S01]  /*16d30*/  FMUL.FTZ R10, R10, R35 ;  /* 0x000000230a0a7220 */ /* 0x000fe20000410000 */
[----:B------:R-:W-:-:S02]  /*16d40*/  HADD2.F32 R30, -RZ, R30.H1_H1 ;  /* 0x3000001eff1e7230 */ /* 0x000fc40000004100 */
[C---:B------:R-:W-:Y:S01]  /*16d50*/  FFMA.FTZ R34, R15.reuse, R34, R27 ;  /* 0x000000220f227223 */ /* 0x040fe2000001001b */
[----:B------:R-:W-:Y:S02]  /*16d60*/  HADD2.F32 R33, -RZ, R33.H1_H1 ;  /* 0x30000021ff217230 */ /* 0x000fe40000004100 */
[C---:B------:R-:W-:Y:S01]  /*16d70*/  FFMA.FTZ R43, R8.reuse, R35, -R43 ;  /* 0x00000023082b7223 */ /* 0x040fe2000001082b */
[----:B------:R-:W-:Y:S01]  /*16d80*/  FFMA.FTZ R39, R8, R39, R10 ;  /* 0x0000002708277223 */ /* 0x000fe2000001000a */
[----:B------:R-:W-:Y:S01]  /*16d90*/  FFMA.FTZ R40, R15, R14, -R40 ;  /* 0x0000000e0f287223 */ /* 0x000fe20000010828 */
[----:B------:R-:W-:Y:S02]  /*16da0*/  HADD2.F32 R24, -RZ, R24.H1_H1 ;  /* 0x30000018ff187230 */ /* 0x000fe40000004100 */
[C---:B------:R-:W-:Y:S01]  /*16db0*/  FMUL.FTZ R35, R30.reuse, R37 ;  /* 0x000000251e237220 */ /* 0x040fe20000410000 */
[----:B------:R-:W-:Y:S02]  /*16dc0*/  HADD2.F32 R27, -RZ, R42.H0_H0 ;  /* 0x2000002aff1b7230 */ /* 0x000fe40000004100 */
[----:B------:R-:W-:Y:S01]  /*16dd0*/  FMUL.FTZ R30, R30, R33 ;  /* 0x000000211e1e7220 */ /* 0x000fe20000410000 */
[----:B------:R-:W-:-:S02]  /*16de0*/  HADD2.F32 R10, -RZ, R31.H0_H0 ;  /* 0x2000001fff0a7230 */ /* 0x000fc40000004100 */
[C---:B------:R-:W-:Y:S01]  /*16df0*/  FFMA.FTZ R46, R24.reuse, R33, -R35 ;  /* 0x00000021182e7223 */ /* 0x040fe20000010823 */
[--C-:B------:R-:W-:Y:S02]  /*16e00*/  HADD2.F32 R15, -RZ, R36.reuse.H0_H0 ;  /* 0x20000024ff0f7230 */ /* 0x100fe40000004100 */
[----:B------:R-:W-:Y:S01]  /*16e10*/  FFMA.FTZ R48, R24, R37, R30 ;  /* 0x0000002518307223 */ /* 0x000fe2000001001e */
[----:B------:R-:W-:Y:S02]  /*16e20*/  HADD2.F32 R8, -RZ, R25.H0_H0 ;  /* 0x20000019ff087230 */ /* 0x000fe40000004100 */
[C---:B------:R-:W-:Y:S01]  /*16e30*/  FMUL.FTZ R47, R10.reuse, R27 ;  /* 0x0000001b0a2f7220 */ /* 0x040fe20000410000 */
[----:B------:R-:W-:Y:S01]  /*16e40*/  F2FP.F16.E4M3.UNPACK_B R24, R38.H1 ;  /* 0x00000026ff18723e */ /* 0x000fe200030006ff */
[----:B------:R-:W-:Y:S01]  /*16e50*/  FMUL.FTZ R10, R10, R15 ;  /* 0x0000000f0a0a7220 */ /* 0x000fe20000410000 */
[----:B------:R-:W-:Y:S01]  /*16e60*/  F2FP.F16.E4M3.UNPACK_B R14, R32.H1 ;  /* 0x00000020ff0e723e */ /* 0x000fe200030006ff */
[----:B------:R-:W-:-:S02]  /*16e70*/  HADD2.F32 R36, -RZ, R36.H1_H1 ;  /* 0x30000024ff247230 */ /* 0x000fc40000004100 */
[C---:B------:R-:W-:Y:S01]  /*16e80*/  FFMA.FTZ R47, R8.reuse, R15, -R47 ;  /* 0x0000000f082f7223 */ /* 0x040fe2000001082f */
[----:B------:R-:W-:Y:S01]  /*16e90*/  FFMA.FTZ R37, R8, R27, R10 ;  /* 0x0000001b08257223 */ /* 0x000fe2000001000a */
[----:B------:R-:W-:Y:S01]  /*16ea0*/  HADD2.F32 R42, -RZ, R42.H1_H1 ;  /* 0x3000002aff2a7230 */ /* 0x000fe20000004100 */
[----:B------:R-:W-:Y:S01]  /*16eb0*/  F2FP.F16.E4M3.UNPACK_B R38, R38 ;  /* 0x00000026ff26723e */ /* 0x000fe200020006ff */
[----:B------:R-:W-:Y:S01]  /*16ec0*/  HADD2.F32 R31, -RZ, R31.H1_H1 ;  /* 0x3000001fff1f7230 */ /* 0x000fe20000004100 */
[----:B------:R-:W-:Y:S01]  /*16ed0*/  F2FP.F16.E4M3.UNPACK_B R32, R32 ;  /* 0x00000020ff20723e */ /* 0x000fe200020006ff */
[----:B------:R-:W-:Y:S01]  /*16ee0*/  HADD2.F32 R27, -RZ, R24.H0_H0 ;  /* 0x20000018ff1b7230 */ /* 0x000fe20000004100 */
[----:B------:R-:W-:Y:S01]  /*16ef0*/  F2FP.SATFINITE.E4M3.F32.PACK_AB_MERGE_C R40, R40, R45, RZ ;  /* 0x0000002d2828723e */ /* 0x000fe200048070ff */
[----:B------:R-:W-:Y:S02]  /*16f00*/  HADD2.F32 R10, -RZ, R26.H0_H0 ;  /* 0x2000001aff0a7230 */ /* 0x000fe40000004100 */
[----:B------:R-:W-:Y:S01]  /*16f10*/  FMUL.FTZ R30, R31, R42 ;  /* 0x0000002a1f1e7220 */ /* 0x000fe20000410000 */
[----:B------:R-:W-:-:S02]  /*16f20*/  HADD2.F32 R15, -RZ, R14.H0_H0 ;  /* 0x2000000eff0f7230 */ /* 0x000fc40000004100 */
[-C--:B------:R-:W-:Y:S01]  /*16f30*/  FMUL.FTZ R33, R31, R36.reuse ;  /* 0x000000241f217220 */ /* 0x080fe20000410000 */
        /* <DEDUP_REMOVED lines=10> */
[----:B------:R-:W-:Y:S01]  /*16fe0*/  FFMA.FTZ R30, R8, R27, R10 ;  /* 0x0000001b081e7223 */ /* 0x000fe2000001000a */
[----:B------:R-:W-:Y:S02]  /*16ff0*/  HADD2.F32 R13, -RZ, R13.H1_H1 ;  /* 0x3000000dff0d7230 */ /* 0x000fe40000004100 */
        /* <DEDUP_REMOVED lines=8> */
[----:B------:R-:W-:Y:S01]  /*17080*/  F2FP.SATFINITE.E4M3.F32.PACK_AB_MERGE_C R5, R4, R5, R40 ;  /* 0x000000050405723e */ /* 0x000fe20004807028 */
        /* <DEDUP_REMOVED lines=11> */
[----:B------:R-:W-:Y:S01]  /*17140*/  FMUL.FTZ R11, R11, R32 ;  /* 0x000000200b0b7220 */ /* 0x000fe20000410000 */
[----:B------:R-:W-:Y:S01]  /*17150*/  F2FP.F16.E4M3.UNPACK_B R10, R20.H1 ;  /* 0x00000014ff0a723e */ /* 0x000fe200030006ff */
[----:B------:R-:W-:Y:S01]  /*17160*/  FFMA.FTZ R32, R7, R32, -R14 ;  /* 0x0000002007207223 */ /* 0x000fe2000001080e */
[----:B------:R-:W-:-:S02]  /*17170*/  HADD2.F32 R14, -RZ, R13.H0_H0 ;  /* 0x2000000dff0e7230 */ /* 0x000fc40000004100 */
[----:B------:R-:W-:Y:S01]  /*17180*/  FFMA.FTZ R38, R7, R38, R11 ;  /* 0x0000002607267223 */ /* 0x000fe2000001000b */
[----:B------:R-:W-:Y:S01]  /*17190*/  HADD2.F32 R8, -RZ, R29.H0_H0 ;  /* 0x2000001dff087230 */ /* 0x000fe20000004100 */
[----:B------:R-:W-:Y:S01]  /*171a0*/  F2FP.F16.E4M3.UNPACK_B R12, R12 ;  /* 0x0000000cff0c723e */ /* 0x000fe200020006ff */
[----:B------:R-:W-:Y:S01]  /*171b0*/  HADD2.F32 R11, -RZ, R10.H0_H0 ;  /* 0x2000000aff0b7230 */ /* 0x000fe20000004100 */
[----:B------:R-:W-:Y:S01]  /*171c0*/  F2FP.F16.E4M3.UNPACK_B R20, R20 ;  /* 0x00000014ff14723e */ /* 0x000fe200020006ff */
[----:B------:R-:W-:Y:S02]  /*171d0*/  HADD2.F32 R7, -RZ, R21.H0_H0 ;  /* 0x20000015ff077230 */ /* 0x000fe40000004100 */
[C---:B------:R-:W-:Y:S01]  /*171e0*/  FMUL.FTZ R36, R8.reuse, R14 ;  /* 0x0000000e08247220 */ /* 0x040fe20000410000 */
[----:B------:R-:W-:Y:S02]  /*171f0*/  HADD2.F32 R24, -RZ, R13.H1_H1 ;  /* 0x3000000dff187230 */ /* 0x000fe40000004100 */
[----:B------:R-:W-:Y:S01]  /*17200*/  FMUL.FTZ R8, R8, R11 ;  /* 0x0000000b08087220 */ /* 0x000fe20000410000 */
[----:B------:R-:W-:-:S02]  /*17210*/  HADD2.F32 R29, -RZ, R29.H1_H1 ;  /* 0x3000001dff1d7230 */ /* 0x000fc40000004100 */
[----:B------:R-:W-:Y:S01]  /*17220*/  FFMA.FTZ R36, R7, R11, -R36 ;  /* 0x0000000b07247223 */ /* 0x000fe20000010824 */
[----:B------:R-:W-:Y:S01]  /*17230*/  HADD2.F32 R10, -RZ, R10.H1_H1 ;  /* 0x3000000aff0a7230 */ /* 0x000fe20000004100 */
[----:B------:R-:W-:Y:S01]  /*17240*/  F2FP.SATFINITE.E4M3.F32.PACK_AB_MERGE_C R26, R26, R31, RZ ;  /* 0x0000001f1a1a723e */ /* 0x000fe200048070ff */
[----:B------:R-:W-:Y:S02]  /*17250*/  HADD2.F32 R21, -RZ, R21.H1_H1 ;  /* 0x30000015ff157230 */ /* 0x000fe40000004100 */
[C---:B------:R-:W-:Y:S01]  /*17260*/  FMUL.FTZ R42, R29.reuse, R24 ;  /* 0x000000181d2a7220 */ /* 0x040fe20000410000 */
[----:B------:R-:W-:Y:S01]  /*17270*/  F2FP.SATFINITE.E4M3.F32.PACK_AB_MERGE_C R9, R6, R9, R34 ;  /* 0x000000090609723e */ /* 0x000fe20004807022 */
[----:B------:R-:W-:Y:S01]  /*17280*/  FMUL.FTZ R11, R29, R10 ;  /* 0x0000000a1d0b7220 */ /* 0x000fe20000410000 */
[----:B------:R-:W-:Y:S01]  /*17290*/  FFMA.FTZ R29, R7, R14, R8 ;  /* 0x0000000e071d7223 */ /* 0x000fe20000010008 */
[----:B------:R-:W-:Y:S01]  /*172a0*/  FFMA.FTZ R35, R21, R10, -R42 ;  /* 0x0000000a15237223 */ /* 0x000fe2000001082a */
[----:B------:R-:W-:-:S02]  /*172b0*/  HADD2.F32 R8, -RZ, R28.H0_H0 ;  /* 0x2000001cff087230 */ /* 0x000fc40000004100 */
[----:B------:R-:W-:Y:S01]  /*172c0*/  FFMA.FTZ R42, R21, R24, R11 ;  /* 0x00000018152a7223 */ /* 0x000fe2000001000b */
[----:B------:R-:W-:Y:S01]  /*172d0*/  HADD2.F32 R11, -RZ, R12.H0_H0 ;  /* 0x2000000cff0b7230 */ /* 0x000fe20000004100 */
[----:B------:R-:W-:Y:S01]  /*172e0*/  F2FP.SATFINITE.E4M3.F32.PACK_AB_MERGE_C R4, R32, R25, R26 ;  /* 0x000000192004723e */ /* 0x000fe2000480701a */
[----:B------:R-:W-:Y:S01]  /*172f0*/  HADD2.F32 R10, -RZ, R20.H0_H0 ;  /* 0x20000014ff0a7230 */ /* 0x000fe20000004100 */
[----:B------:R-:W-:Y:S01]  /*17300*/  F2FP.SATFINITE.E4M3.F32.PACK_AB_MERGE_C R35, R35, R36, RZ ;  /* 0x000000242323723e */ /* 0x000fe200048070ff */
        /* <DEDUP_REMOVED lines=10> */
[C---:B------:R-:W-:Y:S01]  /*173b0*/  FFMA.FTZ R14, R7.reuse, R10, -R14 ;  /* 0x0000000a070e7223 */ /* 0x040fe2000001080e */
[----:B------:R-:W-:Y:S01]  /*173c0*/  FFMA.FTZ R10, R7, R11, R8 ;  /* 0x0000000b070a7223 */ /* 0x000fe20000010008 */
[C---:B------:R-:W-:Y:S01]  /*173d0*/  FFMA.FTZ R13, R3.reuse, R20, -R24 ;  /* 0x00000014030d7223 */ /* 0x040fe20000010818 */
[----:B------:R-:W-:Y:S01]  /*173e0*/  FFMA.FTZ R15, R3, R12, R15 ;  /* 0x0000000c030f7223 */ /* 0x000fe2000001000f */
[----:B------:R-:W-:Y:S02]  /*173f0*/  F2FP.SATFINITE.E4M3.F32.PACK_AB_MERGE_C R7, R50, R47, RZ ;  /* 0x0000002f3207723e */ /* 0x000fe400048070ff */
[----:B------:R-:W-:-:S02]  /*17400*/  F2FP.SATFINITE.E4M3.F32.PACK_AB_MERGE_C R11, R52, R37, RZ ;  /* 0x00000025340b723e */ /* 0x000fc400048070ff */
[----:B------:R-:W-:Y:S02]  /*17410*/  F2FP.SATFINITE.E4M3.F32.PACK_AB_MERGE_C R8, R33, R30, RZ ;  /* 0x0000001e2108723e */ /* 0x000fe400048070ff */
[----:B------:R-:W-:Y:S02]  /*17420*/  F2FP.SATFINITE.E4M3.F32.PACK_AB_MERGE_C R7, R46, R43, R7 ;  /* 0x0000002b2e07723e */ /* 0x000fe40004807007 */
[----:B------:R-:W-:Y:S02]  /*17430*/  F2FP.SATFINITE.E4M3.F32.PACK_AB_MERGE_C R6, R13, R14, R35 ;  /* 0x0000000e0d06723e */ /* 0x000fe40004807023 */
[----:B------:R-:W-:Y:S02]  /*17440*/  F2FP.SATFINITE.E4M3.F32.PACK_AB_MERGE_C R11, R48, R39, R11 ;  /* 0x00000027300b723e */ /* 0x000fe4000480700b */
[----:B------:R-:W-:Y:S01]  /*17450*/  F2FP.SATFINITE.E4M3.F32.PACK_AB_MERGE_C R8, R38, R27, R8 ;  /* 0x0000001b2608723e */ /* 0x000fe20004807008 */
[----:B------:R0:W-:Y:S01]  /*17460*/  STS.128 [R49+0x14400], R4 ;  /* 0x0144000431007388 */ /* 0x0001e20000000c00 */
[----:B------:R-:W-:-:S05]  /*17470*/  F2FP.SATFINITE.E4M3.F32.PACK_AB_MERGE_C R10, R15, R10, R29 ;  /* 0x0000000a0f0a723e */ /* 0x000fca000480701d */
[----:B------:R0:W-:Y:S02]  /*17480*/  STS.128 [R0+0x14400], R8 ;  /* 0x0144000800007388 */ /* 0x0001e40000000c00 */
.L_x_563:
[----:B------:R-:W-:Y:S05]  /*17490*/  BSYNC B0 ;  /* 0x0000000000007941 */ /* 0x000fea0003800000 */
.L_x_556:
[----:B------:R-:W-:Y:S01]  /*174a0*/  @!PT LDS RZ, [RZ] ;  /* 0x00000000fffff984 */ /* 0x000fe20000000800 */
[----:B------:R-:W-:Y:S01]  /*174b0*/  @!PT LDS RZ, [RZ] ;  /* 0x00000000fffff984 */ /* 0x000fe20000000800 */
[----:B------:R-:W-:Y:S01]  /*174c0*/  @!PT LDS RZ, [RZ] ;  /* 0x00000000fffff984 */ /* 0x000fe20000000800 */
[----:B------:R-:W-:Y:S01]  /*174d0*/  @!PT LDS RZ, [RZ] ;  /* 0x00000000fffff984 */ /* 0x000fe20000000800 */
[----:B------:R1:W-:Y:S06]  /*174e0*/  MEMBAR.ALL.CTA ;  /* 0x0000000000007992 */ /* 0x0003ec0000008000 */
[----:B-1----:R-:W1:Y:S01]  /*174f0*/  FENCE.VIEW.ASYNC.S ;  /* 0x00000000000073c6 */ /* 0x002e620000000000 */
[----:B------:R-:W-:Y:S05]  /*17500*/  WARPSYNC.ALL ;  /* 0x0000000000007948 */ /* 0x000fea0003800000 */
[----:B-1----:R-:W-:Y:S06]  /*17510*/  BAR.SYNC.DEFER_BLOCKING 0xd, 0x100 ;  /* 0x0344000000007b1d */ /* 0x002fec0000010000 */
.L_x_554:
[----:B0--3--:R-:W-:-:S05]  /*17520*/  IMAD.U32 R0, RZ, RZ, UR48 ;  /* 0x00000030ff007e24 */ /* 0x009fca000f8e00ff */
[----:B------:R-:W-:-:S13]  /*17530*/  ISETP.NE.AND P0, PT, R0, 0x3, PT ;  /* 0x000000030000780c */ /* 0x000fda0003f05270 */
[----:B------:R-:W-:Y:S05]  /*17540*/  @!P0 BRA `(.L_x_583) ;  /* 0x0000000000048947 */ /* 0x000fea0003800000 */
[----:B------:R-:W-:Y:S01]  /*17550*/  BPT.TRAP 0x1 ;  /* 0x000000040000795c */ /* 0x000fe20000300000 */
.L_x_583:
[----:B------:R-:W-:Y:S01]  /*17560*/  IMAD R0, R205, 0x8, R18 ;  /* 0x00000008cd007824 */ /* 0x000fe200078e0212 */
[----:B-1----:R-:W-:-:S04]  /*17570*/  SHF.L.U32 R3, R211, 0x1f, RZ ;  /* 0x0000001fd3037819 */ /* 0x002fc800000006ff */
[----:B------:R0:W1:Y:S01]  /*17580*/  SYNCS.PHASECHK.TRANS64.TRYWAIT P1, [R0+URZ+0x29830], R3 ;  /* 0x02983003000075a7 */ /* 0x000062000802017f */
[----:B------:R-:W-:Y:S05]  /*17590*/  @!P0 BRA `(.L_x_584) ;  /* 0x0000000000048947 */ /* 0x000fea0003800000 */
[----:B------:R-:W-:Y:S01]  /*175a0*/  BPT.TRAP 0x1 ;  /* 0x000000040000795c */ /* 0x000fe20000300000 */
.L_x_584:
[----:B------:R-:W-:Y:S01]  /*175b0*/  IMAD.MOV.U32 R87, RZ, RZ, RZ ;  /* 0x000000ffff577224 */ /* 0x000fe200078e00ff */
[----:B-1----:R-:W-:Y:S06]  /*175c0*/  @P1 BRA `(.L_x_585) ;  /* 0x0000000000081947 */ /* 0x002fec0003800000 */
[----:B------:R-:W1:Y:S02]  /*175d0*/  SYNCS.PHASECHK.TRANS64.TRYWAIT P1, [R0+URZ+0x29830], R3 ;  /* 0x02983003000075a7 */ /* 0x000e64000802017f */
[----:B-1----:R-:W-:Y:S05]  /*175e0*/  @!P1 BRA `(.L_x_586) ;  /* 0x0000012000f09947 */ /* 0x002fea0003800000 */
.L_x_585:
[----:B------:R-:W-:Y:S05]  /*175f0*/  WARPSYNC.ALL ;  /* 0x0000000000007948 */ /* 0x000fea0003800000 */
[----:B01----:R-:W-:Y:S01]  /*17600*/  IADD3 R3, R18, 0x1a400, RZ ;  /* 0x0001a40012037810 */ /* 0x003fe20007ffe0ff */
[----:B-----5:R-:W-:Y:S01]  /*17610*/  IMAD.MOV.U32 R5, RZ, RZ, -0x7fffffe0 ;  /* 0x80000020ff057424 */ /* 0x020fe200078e00ff */
[----:B------:R-:W-:Y:S01]  /*17620*/  R2UR UR28, R44 ;  /* 0x000000002c1c72ca */ /* 0x000fe200000e0000 */
[----:B------:R-:W-:Y:S01]  /*17630*/  WARPGROUP.ARRIVE ;  /* 0x00000000000079c5 */ /* 0x000fe20000000000 */
[----:B------:R-:W-:Y:S01]  /*17640*/  SHF.R.U32.HI R3, RZ, 0x4, R3 ;  /* 0x00000004ff037819 */ /* 0x000fe20000011603 */
[----:B------:R-:W-:Y:S01]  /*17650*/  UMOV UR29, 0x80000020 ;  /* 0x80000020001d7882 */ /* 0x000fe20000000000 */
[----:B------:R-:W-:Y:S01]  /*17660*/  R2UR UR31, R5 ;  /* 0x00000000051f72ca */ /* 0x000fe200000e0000 */
[----:B------:R-:W-:Y:S01]  /*17670*/  UMOV UR5, UR29 ;  /* 0x0000001d00057c82 */ /* 0x000fe20008000000 */
[----:B------:R-:W-:Y:S01]  /*17680*/  LOP3.LUT R3, R3, 0x3fff, RZ, 0xc0, !PT ;  /* 0x00003fff03037812 */ /* 0x000fe200078ec0ff */
[----:B------:R-:W-:Y:S01]  /*17690*/  IMAD.MOV.U32 R11, RZ, RZ, -0x7fffffe0 ;  /* 0x80000020ff0b7424 */ /* 0x000fe200078e00ff */
[----:B------:R-:W-:Y:S01]  /*176a0*/  MOV R7, 0x80000020 ;  /* 0x8000002000077802 */ /* 0x000fe20000000f00 */
[----:B------:R-:W-:Y:S01]  /*176b0*/  UMOV UR9, UR29 ;  /* 0x0000001d00097c82 */ /* 0x000fe20008000000 */
[----:B------:R-:W-:Y:S01]  /*176c0*/  LOP3.LUT R9, R3, 0x10000, RZ, 0xfc, !PT ;  /* 0x0001000003097812 */ /* 0x000fe200078efcff */
[----:B------:R-:W-:Y:S01]  /*176d0*/  UMOV UR13, UR29 ;  /* 0x0000001d000d7c82 */ /* 0x000fe20008000000 */
[----:B------:R-:W-:Y:S01]  /*176e0*/  R2UR UR7, R7 ;  /* 0x00000000070772ca */ /* 0x000fe200000e0000 */
[----:B------:R-:W-:Y:S01]  /*176f0*/  ULOP3.LUT UR28, UR28, 0x10000, URZ, 0xfc, !UPT ;  /* 0x000100001c1c7892 */ /* 0x000fe2000f8efc3f */
[----:B------:R-:W-:Y:S01]  /*17700*/  R2UR UR11, R11 ;  /* 0x000000000b0b72ca */ /* 0x000fe200000e0000 */
[----:B----4-:R-:W-:Y:S01]  /*17710*/  IMAD R4, R205, 0x780, R9 ;  /* 0x00000780cd047824 */ /* 0x010fe200078e0209 */
[----:B------:R-:W-:Y:S01]  /*17720*/  R2UR UR15, R7 ;  /* 0x00000000070f72ca */ /* 0x000fe200000e0000 */
[----:B------:R-:W-:Y:S01]  /*17730*/  UMOV UR17, UR29 ;  /* 0x0000001d00117c82 */ /* 0x000fe20008000000 */
[----:B------:R-:W-:Y:S01]  /*17740*/  R2UR UR19, R11 ;  /* 0x000000000b1372ca */ /* 0x000fe200000e0000 */
[C---:B------:R-:W-:Y:S01]  /*17750*/  VIADD R6, R4.reuse, 0x80 ;  /* 0x0000008004067836 */ /* 0x040fe20000000000 */
[C---:B------:R-:W-:Y:S01]  /*17760*/  R2UR UR30, R4.reuse ;  /* 0x00000000041e72ca */ /* 0x040fe200000e0000 */
[----:B------:R-:W-:Y:S01]  /*17770*/  UMOV UR4, UR28 ;  /* 0x0000001c00047c82 */ /* 0x000fe20008000000 */
[----:B------:R-:W-:Y:S01]  /*17780*/  VIADD R10, R4, 0x100 ;  /* 0x00000100040a7836 */ /* 0x000fe20000000000 */
[----:B------:R-:W-:Y:S01]  /*17790*/  UMOV UR8, UR28 ;  /* 0x0000001c00087c82 */ /* 0x000fe20008000000 */
[----:B------:R-:W-:Y:S01]  /*177a0*/  R2UR UR6, R6 ;  /* 0x00000000060672ca */ /* 0x000fe200000e0000 */
[----:B------:R-:W-:Y:S01]  /*177b0*/  VIADD R6, R4, 0x180 ;  /* 0x0000018004067836 */ /* 0x000fe20000000000 */
[----:B------:R-:W-:Y:S01]  /*177c0*/  UMOV UR12, UR28 ;  /* 0x0000001c000c7c82 */ /* 0x000fe20008000000 */
[----:B------:R-:W-:Y:S01]  /*177d0*/  R2UR UR10, R10 ;  /* 0x000000000a0a72ca */ /* 0x000fe200000e0000 */
[----:B------:R-:W-:Y:S01]  /*177e0*/  VIADD R10, R4, 0x200 ;  /* 0x00000200040a7836 */ /* 0x000fe20000000000 */
[----:B------:R-:W-:Y:S01]  /*177f0*/  UMOV UR16, UR28 ;  /* 0x0000001c00107c82 */ /* 0x000fe20008000000 */
[----:B------:R-:W-:Y:S01]  /*17800*/  R2UR UR14, R6 ;  /* 0x00000000060e72ca */ /* 0x000fe200000e0000 */
[----:B------:R-:W-:Y:S01]  /*17810*/  IMAD.MOV.U32 R7, RZ, RZ, -0x7fffffe0 ;  /* 0x80000020ff077424 */ /* 0x000fe200078e00ff */
[----:B------:R-:W-:Y:S01]  /*17820*/  IADD3 R6, R4, 0x2, RZ ;  /* 0x0000000204067810 */ /* 0x000fe20007ffe0ff */
[----:B------:R-:W-:Y:S01]  /*17830*/  QGMMA.64x32x32.F32.E4M3.E4M3 R104, gdesc[UR28], RZ, !UPT, gsb0 ;  /* 0x006000001c6879f3 */ /* 0x000fe2000c0008ff */
[----:B------:R-:W-:Y:S01]  /*17840*/  R2UR UR18, R10 ;  /* 0x000000000a1272ca */ /* 0x000fe200000e0000 */
[----:B------:R-:W-:Y:S01]  /*17850*/  UIADD3 UR44, UR28, 0x2, URZ ;  /* 0x000000021c2c7890 */ /* 0x000fe2000fffe03f */
[----:B------:R-:W-:Y:S01]  /*17860*/  R2UR UR46, R6 ;  /* 0x00000000062e72ca */ /* 0x000fe200000e0000 */
[----:B------:R-:W-:Y:S01]  /*17870*/  UMOV UR45, 0x80000020 ;  /* 0x80000020002d7882 */ /* 0x000fe20000000000 */
[----:B------:R-:W-:Y:S01]  /*17880*/  R2UR UR47, R7 ;  /* 0x00000000072f72ca */ /* 0x000fe200000e0000 */
[C---:B------:R-:W-:Y:S01]  /*17890*/  VIADD R10, R4.reuse, 0x82 ;  /* 0x00000082040a7836 */ /* 0x040fe20000000000 */
[----:B------:R-:W-:Y:S01]  /*178a0*/  MOV R11, 0x80000020 ;  /* 0x80000020000b7802 */ /* 0x000fe20000000f00 */
[----:B------:R-:W-:Y:S01]  /*178b0*/  VIADD R12, R4, 0x102 ;  /* 0x00000102040c7836 */ /* 0x000fe20000000000 */
[----:B------:R-:W-:Y:S01]  /*178c0*/  MOV R7, 0x80000020 ;  /* 0x8000002000077802 */ /* 0x000fe20000000f00 */
[----:B------:R-:W-:-:S02]  /*178d0*/  IMAD.MOV.U32 R13, RZ, RZ, -0x7fffffe0 ;  /* 0x80000020ff0d7424 */ /* 0x000fc400078e00ff */
[----:B------:R-:W-:Y:S02]  /*178e0*/  VIADD R6, R4, 0x182 ;  /* 0x0000018204067836 */ /* 0x000fe40000000000 */
[----:B------:R-:W-:-:S05]  /*178f0*/  IMAD.MOV.U32 R5, RZ, RZ, -0x7fffffe0 ;  /* 0x80000020ff057424 */ /* 0x000fca00078e00ff */
[----:B------:R-:W-:Y:S01]  /*17900*/  R2UR UR43, R5 ;  /* 0x00000000052b72ca */ /* 0x000fe200000e0000 */
[----:B------:R-:W-:Y:S02]  /*17910*/  WARPGROUP.DEPBAR.LE gsb0, 0x0 ;  /* 0x00008000000079c5 */ /* 0x000fe40000010000 */
[----:B------:R-:W-:-:S06]  /*17920*/  WARPGROUP.ARRIVE ;  /* 0x00000000000079c5 */ /* 0x000fcc0000000000 */
[----:B------:R-:W-:Y:S01]  /*17930*/  QGMMA.64x32x32.F32.E4M3.E4M3 R88, gdesc[UR4], RZ, !UPT, gsb0 ;  /* 0x00600000045879f3 */ /* 0x000fe2000c0008ff */
[----:B------:R-:W-:Y:S01]  /*17940*/  R2UR UR6, R10 ;  /* 0x000000000a0672ca */ /* 0x000fe200000e0000 */
[----:B------:R-:W-:Y:S01]  /*17950*/  UMOV UR4, UR44 ;  /* 0x0000002c00047c82 */ /* 0x000fe20008000000 */
[----:B------:R-:W-:Y:S01]  /*17960*/  R2UR UR7, R11 ;  /* 0x000000000b0772ca */ /* 0x000fe200000e0000 */
[----:B------:R-:W-:Y:S01]  /*17970*/  UMOV UR5, UR45 ;  /* 0x0000002d00057c82 */ /* 0x000fe20008000000 */
[----:B------:R-:W-:Y:S02]  /*17980*/  VIADD R10, R4, 0x202 ;  /* 0x00000202040a7836 */ /* 0x000fe40000000000 */
[----:B------:R-:W-:Y:S01]  /*17990*/  IMAD.MOV.U32 R11, RZ, RZ, -0x7fffffe0 ;  /* 0x80000020ff0b7424 */ /* 0x000fe200078e00ff */
[----:B------:R-:W-:Y:S02]  /*179a0*/  WARPGROUP.DEPBAR.LE gsb0, 0x0 ;  /* 0x00008000000079c5 */ /* 0x000fe40000010000 */
[----:B------:R-:W-:-:S06]  /*179b0*/  WARPGROUP.ARRIVE ;  /* 0x00000000000079c5 */ /* 0x000fcc0000000000 */
[----:B------:R-:W-:Y:S01]  /*179c0*/  QGMMA.64x32x32.F32.E4M3.E4M3 R56, gdesc[UR8], RZ, !UPT, gsb0 ;  /* 0x00600000083879f3 */ /* 0x000fe2000c0008ff */
[----:B------:R-:W-:Y:S01]  /*179d0*/  R2UR UR10, R12 ;  /* 0x000000000c0a72ca */ /* 0x000fe200000e0000 */
[----:B------:R-:W-:Y:S01]  /*179e0*/  UMOV UR8, UR44 ;  /* 0x0000002c00087c82 */ /* 0x000fe20008000000 */
[----:B------:R-:W-:Y:S01]  /*179f0*/  R2UR UR11, R13 ;  /* 0x000000000d0b72ca */ /* 0x000fe200000e0000 */
[----:B------:R-:W-:Y:S01]  /*17a00*/  UMOV UR9, UR45 ;  /* 0x0000002d00097c82 */ /* 0x000fe20008000000 */
[----:B------:R-:W-:Y:S02]  /*17a10*/  IADD3 R12, R4, 0x380, RZ ;  /* 0x00000380040c7810 */ /* 0x000fe40007ffe0ff */
[----:B------:R-:W-:Y:S01]  /*17a20*/  MOV R13, 0x80000020 ;  /* 0x80000020000d7802 */ /* 0x000fe20000000f00 */
        /* <DEDUP_REMOVED lines=10> */
[----:B--2---:R-:W-:-:S06]  /*17ad0*/  WARPGROUP.ARRIVE ;  /* 0x00000000000079c5 */ /* 0x004fcc0000000000 */
        /* <DEDUP_REMOVED lines=9> */
[----:B------:R-:W-:Y:S03]  /*17b70*/  QGMMA.64x32x32.F32.E4M3.E4M3 R104, gdesc[UR44], R104, gsb0 ;  /* 0x006000002c6879f3 */ /* 0x000fe60008000868 */
[----:B------:R-:W-:Y:S02]  /*17b80*/  WARPGROUP.DEPBAR.LE gsb0, 0x0 ;  /* 0x00008000000079c5 */ /* 0x000fe40000010000 */
[----:B------:R-:W-:-:S06]  /*17b90*/  WARPGROUP.ARRIVE ;  /* 0x00000000000079c5 */ /* 0x000fcc0000000000 */
[----:B------:R-:W-:Y:S01]  /*17ba0*/  QGMMA.64x32x32.F32.E4M3.E4M3 R88, gdesc[UR4], R88, gsb0 ;  /* 0x00600000045879f3 */ /* 0x000fe20008000858 */
[----:B------:R-:W-:Y:S01]  /*17bb0*/  R2UR UR6, R6 ;  /* 0x00000000060672ca */ /* 0x000fe200000e0000 */
[----:B------:R-:W-:Y:S01]  /*17bc0*/  UIADD3 UR4, UR28, 0x200, URZ ;  /* 0x000002001c047890 */ /* 0x000fe2000fffe03f */
[----:B------:R-:W-:Y:S01]  /*17bd0*/  R2UR UR7, R7 ;  /* 0x00000000070772ca */ /* 0x000fe200000e0000 */
[----:B------:R-:W-:Y:S01]  /*17be0*/  UMOV UR5, 0x80000020 ;  /* 0x8000002000057882 */ /* 0x000fe20000000000 */
[----:B------:R-:W-:Y:S01]  /*17bf0*/  VIADD R6, R4, 0x400 ;  /* 0x0000040004067836 */ /* 0x000fe20000000000 */
[----:B------:R-:W-:Y:S01]  /*17c00*/  UMOV UR21, UR5 ;  /* 0x0000000500157c82 */ /* 0x000fe20008000000 */
[----:B------:R-:W-:Y:S02]  /*17c10*/  IMAD.MOV.U32 R7, RZ, RZ, -0x7fffffe0 ;  /* 0x80000020ff077424 */ /* 0x000fe400078e00ff */
[----:B------:R-:W-:Y:S01]  /*17c20*/  UMOV UR20, UR4 ;  /* 0x0000000400147c82 */ /* 0x000fe20008000000 */
[----:B------:R-:W-:-:S02]  /*17c30*/  WARPGROUP.DEPBAR.LE gsb0, 0x0 ;  /* 0x00008000000079c5 */ /* 0x000fc40000010000 */
[----:B------:R-:W-:-:S06]  /*17c40*/  WARPGROUP.ARRIVE ;  /* 0x00000000000079c5 */ /* 0x000fcc0000000000 */
[----:B------:R-:W-:Y:S01]  /*17c50*/  QGMMA.64x32x32.F32.E4M3.E4M3 R56, gdesc[UR8], R56, gsb0 ;  /* 0x00600000083879f3 */ /* 0x000fe20008000838 */
[----:B------:R-:W-:Y:S01]  /*17c60*/  R2UR UR10, R10 ;  /* 0x000000000a0a72ca */ /* 0x000fe200000e0000 */
[----:B------:R-:W-:Y:S01]  /*17c70*/  UMOV UR8, UR4 ;  /* 0x0000000400087c82 */ /* 0x000fe20008000000 */
[----:B------:R-:W-:Y:S01]  /*17c80*/  R2UR UR11, R11 ;  /* 0x000000000b0b72ca */ /* 0x000fe200000e0000 */
[----:B------:R-:W-:Y:S01]  /*17c90*/  UMOV UR9, UR5 ;  /* 0x0000000500097c82 */ /* 0x000fe20008000000 */
[----:B------:R-:W-:Y:S02]  /*17ca0*/  VIADD R10, R4, 0x480 ;  /* 0x00000480040a7836 */ /* 0x000fe40000000000 */
[----:B------:R-:W-:-:S03]  /*17cb0*/  IMAD.MOV.U32 R11, RZ, RZ, -0x7fffffe0 ;  /* 0x80000020ff0b7424 */ /* 0x000fc600078e00ff */
[----:B------:R-:W-:Y:S01]  /*17cc0*/  R2UR UR22, R10 ;  /* 0x000000000a1672ca */ /* 0x000fe200000e0000 */
[----:B------:R-:W-:Y:S01]  /*17cd0*/  VIADD R10, R4, 0x302 ;  /* 0x00000302040a7836 */ /* 0x000fe20000000000 */
[----:B------:R-:W-:Y:S02]  /*17ce0*/  R2UR UR23, R11 ;  /* 0x000000000b1772ca */ /* 0x000fe400000e0000 */
[----:B------:R-:W-:Y:S01]  /*17cf0*/  MOV R11, 0x80000020 ;  /* 0x80000020000b7802 */ /* 0x000fe20000000f00 */
[----:B------:R-:W-:Y:S02]  /*17d00*/  WARPGROUP.DEPBAR.LE gsb0, 0x0 ;  /* 0x00008000000079c5 */ /* 0x000fe40000010000 */
[----:B------:R-:W-:-:S06]  /*17d10*/  WARPGROUP.ARRIVE ;  /* 0x00000000000079c5 */ /* 0x000fcc0000000000 */
[----:B------:R-:W-:Y:S01]  /*17d20*/  QGMMA.64x32x32.F32.E4M3.E4M3 R40, gdesc[UR12], R40, gsb0 ;  /* 0x006000000c2879f3 */ /* 0x000fe20008000828 */
        /* <DEDUP_REMOVED lines=8> */
[----:B------:R-:W-:Y:S01]  /*17db0*/  QGMMA.64x32x32.F32.E4M3.E4M3 R24, gdesc[UR16], R24, gsb0 ;  /* 0x00600000101879f3 */ /* 0x000fe20008000818 */
[----:B------:R-:W-:Y:S01]  /*17dc0*/  R2UR UR18, R6 ;  /* 0x00000000061272ca */ /* 0x000fe200000e0000 */
[----:B------:R-:W-:Y:S01]  /*17dd0*/  UMOV UR16, UR4 ;  /* 0x0000000400107c82 */ /* 0x000fe20008000000 */
[----:B------:R-:W-:Y:S01]  /*17de0*/  R2UR UR19, R7 ;  /* 0x00000000071372ca */ /* 0x000fe200000e0000 */
[----:B------:R-:W-:Y:S01]  /*17df0*/  UMOV UR17, UR5 ;  /* 0x0000000500117c82 */ /* 0x000fe20008000000 */
[----:B------:R-:W-:Y:S01]  /*17e00*/  IMAD.MOV.U32 R7, RZ, RZ, -0x7fffffe0 ;  /* 0x80000020ff077424 */ /* 0x000fe200078e00ff */
[----:B------:R-:W-:Y:S01]  /*17e10*/  IADD3 R6, R4, 0x282, RZ ;  /* 0x0000028204067810 */ /* 0x000fe20007ffe0ff */
        /* <DEDUP_REMOVED lines=11> */
[----:B------:R-:W-:Y:S01]  /*17ed0*/  MOV R7, 0x80000020 ;  /* 0x8000002000077802 */ /* 0x000fe20000000f00 */
[----:B------:R-:W-:Y:S02]  /*17ee0*/  UMOV UR25, UR9 ;  /* 0x0000000900197c82 */ /* 0x000fe40008000000 */
        /* <DEDUP_REMOVED lines=12> */
[----:B------:R-:W-:Y:S01]  /*17fb0*/  R2UR UR27, R11 ;  /* 0x000000000b1b72ca */ /* 0x000fe200000e0000 */
        /* <DEDUP_REMOVED lines=74> */
[C---:B------:R-:W-:Y:S01]  /*18460*/  VIADD R6, R4.reuse, 0x682 ;  /* 0x0000068204067836 */ /* 0x040fe20000000000 */
[----:B------:R-:W-:Y:S01]  /*18470*/  MOV R7, 0x80000020 ;  /* 0x8000002000077802 */ /* 0x000fe20000000f00 */
[----:B------:R-:W-:Y:S01]  /*18480*/  VIADD R4, R4, 0x702 ;  /* 0x0000070204047836 */ /* 0x000fe20000000000 */
[----:B------:R-:W-:Y:S01]  /*18490*/  UMOV UR41, UR17 ;  /* 0x0000001100297c82 */ /* 0x000fe20008000000 */
[----:B------:R-:W-:-:S03]  /*184a0*/  UMOV UR40, UR16 ;  /* 0x0000001000287c82 */ /* 0x000fc60008000000 */
[----:B------:R-:W-:Y:S01]  /*184b0*/  R2UR UR42, R4 ;  /* 0x00000000042a72ca */ /* 0x000fe200000e0000 */
[----:B------:R-:W-:Y:S02]  /*184c0*/  WARPGROUP.DEPBAR.LE gsb0, 0x0 ;  /* 0x00008000000079c5 */ /* 0x000fe40000010000 */
[----:B------:R-:W-:-:S06]  /*184d0*/  WARPGROUP.ARRIVE ;  /* 0x00000000000079c5 */ /* 0x000fcc0000000000 */
[----:B------:R-:W-:Y:S01]  /*184e0*/  QGMMA.64x32x32.F32.E4M3.E4M3 R56, gdesc[UR20], R56, gsb0 ;  /* 0x00600000143879f3 */ /* 0x000fe20008000838 */
[----:B------:R-:W-:Y:S01]  /*184f0*/  R2UR UR22, R10 ;  /* 0x000000000a1672ca */ /* 0x000fe200000e0000 */
[----:B------:R-:W-:Y:S01]  /*18500*/  UMOV UR20, UR16 ;  /* 0x0000001000147c82 */ /* 0x000fe20008000000 */
[----:B------:R-:W-:Y:S01]  /*18510*/  R2UR UR23, R11 ;  /* 0x000000000b1772ca */ /* 0x000fe200000e0000 */
[----:B------:R-:W-:Y:S01]  /*18520*/  UMOV UR21, UR17 ;  /* 0x0000001100157c82 */ /* 0x000fe20008000000 */
        /* <DEDUP_REMOVED lines=30> */
[----:B------:R-:W-:Y:S05]  /*18710*/  @!P0 BRA `(.L_x_587) ;  /* 0x0000000000048947 */ /* 0x000fea0003800000 */
[----:B------:R-:W-:Y:S01]  /*18720*/  BPT.TRAP 0x1 ;  /* 0x000000040000795c */ /* 0x000fe20000300000 */
.L_x_587:
[----:B------:R-:W2:Y:S01]  /*18730*/  LDL R3, [R1+0x38] ;  /* 0x0000380001037983 */ /* 0x000ea20000100800 */
[----:B------:R-:W-:Y:S01]  /*18740*/  P2R R6, PR, RZ, 0x1 ;  /* 0x00000001ff067803 */ /* 0x000fe20000000000 */
[----:B------:R-:W-:Y:S01]  /*18750*/  IMAD.MOV.U32 R86, RZ, RZ, R87 ;  /* 0x000000ffff567224 */ /* 0x000fe200078e0057 */
[----:B------:R-:W-:Y:S01]  /*18760*/  MOV R82, UR38 ;  /* 0x0000002600527c02 */ /* 0x000fe20008000f00 */
[----:B--2---:R-:W-:-:S04]  /*18770*/  IMAD.IADD R3, R3, 0x1, R152 ;  /* 0x0000000103037824 */ /* 0x004fc800078e0298 */
[----:B------:R-:W-:-:S05]  /*18780*/  IMAD R4, R154, -0xa0, R3 ;  /* 0xffffff609a047824 */ /* 0x000fca00078e0203 */
[C---:B------:R-:W-:Y:S02]  /*18790*/  ISETP.GT.AND P2, PT, R4.reuse, RZ, PT ;  /* 0x000000ff0400720c */ /* 0x040fe40003f44270 */
[C---:B------:R-:W-:Y:S02]  /*187a0*/  ISETP.GT.AND P5, PT, R4.reuse, 0x1, PT ;  /* 0x000000010400780c */ /* 0x040fe40003fa4270 */
[----:B------:R-:W-:Y:S02]  /*187b0*/  ISETP.GT.AND P4, PT, R4, 0x8, PT ;  /* 0x000000080400780c */ /* 0x000fe40003f84270 */
[----:B------:R-:W-:Y:S02]  /*187c0*/  FSEL R11, R104, -INF , P2 ;  /* 0xff800000680b7808 */ /* 0x000fe40001000000 */
[----:B------:R-:W-:Y:S02]  /*187d0*/  FSEL R105, R105, -INF , P5 ;  /* 0xff80000069697808 */ /* 0x000fe40002800000 */
[----:B------:R-:W-:-:S02]  /*187e0*/  ISETP.GT.AND P3, PT, R4, 0x9, PT ;  /* 0x000000090400780c */ /* 0x000fc40003f64270 */
[----:B------:R-:W-:Y:S02]  /*187f0*/  FSEL R13, R108, -INF , P4 ;  /* 0xff8000006c0d7808 */ /* 0x000fe40002000000 */
[----:B------:R-:W-:Y:S02]  /*18800*/  FMNMX.FTZ R8, R11, R105, !PT ;  /* 0x000000690b087209 */ /* 0x000fe40007810000 */
[----:B------:R-:W-:Y:S02]  /*18810*/  ISETP.GT.AND P1, PT, R4, 0x10, PT ;  /* 0x000000100400780c */ /* 0x000fe40003f24270 */
[----:B------:R-:W-:Y:S02]  /*18820*/  FSEL R109, R109, -INF , P3 ;  /* 0xff8000006d6d7808 */ /* 0x000fe40001800000 */
[----:B------:R-:W-:Y:S02]  /*18830*/  FMNMX.FTZ R8, R13, R8, !PT ;  /* 0x000000080d087209 */ /* 0x000fe40007810000 */
[----:B------:R-:W-:-:S02]  /*18840*/  FSEL R3, R106, -INF , P2 ;  /* 0xff8000006a037808 */ /* 0x000fc40001000000 */
[----:B------:R-:W-:Y:S02]  /*18850*/  ISETP.GT.AND P2, PT, R4, 0x11, PT ;  /* 0x000000110400780c */ /* 0x000fe40003f44270 */
[----:B------:R-:W-:Y:S02]  /*18860*/  FSEL R21, R112, -INF , P1 ;  /* 0xff80000070157808 */ /* 0x000fe40000800000 */
[----:B------:R-:W-:Y:S02]  /*18870*/  FMNMX.FTZ R8, R109, R8, !PT ;  /* 0x000000086d087209 */ /* 0x000fe40007810000 */
[----:B------:R-:W-:Y:S02]  /*18880*/  FSEL R107, R107, -INF , P5 ;  /* 0xff8000006b6b7808 */ /* 0x000fe40002800000 */
[----:B------:R-:W-:Y:S02]  /*18890*/  ISETP.GT.AND P5, PT, R4, 0x18, PT ;  /* 0x000000180400780c */ /* 0x000fe40003fa4270 */
[----:B------:R-:W-:-:S02]  /*188a0*/  FSEL R113, R113, -INF , P2 ;  /* 0xff80000071717808 */ /* 0x000fc40001000000 */
[----:B------:R-:W-:Y:S02]  /*188b0*/  FMNMX.FTZ R8, R21, R8, !PT ;  /* 0x0000000815087209 */ /* 0x000fe40007810000 */
[----:B------:R-:W-:Y:S02]  /*188c0*/  FSEL R5, R110, -INF , P4 ;  /* 0xff8000006e057808 */ /* 0x000fe40002000000 */
        /* <DEDUP_REMOVED lines=113> */
[----:B------:R-:W-:Y:S02]  /*18fe0*/  FSEL R40, R29, -INF , P2 ;  /* 0xff8000001d287808 */ /* 0x000fe40001000000 */
[----:B------:R-:W-:Y:S02]  /*18ff0*/  FMNMX.FTZ R159, R42, R159, !PT ;  /* 0x0000009f2a9f7209 */ /* 0x000fe40007810000 */
[----:B------:R-:W-:Y:S02]  /*19000*/  ISETP.GT.AND P3, PT, R4, 0x90, PT ;  /* 0x000000900400780c */ /* 0x000fe40003f64270 */
[----:B------:R-:W-:Y:S02]  /*19010*/  FSEL R47, R47, -INF , P4 ;  /* 0xff8000002f2f7808 */ /* 0x000fe40002000000 */
[----:B------:R-:W-:-:S02]  /*19020*/  FSEL R32, R32, -INF , P3 ;  /* 0xff80000020207808 */ /* 0x000fc40001800000 */
[----:B------:R-:W-:Y:S02]  /*19030*/  FMNMX.FTZ R159, R40, R159, !PT ;  /* 0x0000009f289f7209 */ /* 0x000fe40007810000 */
[----:B------:R-:W-:Y:S02]  /*19040*/  ISETP.GT.AND P4, PT, R4, 0x91, PT ;  /* 0x000000910400780c */ /* 0x000fe40003f84270 */
[----:B------:R-:W-:Y:S02]  /*19050*/  FSEL R49, R46, -INF , P5 ;  /* 0xff8000002e317808 */ /* 0x000fe40002800000 */
[----:B------:R-:W-:Y:S02]  /*19060*/  FSEL R28, R33, -INF , P4 ;  /* 0xff800000211c7808 */ /* 0x000fe40002000000 */
[----:B------:R-:W-:Y:S02]  /*19070*/  FMNMX.FTZ R159, R32, R159, !PT ;  /* 0x0000009f209f7209 */ /* 0x000fe40007810000 */
[----:B------:R-:W-:-:S02]  /*19080*/  ISETP.GT.AND P5, PT, R4, 0x98, PT ;  /* 0x000000980400780c */ /* 0x000fc40003fa4270 */
[----:B------:R-:W-:Y:S02]  /*19090*/  FMNMX.FTZ R8, R28, R159, !PT ;  /* 0x0000009f1c087209 */ /* 0x000fe40007810000 */
[----:B------:R-:W-:Y:S02]  /*190a0*/  FSEL R161, R36, -INF , P5 ;  /* 0xff80000024a17808 */ /* 0x000fe40002800000 */
[----:B------:R-:W-:Y:S02]  /*190b0*/  ISETP.GT.AND P6, PT, R4, 0x99, PT ;  /* 0x000000990400780c */ /* 0x000fe40003fc4270 */
[----:B------:R-:W-:Y:S02]  /*190c0*/  FMNMX.FTZ R8, R161, R8, !PT ;  /* 0x00000008a1087209 */ /* 0x000fe40007810000 */
[----:B------:R-:W-:Y:S02]  /*190d0*/  FSEL R159, R37, -INF , P6 ;  /* 0xff800000259f7808 */ /* 0x000fe40003000000 */
[----:B------:R-:W-:-:S02]  /*190e0*/  P2R R14, PR, RZ, 0x4 ;  /* 0x00000004ff0e7803 */ /* 0x000fc40000000000 */
[----:B------:R-:W-:Y:S02]  /*190f0*/  FMNMX.FTZ R8, R159, R8, !PT ;  /* 0x000000089f087209 */ /* 0x000fe40007810000 */
[----:B------:R-:W-:Y:S02]  /*19100*/  P2R R20, PR, RZ, 0x2 ;  /* 0x00000002ff147803 */ /* 0x000fe40000000000 */
[----:B------:R-:W-:Y:S01]  /*19110*/  ISETP.GT.AND P1, PT, R4, 0x79, PT ;  /* 0x000000790400780c */ /* 0x000fe20003f24270 */
[----:B------:R-:W0:Y:S01]  /*19120*/  SHFL.BFLY PT, R29, R8, 0x2, 0x1f ;  /* 0x0c401f00081d7f89 */ /* 0x000e2200000e0000 */
[----:B------:R-:W-:Y:S02]  /*19130*/  P2R R24, PR, RZ, 0x1 ;  /* 0x00000001ff187803 */ /* 0x000fe40000000000 */
[----:B------:R-:W-:Y:S02]  /*19140*/  FSEL R55, R55, -INF , P1 ;  /* 0xff80000037377808 */ /* 0x000fe40000800000 */
[----:B------:R-:W-:-:S02]  /*19150*/  ISETP.NE.AND P1, PT, R20, RZ, PT ;  /* 0x000000ff1400720c */ /* 0x000fc40003f25270 */
[----:B------:R-:W-:Y:S02]  /*19160*/  ISETP.GT.AND P0, PT, R4, 0x80, PT ;  /* 0x000000800400780c */ /* 0x000fe40003f04270 */
[----:B------:R-:W-:Y:S02]  /*19170*/  FSEL R37, R30, -INF , P1 ;  /* 0xff8000001e257808 */ /* 0x000fe40000800000 */
[----:B------:R-:W-:Y:S02]  /*19180*/  FSEL R39, R39, -INF , P6 ;  /* 0xff80000027277808 */ /* 0x000fe40003000000 */
[----:B0-----:R-:W-:-:S05]  /*19190*/  FMNMX.FTZ R12, R8, R29, !PT ;  /* 0x0000001d080c7209 */ /* 0x001fca0007810000 */
[----:B------:R-:W0:Y:S02]  /*191a0*/  SHFL.BFLY PT, R29, R12, 0x1, 0x1f ;  /* 0x0c201f000c1d7f89 */ /* 0x000e2400000e0000 */
[----:B0-----:R-:W-:Y:S02]  /*191b0*/  FMNMX.FTZ R10, R12, R29, !PT ;  /* 0x0000001d0c0a7209 */ /* 0x001fe40007810000 */
[----:B------:R-:W-:Y:S02]  /*191c0*/  FSEL R29, R26, -INF , P0 ;  /* 0xff8000001a1d7808 */ /* 0x000fe40000000000 */
[----:B------:R-:W-:Y:S01]  /*191d0*/  FSETP.NEU.FTZ.AND P2, PT, R10, -INF , PT ;  /* 0xff8000000a00780b */ /* 0x000fe20003f5d000 */
[----:B------:R-:W-:-:S01]  /*191e0*/  FFMA.FTZ R163, R2, R10, -8 ;  /* 0xc100000002a37423 */ /* 0x000fc2000001000a */
[----:B------:R-:W-:-:S04]  /*191f0*/  ISETP.NE.AND P0, PT, R24, RZ, PT ;  /* 0x000000ff1800720c */ /* 0x000fc80003f05270 */
[----:B------:R-:W-:Y:S02]  /*19200*/  FSEL R163, R163, RZ, P2 ;  /* 0x000000ffa3a37208 */ /* 0x000fe40001000000 */
[----:B------:R-:W-:Y:S02]  /*19210*/  ISETP.NE.AND P2, PT, R14, RZ, PT ;  /* 0x000000ff0e00720c */ /* 0x000fe40003f45270 */
[----:B------:R-:W-:Y:S01]  /*19220*/  FMNMX.FTZ R14, R3, R107, !PT ;  /* 0x0000006b030e7209 */ /* 0x000fe20007810000 */
[----:B------:R-:W-:-:S01]  /*19230*/  FFMA.FTZ R30, R2, R81, -R163 ;  /* 0x00000051021e7223 */ /* 0x000fc200000108a3 */
[----:B------:R-:W-:Y:S01]  /*19240*/  FSEL R27, R27, -INF , P0 ;  /* 0xff8000001b1b7808 */ /* 0x000fe20000000000 */
[----:B------:R-:W-:-:S01]  /*19250*/  FFMA.FTZ R33, R2, R105, -R163 ;  /* 0x0000006902217223 */ /* 0x000fc200000108a3 */
[----:B------:R-:W-:Y:S01]  /*19260*/  FMNMX.FTZ R14, R5, R14, !PT ;  /* 0x0000000e050e7209 */ /* 0x000fe20007810000 */
[----:B------:R-:W-:-:S01]  /*19270*/  FFMA.FTZ R8, R2, R21, -R163 ;  /* 0x0000001502087223 */ /* 0x000fc200000108a3 */
[----:B------:R-:W-:Y:S01]  /*19280*/  FSEL R105, R31, -INF , P2 ;  /* 0xff8000001f697808 */ /* 0x000fe20001000000 */
[----:B------:R-:W-:-:S01]  /*19290*/  FFMA.FTZ R21, R2, R113, -R163 ;  /* 0x0000007102157223 */ /* 0x000fc200000108a3 */
[----:B------:R-:W-:Y:S01]  /*192a0*/  FMNMX.FTZ R20, R111, R14, !PT ;  /* 0x0000000e6f147209 */ /* 0x000fe20007810000 */
[----:B------:R-:W-:-:S01]  /*192b0*/  FFMA.FTZ R4, R2, R11, -R163 ;  /* 0x0000000b02047223 */ /* 0x000fc200000108a3 */
[----:B------:R-:W-:Y:S01]  /*192c0*/  ISETP.NE.AND P0, PT, R6, RZ, PT ;  /* 0x000000ff0600720c */ /* 0x000fe20003f05270 */
[----:B------:R-:W-:-:S01]  /*192d0*/  FFMA.FTZ R6, R2, R13, -R163 ;  /* 0x0000000d02067223 */ /* 0x000fc200000108a3 */
        /* <DEDUP_REMOVED lines=9> */
[----:B------:R0:W-:Y:S01]  /*19370*/  MUFU.EX2 R14, R11 ;  /* 0x0000000b000e7308 */ /* 0x0001e20000000800 */
[----:B------:R-:W-:Y:S01]  /*19380*/  FSEL R117, R38, -INF , P5 ;  /* 0xff80000026757808 */ /* 0x000fe20002800000 */
[C-C-:B------:R-:W-:Y:S01]  /*19390*/  FFMA.FTZ R83, R2.reuse, R89, -R163.reuse ;  /* 0x0000005902537223 */ /* 0x140fe200000108a3 */
[----:B------:R-:W-:Y:S01]  /*193a0*/  FMNMX.FTZ R24, R119, R20, !PT ;  /* 0x0000001477187209 */ /* 0x000fe20007810000 */
[C-C-:B------:R-:W-:Y:S01]  /*193b0*/  FFMA.FTZ R81, R2.reuse, R93, -R163.reuse ;  /* 0x0000005d02517223 */ /* 0x140fe200000108a3 */
[----:B------:R-:W-:-:S01]  /*193c0*/  FFMA.FTZ R121, R2, R121, -R163 ;  /* 0x0000007902797223 */ /* 0x000fc200000108a3 */
[C-C-:B------:R-:W-:Y:S01]  /*193d0*/  FFMA.FTZ R89, R2.reuse, R101, -R163.reuse ;  /* 0x0000006502597223 */ /* 0x140fe200000108a3 */
[----:B------:R-:W-:Y:S01]  /*193e0*/  FMNMX.FTZ R24, R73, R24, !PT ;  /* 0x0000001849187209 */ /* 0x000fe20007810000 */
[----:B------:R1:W-:Y:S01]  /*193f0*/  MUFU.EX2 R20, R30 ;  /* 0x0000001e00147308 */ /* 0x0003e20000000800 */
[----:B0-----:R-:W-:-:S01]  /*19400*/  FFMA.FTZ R11, R2, R85, -R163 ;  /* 0x00000055020b7223 */ /* 0x001fc200000108a3 */
[C-C-:B------:R-:W-:Y:S01]  /*19410*/  FFMA.FTZ R85, R2.reuse, R97, -R163.reuse ;  /* 0x0000006102557223 */ /* 0x140fe200000108a3 */
[----:B------:R-:W-:Y:S01]  /*19420*/  FMNMX.FTZ R24, R91, R24, !PT ;  /* 0x000000185b187209 */ /* 0x000fe20007810000 */
[C-C-:B------:R-:W-:Y:S01]  /*19430*/  FFMA.FTZ R97, R2.reuse, R129, -R163.reuse ;  /* 0x0000008102617223 */ /* 0x140fe200000108a3 */
[----:B------:R-:W-:-:S01]  /*19440*/  FFMA.FTZ R129, R2, R40, -R163 ;  /* 0x0000002802817223 */ /* 0x000fc200000108a3 */
[C-C-:B------:R-:W-:Y:S01]  /*19450*/  FFMA.FTZ R123, R2.reuse, R123, -R163.reuse ;  /* 0x0000007b027b7223 */ /* 0x140fe200000108a3 */
[----:B------:R-:W-:Y:S01]  /*19460*/  FMNMX.FTZ R24, R75, R24, !PT ;  /* 0x000000184b187209 */ /* 0x000fe20007810000 */
[----:B------:R-:W-:Y:S01]  /*19470*/  MUFU.EX2 R4, R4 ;  /* 0x0000000400047308 */ /* 0x000fe20000000800 */
[----:B------:R-:W-:-:S01]  /*19480*/  FFMA.FTZ R93, R2, R125, -R163 ;  /* 0x0000007d025d7223 */ /* 0x000fc200000108a3 */
        /* <DEDUP_REMOVED lines=17> */
[----:B-1----:R-:W-:Y:S01]  /*195a0*/  FMNMX.FTZ R30, R103, R26, !PT ;  /* 0x0000001a671e7209 */ /* 0x002fe20007810000 */
[C-C-:B------:R-:W-:Y:S01]  /*195b0*/  FFMA.FTZ R133, R2.reuse, R159, -R163.reuse ;  /* 0x0000009f02857223 */ /* 0x140fe200000108a3 */
[----:B------:R-:W-:-:S02]  /*195c0*/  FFMA.FTZ R32, R2, R32, -R163 ;  /* 0x0000002002207223 */ /* 0x000fc400000108a3 */
[----:B------:R-:W-:Y:S01]  /*195d0*/  FMNMX.FTZ R30, R61, R30, !PT ;  /* 0x0000001e3d1e7209 */ /* 0x000fe20007810000 */
[----:B------:R-:W-:Y:S03]  /*195e0*/  MUFU.EX2 R6, R6 ;  /* 0x0000000600067308 */ /* 0x000fe60000000800 */
[----:B------:R-:W-:-:S04]  /*195f0*/  FMNMX.FTZ R30, R59, R30, !PT ;  /* 0x0000001e3b1e7209 */ /* 0x000fc80007810000 */
[----:B------:R-:W-:Y:S01]  /*19600*/  FMNMX.FTZ R30, R65, R30, !PT ;  /* 0x0000001e411e7209 */ /* 0x000fe20007810000 */
[----:B------:R-:W0:Y:S03]  /*19610*/  MUFU.EX2 R13, R13 ;  /* 0x0000000d000d7308 */ /* 0x000e260000000800 */
[----:B------:R-:W-:-:S04]  /*19620*/  FMNMX.FTZ R36, R63, R30, !PT ;  /* 0x0000001e3f247209 */ /* 0x000fc80007810000 */
[----:B------:R-:W-:Y:S01]  /*19630*/  FMNMX.FTZ R36, R69, R36, !PT ;  /* 0x0000002445247209 */ /* 0x000fe20007810000 */
[----:B------:R-:W-:Y:S03]  /*19640*/  MUFU.EX2 R8, R8 ;  /* 0x0000000800087308 */ /* 0x000fe60000000800 */
[----:B------:R-:W-:-:S04]  /*19650*/  FMNMX.FTZ R36, R67, R36, !PT ;  /* 0x0000002443247209 */ /* 0x000fc80007810000 */
[----:B------:R-:W-:Y:S01]  /*19660*/  FMNMX.FTZ R36, R41, R36, !PT ;  /* 0x0000002429247209 */ /* 0x000fe20007810000 */
[----:B------:R-:W-:Y:S01]  /*19670*/  MUFU.EX2 R21, R21 ;  /* 0x0000001500157308 */ /* 0x000fe20000000800 */
[----:B0-----:R-:W-:Y:S02]  /*19680*/  F2FP.SATFINITE.E4M3.F32.PACK_AB_MERGE_C R176, R13, R6, RZ ;  /* 0x000000060db0723e */ /* 0x001fe400048070ff */
[----:B------:R-:W-:Y:S02]  /*19690*/  FMNMX.FTZ R44, R71, R36, !PT ;  /* 0x00000024472c7209 */ /* 0x000fe40007810000 */
[----:B------:R-:W-:Y:S02]  /*196a0*/  F2FP.SATFINITE.E4M3.F32.PACK_AB_MERGE_C R176, R33, R4, R176 ;  /* 0x0000000421b0723e */ /* 0x000fe400048070b0 */
        /* <DEDUP_REMOVED lines=10> */
[----:B------:R-:W1:Y:S01]  /*19750*/  MUFU.EX2 R81, R81 ;  /* 0x0000005100517308 */ /* 0x000e620000000800 */
[----:B0-----:R-:W-:Y:S02]  /*19760*/  F2FP.SATFINITE.E4M3.F32.PACK_AB_MERGE_C R178, R79, R12, RZ ;  /* 0x0000000c4fb2723e */ /* 0x001fe400048070ff */
[----:B------:R-:W-:Y:S02]  /*19770*/  FMNMX.FTZ R48, R55, R46, !PT ;  /* 0x0000002e37307209 */ /* 0x000fe40007810000 */
[----:B------:R-:W-:Y:S02]  /*19780*/  F2FP.SATFINITE.E4M3.F32.PACK_AB_MERGE_C R178, R21, R8, R178 ;  /* 0x0000000815b2723e */ /* 0x000fe400048070b2 */
[----:B------:R-:W-:Y:S01]  /*19790*/  FMNMX.FTZ R48, R29, R48, !PT ;  /* 0x000000301d307209 */ /* 0x000fe20007810000 */
[----:B------:R-:W-:Y:S03]  /*197a0*/  MUFU.EX2 R85, R85 ;  /* 0x0000005500557308 */ /* 0x000fe60000000800 */
[----:B------:R-:W-:-:S04]  /*197b0*/  FMNMX.FTZ R48, R27, R48, !PT ;  /* 0x000000301b307209 */ /* 0x000fc80007810000 */
[----:B------:R-:W-:Y:S01]  /*197c0*/  FMNMX.FTZ R48, R37, R48, !PT ;  /* 0x0000003025307209 */ /* 0x000fe20007810000 */
[----:B------:R0:W-:Y:S01]  /*197d0*/  MUFU.EX2 R26, R121 ;  /* 0x00000079001a7308 */ /* 0x0001e20000000800 */
[----:B-1----:R-:W-:Y:S02]  /*197e0*/  F2FP.SATFINITE.E4M3.F32.PACK_AB_MERGE_C R180, R81, R20, RZ ;  /* 0x0000001451b4723e */ /* 0x002fe400048070ff */
[----:B------:R-:W-:Y:S02]  /*197f0*/  FMNMX.FTZ R48, R105, R48, !PT ;  /* 0x0000003069307209 */ /* 0x000fe40007810000 */
[----:B------:R-:W-:Y:S02]  /*19800*/  F2FP.SATFINITE.E4M3.F32.PACK_AB_MERGE_C R180, R83, R14, R180 ;  /* 0x0000000e53b4723e */ /* 0x000fe400048070b4 */
[----:B------:R-:W-:Y:S01]  /*19810*/  FMNMX.FTZ R48, R109, R48, !PT ;  /* 0x000000306d307209 */ /* 0x000fe20007810000 */
[----:B------:R-:W1:Y:S01]  /*19820*/  MUFU.EX2 R89, R89 ;  /* 0x0000005900597308 */ /* 0x000e620000000800 */
[----:B0-----:R-:W-:-:S02]  /*19830*/  FFMA.FTZ R121, R2, R139, -R163 ;  /* 0x0000008b02797223 */ /* 0x001fc400000108a3 */
[----:B------:R-:W-:-:S04]  /*19840*/  FMNMX.FTZ R48, R113, R48, !PT ;  /* 0x0000003071307209 */ /* 0x000fc80007810000 */
[----:B------:R-:W-:Y:S01]  /*19850*/  FMNMX.FTZ R48, R117, R48, !PT ;  /* 0x0000003075307209 */ /* 0x000fe20007810000 */
[----:B------:R0:W-:Y:S03]  /*19860*/  MUFU.EX2 R30, R123 ;  /* 0x0000007b001e7308 */ /* 0x0001e60000000800 */
[----:B------:R-:W-:Y:S01]  /*19870*/  FMNMX.FTZ R11, R39, R48, !PT ;  /* 0x00000030270b7209 */ /* 0x000fe20007810000 */
[----:B------:R-:W-:-:S04]  /*19880*/  FFMA.FTZ R48, R2, R147, -R163 ;  /* 0x0000009302307223 */ /* 0x000fc800000108a3 */
[----:B------:R-:W2:Y:S01]  /*19890*/  SHFL.BFLY PT, R52, R11, 0x2, 0x1f ;  /* 0x0c401f000b347f89 */ /* 0x000ea200000e0000 */
[----:B------:R-:W-:Y:S01]  /*198a0*/  MUFU.EX2 R93, R93 ;  /* 0x0000005d005d7308 */ /* 0x000fe20000000800 */
[----:B-1----:R-:W-:Y:S01]  /*198b0*/  F2FP.SATFINITE.E4M3.F32.PACK_AB_MERGE_C R182, R89, R26, RZ ;  /* 0x0000001a59b6723e */ /* 0x002fe200048070ff */
[----:B0-----:R-:W-:-:S03]  /*198c0*/  FFMA.FTZ R123, R2, R149, -R163 ;  /* 0x00000095027b7223 */ /* 0x001fc600000108a3 */
[----:B------:R-:W-:-:S03]  /*198d0*/  F2FP.SATFINITE.E4M3.F32.PACK_AB_MERGE_C R182, R85, R24, R182 ;  /* 0x0000001855b6723e */ /* 0x000fc600048070b6 */
[----:B------:R0:W-:Y:S08]  /*198e0*/  MUFU.EX2 R36, R127 ;  /* 0x0000007f00247308 */ /* 0x0001f00000000800 */
[----:B------:R-:W1:Y:S01]  /*198f0*/  MUFU.EX2 R97, R97 ;  /* 0x0000006100617308 */ /* 0x000e620000000800 */
[----:B0-----:R-:W-:-:S01]  /*19900*/  FFMA.FTZ R127, R2, R157, -R163 ;  /* 0x0000009d027f7223 */ /* 0x001fc200000108a3 */
[----:B--2---:R-:W-:-:S06]  /*19910*/  FMNMX.FTZ R54, R11, R52, !PT ;  /* 0x000000340b367209 */ /* 0x004fcc0007810000 */
[----:B------:R0:W-:Y:S01]  /*19920*/  MUFU.EX2 R44, R131 ;  /* 0x00000083002c7308 */ /* 0x0001e20000000800 */
[----:B------:R-:W-:-:S01]  /*19930*/  FFMA.FTZ R52, R2, R155, -R163 ;  /* 0x0000009b02347223 */ /* 0x000fc200000108a3 */
[----:B------:R-:W2:Y:S06]  /*19940*/  SHFL.BFLY PT, R11, R54, 0x1, 0x1f ;  /* 0x0c201f00360b7f89 */ /* 0x000eac00000e0000 */
[----:B------:R-:W-:Y:S01]  /*19950*/  MUFU.EX2 R101, R101 ;  /* 0x0000006500657308 */ /* 0x000fe20000000800 */
[----:B-1----:R-:W-:Y:S01]  /*19960*/  F2FP.SATFINITE.E4M3.F32.PACK_AB_MERGE_C R184, R97, R36, RZ ;  /* 0x0000002461b8723e */ /* 0x002fe200048070ff */
[C-C-:B0-----:R-:W-:Y:S01]  /*19970*/  FFMA.FTZ R131, R2.reuse, R28, -R163.reuse ;  /* 0x0000001c02837223 */ /* 0x141fe200000108a3 */
[----:B------:R-:W-:-:S02]  /*19980*/  FFMA.FTZ R28, R2, R161, -R163 ;  /* 0x000000a1021c7223 */ /* 0x000fc400000108a3 */
[----:B------:R-:W-:-:S03]  /*19990*/  F2FP.SATFINITE.E4M3.F32.PACK_AB_MERGE_C R184, R93, R30, R184 ;  /* 0x0000001e5db8723e */ /* 0x000fc600048070b8 */
[----:B------:R-:W-:Y:S08]  /*199a0*/  MUFU.EX2 R46, R143 ;  /* 0x0000008f002e7308 */ /* 0x000ff00000000800 */
[----:B------:R-:W-:Y:S01]  /*199b0*/  MUFU.EX2 R31, R145 ;  /* 0x00000091001f7308 */ /* 0x000fe20000000800 */
[----:B--2---:R-:W-:-:S04]  /*199c0*/  FMNMX.FTZ R11, R54, R11, !PT ;  /* 0x0000000b360b7209 */ /* 0x004fc80007810000 */
[----:B------:R-:W-:Y:S01]  /*199d0*/  FSETP.NEU.FTZ.AND P1, PT, R11, -INF , PT ;  /* 0xff8000000b00780b */ /* 0x000fe20003f3d000 */
[----:B------:R-:W-:-:S02]  /*199e0*/  FFMA.FTZ R56, R2, R11, -8 ;  /* 0xc100000002387423 */ /* 0x000fc4000001000b */
[----:B------:R-:W-:Y:S03]  /*199f0*/  MUFU.EX2 R34, R34 ;  /* 0x0000002200227308 */ /* 0x000fe60000000800 */
[----:B------:R-:W-:Y:S02]  /*19a00*/  FSEL R56, R56, RZ, P1 ;  /* 0x000000ff38387208 */ /* 0x000fe40000800000 */
[----:B------:R-:W-:-:S03]  /*19a10*/  ISETP.GE.AND P1, PT, R152, 0xa1, PT ;  /* 0x000000a19800780c */ /* 0x000fc60003f26270 */
[----:B------:R-:W-:Y:S01]  /*19a20*/  MUFU.EX2 R35, R35 ;  /* 0x0000002300237308 */ /* 0x000fe20000000800 */
[----:B------:R-:W-:-:S01]  /*19a30*/  FFMA.FTZ R3, R2, R3, -R56 ;  /* 0x0000000302037223 */ /* 0x000fc20000010838 */
[C-C-:B------:R-:W-:Y:S01]  /*19a40*/  FFMA.FTZ R40, R2.reuse, R107, -R56.reuse ;  /* 0x0000006b02287223 */ /* 0x140fe20000010838 */
[----:B------:R-:W-:-:S01]  /*19a50*/  FFMA.FTZ R60, R2, R5, -R56 ;  /* 0x00000005023c7223 */ /* 0x000fc20000010838 */
[C-C-:B------:R-:W-:Y:S01]  /*19a60*/  FFMA.FTZ R107, R2.reuse, R111, -R56.reuse ;  /* 0x0000006f026b7223 */ /* 0x140fe20000010838 */
[----:B------:R-:W-:-:S01]  /*19a70*/  FFMA.FTZ R5, R2, R7, -R56 ;  /* 0x0000000702057223 */ /* 0x000fc20000010838 */
[C-C-:B------:R-:W-:Y:S01]  /*19a80*/  FFMA.FTZ R54, R2.reuse, R115, -R56.reuse ;  /* 0x0000007302367223 */ /* 0x140fe20000010838 */
[----:B------:R-:W-:-:S01]  /*19a90*/  FFMA.FTZ R64, R2, R15, -R56 ;  /* 0x0000000f02407223 */ /* 0x000fc20000010838 */
[----:B------:R-:W-:Y:S01]  /*19aa0*/  MUFU.EX2 R3, R3 ;  /* 0x0000000300037308 */ /* 0x000fe20000000800 */
[----:B------:R-:W-:-:S01]  /*19ab0*/  FFMA.FTZ R72, R2, R57, -R56 ;  /* 0x0000003902487223 */ /* 0x000fc20000010838 */
[C-C-:B------:R-:W-:Y:S01]  /*19ac0*/  FFMA.FTZ R57, R2.reuse, R61, -R56.reuse ;  /* 0x0000003d02397223 */ /* 0x140fe20000010838 */
[----:B------:R-:W-:-:S01]  /*19ad0*/  FFMA.FTZ R74, R2, R63, -R56 ;  /* 0x0000003f024a7223 */ /* 0x000fc20000010838 */
[----:B------:R-:W-:Y:S01]  /*19ae0*/  FFMA.FTZ R61, R2, R65, -R56 ;  /* 0x00000041023d7223 */ /* 0x000fe20000010838 */
[----:B------:R-:W-:-:S01]  /*19af0*/  FADD.FTZ R63, R4, R33 ;  /* 0x00000021043f7221 */ /* 0x000fc20000010000 */
[C-C-:B------:R-:W-:Y:S01]  /*19b00*/  FFMA.FTZ R111, R2.reuse, R119, -R56.reuse ;  /* 0x00000077026f7223 */ /* 0x140fe20000010838 */
[----:B------:R-:W-:-:S01]  /*19b10*/  FFMA.FTZ R7, R2, R73, -R56 ;  /* 0x0000004902077223 */ /* 0x000fc20000010838 */
[----:B------:R-:W0:Y:S01]  /*19b20*/  MUFU.EX2 R40, R40 ;  /* 0x0000002800287308 */ /* 0x000e220000000800 */
[----:B------:R-:W-:-:S01]  /*19b30*/  FADD.FTZ R78, R6, R63 ;  /* 0x0000003f064e7221 */ /* 0x000fc20000010000 */
[----:B------:R-:W-:-:S02]  /*19b40*/  VIADD R63, R0, 0x29840 ;  /* 0x00029840003f7836 */ /* 0x000fc40000000000 */
[----:B------:R-:W-:-:S01]  /*19b50*/  FFMA.FTZ R0, R2, R45, -R56 ;  /* 0x0000002d02007223 */ /* 0x000fc20000010838 */
[----:B------:R-:W-:Y:S01]  /*19b60*/  FFMA.FTZ R58, R2, R91, -R56 ;  /* 0x0000005b023a7223 */ /* 0x000fe20000010838 */
[----:B------:R-:W-:-:S01]  /*19b70*/  FADD.FTZ R45, R13, R78 ;  /* 0x0000004e0d2d7221 */ /* 0x000fc20000010000 */
[----:B------:R-:W-:Y:S01]  /*19b80*/  FFMA.FTZ R68, R2, R75, -R56 ;  /* 0x0000004b02447223 */ /* 0x000fe20000010838 */
[----:B------:R-:W-:Y:S01]  /*19b90*/  PRMT R63, R82, 0x654, R63 ;  /* 0x00000654523f7816 */ /* 0x000fe2000000003f */
[----:B------:R-:W1:Y:S01]  /*19ba0*/  MUFU.EX2 R60, R60 ;  /* 0x0000003c003c7308 */ /* 0x000e620000000800 */
[----:B------:R-:W-:-:S01]  /*19bb0*/  FADD.FTZ R78, R8, R45 ;  /* 0x0000002d084e7221 */ /* 0x000fc20000010000 */
[C-C-:B------:R-:W-:Y:S01]  /*19bc0*/  FFMA.FTZ R73, R2.reuse, R95, -R56.reuse ;  /* 0x0000005f02497223 */ /* 0x140fe20000010838 */
[----:B------:R2:W-:Y:S01]  /*19bd0*/  SYNCS.ARRIVE.TRANS64.RED.A1T0 RZ, [R63+URZ], RZ ;  /* 0x000000ff3fff79a7 */ /* 0x0005e2000810043f */
[----:B------:R-:W-:-:S01]  /*19be0*/  FFMA.FTZ R15, R2, R77, -R56 ;  /* 0x0000004d020f7223 */ /* 0x000fc20000010838 */
[C-C-:B------:R-:W-:Y:S01]  /*19bf0*/  FFMA.FTZ R62, R2.reuse, R99, -R56.reuse ;  /* 0x00000063023e7223 */ /* 0x140fe20000010838 */
[----:B------:R-:W-:-:S01]  /*19c00*/  FFMA.FTZ R75, R2, R103, -R56 ;  /* 0x00000067024b7223 */ /* 0x000fc20000010838 */
[----:B------:R-:W-:Y:S01]  /*19c10*/  FFMA.FTZ R47, R2, R47, -R56 ;  /* 0x0000002f022f7223 */ /* 0x000fe20000010838 */
[----:B------:R-:W3:Y:S01]  /*19c20*/  MUFU.EX2 R107, R107 ;  /* 0x0000006b006b7308 */ /* 0x000ee20000000800 */
[----:B0-----:R-:W-:-:S01]  /*19c30*/  FADD.FTZ R65, R3, R40 ;  /* 0x0000002803417221 */ /* 0x001fc20000010000 */
[C-C-:B------:R-:W-:Y:S01]  /*19c40*/  FFMA.FTZ R66, R2.reuse, R59, -R56.reuse ;  /* 0x0000003b02427223 */ /* 0x140fe20000010838 */
[----:B------:R-:W-:-:S01]  /*19c50*/  FFMA.FTZ R59, R2, R69, -R56 ;  /* 0x00000045023b7223 */ /* 0x000fc20000010838 */
[C-C-:B------:R-:W-:Y:S01]  /*19c60*/  FFMA.FTZ R70, R2.reuse, R67, -R56.reuse ;  /* 0x0000004302467223 */ /* 0x140fe20000010838 */
[----:B------:R-:W-:-:S01]  /*19c70*/  FFMA.FTZ R41, R2, R41, -R56 ;  /* 0x0000002902297223 */ /* 0x000fc20000010838 */
[C-C-:B------:R-:W-:Y:S01]  /*19c80*/  FFMA.FTZ R76, R2.reuse, R71, -R56.reuse ;  /* 0x00000047024c7223 */ /* 0x140fe20000010838 */
[----:B------:R-:W-:-:S01]  /*19c90*/  FFMA.FTZ R43, R2, R43, -R56 ;  /* 0x0000002b022b7223 */ /* 0x000fc20000010838 */
[----:B------:R-:W0:Y:S01]  /*19ca0*/  MUFU.EX2 R5, R5 ;  /* 0x0000000500057308 */ /* 0x000e220000000800 */
[----:B-1----:R-:W-:-:S01]  /*19cb0*/  FADD.FTZ R80, R60, R65 ;  /* 0x000000413c507221 */ /* 0x002fc20000010000 */
[----:B------:R-:W-:Y:S01]  /*19cc0*/  FADD.FTZ R65, R21, R78 ;  /* 0x0000004e15417221 */ /* 0x000fe20000010000 */
[----:B------:R-:W-:Y:S01]  /*19cd0*/  F2FP.SATFINITE.E4M3.F32.PACK_AB_MERGE_C R186, R31, R46, RZ ;  /* 0x0000002e1fba723e */ /* 0x000fe200048070ff */
[C-C-:B------:R-:W-:Y:S01]  /*19ce0*/  FFMA.FTZ R53, R2.reuse, R53, -R56.reuse ;  /* 0x0000003502357223 */ /* 0x140fe20000010838 */
[----:B------:R-:W-:-:S01]  /*19cf0*/  FFMA.FTZ R55, R2, R55, -R56 ;  /* 0x0000003702377223 */ /* 0x000fc20000010838 */
[----:B------:R-:W-:Y:S01]  /*19d00*/  FADD.FTZ R78, R12, R65 ;  /* 0x000000410c4e7221 */ /* 0x000fe20000010000 */
[----:B------:R-:W-:-:S01]  /*19d10*/  FFMA.FTZ R29, R2, R29, -R56 ;  /* 0x0000001d021d7223 */ /* 0x000fc20000010838 */
[----:B------:R-:W2:Y:S01]  /*19d20*/  MUFU.EX2 R54, R54 ;  /* 0x0000003600367308 */ /* 0x000ea20000000800 */
[----:B---3--:R-:W-:-:S01]  /*19d30*/  FADD.FTZ R80, R107, R80 ;  /* 0x000000506b507221 */ /* 0x008fc20000010000 */
[C-C-:B------:R-:W-:Y:S01]  /*19d40*/  FFMA.FTZ R27, R2.reuse, R27, -R56.reuse ;  /* 0x0000001b021b7223 */ /* 0x140fe20000010838 */
[----:B------:R-:W-:-:S01]  /*19d50*/  FFMA.FTZ R37, R2, R37, -R56 ;  /* 0x0000002502257223 */ /* 0x000fc20000010838 */
[C-C-:B------:R-:W-:Y:S01]  /*19d60*/  FFMA.FTZ R105, R2.reuse, R105, -R56.reuse ;  /* 0x0000006902697223 */ /* 0x140fe20000010838 */
[----:B------:R-:W-:-:S01]  /*19d70*/  FFMA.FTZ R109, R2, R109, -R56 ;  /* 0x0000006d026d7223 */ /* 0x000fc20000010838 */
[----:B------:R-:W-:Y:S01]  /*19d80*/  F2FP.SATFINITE.E4M3.F32.PACK_AB_MERGE_C R177, R107, R60, RZ ;  /* 0x0000003c6bb1723e */ /* 0x000fe200048070ff */
[----:B------:R-:W-:-:S01]  /*19d90*/  FFMA.FTZ R113, R2, R113, -R56 ;  /* 0x0000007102717223 */ /* 0x000fc20000010838 */
[----:B------:R-:W1:Y:S01]  /*19da0*/  MUFU.EX2 R64, R64 ;  /* 0x0000004000407308 */ /* 0x000e620000000800 */
[----:B0-----:R-:W-:-:S01]  /*19db0*/  FADD.FTZ R45, R5, R80 ;  /* 0x00000050052d7221 */ /* 0x001fc20000010000 */
[----:B------:R-:W-:Y:S01]  /*19dc0*/  F2FP.SATFINITE.E4M3.F32.PACK_AB_MERGE_C R177, R40, R3, R177 ;  /* 0x0000000328b1723e */ /* 0x000fe200048070b1 */
[----:B------:R-:W-:-:S01]  /*19dd0*/  FFMA.FTZ R117, R2, R117, -R56 ;  /* 0x0000007502757223 */ /* 0x000fc20000010838 */
[----:B------:R-:W-:Y:S01]  /*19de0*/  FFMA.FTZ R39, R2, R39, -R56 ;  /* 0x0000002702277223 */ /* 0x000fe20000010838 */
[----:B------:R-:W-:Y:S01]  /*19df0*/  F2FP.SATFINITE.E4M3.F32.PACK_AB_MERGE_C R186, R101, R44, R186 ;  /* 0x0000002c65ba723e */ /* 0x000fe200048070ba */
[----:B------:R-:W-:Y:S01]  /*19e00*/  IMAD.MOV.U32 R77, RZ, RZ, R87 ;  /* 0x000000ffff4d7224 */ /* 0x000fe200078e0057 */
[----:B------:R-:W-:Y:S01]  /*19e10*/  MOV R71, R87 ;  /* 0x0000005700477202 */ /* 0x000fe20000000f00 */
[----:B------:R-:W0:Y:S01]  /*19e20*/  MUFU.EX2 R111, R111 ;  /* 0x0000006f006f7308 */ /* 0x000e220000000800 */
[----:B--2---:R-:W-:-:S01]  /*19e30*/  FADD.FTZ R63, R54, R45 ;  /* 0x0000002d363f7221 */ /* 0x004fc20000010000 */
[----:B------:R-:W-:Y:S01]  /*19e40*/  FFMA.FTZ R45, R2, R49, -R56 ;  /* 0x00000031022d7223 */ /* 0x000fe20000010838 */
[----:B------:R-:W-:-:S01]  /*19e50*/  FADD.FTZ R49, R79, R78 ;  /* 0x0000004e4f317221 */ /* 0x000fc20000010000 */
[----:B------:R-:W-:Y:S01]  /*19e60*/  FFMA.FTZ R78, R2, R51, -R56 ;  /* 0x00000033024e7223 */ /* 0x000fe20000010838 */
[----:B------:R-:W-:Y:S01]  /*19e70*/  MOV R79, R87 ;  /* 0x00000057004f7202 */ /* 0x000fe20000000f00 */
[----:B------:R-:W-:-:S02]  /*19e80*/  IMAD.MOV.U32 R69, RZ, RZ, R87 ;  /* 0x000000ffff457224 */ /* 0x000fc400078e0057 */
[----:B------:R-:W-:-:S01]  /*19e90*/  FADD.FTZ R82, R14, R49 ;  /* 0x000000310e527221 */ /* 0x000fc20000010000 */
[----:B------:R-:W2:Y:S01]  /*19ea0*/  MUFU.EX2 R7, R7 ;  /* 0x0000000700077308 */ /* 0x000ea20000000800 */
[----:B-1----:R-:W-:-:S01]  /*19eb0*/  FADD.FTZ R80, R64, R63 ;  /* 0x0000003f40507221 */ /* 0x002fc20000010000 */
[----:B------:R-:W-:Y:S01]  /*19ec0*/  FFMA.FTZ R49, R2, R25, -R56 ;  /* 0x0000001902317223 */ /* 0x000fe20000010838 */
[----:B------:R-:W-:-:S01]  /*19ed0*/  FADD.FTZ R25, R83, R82 ;  /* 0x0000005253197221 */ /* 0x000fc20000010000 */
[-C--:B------:R-:W-:Y:S01]  /*19ee0*/  MOV R83, R87.reuse ;  /* 0x0000005700537202 */ /* 0x080fe20000000f00 */
[----:B------:R-:W-:Y:S01]  /*19ef0*/  IMAD.MOV.U32 R65, RZ, RZ, R87 ;  /* 0x000000ffff417224 */ /* 0x000fe200078e0057 */
[----:B------:R-:W-:Y:S01]  /*19f00*/  MOV R67, R87 ;  /* 0x0000005700437202 */ /* 0x000fe20000000f00 */
[----:B------:R-:W-:-:S01]  /*19f10*/  FADD.FTZ R82, R20, R25 ;  /* 0x0000001914527221 */ /* 0x000fc20000010000 */
[----:B------:R-:W1:Y:S01]  /*19f20*/  MUFU.EX2 R58, R58 ;  /* 0x0000003a003a7308 */ /* 0x000e620000000800 */
[----:B0-----:R-:W-:-:S01]  /*19f30*/  FADD.FTZ R80, R111, R80 ;  /* 0x000000506f507221 */ /* 0x001fc20000010000 */
[----:B------:R-:W-:Y:S01]  /*19f40*/  F2FP.SATFINITE.E4M3.F32.PACK_AB_MERGE_C R64, R111, R64, RZ ;  /* 0x000000406f40723e */ /* 0x000fe200048070ff */
[--C-:B------:R-:W-:Y:S01]  /*19f50*/  IMAD.MOV.U32 R60, RZ, RZ, R87.reuse ;  /* 0x000000ffff3c7224 */ /* 0x100fe200078e0057 */
[----:B------:R-:W-:Y:S01]  /*19f60*/  MOV R63, R87 ;  /* 0x00000057003f7202 */ /* 0x000fe20000000f00 */
[--C-:B------:R-:W-:Y:S01]  /*19f70*/  IMAD.MOV.U32 R56, RZ, RZ, R87.reuse ;  /* 0x000000ffff387224 */ /* 0x100fe200078e0057 */
[----:B------:R-:W-:Y:S01]  /*19f80*/  F2FP.SATFINITE.E4M3.F32.PACK_AB_MERGE_C R179, R54, R5, R64 ;  /* 0x0000000536b3723e */ /* 0x000fe20004807040 */
[----:B------:R-:W-:Y:S01]  /*19f90*/  IMAD.MOV.U32 R64, RZ, RZ, R87 ;  /* 0x000000ffff407224 */ /* 0x000fe200078e0057 */
[----:B------:R-:W0:Y:S01]  /*19fa0*/  MUFU.EX2 R68, R68 ;  /* 0x0000004400447308 */ /* 0x000e220000000800 */
[----:B--2---:R-:W-:-:S01]  /*19fb0*/  FADD.FTZ R51, R7, R80 ;  /* 0x0000005007337221 */ /* 0x004fc20000010000 */
[----:B------:R-:W-:-:S02]  /*19fc0*/  IMAD.MOV.U32 R54, RZ, RZ, R87 ;  /* 0x000000ffff367224 */ /* 0x000fc400078e0057 */
[--C-:B------:R-:W-:Y:S02]  /*19fd0*/  IMAD.MOV.U32 R40, RZ, RZ, R87.reuse ;  /* 0x000000ffff287224 */ /* 0x100fe400078e0057 */
[----:B------:R-:W-:Y:S02]  /*19fe0*/  IMAD.MOV.U32 R33, RZ, RZ, R87 ;  /* 0x000000ffff217224 */ /* 0x000fe400078e0057 */
[----:B------:R-:W2:Y:S01]  /*19ff0*/  MUFU.EX2 R73, R73 ;  /* 0x0000004900497308 */ /* 0x000ea20000000800 */
[----:B-1----:R-:W-:-:S07]  /*1a000*/  FADD.FTZ R51, R58, R51 ;  /* 0x000000333a337221 */ /* 0x002fce0000010000 */
[----:B------:R-:W1:Y:S01]  /*1a010*/  MUFU.EX2 R15, R15 ;  /* 0x0000000f000f7308 */ /* 0x000e620000000800 */
[----:B0-----:R-:W-:-:S01]  /*1a020*/  FADD.FTZ R84, R68, R51 ;  /* 0x0000003344547221 */ /* 0x001fc20000010000 */
[----:B------:R-:W-:Y:S01]  /*1a030*/  FADD.FTZ R51, R81, R82 ;  /* 0x0000005251337221 */ /* 0x000fe20000010000 */
[----:B------:R-:W-:-:S03]  /*1a040*/  IMAD.MOV.U32 R81, RZ, RZ, R87 ;  /* 0x000000ffff517224 */ /* 0x000fc600078e0057 */
[----:B------:R-:W-:Y:S01]  /*1a050*/  FADD.FTZ R82, R24, R51 ;  /* 0x0000003318527221 */ /* 0x000fe20000010000 */
[----:B------:R-:W-:Y:S01]  /*1a060*/  IMAD.MOV.U32 R24, RZ, RZ, R87 ;  /* 0x000000ffff187224 */ /* 0x000fe200078e0057 */
[----:B------:R-:W0:Y:S01]  /*1a070*/  MUFU.EX2 R62, R62 ;  /* 0x0000003e003e7308 */ /* 0x000e220000000800 */
[----:B--2---:R-:W-:-:S01]  /*1a080*/  FADD.FTZ R84, R73, R84 ;  /* 0x0000005449547221 */ /* 0x004fc20000010000 */
[----:B------:R-:W-:Y:S01]  /*1a090*/  FADD.FTZ R51, R85, R82 ;  /* 0x0000005255337221 */ /* 0x000fe20000010000 */
[----:B------:R-:W-:Y:S01]  /*1a0a0*/  F2FP.SATFINITE.E4M3.F32.PACK_AB_MERGE_C R68, R73, R68, RZ ;  /* 0x000000444944723e */ /* 0x000fe200048070ff */
[----:B------:R-:W-:Y:S02]  /*1a0b0*/  IMAD.MOV.U32 R85, RZ, RZ, R87 ;  /* 0x000000ffff557224 */ /* 0x000fe400078e0057 */
[----:B------:R-:W-:-:S01]  /*1a0c0*/  FADD.FTZ R82, R26, R51 ;  /* 0x000000331a527221 */ /* 0x000fc20000010000 */
[----:B------:R-:W-:Y:S01]  /*1a0d0*/  F2FP.SATFINITE.E4M3.F32.PACK_AB_MERGE_C R181, R58, R7, R68 ;  /* 0x000000073ab5723e */ /* 0x000fe20004807044 */
[----:B------:R-:W2:Y:S01]  /*1a0e0*/  MUFU.EX2 R72, R72 ;  /* 0x0000004800487308 */ /* 0x000ea20000000800 */
[--C-:B------:R-:W-:Y:S01]  /*1a0f0*/  IMAD.MOV.U32 R73, RZ, RZ, R87.reuse ;  /* 0x000000ffff497224 */ /* 0x100fe200078e0057 */
[----:B------:R-:W-:Y:S01]  /*1a100*/  MOV R51, R87 ;  /* 0x0000005700337202 */ /* 0x000fe20000000f00 */
[----:B------:R-:W-:-:S02]  /*1a110*/  IMAD.MOV.U32 R68, RZ, RZ, R87 ;  /* 0x000000ffff447224 */ /* 0x000fc400078e0057 */
[----:B------:R-:W-:-:S03]  /*1a120*/  IMAD.MOV.U32 R58, RZ, RZ, R87 ;  /* 0x000000ffff3a7224 */ /* 0x000fc600078e0057 */
[----:B------:R-:W3:Y:S08]  /*1a130*/  MUFU.EX2 R75, R75 ;  /* 0x0000004b004b7308 */ /* 0x000ef00000000800 */
[----:B------:R-:W4:Y:S08]  /*1a140*/  MUFU.EX2 R57, R57 ;  /* 0x0000003900397308 */ /* 0x000f300000000800 */
[----:B------:R1:W-:Y:S08]  /*1a150*/  MUFU.EX2 R80, R47 ;  /* 0x0000002f00507308 */ /* 0x0003f00000000800 */
[----:B------:R-:W5:Y:S01]  /*1a160*/  MUFU.EX2 R66, R66 ;  /* 0x0000004200427308 */ /* 0x000f620000000800 */
[----:B-1----:R-:W-:-:S04]  /*1a170*/  FADD.FTZ R47, R15, R84 ;  /* 0x000000540f2f7221 */ /* 0x002fc80000010000 */
[----:B0-----:R-:W-:-:S03]  /*1a180*/  FADD.FTZ R47, R62, R47 ;  /* 0x0000002f3e2f7221 */ /* 0x001fc60000010000 */
[----:B------:R-:W0:Y:S01]  /*1a190*/  MUFU.EX2 R61, R61 ;  /* 0x0000003d003d7308 */ /* 0x000e220000000800 */
[----:B--2---:R-:W-:-:S01]  /*1a1a0*/  FADD.FTZ R84, R72, R47 ;  /* 0x0000002f48547221 */ /* 0x004fc20000010000 */
[----:B------:R-:W-:Y:S01]  /*1a1b0*/  FADD.FTZ R47, R89, R82 ;  /* 0x00000052592f7221 */ /* 0x000fe20000010000 */
[C---:B---3--:R-:W-:Y:S01]  /*1a1c0*/  F2FP.SATFINITE.E4M3.F32.PACK_AB_MERGE_C R72, R75.reuse, R72, RZ ;  /* 0x000000484b48723e */ /* 0x048fe200048070ff */
[----:B------:R-:W-:Y:S02]  /*1a1d0*/  IMAD.MOV.U32 R82, RZ, RZ, R87 ;  /* 0x000000ffff527224 */ /* 0x000fe400078e0057 */
[----:B------:R-:W-:-:S01]  /*1a1e0*/  FADD.FTZ R84, R75, R84 ;  /* 0x000000544b547221 */ /* 0x000fc20000010000 */
[----:B------:R-:W-:Y:S01]  /*1a1f0*/  FADD.FTZ R6, R30, R47 ;  /* 0x0000002f1e067221 */ /* 0x000fe20000010000 */
[----:B------:R-:W-:Y:S01]  /*1a200*/  F2FP.SATFINITE.E4M3.F32.PACK_AB_MERGE_C R183, R62, R15, R72 ;  /* 0x0000000f3eb7723e */ /* 0x000fe20004807048 */
[----:B------:R-:W1:Y:S01]  /*1a210*/  MUFU.EX2 R74, R74 ;  /* 0x0000004a004a7308 */ /* 0x000e620000000800 */
[----:B----4-:R-:W-:-:S01]  /*1a220*/  FADD.FTZ R13, R57, R84 ;  /* 0x00000054390d7221 */ /* 0x010fc20000010000 */
[----:B------:R-:W-:Y:S01]  /*1a230*/  FADD.FTZ R47, R93, R6 ;  /* 0x000000065d2f7221 */ /* 0x000fe20000010000 */
[----:B------:R-:W-:Y:S01]  /*1a240*/  IMAD.MOV.U32 R84, RZ, RZ, R87 ;  /* 0x000000ffff547224 */ /* 0x000fe200078e0057 */
[----:B------:R-:W-:Y:S01]  /*1a250*/  MOV R75, R87 ;  /* 0x00000057004b7202 */ /* 0x000fe20000000f00 */
[----:B-----5:R-:W-:-:S01]  /*1a260*/  FADD.FTZ R12, R66, R13 ;  /* 0x0000000d420c7221 */ /* 0x020fc20000010000 */
[----:B------:R-:W-:Y:S01]  /*1a270*/  FADD.FTZ R20, R36, R47 ;  /* 0x0000002f24147221 */ /* 0x000fe20000010000 */
[----:B------:R-:W-:Y:S01]  /*1a280*/  IMAD.MOV.U32 R72, RZ, RZ, R87 ;  /* 0x000000ffff487224 */ /* 0x000fe200078e0057 */
[----:B------:R-:W2:Y:S01]  /*1a290*/  MUFU.EX2 R59, R59 ;  /* 0x0000003b003b7308 */ /* 0x000ea20000000800 */
[----:B0-----:R-:W-:-:S01]  /*1a2a0*/  FADD.FTZ R13, R61, R12 ;  /* 0x0000000c3d0d7221 */ /* 0x001fc20000010000 */
[----:B------:R-:W-:Y:S01]  /*1a2b0*/  FADD.FTZ R97, R97, R20 ;  /* 0x0000001461617221 */ /* 0x000fe20000010000 */
[----:B------:R-:W-:-:S02]  /*1a2c0*/  IMAD.MOV.U32 R62, RZ, RZ, R87 ;  /* 0x000000ffff3e7224 */ /* 0x000fc400078e0057 */
[----:B------:R-:W-:Y:S02]  /*1a2d0*/  IMAD.MOV.U32 R36, RZ, RZ, R87 ;  /* 0x000000ffff247224 */ /* 0x000fe400078e0057 */
[----:B------:R-:W-:-:S01]  /*1a2e0*/  FADD.FTZ R20, R44, R97 ;  /* 0x000000612c147221 */ /* 0x000fc20000010000 */
[----:B------:R-:W-:Y:S01]  /*1a2f0*/  IMAD.MOV.U32 R44, RZ, RZ, R87 ;  /* 0x000000ffff2c7224 */ /* 0x000fe200078e0057 */
[----:B------:R-:W0:Y:S01]  /*1a300*/  MUFU.EX2 R70, R70 ;  /* 0x0000004600467308 */ /* 0x000e220000000800 */
[----:B-1----:R-:W-:-:S01]  /*1a310*/  FADD.FTZ R12, R74, R13 ;  /* 0x0000000d4a0c7221 */ /* 0x002fc20000010000 */
[----:B------:R-:W-:Y:S01]  /*1a320*/  FADD.FTZ R47, R101, R20 ;  /* 0x00000014652f7221 */ /* 0x000fe20000010000 */
[----:B------:R-:W-:Y:S01]  /*1a330*/  F2FP.SATFINITE.E4M3.F32.PACK_AB_MERGE_C R61, R74, R61, RZ ;  /* 0x0000003d4a3d723e */ /* 0x000fe200048070ff */
[----:B------:R-:W-:Y:S02]  /*1a340*/  IMAD.MOV.U32 R74, RZ, RZ, R87 ;  /* 0x000000ffff4a7224 */ /* 0x000fe400078e0057 */
[----:B------:R-:W-:-:S01]  /*1a350*/  FADD.FTZ R26, R46, R47 ;  /* 0x0000002f2e1a7221 */ /* 0x000fc20000010000 */
[----:B------:R-:W-:Y:S01]  /*1a360*/  F2FP.SATFINITE.E4M3.F32.PACK_AB_MERGE_C R185, R66, R57, R61 ;  /* 0x0000003942b9723e */ /* 0x000fe2000480703d */
[----:B------:R-:W1:Y:S01]  /*1a370*/  MUFU.EX2 R41, R41 ;  /* 0x0000002900297308 */ /* 0x000e620000000800 */
[----:B--2---:R-:W-:-:S01]  /*1a380*/  FADD.FTZ R13, R59, R12 ;  /* 0x0000000c3b0d7221 */ /* 0x004fc20000010000 */
[----:B------:R-:W-:Y:S01]  /*1a390*/  FADD.FTZ R31, R31, R26 ;  /* 0x0000001a1f1f7221 */ /* 0x000fe20000010000 */
[--C-:B------:R-:W-:Y:S01]  /*1a3a0*/  IMAD.MOV.U32 R66, RZ, RZ, R87.reuse ;  /* 0x000000ffff427224 */ /* 0x100fe200078e0057 */
[----:B------:R-:W-:Y:S01]  /*1a3b0*/  MOV R47, R87 ;  /* 0x00000057002f7202 */ /* 0x000fe20000000f00 */
[----:B------:R-:W-:-:S02]  /*1a3c0*/  IMAD.MOV.U32 R61, RZ, RZ, R87 ;  /* 0x000000ffff3d7224 */ /* 0x000fc400078e0057 */
[----:B------:R-:W-:Y:S01]  /*1a3d0*/  FADD.FTZ R4, R34, R31 ;  /* 0x0000001f22047221 */ /* 0x000fe20000010000 */
[----:B------:R-:W-:Y:S01]  /*1a3e0*/  IMAD.MOV.U32 R57, RZ, RZ, R87 ;  /* 0x000000ffff397224 */ /* 0x000fe200078e0057 */
[----:B------:R-:W2:Y:S01]  /*1a3f0*/  MUFU.EX2 R76, R76 ;  /* 0x0000004c004c7308 */ /* 0x000ea20000000800 */
[----:B0-----:R-:W-:-:S01]  /*1a400*/  FADD.FTZ R20, R70, R13 ;  /* 0x0000000d46147221 */ /* 0x001fc20000010000 */
[--C-:B------:R-:W-:Y:S01]  /*1a410*/  IMAD.MOV.U32 R46, RZ, RZ, R87.reuse ;  /* 0x000000ffff2e7224 */ /* 0x100fe200078e0057 */
[----:B------:R-:W-:Y:S01]  /*1a420*/  MOV R31, R87 ;  /* 0x00000057001f7202 */ /* 0x000fe20000000f00 */
[--C-:B------:R-:W-:Y:S02]  /*1a430*/  IMAD.MOV.U32 R30, RZ, RZ, R87.reuse ;  /* 0x000000ffff1e7224 */ /* 0x100fe400078e0057 */
[----:B------:R-:W-:Y:S02]  /*1a440*/  IMAD.MOV.U32 R26, RZ, RZ, R87 ;  /* 0x000000ffff1a7224 */ /* 0x000fe400078e0057 */
[----:B------:R-:W0:Y:S01]  /*1a450*/  MUFU.EX2 R0, R0 ;  /* 0x0000000000007308 */ /* 0x000e220000000800 */
[----:B-1----:R-:W-:-:S07]  /*1a460*/  FADD.FTZ R13, R41, R20 ;  /* 0x00000014290d7221 */ /* 0x002fce0000010000 */
[----:B------:R-:W1:Y:S01]  /*1a470*/  MUFU.EX2 R43, R43 ;  /* 0x0000002b002b7308 */ /* 0x000e620000000800 */
[----:B--2---:R-:W-:-:S01]  /*1a480*/  FADD.FTZ R13, R76, R13 ;  /* 0x0000000d4c0d7221 */ /* 0x004fc20000010000 */
[----:B------:R-:W-:Y:S01]  /*1a490*/  F2FP.SATFINITE.E4M3.F32.PACK_AB_MERGE_C R41, R76, R41, RZ ;  /* 0x000000294c29723e */ /* 0x000fe200048070ff */
[----:B------:R-:W-:-:S03]  /*1a4a0*/  IMAD.MOV.U32 R76, RZ, RZ, R87 ;  /* 0x000000ffff4c7224 */ /* 0x000fc600078e0057 */
[----:B------:R-:W-:Y:S01]  /*1a4b0*/  F2FP.SATFINITE.E4M3.F32.PACK_AB_MERGE_C R187, R70, R59, R41 ;  /* 0x0000003b46bb723e */ /* 0x000fe20004807029 */
[----:B------:R-:W-:Y:S01]  /*1a4c0*/  IMAD.MOV.U32 R70, RZ, RZ, R87 ;  /* 0x000000ffff467224 */ /* 0x000fe200078e0057 */
[----:B------:R-:W2:Y:S01]  /*1a4d0*/  MUFU.EX2 R38, R38 ;  /* 0x0000002600267308 */ /* 0x000ea20000000800 */
[----:B0-----:R-:W-:-:S01]  /*1a4e0*/  FADD.FTZ R8, R0, R13 ;  /* 0x0000000d00087221 */ /* 0x001fc20000010000 */
[----:B------:R-:W-:Y:S01]  /*1a4f0*/  FADD.FTZ R13, R35, R4 ;  /* 0x00000004230d7221 */ /* 0x000fe20000010000 */
[----:B------:R-:W-:Y:S01]  /*1a500*/  MOV R59, R87 ;  /* 0x00000057003b7202 */ /* 0x000fe20000000f00 */
[----:B------:R-:W-:-:S04]  /*1a510*/  IMAD.MOV.U32 R41, RZ, RZ, R87 ;  /* 0x000000ffff297224 */ /* 0x000fc800078e0057 */
[----:B------:R-:W0:Y:S01]  /*1a520*/  MUFU.EX2 R45, R45 ;  /* 0x0000002d002d7308 */ /* 0x000e220000000800 */
[----:B-1----:R-:W-:-:S07]  /*1a530*/  FADD.FTZ R8, R43, R8 ;  /* 0x000000082b087221 */ /* 0x002fce0000010000 */
[----:B------:R-:W1:Y:S01]  /*1a540*/  MUFU.EX2 R121, R121 ;  /* 0x0000007900797308 */ /* 0x000e620000000800 */
[----:B--2---:R-:W-:-:S07]  /*1a550*/  FADD.FTZ R14, R38, R13 ;  /* 0x0000000d260e7221 */ /* 0x004fce0000010000 */
[----:B------:R-:W2:Y:S01]  /*1a560*/  MUFU.EX2 R48, R48 ;  /* 0x0000003000307308 */ /* 0x000ea20000000800 */
[----:B0-----:R-:W-:-:S01]  /*1a570*/  FADD.FTZ R13, R45, R8 ;  /* 0x000000082d0d7221 */ /* 0x001fc20000010000 */
[----:B------:R-:W-:-:S03]  /*1a580*/  F2FP.SATFINITE.E4M3.F32.PACK_AB_MERGE_C R45, R80, R45, RZ ;  /* 0x0000002d502d723e */ /* 0x000fc600048070ff */
[----:B------:R-:W-:Y:S01]  /*1a590*/  FADD.FTZ R80, R80, R13 ;  /* 0x0000000d50507221 */ /* 0x000fe20000010000 */
[----:B------:R-:W-:Y:S01]  /*1a5a0*/  F2FP.SATFINITE.E4M3.F32.PACK_AB_MERGE_C R189, R43, R0, R45 ;  /* 0x000000002bbd723e */ /* 0x000fe2000480702d */
[--C-:B------:R-:W-:Y:S01]  /*1a5b0*/  IMAD.MOV.U32 R45, RZ, RZ, R87.reuse ;  /* 0x000000ffff2d7224 */ /* 0x100fe200078e0057 */
[----:B------:R0:W3:Y:S01]  /*1a5c0*/  MUFU.EX2 R25, R53 ;  /* 0x0000003500197308 */ /* 0x0000e20000000800 */
[C---:B-1----:R-:W-:Y:S01]  /*1a5d0*/  F2FP.SATFINITE.E4M3.F32.PACK_AB_MERGE_C R188, R121.reuse, R38, RZ ;  /* 0x0000002679bc723e */ /* 0x042fe200048070ff */
[----:B------:R-:W-:Y:S01]  /*1a5e0*/  FADD.FTZ R121, R121, R14 ;  /* 0x0000000e79797221 */ /* 0x000fe20000010000 */
[-C--:B------:R-:W-:Y:S01]  /*1a5f0*/  MOV R43, R87.reuse ;  /* 0x00000057002b7202 */ /* 0x080fe20000000f00 */
[--C-:B------:R-:W-:Y:S01]  /*1a600*/  IMAD.MOV.U32 R38, RZ, RZ, R87.reuse ;  /* 0x000000ffff267224 */ /* 0x100fe200078e0057 */
[----:B------:R-:W-:Y:S01]  /*1a610*/  F2FP.SATFINITE.E4M3.F32.PACK_AB_MERGE_C R188, R35, R34, R188 ;  /* 0x0000002223bc723e */ /* 0x000fe200048070bc */
[----:B------:R-:W-:Y:S01]  /*1a620*/  IMAD.MOV.U32 R34, RZ, RZ, R87 ;  /* 0x000000ffff227224 */ /* 0x000fe200078e0057 */
[----:B------:R-:W-:Y:S01]  /*1a630*/  MOV R35, R87 ;  /* 0x0000005700237202 */ /* 0x000fe20000000f00 */
[----:B------:R-:W1:Y:S01]  /*1a640*/  MUFU.EX2 R123, R123 ;  /* 0x0000007b007b7308 */ /* 0x000e620000000800 */
[----:B--2---:R-:W-:-:S01]  /*1a650*/  FADD.FTZ R8, R48, R121 ;  /* 0x0000007930087221 */ /* 0x004fc20000010000 */
[----:B0-----:R-:W-:-:S06]  /*1a660*/  IMAD.MOV.U32 R53, RZ, RZ, R87 ;  /* 0x000000ffff357224 */ /* 0x001fcc00078e0057 */
[----:B------:R-:W0:Y:S01]  /*1a670*/  MUFU.EX2 R78, R78 ;  /* 0x0000004e004e7308 */ /* 0x000e220000000800 */
[----:B---3--:R-:W-:-:S01]  /*1a680*/  FADD.FTZ R13, R25, R80 ;  /* 0x00000050190d7221 */ /* 0x008fc20000010000 */
[----:B------:R-:W-:-:S06]  /*1a690*/  IMAD.MOV.U32 R80, RZ, RZ, R87 ;  /* 0x000000ffff507224 */ /* 0x000fcc00078e0057 */
[----:B------:R-:W-:Y:S01]  /*1a6a0*/  MUFU.EX2 R50, R50 ;  /* 0x0000003200327308 */ /* 0x000fe20000000800 */
[----:B-1----:R-:W-:-:S07]  /*1a6b0*/  FADD.FTZ R21, R123, R8 ;  /* 0x000000087b157221 */ /* 0x002fce0000010000 */
[----:B------:R-:W1:Y:S01]  /*1a6c0*/  MUFU.EX2 R125, R125 ;  /* 0x0000007d007d7308 */ /* 0x000e620000000800 */
[----:B0-----:R-:W-:-:S07]  /*1a6d0*/  FADD.FTZ R14, R78, R13 ;  /* 0x0000000d4e0e7221 */ /* 0x001fce0000010000 */
[----:B------:R-:W0:Y:S08]  /*1a6e0*/  MUFU.EX2 R49, R49 ;  /* 0x0000003100317308 */ /* 0x000e300000000800 */
[----:B------:R2:W3:Y:S01]  /*1a6f0*/  MUFU.EX2 R6, R55 ;  /* 0x0000003700067308 */ /* 0x0004e20000000800 */
[----:B-1----:R-:W-:Y:S01]  /*1a700*/  F2FP.SATFINITE.E4M3.F32.PACK_AB_MERGE_C R190, R125, R50, RZ ;  /* 0x000000327dbe723e */ /* 0x002fe200048070ff */
[----:B------:R-:W-:-:S03]  /*1a710*/  FADD.FTZ R50, R50, R21 ;  /* 0x0000001532327221 */ /* 0x000fc60000010000 */
[----:B------:R-:W-:Y:S01]  /*1a720*/  F2FP.SATFINITE.E4M3.F32.PACK_AB_MERGE_C R190, R123, R48, R190 ;  /* 0x000000307bbe723e */ /* 0x000fe200048070be */
[----:B------:R-:W-:-:S01]  /*1a730*/  FADD.FTZ R125, R125, R50 ;  /* 0x000000327d7d7221 */ /* 0x000fc20000010000 */
[----:B------:R-:W-:Y:S01]  /*1a740*/  IMAD.MOV.U32 R50, RZ, RZ, R87 ;  /* 0x000000ffff327224 */ /* 0x000fe200078e0057 */
[----:B------:R-:W-:Y:S01]  /*1a750*/  MUFU.EX2 R42, R42 ;  /* 0x0000002a002a7308 */ /* 0x000fe20000000800 */
[----:B0-----:R-:W-:-:S01]  /*1a760*/  FADD.FTZ R13, R49, R14 ;  /* 0x0000000e310d7221 */ /* 0x001fc20000010000 */
[----:B--2---:R-:W-:Y:S01]  /*1a770*/  MOV R55, R87 ;  /* 0x0000005700377202 */ /* 0x004fe20000000f00 */
[----:B------:R-:W-:-:S05]  /*1a780*/  IMAD.MOV.U32 R48, RZ, RZ, R87 ;  /* 0x000000ffff307224 */ /* 0x000fca00078e0057 */
[----:B------:R-:W0:Y:S01]  /*1a790*/  MUFU.EX2 R129, R129 ;  /* 0x0000008100817308 */ /* 0x000e220000000800 */
[C---:B---3--:R-:W-:Y:S01]  /*1a7a0*/  F2FP.SATFINITE.E4M3.F32.PACK_AB_MERGE_C R49, R6.reuse, R49, RZ ;  /* 0x000000310631723e */ /* 0x048fe200048070ff */
[----:B------:R-:W-:-:S03]  /*1a7b0*/  FADD.FTZ R6, R6, R13 ;  /* 0x0000000d06067221 */ /* 0x000fc60000010000 */
[----:B------:R-:W-:Y:S01]  /*1a7c0*/  F2FP.SATFINITE.E4M3.F32.PACK_AB_MERGE_C R191, R78, R25, R49 ;  /* 0x000000194ebf723e */ /* 0x000fe20004807031 */
[--C-:B------:R-:W-:Y:S02]  /*1a7d0*/  IMAD.MOV.U32 R78, RZ, RZ, R87.reuse ;  /* 0x000000ffff4e7224 */ /* 0x100fe400078e0057 */
[----:B------:R-:W1:Y:S01]  /*1a7e0*/  MUFU.EX2 R52, R52 ;  /* 0x0000003400347308 */ /* 0x000e620000000800 */
[--C-:B------:R-:W-:Y:S02]  /*1a7f0*/  IMAD.MOV.U32 R49, RZ, RZ, R87.reuse ;  /* 0x000000ffff317224 */ /* 0x100fe400078e0057 */
[----:B------:R-:W-:-:S05]  /*1a800*/  IMAD.MOV.U32 R25, RZ, RZ, R87 ;  /* 0x000000ffff197224 */ /* 0x000fca00078e0057 */
[----:B------:R-:W2:Y:S01]  /*1a810*/  MUFU.EX2 R29, R29 ;  /* 0x0000001d001d7308 */ /* 0x000ea20000000800 */
[----:B0-----:R-:W-:-:S07]  /*1a820*/  F2FP.SATFINITE.E4M3.F32.PACK_AB_MERGE_C R13, R129, R42, RZ ;  /* 0x0000002a810d723e */ /* 0x001fce00048070ff */
[----:B------:R-:W0:Y:S01]  /*1a830*/  MUFU.EX2 R127, R127 ;  /* 0x0000007f007f7308 */ /* 0x000e220000000800 */
[----:B-1----:R-:W-:-:S07]  /*1a840*/  FADD.FTZ R14, R52, R125 ;  /* 0x0000007d340e7221 */ /* 0x002fce0000010000 */
[----:B------:R1:W3:Y:S01]  /*1a850*/  MUFU.EX2 R12, R27 ;  /* 0x0000001b000c7308 */ /* 0x0002e20000000800 */
[----:B--2---:R-:W-:-:S07]  /*1a860*/  FADD.FTZ R3, R29, R6 ;  /* 0x000000061d037221 */ /* 0x004fce0000010000 */
[----:B------:R-:W2:Y:S01]  /*1a870*/  MUFU.EX2 R37, R37 ;  /* 0x0000002500257308 */ /* 0x000ea20000000800 */
[C---:B0-----:R-:W-:Y:S01]  /*1a880*/  F2FP.SATFINITE.E4M3.F32.PACK_AB_MERGE_C R192, R127.reuse, R52, R13 ;  /* 0x000000347fc0723e */ /* 0x041fe2000480700d */
[----:B------:R-:W-:Y:S01]  /*1a890*/  FADD.FTZ R127, R127, R14 ;  /* 0x0000000e7f7f7221 */ /* 0x000fe20000010000 */
[----:B------:R-:W-:Y:S01]  /*1a8a0*/  IMAD.MOV.U32 R52, RZ, RZ, R87 ;  /* 0x000000ffff347224 */ /* 0x000fe200078e0057 */
[----:B-1----:R-:W-:Y:S02]  /*1a8b0*/  MOV R27, R87 ;  /* 0x00000057001b7202 */ /* 0x002fe40000000f00 */
[----:B------:R-:W-:-:S02]  /*1a8c0*/  FADD.FTZ R42, R42, R127 ;  /* 0x0000007f2a2a7221 */ /* 0x000fc40000010000 */
[----:B------:R-:W0:Y:S01]  /*1a8d0*/  MUFU.EX2 R4, R105 ;  /* 0x0000006900047308 */ /* 0x000e220000000800 */
[----:B---3--:R-:W-:-:S01]  /*1a8e0*/  FADD.FTZ R14, R12, R3 ;  /* 0x000000030c0e7221 */ /* 0x008fc20000010000 */
[----:B------:R-:W-:Y:S01]  /*1a8f0*/  FADD.FTZ R129, R129, R42 ;  /* 0x0000002a81817221 */ /* 0x000fe20000010000 */
[----:B------:R-:W-:-:S05]  /*1a900*/  IMAD.MOV.U32 R42, RZ, RZ, R87 ;  /* 0x000000ffff2a7224 */ /* 0x000fca00078e0057 */
[----:B------:R-:W-:Y:S01]  /*1a910*/  MUFU.EX2 R28, R28 ;  /* 0x0000001c001c7308 */ /* 0x000fe20000000800 */
[----:B--2---:R-:W-:-:S07]  /*1a920*/  FADD.FTZ R3, R37, R14 ;  /* 0x0000000e25037221 */ /* 0x004fce0000010000 */
[----:B------:R-:W1:Y:S01]  /*1a930*/  MUFU.EX2 R133, R133 ;  /* 0x0000008500857308 */ /* 0x000e620000000800 */
[C---:B0-----:R-:W-:Y:S01]  /*1a940*/  F2FP.SATFINITE.E4M3.F32.PACK_AB_MERGE_C R37, R4.reuse, R37, RZ ;  /* 0x000000250425723e */ /* 0x041fe200048070ff */
[----:B------:R-:W-:-:S03]  /*1a950*/  FADD.FTZ R4, R4, R3 ;  /* 0x0000000304047221 */ /* 0x000fc60000010000 */
[----:B------:R-:W-:Y:S01]  /*1a960*/  F2FP.SATFINITE.E4M3.F32.PACK_AB_MERGE_C R193, R12, R29, R37 ;  /* 0x0000001d0cc1723e */ /* 0x000fe20004807025 */
[--C-:B------:R-:W-:Y:S02]  /*1a970*/  IMAD.MOV.U32 R37, RZ, RZ, R87.reuse ;  /* 0x000000ffff257224 */ /* 0x100fe400078e0057 */
[----:B------:R-:W0:Y:S01]  /*1a980*/  MUFU.EX2 R32, R32 ;  /* 0x0000002000207308 */ /* 0x000e220000000800 */
[----:B------:R-:W-:-:S07]  /*1a990*/  IMAD.MOV.U32 R29, RZ, RZ, R87 ;  /* 0x000000ffff1d7224 */ /* 0x000fce00078e0057 */
[----:B------:R-:W2:Y:S01]  /*1a9a0*/  MUFU.EX2 R109, R109 ;  /* 0x0000006d006d7308 */ /* 0x000ea20000000800 */
[----:B-1----:R-:W-:-:S07]  /*1a9b0*/  F2FP.SATFINITE.E4M3.F32.PACK_AB_MERGE_C R5, R133, R28, RZ ;  /* 0x0000001c8505723e */ /* 0x002fce00048070ff */
[----:B------:R-:W1:Y:S01]  /*1a9c0*/  MUFU.EX2 R131, R131 ;  /* 0x0000008300837308 */ /* 0x000e620000000800 */
[----:B0-----:R-:W-:-:S07]  /*1a9d0*/  FADD.FTZ R14, R32, R129 ;  /* 0x00000081200e7221 */ /* 0x001fce0000010000 */
[----:B------:R-:W0:Y:S01]  /*1a9e0*/  MUFU.EX2 R8, R113 ;  /* 0x0000007100087308 */ /* 0x000e220000000800 */
[----:B--2---:R-:W-:-:S07]  /*1a9f0*/  FADD.FTZ R3, R109, R4 ;  /* 0x000000046d037221 */ /* 0x004fce0000010000 */
[----:B------:R-:W2:Y:S01]  /*1aa00*/  MUFU.EX2 R117, R117 ;  /* 0x0000007500757308 */ /* 0x000ea20000000800 */
[C---:B-1----:R-:W-:Y:S01]  /*1aa10*/  F2FP.SATFINITE.E4M3.F32.PACK_AB_MERGE_C R194, R131.reuse, R32, R5 ;  /* 0x0000002083c2723e */ /* 0x042fe20004807005 */
[----:B------:R-:W-:Y:S01]  /*1aa20*/  FADD.FTZ R131, R131, R14 ;  /* 0x0000000e83837221 */ /* 0x000fe20000010000 */
[----:B------:R-:W-:-:S03]  /*1aa30*/  IMAD.MOV.U32 R32, RZ, RZ, R87 ;  /* 0x000000ffff207224 */ /* 0x000fc600078e0057 */
[----:B------:R-:W-:Y:S02]  /*1aa40*/  FADD.FTZ R28, R28, R131 ;  /* 0x000000831c1c7221 */ /* 0x000fe40000010000 */
[----:B------:R1:W3:Y:S01]  /*1aa50*/  MUFU.EX2 R6, R39 ;  /* 0x0000002700067308 */ /* 0x0002e20000000800 */
[----:B0-----:R-:W-:-:S04]  /*1aa60*/  FADD.FTZ R0, R8, R3 ;  /* 0x0000000308007221 */ /* 0x001fc80000010000 */
[----:B--2---:R-:W-:Y:S01]  /*1aa70*/  FADD.FTZ R3, R117, R0 ;  /* 0x0000000075037221 */ /* 0x004fe20000010000 */
[----:B------:R-:W-:-:S01]  /*1aa80*/  FADD.FTZ R0, R133, R28 ;  /* 0x0000001c85007221 */ /* 0x000fc20000010000 */
[----:B-1----:R-:W-:Y:S01]  /*1aa90*/  MOV R39, R87 ;  /* 0x0000005700277202 */ /* 0x002fe20000000f00 */
[----:B------:R-:W-:Y:S01]  /*1aaa0*/  IMAD.MOV.U32 R28, RZ, RZ, R87 ;  /* 0x000000ffff1c7224 */ /* 0x000fe200078e0057 */
[C---:B---3--:R-:W-:Y:S01]  /*1aab0*/  F2FP.SATFINITE.E4M3.F32.PACK_AB_MERGE_C R4, R6.reuse, R117, RZ ;  /* 0x000000750604723e */ /* 0x048fe200048070ff */
[----:B------:R-:W-:-:S03]  /*1aac0*/  FADD.FTZ R3, R6, R3 ;  /* 0x0000000306037221 */ /* 0x000fc60000010000 */
[----:B------:R-:W-:Y:S01]  /*1aad0*/  F2FP.SATFINITE.E4M3.F32.PACK_AB_MERGE_C R195, R8, R109, R4 ;  /* 0x0000006d08c3723e */ /* 0x000fe20004807004 */
[----:B------:R-:W-:Y:S06]  /*1aae0*/  @!P1 BRA `(.L_x_588) ;  /* 0x0000003400189947 */ /* 0x000fec0003800000 */
[----:B------:R-:W-:Y:S01]  /*1aaf0*/  IADD3 R4, R154, -0x2, RZ ;  /* 0xfffffffe9a047810 */ /* 0x000fe20007ffe0ff */
[----:B------:R-:W-:Y:S01]  /*1ab00*/  IMAD.MOV.U32 R5, RZ, RZ, R11 ;  /* 0x000000ffff057224 */ /* 0x000fe200078e000b */
[----:B------:R-:W-:Y:S01]  /*1ab10*/  MOV R8, R205 ;  /* 0x000000cd00087202 */ /* 0x000fe20000000f00 */
[----:B------:R-:W-:Y:S01]  /*1ab20*/  IMAD.MOV.U32 R6, RZ, RZ, R10 ;  /* 0x000000ffff067224 */ /* 0x000fe200078e000a */
[----:B------:R-:W-:Y:S01]  /*1ab30*/  CS2R R86, SRZ ;  /* 0x0000000000567805 */ /* 0x000fe2000001ff00 */
[----:B------:R-:W-:Y:S01]  /*1ab40*/  IMAD.MOV.U32 R7, RZ, RZ, R211 ;  /* 0x000000ffff077224 */ /* 0x000fe200078e00d3 */
        /* <DEDUP_REMOVED lines=30> */
[----:B------:R-:W-:-:S07]  /*1ad30*/  CS2R R24, SRZ ;  /* 0x0000000000187805 */ /* 0x000fce000001ff00 */
.L_x_600:
[----:B------:R-:W-:Y:S01]  /*1ad40*/  ISETP.NE.AND P1, PT, R8, 0x1, PT ;  /* 0x000000010800780c */ /* 0x000fe20003f25270 */
[----:B------:R-:W-:Y:S05]  /*1ad50*/  YIELD ;  /* 0x0000000000007946 */ /* 0x000fea0003800000 */
[----:B------:R-:W-:Y:S02]  /*1ad60*/  SEL R10, RZ, 0x1, P1 ;  /* 0x00000001ff0a7807 */ /* 0x000fe40000800000 */
[----:B------:R-:W-:Y:S02]  /*1ad70*/  ISETP.NE.AND P1, PT, R168, RZ, PT ;  /* 0x000000ffa800720c */ /* 0x000fe40003f25270 */
[----:B------:R-:W-:-:S11]  /*1ad80*/  LOP3.LUT R211, R7, R10, RZ, 0x3c, !PT ;  /* 0x0000000a07d37212 */ /* 0x000fd600078e3cff */
[----:B------:R-:W-:Y:S05]  /*1ad90*/  @P1 BRA `(.L_x_589) ;  /* 0x00000000003c1947 */ /* 0x000fea0003800000 */
[----:B------:R-:W-:Y:S05]  /*1ada0*/  @!P0 BRA `(.L_x_590) ;  /* 0x0000000000048947 */ /* 0x000fea0003800000 */
[----:B------:R-:W-:Y:S01]  /*1adb0*/  BPT.TRAP 0x1 ;  /* 0x000000040000795c */ /* 0x000fe20000300000 */
.L_x_590:
[----:B------:R-:W-:-:S05]  /*1adc0*/  VIADD R10, R8, 0x1 ;  /* 0x00000001080a7836 */ /* 0x000fca0000000000 */
[----:B------:R-:W-:-:S04]  /*1add0*/  ISETP.NE.AND P2, PT, R10, 0x2, PT ;  /* 0x000000020a00780c */ /* 0x000fc80003f45270 */
[----:B------:R-:W-:Y:S02]  /*1ade0*/  SEL R11, R10, RZ, P2 ;  /* 0x000000ff0a0b7207 */ /* 0x000fe40001000000 */
[----:B------:R-:W-:-:S03]  /*1adf0*/  SHF.L.U32 R10, R211, 0x1f, RZ ;  /* 0x0000001fd30a7819 */ /* 0x000fc600000006ff */
[----:B------:R-:W-:-:S04]  /*1ae00*/  IMAD R11, R11, 0x8, R18 ;  /* 0x000000080b0b7824 */ /* 0x000fc800078e0212 */
[----:B------:R0:W1:Y:S01]  /*1ae10*/  SYNCS.PHASECHK.TRANS64.TRYWAIT P2, [R11+URZ+0x29830], R10 ;  /* 0x0298300a0b0075a7 */ /* 0x000062000804017f */
[----:B------:R-:W-:Y:S05]  /*1ae20*/  @!P0 BRA `(.L_x_591) ;  /* 0x0000000000048947 */ /* 0x000fea0003800000 */
[----:B------:R-:W-:Y:S01]  /*1ae30*/  BPT.TRAP 0x1 ;  /* 0x000000040000795c */ /* 0x000fe20000300000 */
.L_x_591:
[----:B------:R-:W-:Y:S04]  /*1ae40*/  BSSY B0, `(.L_x_589) ;  /* 0x0000004000007945 */ /* 0x000fe80003800000 */
[----:B-1----:R-:W-:Y:S05]  /*1ae50*/  @P2 BRA `(.L_x_592) ;  /* 0x0000000000082947 */ /* 0x002fea0003800000 */
[----:B------:R-:W1:Y:S02]  /*1ae60*/  SYNCS.PHASECHK.TRANS64.TRYWAIT P2, [R11+URZ+0x29830], R10 ;  /* 0x0298300a0b0075a7 */ /* 0x000e64000804017f */
[----:B-1----:R-:W-:Y:S05]  /*1ae70*/  @!P2 BRA `(.L_x_593) ;  /* 0x000000e800e0a947 */ /* 0x002fea0003800000 */
.L_x_592:
[----:B------:R-:W-:Y:S05]  /*1ae80*/  BSYNC B0 ;  /* 0x0000000000007941 */ /* 0x000fea0003800000 */
.L_x_589:
[----:B01----:R-:W0:Y:S01]  /*1ae90*/  S2R R10, SR_TID.X ;  /* 0x00000000000a7919 */ /* 0x003e220000002100 */
[----:B------:R-:W-:Y:S01]  /*1aea0*/  VIADD R205, R8, 0x1 ;  /* 0x0000000108cd7836 */ /* 0x000fe20000000000 */
[----:B------:R-:W-:Y:S05]  /*1aeb0*/  WARPSYNC.ALL ;  /* 0x0000000000007948 */ /* 0x000fea0003800000 */
[C---:B------:R-:W-:Y:S01]  /*1aec0*/  ISETP.NE.AND P2, PT, R205.reuse, 0x2, PT ;  /* 0x00000002cd00780c */ /* 0x040fe20003f45270 */
[----:B------:R-:W-:Y:S01]  /*1aed0*/  IMAD.MOV.U32 R11, RZ, RZ, -0x7fffffe0 ;  /* 0x80000020ff0b7424 */ /* 0x000fe200078e00ff */
[----:B------:R-:W-:Y:S01]  /*1aee0*/  UMOV UR20, UR28 ;  /* 0x0000001c00147c82 */ /* 0x000fe20008000000 */
[----:B------:R-:W-:Y:S01]  /*1aef0*/  UMOV UR21, UR29 ;  /* 0x0000001d00157c82 */ /* 0x000fe20008000000 */
[----:B------:R-:W-:Y:S01]  /*1af00*/  SEL R205, R205, RZ, P2 ;  /* 0x000000ffcdcd7207 */ /* 0x000fe20001000000 */
[----:B------:R-:W-:Y:S01]  /*1af10*/  UMOV UR24, UR28 ;  /* 0x0000001c00187c82 */ /* 0x000fe20008000000 */
[----:B------:R-:W-:Y:S01]  /*1af20*/  R2UR UR23, R11 ;  /* 0x000000000b1772ca */ /* 0x000fe200000e0000 */
[----:B------:R-:W-:Y:S01]  /*1af30*/  UMOV UR25, UR29 ;  /* 0x0000001d00197c82 */ /* 0x000fe20008000000 */
[----:B------:R-:W-:Y:S01]  /*1af40*/  MOV R13, 0x80000020 ;  /* 0x80000020000d7802 */ /* 0x000fe20000000f00 */
[----:B------:R-:W-:Y:S01]  /*1af50*/  IMAD.MOV.U32 R21, RZ, RZ, -0x7fffffe0 ;  /* 0x80000020ff157424 */ /* 0x000fe200078e00ff */
[----:B------:R-:W-:Y:S01]  /*1af60*/  UMOV UR32, UR28 ;  /* 0x0000001c00207c82 */ /* 0x000fe20008000000 */
[----:B------:R-:W-:Y:S01]  /*1af70*/  IMAD.MOV.U32 R15, RZ, RZ, -0x7fffffe0 ;  /* 0x80000020ff0f7424 */ /* 0x000fe200078e00ff */
[----:B------:R-:W-:Y:S01]  /*1af80*/  R2UR UR27, R13 ;  /* 0x000000000d1b72ca */ /* 0x000fe200000e0000 */
[----:B------:R-:W-:Y:S01]  /*1af90*/  UMOV UR33, UR29 ;  /* 0x0000001d00217c82 */ /* 0x000fe20008000000 */
[----:B------:R-:W-:Y:S01]  /*1afa0*/  R2UR UR31, R21 ;  /* 0x00000000151f72ca */ /* 0x000fe200000e0000 */
[----:B------:R-:W-:Y:S01]  /*1afb0*/  UMOV UR40, UR28 ;  /* 0x0000001c00287c82 */ /* 0x000fe20008000000 */
[----:B------:R-:W-:Y:S01]  /*1afc0*/  R2UR UR35, R15 ;  /* 0x000000000f2372ca */ /* 0x000fe200000e0000 */
[----:B------:R-:W-:Y:S01]  /*1afd0*/  UMOV UR41, UR29 ;  /* 0x0000001d00297c82 */ /* 0x000fe20008000000 */
[----:B------:R-:W-:Y:S01]  /*1afe0*/  R2UR UR43, R13 ;  /* 0x000000000d2b72ca */ /* 0x000fe200000e0000 */
[----:B------:R-:W-:Y:S01]  /*1aff0*/  IMAD.MOV.U32 R13, RZ, RZ, -0x7fffffe0 ;  /* 0x80000020ff0d7424 */ /* 0x000fe200078e00ff */
[----:B------:R-:W-:Y:S01]  /*1b000*/  R2UR UR47, R21 ;  /* 0x00000000152f72ca */ /* 0x000fe200000e0000 */
[----:B------:R-:W-:Y:S01]  /*1b010*/  IMAD.MOV.U32 R11, RZ, RZ, -0x7fffffe0 ;  /* 0x80000020ff0b7424 */ /* 0x000fe200078e00ff */
[----:B------:R-:W-:-:S02]  /*1b020*/  MOV R15, 0x80000020 ;  /* 0x80000020000f7802 */ /* 0x000fc40000000f00 */
[----:B0-----:R-:W-:-:S04]  /*1b030*/  SHF.R.U32.HI R10, RZ, 0x7, R10 ;  /* 0x00000007ff0a7819 */ /* 0x001fc8000001160a */
[----:B------:R-:W-:Y:S01]  /*1b040*/  IADD3 R88, R10, 0x8, RZ ;  /* 0x000000080a587810 */ /* 0x000fe20007ffe0ff */
[----:B------:R-:W-:-:S04]  /*1b050*/  IMAD R10, R205, 0x780, R9 ;  /* 0x00000780cd0a7824 */ /* 0x000fc800078e0209 */
[----:B------:R0:W-:Y:S01]  /*1b060*/  BAR.SYNC.DEFER_BLOCKING R88, 0x100 ;  /* 0x000400580000751d */ /* 0x0001e20000010000 */
[C---:B------:R-:W-:Y:S01]  /*1b070*/  R2UR UR22, R10.reuse ;  /* 0x000000000a1672ca */ /* 0x040fe200000e0000 */
[C---:B------:R-:W-:Y:S02]  /*1b080*/  VIADD R12, R10.reuse, 0x80 ;  /* 0x000000800a0c7836 */ /* 0x040fe40000000000 */
[C---:B------:R-:W-:Y:S02]  /*1b090*/  VIADD R20, R10.reuse, 0x100 ;  /* 0x000001000a147836 */ /* 0x040fe40000000000 */
[----:B------:R-:W-:Y:S01]  /*1b0a0*/  VIADD R14, R10, 0x180 ;  /* 0x000001800a0e7836 */ /* 0x000fe20000000000 */
[----:B------:R-:W-:Y:S01]  /*1b0b0*/  R2UR UR26, R12 ;  /* 0x000000000c1a72ca */ /* 0x000fe200000e0000 */
[----:B------:R-:W-:Y:S01]  /*1b0c0*/  VIADD R12, R10, 0x200 ;  /* 0x000002000a0c7836 */ /* 0x000fe20000000000 */
[----:B------:R-:W-:Y:S02]  /*1b0d0*/  R2UR UR30, R20 ;  /* 0x00000000141e72ca */ /* 0x000fe400000e0000 */
[----:B------:R-:W-:Y:S01]  /*1b0e0*/  R2UR UR34, R14 ;  /* 0x000000000e2272ca */ /* 0x000fe200000e0000 */
[----:B------:R-:W-:Y:S01]  /*1b0f0*/  VIADD R14, R10, 0x82 ;  /* 0x000000820a0e7836 */ /* 0x000fe20000000000 */
[----:B------:R-:W-:Y:S01]  /*1b100*/  R2UR UR42, R12 ;  /* 0x000000000c2a72ca */ /* 0x000fe200000e0000 */
[C---:B------:R-:W-:Y:S01]  /*1b110*/  VIADD R12, R10.reuse, 0x102 ;  /* 0x000001020a0c7836 */ /* 0x040fe20000000000 */
[----:B------:R-:W-:-:S04]  /*1b120*/  IADD3 R20, R10, 0x2, RZ ;  /* 0x000000020a147810 */ /* 0x000fc80007ffe0ff */
[----:B------:R-:W-:Y:S01]  /*1b130*/  R2UR UR46, R20 ;  /* 0x00000000142e72ca */ /* 0x000fe200000e0000 */
[----:B------:R-:W-:-:S06]  /*1b140*/  WARPGROUP.ARRIVE ;  /* 0x00000000000079c5 */ /* 0x000fcc0000000000 */
[----:B------:R-:W-:Y:S01]  /*1b150*/  QGMMA.64x32x32.F32.E4M3.E4M3 R152, gdesc[UR20], RZ, !UPT, gsb0 ;  /* 0x00600000149879f3 */ /* 0x000fe2000c0008ff */
[----:B------:R-:W-:Y:S01]  /*1b160*/  R2UR UR22, R14 ;  /* 0x000000000e1672ca */ /* 0x000fe200000e0000 */
[----:B------:R-:W-:Y:S01]  /*1b170*/  UMOV UR20, UR44 ;  /* 0x0000002c00147c82 */ /* 0x000fe20008000000 */
[----:B------:R-:W-:Y:S01]  /*1b180*/  R2UR UR23, R15 ;  /* 0x000000000f1772ca */ /* 0x000fe200000e0000 */
[----:B------:R-:W-:Y:S01]  /*1b190*/  UMOV UR21, UR45 ;  /* 0x0000002d00157c82 */ /* 0x000fe20008000000 */
        /* <DEDUP_REMOVED lines=11> */
[----:B------:R-:W-:Y:S03]  /*1b250*/  QGMMA.64x32x32.F32.E4M3.E4M3 R120, gdesc[UR28], RZ, !UPT, gsb0 ;  /* 0x006000001c7879f3 */ /* 0x000fe6000c0008ff */
[----:B------:R-:W-:Y:S02]  /*1b260*/  WARPGROUP.DEPBAR.LE gsb0, 0x0 ;  /* 0x00008000000079c5 */ /* 0x000fe40000010000 */
[----:B------:R-:W-:-:S06]  /*1b270*/  WARPGROUP.ARRIVE ;  /* 0x00000000000079c5 */ /* 0x000fcc0000000000 */
[----:B------:R-:W-:Y:S01]  /*1b280*/  QGMMA.64x32x32.F32.E4M3.E4M3 R104, gdesc[UR32], RZ, !UPT, gsb0 ;  /* 0x00600000206879f3 */ /* 0x000fe2000c0008ff */
[----:B------:R-:W-:Y:S01]  /*1b290*/  R2UR UR34, R12 ;  /* 0x000000000c2272ca */ /* 0x000fe200000e0000 */
[----:B------:R-:W-:Y:S01]  /*1b2a0*/  UMOV UR32, UR44 ;  /* 0x0000002c00207c82 */ /* 0x000fe20008000000 */
[----:B------:R-:W-:Y:S01]  /*1b2b0*/  R2UR UR35, R13 ;  /* 0x000000000d2372ca */ /* 0x000fe200000e0000 */
[----:B------:R-:W-:Y:S01]  /*1b2c0*/  UMOV UR33, UR45 ;  /* 0x0000002d00217c82 */ /* 0x000fe20008000000 */
[----:B------:R-:W-:Y:S01]  /*1b2d0*/  IMAD.MOV.U32 R13, RZ, RZ, -0x7fffffe0 ;  /* 0x80000020ff0d7424 */ /* 0x000fe200078e00ff */
[----:B------:R-:W-:Y:S01]  /*1b2e0*/  IADD3 R12, R10, 0x202, RZ ;  /* 0x000002020a0c7810 */ /* 0x000fe20007ffe0ff */
[----:B------:R-:W-:Y:S02]  /*1b2f0*/  WARPGROUP.DEPBAR.LE gsb0, 0x0 ;  /* 0x00008000000079c5 */ /* 0x000fe40000010000 */
[----:B0-----:R-:W-:-:S06]  /*1b300*/  WARPGROUP.ARRIVE ;  /* 0x00000000000079c5 */ /* 0x001fcc0000000000 */
[----:B------:R-:W-:Y:S01]  /*1b310*/  QGMMA.64x32x32.F32.E4M3.E4M3 R88, gdesc[UR40], RZ, !UPT, gsb0 ;  /* 0x00600000285879f3 */ /* 0x000fe2000c0008ff */
[----:B------:R-:W-:Y:S01]  /*1b320*/  R2UR UR42, R12 ;  /* 0x000000000c2a72ca */ /* 0x000fe200000e0000 */
[----:B------:R-:W-:Y:S01]  /*1b330*/  UMOV UR40, UR44 ;  /* 0x0000002c00287c82 */ /* 0x000fe20008000000 */
[----:B------:R-:W-:Y:S01]  /*1b340*/  R2UR UR43, R13 ;  /* 0x000000000d2b72ca */ /* 0x000fe200000e0000 */
[----:B------:R-:W-:Y:S01]  /*1b350*/  UMOV UR41, UR45 ;  /* 0x0000002d00297c82 */ /* 0x000fe20008000000 */
[----:B------:R-:W-:Y:S02]  /*1b360*/  VIADD R12, R10, 0x280 ;  /* 0x000002800a0c7836 */ /* 0x000fe40000000000 */
[----:B------:R-:W-:-:S03]  /*1b370*/  IMAD.MOV.U32 R13, RZ, RZ, -0x7fffffe0 ;  /* 0x80000020ff0d7424 */ /* 0x000fc600078e00ff */
[----:B------:R-:W-:Y:S02]  /*1b380*/  R2UR UR6, R12 ;  /* 0x000000000c0672ca */ /* 0x000fe400000e0000 */
[----:B------:R-:W-:Y:S01]  /*1b390*/  R2UR UR7, R13 ;  /* 0x000000000d0772ca */ /* 0x000fe200000e0000 */
        /* <DEDUP_REMOVED lines=40> */
[----:B------:R-:W-:-:S04]  /*1b620*/  IADD3 R12, R10, 0x282, RZ ;  /* 0x000002820a0c7810 */ /* 0x000fc80007ffe0ff */
[----:B------:R-:W-:Y:S01]  /*1b630*/  R2UR UR10, R12 ;  /* 0x000000000c0a72ca */ /* 0x000fe200000e0000 */
[----:B------:R-:W-:Y:S01]  /*1b640*/  VIADD R12, R10, 0x302 ;  /* 0x000003020a0c7836 */ /* 0x000fe20000000000 */
[----:B------:R-:W-:Y:S01]  /*1b650*/  R2UR UR11, R13 ;  /* 0x000000000d0b72ca */ /* 0x000fe200000e0000 */
        /* <DEDUP_REMOVED lines=106> */
[C---:B------:R-:W-:Y:S01]  /*1bd00*/  VIADD R12, R10.reuse, 0x682 ;  /* 0x000006820a0c7836 */ /* 0x040fe20000000000 */
[----:B------:R-:W-:Y:S01]  /*1bd10*/  IADD3 R10, R10, 0x702, RZ ;  /* 0x000007020a0a7810 */ /* 0x000fe20007ffe0ff */
        /* <DEDUP_REMOVED lines=31> */
[----:B------:R-:W-:Y:S05]  /*1bf10*/  @P1 BRA `(.L_x_594) ;  /* 0x0000000000281947 */ /* 0x000fea0003800000 */
[----:B------:R-:W-:Y:S05]  /*1bf20*/  @!P0 BRA `(.L_x_595) ;  /* 0x0000000000048947 */ /* 0x000fea0003800000 */
[----:B------:R-:W-:Y:S01]  /*1bf30*/  BPT.TRAP 0x1 ;  /* 0x000000040000795c */ /* 0x000fe20000300000 */
.L_x_595:
[----:B------:R-:W-:Y:S01]  /*1bf40*/  SHF.L.U32 R7, R7, 0x1f, RZ ;  /* 0x0000001f07077819 */ /* 0x000fe200000006ff */
[----:B------:R-:W-:-:S04]  /*1bf50*/  IMAD R10, R8, 0x8, R18 ;  /* 0x00000008080a7824 */ /* 0x000fc800078e0212 */
[----:B------:R0:W1:Y:S01]  /*1bf60*/  SYNCS.PHASECHK.TRANS64.TRYWAIT P1, [R10+URZ+0x29850], R7 ;  /* 0x029850070a0075a7 */ /* 0x000062000802017f */
[----:B------:R-:W-:Y:S05]  /*1bf70*/  @!P0 BRA `(.L_x_596) ;  /* 0x0000000000048947 */ /* 0x000fea0003800000 */
[----:B------:R-:W-:Y:S01]  /*1bf80*/  BPT.TRAP 0x1 ;  /* 0x000000040000795c */ /* 0x000fe20000300000 */
.L_x_596:
[----:B-1----:R-:W-:Y:S05]  /*1bf90*/  @P1 BRA `(.L_x_594) ;  /* 0x0000000000081947 */ /* 0x002fea0003800000 */
[----:B------:R-:W1:Y:S02]  /*1bfa0*/  SYNCS.PHASECHK.TRANS64.TRYWAIT P1, [R10+URZ+0x29850], R7 ;  /* 0x029850070a0075a7 */ /* 0x000e64000802017f */
[----:B-1----:R-:W-:Y:S05]  /*1bfb0*/  @!P1 BRA `(.L_x_597) ;  /* 0x000000d800a49947 */ /* 0x002fea0003800000 */
.L_x_594:
[----:B01----:R-:W-:Y:S01]  /*1bfc0*/  VIADD R7, R18, 0x400 ;  /* 0x0000040012077836 */ /* 0x003fe20000000000 */
[----:B------:R-:W-:Y:S01]  /*1bfd0*/  MOV R11, 0xc0000010 ;  /* 0xc0000010000b7802 */ /* 0x000fe20000000f00 */
[----:B------:R-:W-:Y:S05]  /*1bfe0*/  WARPSYNC.ALL ;  /* 0x0000000000007948 */ /* 0x000fea0003800000 */
[----:B------:R-:W-:Y:S01]  /*1bff0*/  SHF.R.U32.HI R7, RZ, 0x4, R7 ;  /* 0x00000004ff077819 */ /* 0x000fe20000011607 */
[----:B------:R-:W-:Y:S01]  /*1c000*/  WARPGROUP.ARRIVE ;  /* 0x00000000000079c5 */ /* 0x000fe20000000000 */
[----:B------:R-:W-:Y:S01]  /*1c010*/  R2UR UR7, R11 ;  /* 0x000000000b0772ca */ /* 0x000fe200000e0000 */
[----:B------:R-:W-:Y:S01]  /*1c020*/  IMAD.MOV.U32 R13, RZ, RZ, -0x3ffffff0 ;  /* 0xc0000010ff0d7424 */ /* 0x000fe200078e00ff */
[----:B------:R-:W-:-:S03]  /*1c030*/  LOP3.LUT R7, R7, 0x3fff, RZ, 0xc0, !PT ;  /* 0x00003fff07077812 */ /* 0x000fc600078ec0ff */
[----:B------:R-:W0:Y:S01]  /*1c040*/  S2R R14, SR_TID.X ;  /* 0x00000000000e7919 */ /* 0x000e220000002100 */
[----:B------:R-:W-:Y:S02]  /*1c050*/  MOV R11, 0xc0000010 ;  /* 0xc0000010000b7802 */ /* 0x000fe40000000f00 */
[----:B------:R-:W-:-:S05]  /*1c060*/  LOP3.LUT R7, R7, 0x10000, RZ, 0xfc, !PT ;  /* 0x0001000007077812 */ /* 0x000fca00078efcff */
[----:B------:R-:W-:-:S04]  /*1c070*/  IMAD R10, R8, 0x500, R7 ;  /* 0x00000500080a7824 */ /* 0x000fc800078e0207 */
[C---:B------:R-:W-:Y:S01]  /*1c080*/  VIADD R12, R10.reuse, 0x100 ;  /* 0x000001000a0c7836 */ /* 0x040fe20000000000 */
[----:B------:R-:W-:-:S13]  /*1c090*/  R2UR UR6, R10 ;  /* 0x000000000a0672ca */ /* 0x000fda00000e0000 */
[----:B------:R-:W-:Y:S01]  /*1c0a0*/  QGMMA.64x128x32.F32.E4M3.E4M3 R24, R176, gdesc[UR4], R24, gsb0 ;  /* 0x01e00004b0187df3 */ /* 0x000fe20008000818 */
[----:B------:R-:W-:Y:S01]  /*1c0b0*/  R2UR UR6, R12 ;  /* 0x000000000c0672ca */ /* 0x000fe200000e0000 */
[----:B------:R-:W-:Y:S01]  /*1c0c0*/  VIADD R12, R10, 0x200 ;  /* 0x000002000a0c7836 */ /* 0x000fe20000000000 */
[----:B------:R-:W-:Y:S02]  /*1c0d0*/  R2UR UR7, R13 ;  /* 0x000000000d0772ca */ /* 0x000fe400000e0000 */
[----:B------:R-:W-:Y:S02]  /*1c0e0*/  MOV R13, 0xc0000010 ;  /* 0xc0000010000d7802 */ /* 0x000fe40000000f00 */
[----:B0-----:R-:W-:-:S04]  /*1c0f0*/  SHF.R.U32.HI R14, RZ, 0x7, R14 ;  /* 0x00000007ff0e7819 */ /* 0x001fc8000001160e */
[----:B------:R-:W-:Y:S01]  /*1c100*/  IADD3 R7, -R14, 0xb, RZ ;  /* 0x0000000b0e077810 */ /* 0x000fe20007ffe1ff */
[----:B------:R-:W-:Y:S02]  /*1c110*/  WARPGROUP.DEPBAR.LE gsb0, 0x0 ;  /* 0x00008000000079c5 */ /* 0x000fe40000010000 */
[----:B------:R-:W-:-:S06]  /*1c120*/  WARPGROUP.ARRIVE ;  /* 0x00000000000079c5 */ /* 0x000fcc0000000000 */
[----:B------:R-:W-:Y:S01]  /*1c130*/  QGMMA.64x128x32.F32.E4M3.E4M3 R24, R180, gdesc[UR4], R24, gsb0 ;  /* 0x01e00004b4187df3 */ /* 0x000fe20008000818 */
[----:B------:R-:W-:Y:S01]  /*1c140*/  R2UR UR6, R12 ;  /* 0x000000000c0672ca */ /* 0x000fe200000e0000 */
[C---:B------:R-:W-:Y:S01]  /*1c150*/  VIADD R12, R10.reuse, 0x300 ;  /* 0x000003000a0c7836 */ /* 0x040fe20000000000 */
[----:B------:R-:W-:Y:S01]  /*1c160*/  R2UR UR7, R13 ;  /* 0x000000000d0772ca */ /* 0x000fe200000e0000 */
[----:B------:R-:W-:Y:S02]  /*1c170*/  IMAD.MOV.U32 R13, RZ, RZ, -0x3ffffff0 ;  /* 0xc0000010ff0d7424 */ /* 0x000fe400078e00ff */
[----:B------:R-:W-:Y:S01]  /*1c180*/  VIADD R10, R10, 0x400 ;  /* 0x000004000a0a7836 */ /* 0x000fe20000000000 */
[----:B------:R-:W-:Y:S02]  /*1c190*/  WARPGROUP.DEPBAR.LE gsb0, 0x0 ;  /* 0x00008000000079c5 */ /* 0x000fe40000010000 */
[----:B------:R-:W-:-:S07]  /*1c1a0*/  WARPGROUP.ARRIVE ;  /* 0x00000000000079c5 */ /* 0x000fce0000000000 */
[----:B------:R-:W-:Y:S01]  /*1c1b0*/  QGMMA.64x128x32.F32.E4M3.E4M3 R24, R184, gdesc[UR4], R24, gsb0 ;  /* 0x01e00004b8187df3 */ /* 0x000fe20008000818 */
[----:B------:R-:W-:Y:S02]  /*1c1c0*/  R2UR UR6, R12 ;  /* 0x000000000c0672ca */ /* 0x000fe400000e0000 */
[----:B------:R-:W-:Y:S01]  /*1c1d0*/  R2UR UR7, R13 ;  /* 0x000000000d0772ca */ /* 0x000fe200000e0000 */
[----:B------:R-:W-:Y:S02]  /*1c1e0*/  WARPGROUP.DEPBAR.LE gsb0, 0x0 ;  /* 0x00008000000079c5 */ /* 0x000fe40000010000 */
[----:B------:R-:W-:-:S10]  /*1c1f0*/  WARPGROUP.ARRIVE ;  /* 0x00000000000079c5 */ /* 0x000fd40000000000 */
[----:B------:R-:W-:Y:S01]  /*1c200*/  QGMMA.64x128x32.F32.E4M3.E4M3 R24, R188, gdesc[UR4], R24, gsb0 ;  /* 0x01e00004bc187df3 */ /* 0x000fe20008000818 */
[----:B------:R-:W-:Y:S02]  /*1c210*/  R2UR UR6, R10 ;  /* 0x000000000a0672ca */ /* 0x000fe400000e0000 */
[----:B------:R-:W-:Y:S01]  /*1c220*/  R2UR UR7, R11 ;  /* 0x000000000b0772ca */ /* 0x000fe200000e0000 */
[----:B------:R-:W-:Y:S02]  /*1c230*/  WARPGROUP.DEPBAR.LE gsb0, 0x0 ;  /* 0x00008000000079c5 */ /* 0x000fe40000010000 */
[----:B------:R-:W-:-:S10]  /*1c240*/  WARPGROUP.ARRIVE ;  /* 0x00000000000079c5 */ /* 0x000fd40000000000 */
[----:B------:R-:W-:Y:S03]  /*1c250*/  QGMMA.64x128x32.F32.E4M3.E4M3 R24, R192, gdesc[UR4], R24, gsb0 ;  /* 0x01e00004c0187df3 */ /* 0x000fe60008000818 */
[----:B------:R-:W-:Y:S02]  /*1c260*/  WARPGROUP.DEPBAR.LE gsb0, 0x0 ;  /* 0x00008000000079c5 */ /* 0x000fe40000010000 */
[----:B------:R0:W-:Y:S06]  /*1c270*/  BAR.ARV R7, 0x100 ;  /* 0x000400070000751d */ /* 0x0001ec0000002000 */
[----:B------:R-:W-:Y:S05]  /*1c280*/  @!P0 BRA `(.L_x_598) ;  /* 0x0000000000048947 */ /* 0x000fea0003800000 */
[----:B------:R-:W-:Y:S01]  /*1c290*/  BPT.TRAP 0x1 ;  /* 0x000000040000795c */ /* 0x000fe20000300000 */
.L_x_598:
[----:B------:R-:W-:-:S04]  /*1c2a0*/  FMNMX.FTZ R10, R152, R6, !PT ;  /* 0x00000006980a7209 */ /* 0x000fc80007810000 */
[----:B0-----:R-:W-:Y:S02]  /*1c2b0*/  FMNMX.FTZ R7, R153, R10, !PT ;  /* 0x0000000a99077209 */ /* 0x001fe40007810000 */
[----:B------:R-:W-:-:S04]  /*1c2c0*/  FMNMX.FTZ R10, R154, R5, !PT ;  /* 0x000000059a0a7209 */ /* 0x000fc80007810000 */
        /* <DEDUP_REMOVED lines=85> */
[----:B------:R-:W-:Y:S01]  /*1c820*/  FADD.FTZ R15, -R10, R6 ;  /* 0x000000060a0f7221 */ /* 0x000fe20000010100 */
[----:B------:R-:W-:-:S01]  /*1c830*/  FFMA.FTZ R7, R2, R10, -8 ;  /* 0xc100000002077423 */ /* 0x000fc2000001000a */
[----:B------:R-:W-:Y:S02]  /*1c840*/  FADD.FTZ R21, -R11, R5 ;  /* 0x000000050b157221 */ /* 0x000fe40000010100 */
[C---:B------:R-:W-:Y:S01]  /*1c850*/  FMUL.FTZ R15, R2.reuse, R15 ;  /* 0x0000000f020f7220 */ /* 0x040fe20000410000 */
[C-C-:B------:R-:W-:Y:S01]  /*1c860*/  FFMA.FTZ R12, R2.reuse, R152, -R7.reuse ;  /* 0x00000098020c7223 */ /* 0x140fe20000010807 */
[----:B------:R-:W-:-:S01]  /*1c870*/  FFMA.FTZ R13, R2, R153, -R7 ;  /* 0x00000099020d7223 */ /* 0x000fc20000010807 */
[C---:B------:R-:W-:Y:S01]  /*1c880*/  FMUL.FTZ R6, R2.reuse, R21 ;  /* 0x0000001502067220 */ /* 0x040fe20000410000 */
[----:B------:R-:W-:-:S01]  /*1c890*/  FFMA.FTZ R14, R2, R156, -R7 ;  /* 0x0000009c020e7223 */ /* 0x000fc20000010807 */
[C-C-:B------:R-:W-:Y:S01]  /*1c8a0*/  FFMA.FTZ R157, R2.reuse, R157, -R7.reuse ;  /* 0x0000009d029d7223 */ /* 0x140fe20000010807 */
        /* <DEDUP_REMOVED lines=35> */
[C---:B------:R-:W-:Y:S01]  /*1cae0*/  FFMA.FTZ R7, R2.reuse, R101, -R7 ;  /* 0x0000006502077223 */ /* 0x040fe20000010807 */
[----:B------:R-:W-:-:S01]  /*1caf0*/  FFMA.FTZ R101, R2, R11, -8 ;  /* 0xc100000002657423 */ /* 0x000fc2000001000b */
[----:B------:R-:W-:Y:S03]  /*1cb00*/  MUFU.EX2 R5, R15 ;  /* 0x0000000f00057308 */ /* 0x000fe60000000800 */
[----:B------:R-:W-:-:S01]  /*1cb10*/  FFMA.FTZ R156, R2, R159, -R101 ;  /* 0x0000009f029c7223 */ /* 0x000fc20000010865 */
[----:B------:R-:W-:Y:S01]  /*1cb20*/  FFMA.FTZ R159, R2, R163, -R101 ;  /* 0x000000a3029f7223 */ /* 0x000fe20000010865 */
[----:B------:R-:W-:-:S02]  /*1cb30*/  IMAD.U32 R163, RZ, RZ, UR38 ;  /* 0x00000026ffa37e24 */ /* 0x000fc4000f8e00ff */
[C-C-:B------:R-:W-:Y:S01]  /*1cb40*/  FFMA.FTZ R160, R2.reuse, R166, -R101.reuse ;  /* 0x000000a602a07223 */ /* 0x140fe20000010865 */
[----:B------:R-:W-:-:S01]  /*1cb50*/  FFMA.FTZ R161, R2, R167, -R101 ;  /* 0x000000a702a17223 */ /* 0x000fc20000010865 */
[----:B------:R0:W-:Y:S01]  /*1cb60*/  MUFU.EX2 R15, R157 ;  /* 0x0000009d000f7308 */ /* 0x0001e20000000800 */
[----:B------:R-:W-:-:S01]  /*1cb70*/  FFMA.FTZ R138, R2, R138, -R101 ;  /* 0x0000008a028a7223 */ /* 0x000fc20000010865 */
[C-C-:B------:R-:W-:Y:S01]  /*1cb80*/  FFMA.FTZ R139, R2.reuse, R139, -R101.reuse ;  /* 0x0000008b028b7223 */ /* 0x140fe20000010865 */
[----:B------:R-:W-:-:S01]  /*1cb90*/  FFMA.FTZ R142, R2, R142, -R101 ;  /* 0x0000008e028e7223 */ /* 0x000fc20000010865 */
[C-C-:B------:R-:W-:Y:S01]  /*1cba0*/  FFMA.FTZ R143, R2.reuse, R143, -R101.reuse ;  /* 0x0000008f028f7223 */ /* 0x140fe20000010865 */
[----:B------:R-:W-:-:S01]  /*1cbb0*/  FFMA.FTZ R146, R2, R146, -R101 ;  /* 0x0000009202927223 */ /* 0x000fc20000010865 */
[C-C-:B------:R-:W-:Y:S01]  /*1cbc0*/  FFMA.FTZ R147, R2.reuse, R147, -R101.reuse ;  /* 0x0000009302937223 */ /* 0x140fe20000010865 */
[----:B------:R-:W-:-:S01]  /*1cbd0*/  FFMA.FTZ R150, R2, R150, -R101 ;  /* 0x0000009602967223 */ /* 0x000fc20000010865 */
[----:B------:R-:W1:Y:S01]  /*1cbe0*/  MUFU.EX2 R12, R12 ;  /* 0x0000000c000c7308 */ /* 0x000e620000000800 */
[----:B0-----:R-:W-:-:S01]  /*1cbf0*/  FFMA.FTZ R157, R2, R154, -R101 ;  /* 0x0000009a029d7223 */ /* 0x001fc20000010865 */
[C-C-:B------:R-:W-:Y:S01]  /*1cc00*/  FFMA.FTZ R154, R2.reuse, R155, -R101.reuse ;  /* 0x0000009b029a7223 */ /* 0x140fe20000010865 */
[----:B------:R-:W-:-:S01]  /*1cc10*/  FFMA.FTZ R155, R2, R158, -R101 ;  /* 0x0000009e029b7223 */ /* 0x000fc20000010865 */
[----:B------:R-:W-:Y:S01]  /*1cc20*/  FFMA.FTZ R158, R2, R162, -R101 ;  /* 0x000000a2029e7223 */ /* 0x000fe20000010865 */
[----:B------:R-:W-:-:S02]  /*1cc30*/  IMAD R162, R205, 0x8, R18 ;  /* 0x00000008cda27824 */ /* 0x000fc400078e0212 */
[C-C-:B------:R-:W-:Y:S01]  /*1cc40*/  FFMA.FTZ R151, R2.reuse, R151, -R101.reuse ;  /* 0x0000009702977223 */ /* 0x140fe20000010865 */
[----:B------:R-:W-:-:S01]  /*1cc50*/  FFMA.FTZ R122, R2, R122, -R101 ;  /* 0x0000007a027a7223 */ /* 0x000fc20000010865 */
[----:B------:R-:W-:Y:S01]  /*1cc60*/  MUFU.EX2 R6, R6 ;  /* 0x0000000600067308 */ /* 0x000fe20000000800 */
[----:B------:R-:W-:Y:S02]  /*1cc70*/  VIADD R162, R162, 0x29840 ;  /* 0x00029840a2a27836 */ /* 0x000fe40000000000 */
[C-C-:B------:R-:W-:Y:S01]  /*1cc80*/  FFMA.FTZ R123, R2.reuse, R123, -R101.reuse ;  /* 0x0000007b027b7223 */ /* 0x140fe20000010865 */
[----:B------:R-:W-:-:S01]  /*1cc90*/  FFMA.FTZ R126, R2, R126, -R101 ;  /* 0x0000007e027e7223 */ /* 0x000fc20000010865 */
[C-C-:B------:R-:W-:Y:S01]  /*1cca0*/  FFMA.FTZ R127, R2.reuse, R127, -R101.reuse ;  /* 0x0000007f027f7223 */ /* 0x140fe20000010865 */
[----:B------:R-:W-:-:S01]  /*1ccb0*/  FFMA.FTZ R130, R2, R130, -R101 ;  /* 0x0000008202827223 */ /* 0x000fc20000010865 */
[C-C-:B------:R-:W-:Y:S01]  /*1ccc0*/  FFMA.FTZ R131, R2.reuse, R131, -R101.reuse ;  /* 0x0000008302837223 */ /* 0x140fe20000010865 */
[----:B------:R-:W-:-:S01]  /*1ccd0*/  FFMA.FTZ R134, R2, R134, -R101 ;  /* 0x0000008602867223 */ /* 0x000fc20000010865 */
[----:B------:R-:W0:Y:S01]  /*1cce0*/  MUFU.EX2 R157, R157 ;  /* 0x0000009d009d7308 */ /* 0x000e220000000800 */
[----:B-1----:R-:W-:-:S01]  /*1ccf0*/  FFMA.FTZ R0, R5, R0, R12 ;  /* 0x0000000005007223 */ /* 0x002fc2000001000c */
[C-C-:B------:R-:W-:Y:S01]  /*1cd00*/  FFMA.FTZ R135, R2.reuse, R135, -R101.reuse ;  /* 0x0000008702877223 */ /* 0x140fe20000010865 */
[----:B------:R-:W-:-:S01]  /*1cd10*/  FFMA.FTZ R106, R2, R106, -R101 ;  /* 0x0000006a026a7223 */ /* 0x000fc20000010865 */
[C-C-:B------:R-:W-:Y:S01]  /*1cd20*/  FFMA.FTZ R107, R2.reuse, R107, -R101.reuse ;  /* 0x0000006b026b7223 */ /* 0x140fe20000010865 */
[----:B------:R-:W-:-:S01]  /*1cd30*/  FFMA.FTZ R110, R2, R110, -R101 ;  /* 0x0000006e026e7223 */ /* 0x000fc20000010865 */
[C-C-:B------:R-:W-:Y:S01]  /*1cd40*/  FFMA.FTZ R111, R2.reuse, R111, -R101.reuse ;  /* 0x0000006f026f7223 */ /* 0x140fe20000010865 */
[----:B------:R-:W-:-:S01]  /*1cd50*/  FFMA.FTZ R114, R2, R114, -R101 ;  /* 0x0000007202727223 */ /* 0x000fc20000010865 */
[----:B------:R-:W1:Y:S01]  /*1cd60*/  MUFU.EX2 R13, R13 ;  /* 0x0000000d000d7308 */ /* 0x000e620000000800 */
[----:B------:R-:W-:-:S01]  /*1cd70*/  FFMA.FTZ R115, R2, R115, -R101 ;  /* 0x0000007302737223 */ /* 0x000fc20000010865 */
[C-C-:B------:R-:W-:Y:S01]  /*1cd80*/  FFMA.FTZ R118, R2.reuse, R118, -R101.reuse ;  /* 0x0000007602767223 */ /* 0x140fe20000010865 */
[----:B------:R-:W-:-:S01]  /*1cd90*/  FFMA.FTZ R119, R2, R119, -R101 ;  /* 0x0000007702777223 */ /* 0x000fc20000010865 */
[C-C-:B------:R-:W-:Y:S01]  /*1cda0*/  FFMA.FTZ R90, R2.reuse, R90, -R101.reuse ;  /* 0x0000005a025a7223 */ /* 0x140fe20000010865 */
[----:B------:R-:W-:-:S01]  /*1cdb0*/  FFMA.FTZ R91, R2, R91, -R101 ;  /* 0x0000005b025b7223 */ /* 0x000fc20000010865 */
[C-C-:B------:R-:W-:Y:S01]  /*1cdc0*/  FFMA.FTZ R94, R2.reuse, R94, -R101.reuse ;  /* 0x0000005e025e7223 */ /* 0x140fe20000010865 */
[----:B------:R-:W-:-:S01]  /*1cdd0*/  FFMA.FTZ R95, R2, R95, -R101 ;  /* 0x0000005f025f7223 */ /* 0x000fc20000010865 */
[----:B------:R-:W2:Y:S01]  /*1cde0*/  MUFU.EX2 R154, R154 ;  /* 0x0000009a009a7308 */ /* 0x000ea20000000800 */
[----:B0-----:R-:W-:-:S01]  /*1cdf0*/  FFMA.FTZ R3, R6, R3, R157 ;  /* 0x0000000306037223 */ /* 0x001fc2000001009d */
[C-C-:B------:R-:W-:Y:S01]  /*1ce00*/  FFMA.FTZ R98, R2.reuse, R98, -R101.reuse ;  /* 0x0000006202627223 */ /* 0x140fe20000010865 */
[----:B------:R-:W-:-:S01]  /*1ce10*/  FFMA.FTZ R99, R2, R99, -R101 ;  /* 0x0000006302637223 */ /* 0x000fc20000010865 */
[C-C-:B------:R-:W-:Y:S01]  /*1ce20*/  FFMA.FTZ R102, R2.reuse, R102, -R101.reuse ;  /* 0x0000006602667223 */ /* 0x140fe20000010865 */
[----:B------:R-:W-:-:S01]  /*1ce30*/  FFMA.FTZ R101, R2, R103, -R101 ;  /* 0x0000006702657223 */ /* 0x000fc20000010865 */
[----:B------:R-:W-:-:S02]  /*1ce40*/  PRMT R162, R163, 0x654, R162 ;  /* 0x00000654a3a27816 */ /* 0x000fc400000000a2 */
[----:B------:R-:W0:Y:S01]  /*1ce50*/  MUFU.EX2 R14, R14 ;  /* 0x0000000e000e7308 */ /* 0x000e220000000800 */
[----:B-1----:R-:W-:-:S01]  /*1ce60*/  FADD.FTZ R103, R13, R0 ;  /* 0x000000000d677221 */ /* 0x002fc20000010000 */
[----:B------:R0:W-:Y:S06]  /*1ce70*/  SYNCS.ARRIVE.TRANS64.RED.A1T0 RZ, [R162+URZ], RZ ;  /* 0x000000ffa2ff79a7 */ /* 0x0001ec000810043f */
[----:B------:R-:W1:Y:S01]  /*1ce80*/  MUFU.EX2 R155, R155 ;  /* 0x0000009b009b7308 */ /* 0x000e620000000800 */
[----:B--2---:R-:W-:-:S07]  /*1ce90*/  FADD.FTZ R0, R154, R3 ;  /* 0x000000039a007221 */ /* 0x004fce0000010000 */
[----:B------:R-:W2:Y:S01]  /*1cea0*/  MUFU.EX2 R156, R156 ;  /* 0x0000009c009c7308 */ /* 0x000ea20000000800 */
[----:B0-----:R-:W-:-:S04]  /*1ceb0*/  FADD.FTZ R162, R14, R103 ;  /* 0x000000670ea27221 */ /* 0x001fc80000010000 */
[----:B------:R-:W-:-:S03]  /*1cec0*/  FADD.FTZ R103, R15, R162 ;  /* 0x000000a20f677221 */ /* 0x000fc60000010000 */
        /* <DEDUP_REMOVED lines=143> */
[----:B0-----:R-:W-:-:S01]  /*1d7c0*/  FADD.FTZ R162, R102, R103 ;  /* 0x0000006766a27221 */ /* 0x001fc20000010000 */
[----:B-1----:R-:W-:-:S03]  /*1d7d0*/  FADD.FTZ R0, R7, R0 ;  /* 0x0000000007007221 */ /* 0x002fc60000010000 */
[----:B--2---:R-:W-:Y:S01]  /*1d7e0*/  FADD.FTZ R3, R101, R162 ;  /* 0x000000a265037221 */ /* 0x004fe20000010000 */
[----:B------:R-:W-:Y:S06]  /*1d7f0*/  @!P0 BRA `(.L_x_599) ;  /* 0x0000000000048947 */ /* 0x000fec0003800000 */
[----:B------:R-:W-:Y:S01]  /*1d800*/  BPT.TRAP 0x1 ;  /* 0x000000040000795c */ /* 0x000fe20000300000 */
.L_x_599:
[----:B------:R-:W-:Y:S01]  /*1d810*/  F2FP.SATFINITE.E4M3.F32.PACK_AB_MERGE_C R100, R7, R100, RZ ;  /* 0x000000640764723e */ /* 0x000fe200048070ff */
[-C--:B------:R-:W-:Y:S01]  /*1d820*/  FMUL.FTZ R24, R24, R5.reuse ;  /* 0x0000000518187220 */ /* 0x080fe20000410000 */
[----:B------:R-:W-:Y:S01]  /*1d830*/  LEA R7, R8, R18, 0x3 ;  /* 0x0000001208077211 */ /* 0x000fe200078e18ff */
[----:B------:R-:W-:Y:S01]  /*1d840*/  IMAD.U32 R8, RZ, RZ, UR38 ;  /* 0x00000026ff087e24 */ /* 0x000fe2000f8e00ff */
[----:B------:R-:W-:Y:S01]  /*1d850*/  ISETP.GT.AND P1, PT, R4, RZ, PT ;  /* 0x000000ff0400720c */ /* 0x000fe20003f24270 */
[----:B------:R-:W-:Y:S01]  /*1d860*/  FMUL.FTZ R25, R25, R5 ;  /* 0x0000000519197220 */ /* 0x000fe20000410000 */
[----:B------:R-:W-:Y:S01]  /*1d870*/  F2FP.SATFINITE.E4M3.F32.PACK_AB_MERGE_C R14, R15, R14, RZ ;  /* 0x0000000e0f0e723e */ /* 0x000fe200048070ff */
[----:B------:R-:W-:Y:S01]  /*1d880*/  VIADD R7, R7, 0x29860 ;  /* 0x0002986007077836 */ /* 0x000fe20000000000 */
[----:B------:R-:W-:Y:S01]  /*1d890*/  F2FP.SATFINITE.E4M3.F32.PACK_AB_MERGE_C R155, R156, R155, RZ ;  /* 0x0000009b9c9b723e */ /* 0x000fe200048070ff */
[-C--:B------:R-:W-:Y:S01]  /*1d8a0*/  FMUL.FTZ R28, R28, R5.reuse ;  /* 0x000000051c1c7220 */ /* 0x080fe20000410000 */
[----:B------:R-:W-:Y:S01]  /*1d8b0*/  F2FP.SATFINITE.E4M3.F32.PACK_AB_MERGE_C R152, R153, R152, RZ ;  /* 0x000000989998723e */ /* 0x000fe200048070ff */
[-C--:B------:R-:W-:Y:S01]  /*1d8c0*/  FMUL.FTZ R29, R29, R5.reuse ;  /* 0x000000051d1d7220 */ /* 0x080fe20000410000 */
[----:B------:R-:W-:Y:S01]  /*1d8d0*/  PRMT R7, R8, 0x654, R7 ;  /* 0x0000065408077816 */ /* 0x000fe20000000007 */
[-C--:B------:R-:W-:Y:S01]  /*1d8e0*/  FMUL.FTZ R32, R32, R5.reuse ;  /* 0x0000000520207220 */ /* 0x080fe20000410000 */
[----:B------:R-:W-:Y:S01]  /*1d8f0*/  F2FP.SATFINITE.E4M3.F32.PACK_AB_MERGE_C R160, R161, R160, RZ ;  /* 0x000000a0a1a0723e */ /* 0x000fe200048070ff */
[-C--:B------:R-:W-:Y:S01]  /*1d900*/  FMUL.FTZ R33, R33, R5.reuse ;  /* 0x0000000521217220 */ /* 0x080fe20000410000 */
[----:B------:R-:W-:Y:S01]  /*1d910*/  F2FP.SATFINITE.E4M3.F32.PACK_AB_MERGE_C R140, R141, R140, RZ ;  /* 0x0000008c8d8c723e */ /* 0x000fe200048070ff */
[----:B------:R0:W-:Y:S01]  /*1d920*/  SYNCS.ARRIVE.TRANS64.RED.A1T0 RZ, [R7+URZ], RZ ;  /* 0x000000ff07ff79a7 */ /* 0x0001e2000810043f */
        /* <DEDUP_REMOVED lines=73> */
[----:B------:R-:W-:Y:S01]  /*1ddc0*/  VIADD R4, R4, 0xffffffff ;  /* 0xffffffff04047836 */ /* 0x000fe20000000000 */
[----:B------:R-:W-:Y:S01]  /*1ddd0*/  F2FP.SATFINITE.E4M3.F32.PACK_AB_MERGE_C R177, R154, R157, R155 ;  /* 0x0000009d9ab1723e */ /* 0x000fe2000480709b */
[----:B------:R-:W-:Y:S01]  /*1dde0*/  IMAD.MOV.U32 R6, RZ, RZ, R10 ;  /* 0x000000ffff067224 */ /* 0x000fe200078e000a */
[----:B------:R-:W-:Y:S01]  /*1ddf0*/  F2FP.SATFINITE.E4M3.F32.PACK_AB_MERGE_C R178, R21, R20, R152 ;  /* 0x0000001415b2723e */ /* 0x000fe20004807098 */
[----:B0-----:R-:W-:Y:S01]  /*1de00*/  IMAD.MOV.U32 R7, RZ, RZ, R211 ;  /* 0x000000ffff077224 */ /* 0x001fe200078e00d3 */
        /* <DEDUP_REMOVED lines=18> */
[----:B------:R-:W-:Y:S01]  /*1df30*/  MOV R5, R11 ;  /* 0x0000000b00057202 */ /* 0x000fe20000000f00 */
[----:B------:R-:W-:Y:S06]  /*1df40*/  @P1 BRA `(.L_x_600) ;  /* 0xffffffcc007c1947 */ /* 0x000fec000383ffff */
.L_x_588:
[----:B------:R-:W-:Y:S05]  /*1df50*/  WARPSYNC.ALL ;  /* 0x0000000000007948 */ /* 0x000fea0003800000 */
[----:B------:R-:W-:Y:S06]  /*1df60*/  BAR.ARV 0x8, 0x180 ;  /* 0x0206000000007b1d */ /* 0x000fec0000002000 */
[----:B------:R-:W-:Y:S05]  /*1df70*/  @!P0 BRA `(.L_x_601) ;  /* 0x0000000000048947 */ /* 0x000fea0003800000 */
[----:B------:R-:W-:Y:S01]  /*1df80*/  BPT.TRAP 0x1 ;  /* 0x000000040000795c */ /* 0x000fe20000300000 */
.L_x_601:
[----:B------:R-:W-:Y:S02]  /*1df90*/  LEA R13, R205, R18, 0x3 ;  /* 0x00000012cd0d7211 */ /* 0x000fe400078e18ff */
[----:B------:R-:W-:-:S04]  /*1dfa0*/  SHF.L.U32 R4, R211, 0x1f, RZ ;  /* 0x0000001fd3047819 */ /* 0x000fc800000006ff */
[----:B------:R0:W1:Y:S01]  /*1dfb0*/  SYNCS.PHASECHK.TRANS64.TRYWAIT P1, [R13+URZ+0x29850], R4 ;  /* 0x029850040d0075a7 */ /* 0x000062000802017f */
[----:B------:R-:W-:Y:S05]  /*1dfc0*/  @!P0 BRA `(.L_x_602) ;  /* 0x0000000000048947 */ /* 0x000fea0003800000 */
[----:B------:R-:W-:Y:S01]  /*1dfd0*/  BPT.TRAP 0x1 ;  /* 0x000000040000795c */ /* 0x000fe20000300000 */
.L_x_602:
[----:B------:R-:W-:-:S05]  /*1dfe0*/  VIADD R18, R18, 0x400 ;  /* 0x0000040012127836 */ /* 0x000fca0000000000 */
[----:B------:R-:W-:-:S04]  /*1dff0*/  SHF.R.U32.HI R18, RZ, 0x4, R18 ;  /* 0x00000004ff127819 */ /* 0x000fc80000011612 */
[----:B------:R-:W-:-:S04]  /*1e000*/  LOP3.LUT R18, R18, 0x3fff, RZ, 0xc0, !PT ;  /* 0x00003fff12127812 */ /* 0x000fc800078ec0ff */
[----:B------:R-:W-:Y:S01]  /*1e010*/  LOP3.LUT R18, R18, 0x10000, RZ, 0xfc, !PT ;  /* 0x0001000012127812 */ /* 0x000fe200078efcff */
[----:B-1----:R-:W-:Y:S06]  /*1e020*/  @P1 BRA `(.L_x_603) ;  /* 0x0000000000081947 */ /* 0x002fec0003800000 */
[----:B------:R-:W1:Y:S02]  /*1e030*/  SYNCS.PHASECHK.TRANS64.TRYWAIT P1, [R13+URZ+0x29850], R4 ;  /* 0x029850040d0075a7 */ /* 0x000e64000802017f */
[----:B-1----:R-:W-:Y:S05]  /*1e040*/  @!P1 BRA `(.L_x_604) ;  /* 0x000000b800949947 */ /* 0x002fea0003800000 */
.L_x_603:
[----:B01----:R-:W-:Y:S01]  /*1e050*/  IMAD R4, R205, 0x500, R18 ;  /* 0x00000500cd047824 */ /* 0x003fe200078e0212 */
[----:B------:R-:W-:Y:S05]  /*1e060*/  WARPSYNC.ALL ;  /* 0x0000000000007948 */ /* 0x000fea0003800000 */
[----:B------:R-:W-:Y:S01]  /*1e070*/  IMAD.MOV.U32 R5, RZ, RZ, -0x3ffffff0 ;  /* 0xc0000010ff057424 */ /* 0x000fe200078e00ff */
[C---:B------:R-:W-:Y:S01]  /*1e080*/  R2UR UR6, R4.reuse ;  /* 0x00000000040672ca */ /* 0x040fe200000e0000 */
[----:B------:R-:W-:Y:S01]  /*1e090*/  WARPGROUP.ARRIVE ;  /* 0x00000000000079c5 */ /* 0x000fe20000000000 */
[C---:B------:R-:W-:Y:S01]  /*1e0a0*/  VIADD R6, R4.reuse, 0x100 ;  /* 0x0000010004067836 */ /* 0x040fe20000000000 */
[----:B------:R-:W-:Y:S01]  /*1e0b0*/  MOV R7, 0xc0000010 ;  /* 0xc000001000077802 */ /* 0x000fe20000000f00 */
[----:B------:R-:W-:Y:S01]  /*1e0c0*/  ULDC.64 UR4, c[0x0][0x9a0] ;  /* 0x0002680000047ab9 */ /* 0x000fe20000000a00 */
[----:B------:R-:W-:Y:S01]  /*1e0d0*/  R2UR UR7, R5 ;  /* 0x00000000050772ca */ /* 0x000fe200000e0000 */
[----:B------:R-:W-:Y:S01]  /*1e0e0*/  VIADD R14, R4, 0x200 ;  /* 0x00000200040e7836 */ /* 0x000fe20000000000 */
[----:B------:R-:W-:-:S04]  /*1e0f0*/  ISETP.NE.U32.AND P1, PT, RZ, UR4, PT ;  /* 0x00000004ff007c0c */ /* 0x000fc8000bf25070 */
[----:B------:R-:W-:-:S07]  /*1e100*/  ISETP.NE.AND.EX P1, PT, RZ, UR5, PT, P1 ;  /* 0x00000005ff007c0c */ /* 0x000fce000bf25310 */
[----:B------:R-:W-:Y:S01]  /*1e110*/  QGMMA.64x128x32.F32.E4M3.E4M3 R24, R176, gdesc[UR4], R24, gsb0 ;  /* 0x01e00004b0187df3 */ /* 0x000fe20008000818 */
[----:B------:R-:W-:Y:S02]  /*1e120*/  R2UR UR6, R6 ;  /* 0x00000000060672ca */ /* 0x000fe400000e0000 */
[----:B------:R-:W-:-:S03]  /*1e130*/  R2UR UR7, R7 ;  /* 0x00000000070772ca */ /* 0x000fc600000e0000 */
[----:B------:R-:W0:Y:S01]  /*1e140*/  @P1 LDC.64 R6, c[0x0][0x9d0] ;  /* 0x00027400ff061b82 */ /* 0x000e220000000a00 */
[----:B------:R-:W-:-:S07]  /*1e150*/  @P1 SHF.R.S32.HI R15, RZ, 0x1f, R170 ;  /* 0x0000001fff0f1819 */ /* 0x000fce00000114aa */
[----:B------:R-:W1:Y:S01]  /*1e160*/  @P1 LDC.64 R8, c[0x0][0x9c8] ;  /* 0x00027200ff081b82 */ /* 0x000e620000000a00 */
[----:B0-----:R-:W-:Y:S02]  /*1e170*/  @P1 IMAD R12, R15, R6, RZ ;  /* 0x000000060f0c1224 */ /* 0x001fe400078e02ff */
[----:B------:R-:W-:Y:S02]  /*1e180*/  IMAD.MOV.U32 R15, RZ, RZ, -0x3ffffff0 ;  /* 0xc0000010ff0f7424 */ /* 0x000fe400078e00ff */
[----:B-1----:R-:W-:-:S04]  /*1e190*/  @P1 IMAD R5, R224, R8, RZ ;  /* 0x00000008e0051224 */ /* 0x002fc800078e02ff */
[C---:B------:R-:W-:Y:S02]  /*1e1a0*/  @P1 IMAD R5, R218.reuse, R9, R5 ;  /* 0x00000009da051224 */ /* 0x040fe400078e0205 */
[----:B------:R-:W-:-:S04]  /*1e1b0*/  @P1 IMAD.WIDE.U32 R8, R218, R8, RZ ;  /* 0x00000008da081225 */ /* 0x000fc800078e00ff */
[----:B------:R-:W-:Y:S02]  /*1e1c0*/  @P1 IMAD.IADD R9, R9, 0x1, R5 ;  /* 0x0000000109091824 */ /* 0x000fe400078e0205 */
[C---:B------:R-:W-:Y:S01]  /*1e1d0*/  @P1 IMAD R5, R170.reuse, R7, R12 ;  /* 0x00000007aa051224 */ /* 0x040fe200078e020c */
[----:B------:R-:W-:Y:S01]  /*1e1e0*/  MOV R12, 0x3f800000 ;  /* 0x3f800000000c7802 */ /* 0x000fe20000000f00 */
[----:B------:R-:W-:-:S04]  /*1e1f0*/  @P1 IMAD.WIDE.U32 R6, R170, R6, R8 ;  /* 0x00000006aa061225 */ /* 0x000fc800078e0008 */
[----:B------:R-:W-:Y:S01]  /*1e200*/  @P1 IMAD.IADD R5, R7, 0x1, R5 ;  /* 0x0000000107051824 */ /* 0x000fe200078e0205 */
[----:B------:R-:W-:-:S04]  /*1e210*/  @P1 LEA R8, P2, R6, UR4, 0x2 ;  /* 0x0000000406081c11 */ /* 0x000fc8000f8410ff */
[----:B------:R-:W-:-:S05]  /*1e220*/  @P1 LEA.HI.X R9, R6, UR5, R5, 0x2, P2 ;  /* 0x0000000506091c11 */ /* 0x000fca00090f1405 */
[----:B------:R0:W2:Y:S01]  /*1e230*/  @P1 LDG.E R12, desc[UR50][R8.64] ;  /* 0x00000032080c1981 */ /* 0x0000a2000c1e1900 */
[----:B------:R-:W-:Y:S02]  /*1e240*/  WARPGROUP.DEPBAR.LE gsb0, 0x0 ;  /* 0x00008000000079c5 */ /* 0x000fe40000010000 */
[----:B------:R-:W-:-:S06]  /*1e250*/  WARPGROUP.ARRIVE ;  /* 0x00000000000079c5 */ /* 0x000fcc0000000000 */
[----:B------:R-:W-:Y:S01]  /*1e260*/  QGMMA.64x128x32.F32.E4M3.E4M3 R24, R180, gdesc[UR4], R24, gsb0 ;  /* 0x01e00004b4187df3 */ /* 0x000fe20008000818 */
[----:B------:R-:W-:Y:S02]  /*1e270*/  R2UR UR6, R14 ;  /* 0x000000000e0672ca */ /* 0x000fe400000e0000 */
[----:B------:R-:W-:Y:S01]  /*1e280*/  R2UR UR7, R15 ;  /* 0x000000000f0772ca */ /* 0x000fe200000e0000 */
[----:B------:R-:W-:Y:S02]  /*1e290*/  VIADD R6, R4, 0x300 ;  /* 0x0000030004067836 */ /* 0x000fe40000000000 */
[----:B------:R-:W-:Y:S01]  /*1e2a0*/  IMAD.MOV.U32 R7, RZ, RZ, -0x3ffffff0 ;  /* 0xc0000010ff077424 */ /* 0x000fe200078e00ff */
[----:B------:R-:W-:Y:S02]  /*1e2b0*/  WARPGROUP.DEPBAR.LE gsb0, 0x0 ;  /* 0x00008000000079c5 */ /* 0x000fe40000010000 */
[----:B------:R-:W-:-:S07]  /*1e2c0*/  WARPGROUP.ARRIVE ;  /* 0x00000000000079c5 */ /* 0x000fce0000000000 */
[----:B------:R-:W-:Y:S01]  /*1e2d0*/  QGMMA.64x128x32.F32.E4M3.E4M3 R24, R184, gdesc[UR4], R24, gsb0 ;  /* 0x01e00004b8187df3 */ /* 0x000fe20008000818 */
[----:B------:R-:W-:Y:S02]  /*1e2e0*/  R2UR UR6, R6 ;  /* 0x00000000060672ca */ /* 0x000fe400000e0000 */
[----:B------:R-:W-:Y:S01]  /*1e2f0*/  R2UR UR7, R7 ;  /* 0x00000000070772ca */ /* 0x000fe200000e0000 */
[----:B------:R-:W-:Y:S01]  /*1e300*/  IMAD.MOV.U32 R5, RZ, RZ, -0x3ffffff0 ;  /* 0xc0000010ff057424 */ /* 0x000fe200078e00ff */
[----:B------:R-:W-:Y:S01]  /*1e310*/  IADD3 R4, R4, 0x400, RZ ;  /* 0x0000040004047810 */ /* 0x000fe20007ffe0ff */
[----:B------:R-:W1:Y:S04]  /*1e320*/  SHFL.BFLY PT, R7, R0, 0x2, 0x1f ;  /* 0x0c401f0000077f89 */ /* 0x000e6800000e0000 */
[----:B------:R-:W3:Y:S01]  /*1e330*/  SHFL.BFLY PT, R6, R3, 0x2, 0x1f ;  /* 0x0c401f0003067f89 */ /* 0x000ee200000e0000 */
[----:B------:R-:W-:-:S02]  /*1e340*/  WARPGROUP.DEPBAR.LE gsb0, 0x0 ;  /* 0x00008000000079c5 */ /* 0x000fc40000010000 */
[----:B------:R-:W-:-:S06]  /*1e350*/  WARPGROUP.ARRIVE ;  /* 0x00000000000079c5 */ /* 0x000fcc0000000000 */
[----:B------:R-:W-:Y:S01]  /*1e360*/  QGMMA.64x128x32.F32.E4M3.E4M3 R24, R188, gdesc[UR4], R24, gsb0 ;  /* 0x01e00004bc187df3 */ /* 0x000fe20008000818 */
[----:B------:R-:W-:Y:S02]  /*1e370*/  R2UR UR6, R4 ;  /* 0x00000000040672ca */ /* 0x000fe400000e0000 */
[----:B------:R-:W-:Y:S01]  /*1e380*/  R2UR UR7, R5 ;  /* 0x00000000050772ca */ /* 0x000fe200000e0000 */
[----:B-1----:R-:W-:-:S01]  /*1e390*/  FADD.FTZ R7, R7, R0 ;  /* 0x0000000007077221 */ /* 0x002fc20000010000 */
[----:B---3--:R-:W-:-:S04]  /*1e3a0*/  FADD.FTZ R6, R6, R3 ;  /* 0x0000000306067221 */ /* 0x008fc80000010000 */
[----:B------:R-:W0:Y:S04]  /*1e3b0*/  SHFL.BFLY PT, R4, R7, 0x1, 0x1f ;  /* 0x0c201f0007047f89 */ /* 0x000e2800000e0000 */
[----:B------:R-:W1:Y:S01]  /*1e3c0*/  SHFL.BFLY PT, R5, R6, 0x1, 0x1f ;  /* 0x0c201f0006057f89 */ /* 0x000e6200000e0000 */
[----:B------:R-:W-:Y:S02]  /*1e3d0*/  IMAD.MOV.U32 R3, RZ, RZ, RZ ;  /* 0x000000ffff037224 */ /* 0x000fe400078e00ff */
[----:B0-----:R-:W-:Y:S01]  /*1e3e0*/  FADD.FTZ R8, R7, R4 ;  /* 0x0000000407087221 */ /* 0x001fe20000010000 */
[----:B-1----:R-:W-:-:S04]  /*1e3f0*/  FADD.FTZ R9, R6, R5 ;  /* 0x0000000506097221 */ /* 0x002fc80000010000 */
[C---:B------:R-:W-:Y:S01]  /*1e400*/  FSETP.NE.FTZ.AND P1, PT, R8.reuse, RZ, PT ;  /* 0x000000ff0800720b */ /* 0x040fe20003f35000 */
[----:B------:R-:W-:Y:S01]  /*1e410*/  FMUL.FTZ R14, R8, 0.00390625 ;  /* 0x3b800000080e7820 */ /* 0x000fe20000410000 */
[----:B------:R-:W-:-:S04]  /*1e420*/  FMUL.FTZ R15, R9, 0.00390625 ;  /* 0x3b800000090f7820 */ /* 0x000fc80000410000 */
        /* <DEDUP_REMOVED lines=10> */
[----:B------:R-:W3:Y:S01]  /*1e4d0*/  @P1 MUFU.RCP R7, R9 ;  /* 0x0000000900071308 */ /* 0x000ee20000001000 */
[C---:B------:R-:W-:Y:S01]  /*1e4e0*/  @P2 FMUL.FTZ R5, R2.reuse, 0.69314718246459960938 ;  /* 0x3f31721802052820 */ /* 0x040fe20000410000 */
[----:B------:R-:W-:Y:S01]  /*1e4f0*/  @P3 FMUL.FTZ R21, R2, 0.69314718246459960938 ;  /* 0x3f31721802153820 */ /* 0x000fe20000410000 */
[----:B0-----:R-:W-:Y:S01]  /*1e500*/  @P2 FMUL.FTZ R0, R0, 0.69314718246459960938 ;  /* 0x3f31721800002820 */ /* 0x001fe20000410000 */
[----:B------:R-:W-:Y:S01]  /*1e510*/  MOV R88, 0xff800000 ;  /* 0xff80000000587802 */ /* 0x000fe20000000f00 */
[----:B------:R-:W-:-:S02]  /*1e520*/  IMAD.MOV.U32 R89, RZ, RZ, -0x800000 ;  /* 0xff800000ff597424 */ /* 0x000fc400078e00ff */
[----:B-1----:R-:W-:Y:S01]  /*1e530*/  @P3 FMUL.FTZ R4, R4, 0.69314718246459960938 ;  /* 0x3f31721804043820 */ /* 0x002fe20000410000 */
[----:B------:R-:W-:-:S01]  /*1e540*/  @P2 FFMA.FTZ R88, R5, R10, R0 ;  /* 0x0000000a05582223 */ /* 0x000fc20000010000 */
[----:B--2---:R-:W-:Y:S02]  /*1e550*/  FMUL.FTZ R3, R3, R12 ;  /* 0x0000000c03037220 */ /* 0x004fe40000410000 */
[----:B------:R-:W-:-:S01]  /*1e560*/  @P3 FFMA.FTZ R89, R21, R11, R4 ;  /* 0x0000000b15593223 */ /* 0x000fc20000010004 */
[----:B---3--:R-:W-:Y:S01]  /*1e570*/  FMUL.FTZ R2, R7, R12 ;  /* 0x0000000c07027220 */ /* 0x008fe20000410000 */
[----:B------:R-:W-:Y:S02]  /*1e580*/  WARPGROUP.DEPBAR.LE gsb0, 0x0 ;  /* 0x00008000000079c5 */ /* 0x000fe40000010000 */
[----:B------:R-:W-:Y:S05]  /*1e590*/  @!P0 BRA `(.L_x_605) ;  /* 0x0000000000048947 */ /* 0x000fea0003800000 */
[----:B------:R-:W-:Y:S01]  /*1e5a0*/  BPT.TRAP 0x1 ;  /* 0x000000040000795c */ /* 0x000fe20000300000 */
.L_x_605:
[----:B------:R-:W-:Y:S01]  /*1e5b0*/  VIADD R0, R13, 0x29860 ;  /* 0x000298600d007836 */ /* 0x000fe20000000000 */
[----:B------:R-:W-:Y:S01]  /*1e5c0*/  IADD3 R205, R205, 0x1, RZ ;  /* 0x00000001cdcd7810 */ /* 0x000fe20007ffe0ff */
[----:B------:R-:W-:Y:S02]  /*1e5d0*/  IMAD.U32 R5, RZ, RZ, UR38 ;  /* 0x00000026ff057e24 */ /* 0x000fe4000f8e00ff */
[-C--:B------:R-:W-:Y:S01]  /*1e5e0*/  FMUL.FTZ R91, R48, R3.reuse ;  /* 0x00000003305b7220 */ /* 0x080fe20000410000 */
[-C--:B------:R-:W-:Y:S01]  /*1e5f0*/  FMUL.FTZ R99, R32, R3.reuse ;  /* 0x0000000320637220 */ /* 0x080fe20000410000 */
[----:B------:R-:W-:Y:S01]  /*1e600*/  ISETP.NE.AND P1, PT, R205, 0x2, PT ;  /* 0x00000002cd00780c */ /* 0x000fe20003f25270 */
[-C--:B------:R-:W-:Y:S01]  /*1e610*/  FMUL.FTZ R97, R33, R3.reuse ;  /* 0x0000000321617220 */ /* 0x080fe20000410000 */
[----:B------:R-:W-:Y:S01]  /*1e620*/  PRMT R0, R5, 0x654, R0 ;  /* 0x0000065405007816 */ /* 0x000fe20000000000 */
[-C--:B------:R-:W-:Y:S01]  /*1e630*/  FMUL.FTZ R96, R36, R3.reuse ;  /* 0x0000000324607220 */ /* 0x080fe20000410000 */
[-C--:B------:R-:W-:Y:S01]  /*1e640*/  FMUL.FTZ R94, R37, R3.reuse ;  /* 0x00000003255e7220 */ /* 0x080fe20000410000 */
[-C--:B------:R-:W-:Y:S01]  /*1e650*/  FMUL.FTZ R95, R40, R3.reuse ;  /* 0x00000003285f7220 */ /* 0x080fe20000410000 */
[----:B------:R0:W-:Y:S01]  /*1e660*/  SYNCS.ARRIVE.TRANS64.RED.A1T0 RZ, [R0+URZ], RZ ;  /* 0x000000ff00ff79a7 */ /* 0x0001e2000810043f */
[-C--:B------:R-:W-:Y:S01]  /*1e670*/  FMUL.FTZ R93, R41, R3.reuse ;  /* 0x00000003295d7220 */ /* 0x080fe20000410000 */
[-C--:B------:R-:W-:Y:S01]  /*1e680*/  FMUL.FTZ R92, R44, R3.reuse ;  /* 0x000000032c5c7220 */ /* 0x080fe20000410000 */
[-C--:B------:R-:W-:Y:S01]  /*1e690*/  FMUL.FTZ R90, R45, R3.reuse ;  /* 0x000000032d5a7220 */ /* 0x080fe20000410000 */
[-C--:B------:R-:W-:Y:S01]  /*1e6a0*/  FMUL.FTZ R48, R49, R3.reuse ;  /* 0x0000000331307220 */ /* 0x080fe20000410000 */
[-C--:B------:R-:W-:Y:S01]  /*1e6b0*/  FMUL.FTZ R100, R28, R3.reuse ;  /* 0x000000031c647220 */ /* 0x080fe20000410000 */
[-C--:B------:R-:W-:Y:S01]  /*1e6c0*/  FMUL.FTZ R45, R53, R3.reuse ;  /* 0x00000003352d7220 */ /* 0x080fe20000410000 */
[-C--:B------:R-:W-:Y:S01]  /*1e6d0*/  FMUL.FTZ R44, R56, R3.reuse ;  /* 0x00000003382c7220 */ /* 0x080fe20000410000 */
[----:B0-----:R-:W-:Y:S01]  /*1e6e0*/  SEL R0, RZ, 0x1, P1 ;  /* 0x00000001ff007807 */ /* 0x001fe20000800000 */
        /* <DEDUP_REMOVED lines=51> */
[----:B------:R-:W-:Y:S01]  /*1ea20*/  FMUL.FTZ R87, R87, R2 ;  /* 0x0000000257577220 */ /* 0x000fe20000410000 */
[----:B------:R-:W-:Y:S01]  /*1ea30*/  LOP3.LUT R211, R211, R0, RZ, 0x3c, !PT ;  /* 0x00000000d3d37212 */ /* 0x000fe200078e3cff */
[----:B------:R-:W-:Y:S01]  /*1ea40*/  UIADD3 UR37, UR37, 0x1, URZ ;  /* 0x0000000125257890 */ /* 0x000fe2000fffe03f */
[----:B------:R-:W-:-:S11]  /*1ea50*/  SEL R205, R205, RZ, P1 ;  /* 0x000000ffcdcd7207 */ /* 0x000fd60000800000 */
.L_x_547:
[----:B------:R-:W-:Y:S05]  /*1ea60*/  WARPSYNC.ALL ;  /* 0x0000000000007948 */ /* 0x000fea0003800000 */
[----:B------:R-:W0:Y:S08]  /*1ea70*/  S2UR UR38, SR_CgaCtaId ;  /* 0x00000000002679c3 */ /* 0x000e300000008800 */
[----:B------:R-:W-:Y:S06]  /*1ea80*/  BAR.SYNC.DEFER_BLOCKING 0x5, 0x180 ;  /* 0x0146000000007b1d */ /* 0x000fec0000010000 */
[----:B------:R-:W-:Y:S01]  /*1ea90*/  UMOV UR4, 0x400 ;  /* 0x0000040000047882 */ /* 0x000fe20000000000 */
[----:B------:R-:W-:Y:S01]  /*1eaa0*/  BSSY B0, `(.L_x_606) ;  /* 0x0000275000007945 */ /* 0x000fe20003800000 */
[----:B0-----:R-:W-:-:S06]  /*1eab0*/  ULEA UR4, UR38, UR4, 0x18 ;  /* 0x0000000426047291 */ /* 0x001fcc000f8ec03f */
[----:B------:R-:W-:-:S05]  /*1eac0*/  IMAD.U32 R18, RZ, RZ, UR4 ;  /* 0x00000004ff127e24 */ /* 0x000fca000f8e00ff */
[----:B------:R0:W1:Y:S01]  /*1ead0*/  LDS.128 R168, [R18+0x298d0] ;  /* 0x0298d00012a87984 */ /* 0x0000620000000c00 */
[----:B------:R-:W-:Y:S06]  /*1eae0*/  BAR.ARV 0x4, 0x180 ;  /* 0x0106000000007b1d */ /* 0x000fec0000002000 */
[----:B------:R-:W-:Y:S05]  /*1eaf0*/  @P0 BRA `(.L_x_607) ;  /* 0x0000001800c40947 */ /* 0x000fea0003800000 */
[----:B------:R-:W2:Y:S01]  /*1eb00*/  S2R R55, SR_TID.X ;  /* 0x0000000000377919 */ /* 0x000ea20000002100 */
[----:B------:R-:W-:Y:S01]  /*1eb10*/  ULDC.64 UR4, c[0x4][0x40] ;  /* 0x0100100000047ab9 */ /* 0x000fe20000000a00 */
[----:B------:R-:W3:Y:S01]  /*1eb20*/  LDL R54, [R1+0x40] ;  /* 0x0000400001367983 */ /* 0x000ee20000100800 */
[----:B--2---:R-:W-:-:S05]  /*1eb30*/  IMAD.SHL.U32 R0, R55, 0x4, RZ ;  /* 0x0000000437007824 */ /* 0x004fca00078e00ff */
[----:B------:R-:W-:-:S04]  /*1eb40*/  LOP3.LUT R0, R0, 0xc, RZ, 0xc0, !PT ;  /* 0x0000000c00007812 */ /* 0x000fc800078ec0ff */
[----:B------:R-:W-:-:S05]  /*1eb50*/  IADD3 R2, P0, R0, UR4, RZ ;  /* 0x0000000400027c10 */ /* 0x000fca000ff1e0ff */
[----:B------:R-:W-:-:S05]  /*1eb60*/  IMAD.X R3, RZ, RZ, UR5, P0 ;  /* 0x00000005ff037e24 */ /* 0x000fca00080e06ff */
[----:B------:R2:W4:Y:S01]  /*1eb70*/  LDG.E.CONSTANT R0, desc[UR50][R2.64] ;  /* 0x0000003202007981 */ /* 0x000522000c1e9900 */
[----:B------:R-:W-:Y:S01]  /*1eb80*/  F2FP.BF16.F32.PACK_AB R50, R43, R50 ;  /* 0x000000322b32723e */ /* 0x000fe200000010ff */
[----:B------:R-:W-:Y:S01]  /*1eb90*/  UMOV UR4, 0xffffffff ;  /* 0xffffffff00047882 */ /* 0x000fe20000000000 */
[----:B------:R-:W-:Y:S01]  /*1eba0*/  F2FP.BF16.F32.PACK_AB R43, R45, R48 ;  /* 0x000000302d2b723e */ /* 0x000fe200000010ff */
[----:B------:R-:W0:Y:S01]  /*1ebb0*/  S2R R51, SR_SWINHI ;  /* 0x0000000000337919 */ /* 0x000e220000002f00 */
[----:B------:R-:W-:Y:S02]  /*1ebc0*/  F2FP.BF16.F32.PACK_AB R41, R41, R44 ;  /* 0x0000002c2929723e */ /* 0x000fe400000010ff */
[----:B------:R-:W-:Y:S02]  /*1ebd0*/  F2FP.BF16.F32.PACK_AB R30, R30, R61 ;  /* 0x0000003d1e1e723e */ /* 0x000fe400000010ff */
[----:B------:R-:W-:Y:S02]  /*1ebe0*/  F2FP.BF16.F32.PACK_AB R61, R39, R46 ;  /* 0x0000002e273d723e */ /* 0x000fe400000010ff */
[----:B------:R-:W-:-:S02]  /*1ebf0*/  F2FP.BF16.F32.PACK_AB R46, R4, R5 ;  /* 0x00000005042e723e */ /* 0x000fc400000010ff */
[----:B------:R-:W-:Y:S02]  /*1ec00*/  F2FP.BF16.F32.PACK_AB R69, R25, R26 ;  /* 0x0000001a1945723e */ /* 0x000fe400000010ff */
[----:B------:R-:W-:Y:S02]  /*1ec10*/  F2FP.BF16.F32.PACK_AB R34, R27, R34 ;  /* 0x000000221b22723e */ /* 0x000fe400000010ff */
        /* <DEDUP_REMOVED lines=10> */
[----:B------:R-:W-:Y:S02]  /*1ecc0*/  MOV R44, R18 ;  /* 0x00000012002c7202 */ /* 0x000fe40000000f00 */
[----:B0-----:R-:W-:Y:S02]  /*1ecd0*/  MOV R45, R51 ;  /* 0x00000033002d7202 */ /* 0x001fe40000000f00 */
[----:B------:R-:W-:Y:S02]  /*1ece0*/  F2FP.BF16.F32.PACK_AB R38, R11, R12 ;  /* 0x0000000c0b26723e */ /* 0x000fe400000010ff */
[----:B------:R-:W-:Y:S02]  /*1ecf0*/  F2FP.BF16.F32.PACK_AB R48, R87, R6 ;  /* 0x000000065730723e */ /* 0x000fe400000010ff */
[----:B--2---:R-:W-:Y:S02]  /*1ed00*/  LOP3.LUT P0, R2, R55, 0x3, RZ, 0xc0, !PT ;  /* 0x0000000337027812 */ /* 0x004fe4000780c0ff */
[----:B------:R-:W-:-:S02]  /*1ed10*/  F2FP.BF16.F32.PACK_AB R100, R100, R103 ;  /* 0x000000676464723e */ /* 0x000fc400000010ff */
[----:B------:R-:W-:Y:S02]  /*1ed20*/  F2FP.BF16.F32.PACK_AB R101, R98, R101 ;  /* 0x000000656265723e */ /* 0x000fe400000010ff */
[----:B------:R-:W-:Y:S02]  /*1ed30*/  ISETP.EQ.OR P0, PT, R2, 0x3, !P0 ;  /* 0x000000030200780c */ /* 0x000fe40004702670 */
        /* <DEDUP_REMOVED lines=10> */
[----:B------:R-:W-:Y:S02]  /*1ede0*/  SEL R13, R100, R101, P0 ;  /* 0x00000065640d7207 */ /* 0x000fe40000000000 */
[----:B------:R-:W-:Y:S01]  /*1edf0*/  SEL R3, R101, R100, P0 ;  /* 0x0000006465037207 */ /* 0x000fe20000000000 */
[----:B---3--:R-:W-:-:S03]  /*1ee00*/  IMAD.WIDE R4, R54, 0x2, R44 ;  /* 0x0000000236047825 */ /* 0x008fc600078e022c */
[C---:B------:R-:W-:Y:S02]  /*1ee10*/  IADD3 R25, P1, R4.reuse, 0x4040, RZ ;  /* 0x0000404004197810 */ /* 0x040fe40007f3e0ff */
[C---:B------:R-:W-:Y:S02]  /*1ee20*/  IADD3 R27, P5, R4.reuse, 0x4060, RZ ;  /* 0x00004060041b7810 */ /* 0x040fe40007fbe0ff */
[----:B------:R-:W-:Y:S02]  /*1ee30*/  LOP3.LUT R24, R25, 0x380, RZ, 0xc0, !PT ;  /* 0x0000038019187812 */ /* 0x000fe400078ec0ff */
[----:B------:R-:W-:Y:S02]  /*1ee40*/  LOP3.LUT R26, R27, 0x380, RZ, 0xc0, !PT ;  /* 0x000003801b1a7812 */ /* 0x000fe400078ec0ff */
[----:B------:R-:W-:Y:S02]  /*1ee50*/  IADD3 R7, P3, R4, 0x4000, RZ ;  /* 0x0000400004077810 */ /* 0x000fe40007f7e0ff */
[----:B------:R-:W-:-:S02]  /*1ee60*/  SHF.R.U64 R24, R24, 0x3, RZ ;  /* 0x0000000318187819 */ /* 0x000fc400000012ff */
[----:B------:R-:W-:Y:S02]  /*1ee70*/  SHF.R.U64 R26, R26, 0x3, RZ ;  /* 0x000000031a1a7819 */ /* 0x000fe400000012ff */
[----:B------:R-:W-:Y:S02]  /*1ee80*/  LOP3.LUT R14, R7, 0x380, RZ, 0xc0, !PT ;  /* 0x00000380070e7812 */ /* 0x000fe400078ec0ff */
[----:B------:R-:W-:Y:S01]  /*1ee90*/  LOP3.LUT R24, R24, R25, RZ, 0x3c, !PT ;  /* 0x0000001918187212 */ /* 0x000fe200078e3cff */
[----:B------:R-:W-:Y:S01]  /*1eea0*/  IMAD.X R25, RZ, RZ, R5, P1 ;  /* 0x000000ffff197224 */ /* 0x000fe200008e0605 */
[----:B------:R-:W-:Y:S02]  /*1eeb0*/  LOP3.LUT R26, R26, R27, RZ, 0x3c, !PT ;  /* 0x0000001b1a1a7212 */ /* 0x000fe400078e3cff */
[----:B------:R-:W-:Y:S02]  /*1eec0*/  SHF.R.U64 R14, R14, 0x3, RZ ;  /* 0x000000030e0e7819 */ /* 0x000fe400000012ff */
[----:B------:R-:W-:-:S02]  /*1eed0*/  IADD3 R21, P2, R4, 0x4020, RZ ;  /* 0x0000402004157810 */ /* 0x000fc40007f5e0ff */
[C---:B------:R-:W-:Y:S02]  /*1eee0*/  IADD3 R15, P4, R4.reuse, 0x60, RZ ;  /* 0x00000060040f7810 */ /* 0x040fe40007f9e0ff */
[----:B------:R-:W-:Y:S02]  /*1eef0*/  IADD3.X R27, RZ, R5, RZ, P5, !PT ;  /* 0x00000005ff1b7210 */ /* 0x000fe40002ffe4ff */
[C---:B------:R-:W-:Y:S02]  /*1ef00*/  IADD3 R9, P1, R4.reuse, 0x20, RZ ;  /* 0x0000002004097810 */ /* 0x040fe40007f3e0ff */
[----:B------:R-:W-:Y:S02]  /*1ef10*/  IADD3 R11, P5, R4, 0x40, RZ ;  /* 0x00000040040b7810 */ /* 0x000fe40007fbe0ff */
[----:B------:R-:W-:Y:S02]  /*1ef20*/  LOP3.LUT R14, R14, R7, RZ, 0x3c, !PT ;  /* 0x000000070e0e7212 */ /* 0x000fe400078e3cff */
[----:B------:R-:W-:-:S02]  /*1ef30*/  LOP3.LUT R20, R21, 0x380, RZ, 0xc0, !PT ;  /* 0x0000038015147812 */ /* 0x000fc400078ec0ff */
[----:B------:R-:W-:Y:S02]  /*1ef40*/  LOP3.LUT R10, R15, 0x380, RZ, 0xc0, !PT ;  /* 0x000003800f0a7812 */ /* 0x000fe400078ec0ff */
[----:B------:R-:W-:Y:S02]  /*1ef50*/  LOP3.LUT R8, R9, 0x380, RZ, 0xc0, !PT ;  /* 0x0000038009087812 */ /* 0x000fe400078ec0ff */
[----:B------:R-:W-:Y:S02]  /*1ef60*/  LOP3.LUT R7, R4, 0x380, RZ, 0xc0, !PT ;  /* 0x0000038004077812 */ /* 0x000fe400078ec0ff */
[----:B------:R-:W-:Y:S02]  /*1ef70*/  LOP3.LUT R6, R11, 0x380, RZ, 0xc0, !PT ;  /* 0x000003800b067812 */ /* 0x000fe400078ec0ff */
[----:B------:R-:W-:Y:S02]  /*1ef80*/  SHF.R.U64 R20, R20, 0x3, RZ ;  /* 0x0000000314147819 */ /* 0x000fe400000012ff */
[----:B------:R-:W-:-:S02]  /*1ef90*/  SHF.R.U64 R10, R10, 0x3, RZ ;  /* 0x000000030a0a7819 */ /* 0x000fc400000012ff */
[----:B------:R-:W-:Y:S02]  /*1efa0*/  SHF.R.U64 R8, R8, 0x3, RZ ;  /* 0x0000000308087819 */ /* 0x000fe400000012ff */
[----:B------:R-:W-:Y:S02]  /*1efb0*/  SHF.R.U64 R7, R7, 0x3, RZ ;  /* 0x0000000307077819 */ /* 0x000fe400000012ff */
[----:B------:R-:W-:Y:S02]  /*1efc0*/  SHF.R.U64 R6, R6, 0x3, RZ ;  /* 0x0000000306067819 */ /* 0x000fe400000012ff */
[----:B------:R-:W-:Y:S01]  /*1efd0*/  LOP3.LUT R20, R20, R21, RZ, 0x3c, !PT ;  /* 0x0000001514147212 */ /* 0x000fe200078e3cff */
[--C-:B------:R-:W-:Y:S01]  /*1efe0*/  IMAD.X R21, RZ, RZ, R5.reuse, P2 ;  /* 0x000000ffff157224 */ /* 0x100fe200010e0605 */
[----:B------:R-:W-:Y:S01]  /*1eff0*/  LOP3.LUT R10, R10, R15, RZ, 0x3c, !PT ;  /* 0x0000000f0a0a7212 */ /* 0x000fe200078e3cff */
[--C-:B------:R-:W-:Y:S01]  /*1f000*/  IMAD.X R15, RZ, RZ, R5.reuse, P3 ;  /* 0x000000ffff0f7224 */ /* 0x100fe200018e0605 */
[----:B------:R-:W-:Y:S01]  /*1f010*/  LOP3.LUT R8, R8, R9, RZ, 0x3c, !PT ;  /* 0x0000000908087212 */ /* 0x000fe200078e3cff */
[--C-:B------:R-:W-:Y:S01]  /*1f020*/  IMAD.X R9, RZ, RZ, R5.reuse, P1 ;  /* 0x000000ffff097224 */ /* 0x100fe200008e0605 */
[----:B------:R-:W-:Y:S01]  /*1f030*/  LOP3.LUT R4, R7, R4, RZ, 0x3c, !PT ;  /* 0x0000000407047212 */ /* 0x000fe200078e3cff */
[----:B------:R-:W-:Y:S01]  /*1f040*/  IMAD.X R7, RZ, RZ, R5, P5 ;  /* 0x000000ffff077224 */ /* 0x000fe200028e0605 */
[----:B------:R-:W-:-:S02]  /*1f050*/  LOP3.LUT R6, R6, R11, RZ, 0x3c, !PT ;  /* 0x0000000b06067212 */ /* 0x000fc400078e3cff */
[-C--:B------:R-:W-:Y:S02]  /*1f060*/  IADD3.X R11, RZ, R5.reuse, RZ, P4, !PT ;  /* 0x00000005ff0b7210 */ /* 0x080fe400027fe4ff */
[----:B------:R-:W-:Y:S02]  /*1f070*/  MOV R76, R4 ;  /* 0x00000004004c7202 */ /* 0x000fe40000000f00 */
[----:B------:R-:W-:Y:S02]  /*1f080*/  MOV R62, R26 ;  /* 0x0000001a003e7202 */ /* 0x000fe40000000f00 */
[----:B------:R-:W-:Y:S02]  /*1f090*/  MOV R64, R24 ;  /* 0x0000001800407202 */ /* 0x000fe40000000f00 */
[----:B------:R-:W-:Y:S02]  /*1f0a0*/  MOV R66, R20 ;  /* 0x0000001400427202 */ /* 0x000fe40000000f00 */
[----:B------:R-:W-:-:S02]  /*1f0b0*/  MOV R68, R14 ;  /* 0x0000000e00447202 */ /* 0x000fc40000000f00 */
[----:B------:R-:W-:Y:S02]  /*1f0c0*/  MOV R70, R10 ;  /* 0x0000000a00467202 */ /* 0x000fe40000000f00 */
[----:B------:R-:W-:Y:S02]  /*1f0d0*/  MOV R72, R6 ;  /* 0x0000000600487202 */ /* 0x000fe40000000f00 */
[----:B------:R-:W-:Y:S02]  /*1f0e0*/  MOV R74, R8 ;  /* 0x00000008004a7202 */ /* 0x000fe40000000f00 */
[----:B----4-:R-:W-:Y:S01]  /*1f0f0*/  LOP3.LUT R2, R0, 0x2, RZ, 0x3c, !PT ;  /* 0x0000000200027812 */ /* 0x010fe200078e3cff */
[----:B------:R-:W-:Y:S06]  /*1f100*/  BRA.DIV UR4, `(.L_x_608) ;  /* 0x000000aa04787947 */ /* 0x000fec000b800000 */
[----:B------:R-:W-:Y:S01]  /*1f110*/  SEL R33, R35, R32, P0 ;  /* 0x0000002023217207 */ /* 0x000fe20000000000 */
[----:B------:R-:W-:Y:S01]  /*1f120*/  SHFL.IDX PT, R6, R13, R0, 0x1c1f ;  /* 0x001c1f000d067589 */ /* 0x000fe200000e0000 */
[----:B------:R-:W-:Y:S02]  /*1f130*/  SEL R37, R39, R36, P0 ;  /* 0x0000002427257207 */ /* 0x000fe40000000000 */
[----:B------:R-:W-:Y:S01]  /*1f140*/  SEL R7, R97, R96, P0 ;  /* 0x0000006061077207 */ /* 0x000fe20000000000 */
[----:B------:R-:W-:Y:S01]  /*1f150*/  SHFL.IDX PT, R3, R3, R2, 0x1c1f ;  /* 0x001c1f0203037589 */ /* 0x000fe200000e0000 */
[----:B------:R-:W-:Y:S02]  /*1f160*/  SEL R25, R52, R43, P0 ;  /* 0x0000002b34197207 */ /* 0x000fe40000000000 */
[----:B------:R-:W-:Y:S02]  /*1f170*/  SEL R27, R43, R52, P0 ;  /* 0x000000342b1b7207 */ /* 0x000fe40000000000 */
[----:B------:R-:W-:Y:S01]  /*1f180*/  SEL R29, R41, R40, P0 ;  /* 0x00000028291d7207 */ /* 0x000fe20000000000 */
[----:B------:R-:W-:Y:S01]  /*1f190*/  SHFL.IDX PT, R7, R7, R2, 0x1c1f ;  /* 0x001c1f0207077589 */ /* 0x000fe200000e0000 */
[----:B------:R-:W-:-:S02]  /*1f1a0*/  SEL R31, R40, R41, P0 ;  /* 0x00000029281f7207 */ /* 0x000fc40000000000 */
[----:B------:R-:W-:Y:S01]  /*1f1b0*/  SEL R35, R32, R35, P0 ;  /* 0x0000002320237207 */ /* 0x000fe20000000000 */
[----:B------:R-:W-:Y:S01]  /*1f1c0*/  SHFL.IDX PT, R26, R25, R0, 0x1c1f ;  /* 0x001c1f00191a7589 */ /* 0x000fe200000e0000 */
[----:B------:R-:W-:Y:S02]  /*1f1d0*/  SEL R39, R36, R39, P0 ;  /* 0x0000002724277207 */ /* 0x000fe40000000000 */
[----:B------:R-:W-:Y:S01]  /*1f1e0*/  SEL R5, R96, R97, P0 ;  /* 0x0000006160057207 */ /* 0x000fe20000000000 */
[----:B------:R-:W-:Y:S01]  /*1f1f0*/  SHFL.IDX PT, R27, R27, R2, 0x1c1f ;  /* 0x001c1f021b1b7589 */ /* 0x000fe200000e0000 */
[----:B------:R-:W-:Y:S02]  /*1f200*/  SEL R9, R92, R93, P0 ;  /* 0x0000005d5c097207 */ /* 0x000fe40000000000 */
[----:B------:R-:W-:Y:S01]  /*1f210*/  SEL R41, R46, R47, P0 ;  /* 0x0000002f2e297207 */ /* 0x000fe20000000000 */
[----:B------:R-:W0:Y:S01]  /*1f220*/  SHFL.IDX PT, R10, R5, R0, 0x1c1f ;  /* 0x001c1f00050a7589 */ /* 0x000e2200000e0000 */
        /* <DEDUP_REMOVED lines=14> */
[----:B------:R-:W2:Y:S01]  /*1f310*/  SHFL.IDX PT, R20, R21, R2, 0x1c1f ;  /* 0x001c1f0215147589 */ /* 0x000ea200000e0000 */
[----:B------:R-:W-:Y:S02]  /*1f320*/  SEL R53, R30, R53, P0 ;  /* 0x000000351e357207 */ /* 0x000fe40000000000 */
[----:B------:R-:W-:Y:S01]  /*1f330*/  SEL R57, R56, R57, P0 ;  /* 0x0000003938397207 */ /* 0x000fe20000000000 */
[----:B------:R-:W3:Y:S01]  /*1f340*/  SHFL.IDX PT, R30, R29, R0, 0x1c1f ;  /* 0x001c1f001d1e7589 */ /* 0x000ee200000e0000 */
[----:B------:R-:W-:-:S02]  /*1f350*/  SEL R61, R61, R50, P0 ;  /* 0x000000323d3d7207 */ /* 0x000fc40000000000 */
[----:B------:R-:W-:Y:S01]  /*1f360*/  SEL R65, R65, R42, P0 ;  /* 0x0000002a41417207 */ /* 0x000fe20000000000 */
[----:B------:R-:W-:Y:S01]  /*1f370*/  SHFL.IDX PT, R43, R43, R2, 0x1c1f ;  /* 0x001c1f022b2b7589 */ /* 0x000fe200000e0000 */
[----:B------:R-:W-:Y:S02]  /*1f380*/  SEL R69, R69, R34, P0 ;  /* 0x0000002245457207 */ /* 0x000fe40000000000 */
[----:B------:R-:W-:Y:S01]  /*1f390*/  SEL R73, R38, R73, P0 ;  /* 0x0000004926497207 */ /* 0x000fe20000000000 */
[----:B------:R-:W4:Y:S01]  /*1f3a0*/  SHFL.IDX PT, R34, R33, R0, 0x1c1f ;  /* 0x001c1f0021227589 */ /* 0x000f2200000e0000 */
[----:B------:R-:W-:Y:S02]  /*1f3b0*/  SEL R75, R77, R48, P0 ;  /* 0x000000304d4b7207 */ /* 0x000fe40000000000 */
[----:B------:R-:W-:Y:S01]  /*1f3c0*/  SEL R77, R48, R77, P0 ;  /* 0x0000004d304d7207 */ /* 0x000fe20000000000 */
[----:B------:R-:W1:Y:S01]  /*1f3d0*/  SHFL.IDX PT, R38, R37, R0, 0x1c1f ;  /* 0x001c1f0025267589 */ /* 0x000e6200000e0000 */
[----:B0-----:R-:W-:-:S02]  /*1f3e0*/  SEL R8, R10, R7, P0 ;  /* 0x000000070a087207 */ /* 0x001fc40000000000 */
[----:B------:R-:W-:Y:S01]  /*1f3f0*/  SEL R24, R26, R27, P0 ;  /* 0x0000001b1a187207 */ /* 0x000fe20000000000 */
[----:B------:R-:W0:Y:S01]  /*1f400*/  SHFL.IDX PT, R42, R41, R0, 0x1c1f ;  /* 0x001c1f00292a7589 */ /* 0x000e2200000e0000 */
[----:B------:R-:W-:Y:S02]  /*1f410*/  SEL R4, R6, R3, P0 ;  /* 0x0000000306047207 */ /* 0x000fe40000000000 */
[----:B------:R-:W-:Y:S01]  /*1f420*/  SEL R10, R7, R10, P0 ;  /* 0x0000000a070a7207 */ /* 0x000fe20000000000 */
[----:B------:R-:W-:Y:S01]  /*1f430*/  SHFL.IDX PT, R47, R47, R0, 0x1c1f ;  /* 0x001c1f002f2f7589 */ /* 0x000fe200000e0000 */
[----:B--2---:R-:W-:Y:S02]  /*1f440*/  SEL R12, R9, R20, P0 ;  /* 0x00000014090c7207 */ /* 0x004fe40000000000 */
[----:B------:R-:W-:Y:S01]  /*1f450*/  SEL R14, R20, R9, P0 ;  /* 0x00000009140e7207 */ /* 0x000fe20000000000 */
[----:B------:R-:W-:Y:S01]  /*1f460*/  SHFL.IDX PT, R51, R51, R0, 0x1c1f ;  /* 0x001c1f0033337589 */ /* 0x000fe200000e0000 */
[----:B---3--:R-:W-:-:S02]  /*1f470*/  SEL R28, R30, R31, P0 ;  /* 0x0000001f1e1c7207 */ /* 0x008fc40000000000 */
[----:B------:R-:W-:Y:S01]  /*1f480*/  SEL R26, R27, R26, P0 ;  /* 0x0000001a1b1a7207 */ /* 0x000fe20000000000 */
[----:B------:R-:W-:Y:S01]  /*1f490*/  SHFL.IDX PT, R55, R55, R0, 0x1c1f ;  /* 0x001c1f0037377589 */ /* 0x000fe200000e0000 */
[----:B------:R-:W-:Y:S02]  /*1f4a0*/  SEL R30, R31, R30, P0 ;  /* 0x0000001e1f1e7207 */ /* 0x000fe40000000000 */
[----:B------:R-:W-:Y:S01]  /*1f4b0*/  SEL R6, R3, R6, P0 ;  /* 0x0000000603067207 */ /* 0x000fe20000000000 */
[----:B------:R-:W-:Y:S01]  /*1f4c0*/  SHFL.IDX PT, R59, R59, R0, 0x1c1f ;  /* 0x001c1f003b3b7589 */ /* 0x000fe200000e0000 */
[----:B----4-:R-:W-:Y:S02]  /*1f4d0*/  SEL R32, R34, R35, P0 ;  /* 0x0000002322207207 */ /* 0x010fe40000000000 */
[----:B------:R-:W-:Y:S01]  /*1f4e0*/  SEL R34, R35, R34, P0 ;  /* 0x0000002223227207 */ /* 0x000fe20000000000 */
[----:B------:R-:W-:Y:S01]  /*1f4f0*/  SHFL.IDX PT, R63, R63, R0, 0x1c1f ;  /* 0x001c1f003f3f7589 */ /* 0x000fe200000e0000 */
[----:B-1----:R-:W-:-:S02]  /*1f500*/  SEL R36, R38, R39, P0 ;  /* 0x0000002726247207 */ /* 0x002fc40000000000 */
[----:B------:R-:W-:Y:S01]  /*1f510*/  SEL R38, R39, R38, P0 ;  /* 0x0000002627267207 */ /* 0x000fe20000000000 */
[----:B------:R-:W-:Y:S01]  /*1f520*/  SHFL.IDX PT, R67, R67, R0, 0x1c1f ;  /* 0x001c1f0043437589 */ /* 0x000fe200000e0000 */
[----:B0-----:R-:W-:Y:S02]  /*1f530*/  SEL R40, R42, R43, P0 ;  /* 0x0000002b2a287207 */ /* 0x001fe40000000000 */
[----:B------:R-:W-:Y:S01]  /*1f540*/  SEL R42, R43, R42, P0 ;  /* 0x0000002a2b2a7207 */ /* 0x000fe20000000000 */
[----:B------:R-:W-:Y:S04]  /*1f550*/  SHFL.IDX PT, R71, R71, R0, 0x1c1f ;  /* 0x001c1f0047477589 */ /* 0x000fe800000e0000 */
[----:B------:R-:W0:Y:S04]  /*1f560*/  SHFL.IDX PT, R46, R49, R2, 0x1c1f ;  /* 0x001c1f02312e7589 */ /* 0x000e2800000e0000 */
[----:B------:R-:W1:Y:S04]  /*1f570*/  SHFL.IDX PT, R48, R53, R2, 0x1c1f ;  /* 0x001c1f0235307589 */ /* 0x000e6800000e0000 */
[----:B------:R-:W2:Y:S04]  /*1f580*/  SHFL.IDX PT, R50, R57, R2, 0x1c1f ;  /* 0x001c1f0239327589 */ /* 0x000ea800000e0000 */
[----:B------:R-:W3:Y:S04]  /*1f590*/  SHFL.IDX PT, R52, R61, R2, 0x1c1f ;  /* 0x001c1f023d347589 */ /* 0x000ee800000e0000 */
[----:B------:R-:W4:Y:S04]  /*1f5a0*/  SHFL.IDX PT, R54, R65, R2, 0x1c1f ;  /* 0x001c1f0241367589 */ /* 0x000f2800000e0000 */
[----:B------:R-:W4:Y:S04]  /*1f5b0*/  SHFL.IDX PT, R56, R69, R2, 0x1c1f ;  /* 0x001c1f0245387589 */ /* 0x000f2800000e0000 */
[----:B------:R-:W4:Y:S01]  /*1f5c0*/  SHFL.IDX PT, R58, R73, R2, 0x1c1f ;  /* 0x001c1f02493a7589 */ /* 0x000f2200000e0000 */
[----:B0-----:R-:W-:-:S02]  /*1f5d0*/  SEL R5, R47, R46, P0 ;  /* 0x0000002e2f057207 */ /* 0x001fc40000000000 */
[----:B------:R-:W-:Y:S01]  /*1f5e0*/  SEL R7, R46, R47, P0 ;  /* 0x0000002f2e077207 */ /* 0x000fe20000000000 */
[----:B------:R-:W0:Y:S01]  /*1f5f0*/  SHFL.IDX PT, R75, R75, R0, 0x1c1f ;  /* 0x001c1f004b4b7589 */ /* 0x000e2200000e0000 */
[----:B-1----:R-:W-:Y:S02]  /*1f600*/  SEL R9, R51, R48, P0 ;  /* 0x0000003033097207 */ /* 0x002fe40000000000 */
[----:B------:R-:W-:Y:S01]  /*1f610*/  SEL R11, R48, R51, P0 ;  /* 0x00000033300b7207 */ /* 0x000fe20000000000 */
[----:B------:R1:W0:Y:S01]  /*1f620*/  SHFL.IDX PT, R60, R77, R2, 0x1c1f ;  /* 0x001c1f024d3c7589 */ /* 0x00022200000e0000 */
[----:B--2---:R-:W-:Y:S02]  /*1f630*/  SEL R13, R55, R50, P0 ;  /* 0x00000032370d7207 */ /* 0x004fe40000000000 */
[----:B------:R-:W-:Y:S02]  /*1f640*/  SEL R15, R50, R55, P0 ;  /* 0x00000037320f7207 */ /* 0x000fe40000000000 */
[----:B---3--:R-:W-:-:S02]  /*1f650*/  SEL R25, R59, R52, P0 ;  /* 0x000000343b197207 */ /* 0x008fc40000000000 */
[----:B------:R-:W-:Y:S02]  /*1f660*/  SEL R27, R52, R59, P0 ;  /* 0x0000003b341b7207 */ /* 0x000fe40000000000 */
[----:B----4-:R-:W-:Y:S01]  /*1f670*/  SEL R29, R63, R54, P0 ;  /* 0x000000363f1d7207 */ /* 0x010fe20000000000 */
[----:B-1----:R-:W-:Y:S01]  /*1f680*/  IMAD.MOV.U32 R2, RZ, RZ, RZ ;  /* 0x000000ffff027224 */ /* 0x002fe200078e00ff */
[----:B------:R-:W-:Y:S02]  /*1f690*/  SEL R31, R54, R63, P0 ;  /* 0x0000003f361f7207 */ /* 0x000fe40000000000 */
[----:B------:R-:W-:Y:S02]  /*1f6a0*/  SEL R33, R67, R56, P0 ;  /* 0x0000003843217207 */ /* 0x000fe40000000000 */
[----:B------:R-:W-:Y:S02]  /*1f6b0*/  SEL R35, R56, R67, P0 ;  /* 0x0000004338237207 */ /* 0x000fe40000000000 */
[----:B------:R-:W-:-:S02]  /*1f6c0*/  SEL R37, R71, R58, P0 ;  /* 0x0000003a47257207 */ /* 0x000fc40000000000 */
[----:B------:R-:W-:-:S07]  /*1f6d0*/  SEL R39, R58, R71, P0 ;  /* 0x000000473a277207 */ /* 0x000fce0000000000 */
.L_x_848:
[----:B------:R-:W-:Y:S05]  /*1f6e0*/  WARPSYNC.ALL ;  /* 0x0000000000007948 */ /* 0x000fea0003800000 */
[----:B------:R-:W-:Y:S01]  /*1f6f0*/  BAR.SYNC.DEFER_BLOCKING 0x1, 0x100 ;  /* 0x0044000000007b1d */ /* 0x000fe20000010000 */
[----:B0-----:R-:W-:-:S05]  /*1f700*/  SEL R41, R75, R60, P0 ;  /* 0x0000003c4b297207 */ /* 0x001fca0000000000 */
[----:B------:R-:W-:Y:S01]  /*1f710*/  ULDC.64 UR4, c[0x0][0xc00] ;  /* 0x0003000000047ab9 */ /* 0x000fe20000000a00 */
[----:B------:R-:W-:Y:S01]  /*1f720*/  SEL R43, R60, R75, P0 ;  /* 0x0000004b3c2b7207 */ /* 0x000fe20000000000 */
[----:B------:R-:W2:Y:S01]  /*1f730*/  LDL R3, [R1+0x3c] ;  /* 0x00003c0001037983 */ /* 0x000ea20000100800 */
[----:B------:R-:W-:Y:S01]  /*1f740*/  ISETP.NE.U32.AND P1, PT, RZ, UR4, PT ;  /* 0x00000004ff007c0c */ /* 0x000fe2000bf25070 */
[----:B------:R-:W0:Y:S01]  /*1f750*/  LDC R49, c[0x0][0xbe8] ;  /* 0x0002fa00ff317b82 */ /* 0x000e220000000800 */
[----:B------:R-:W-:Y:S02]  /*1f760*/  IADD3 R20, P2, R222, UR4, RZ ;  /* 0x00000004de147c10 */ /* 0x000fe4000ff5e0ff */
[----:B------:R-:W-:Y:S02]  /*1f770*/  ISETP.NE.AND.EX P1, PT, RZ, UR5, PT, P1 ;  /* 0x00000005ff007c0c */ /* 0x000fe4000bf25310 */
[----:B------:R-:W-:Y:S01]  /*1f780*/  IADD3.X R21, R223, UR5, RZ, P2, !PT ;  /* 0x00000005df157c10 */ /* 0x000fe200097fe4ff */
[----:B------:R-:W-:-:S02]  /*1f790*/  ULDC.64 UR4, c[0x0][0xc08] ;  /* 0x0003020000047ab9 */ /* 0x000fc40000000a00 */
[----:B------:R-:W-:Y:S01]  /*1f7a0*/  ISETP.NE.U32.AND P0, PT, RZ, UR4, PT ;  /* 0x00000004ff007c0c */ /* 0x000fe2000bf05070 */
[----:B------:R1:W-:Y:S04]  /*1f7b0*/  STSM.16.M88.4 [R76], R4 ;  /* 0x000000044c007844 */ /* 0x0003e80000000200 */
[----:B------:R-:W-:Y:S04]  /*1f7c0*/  STSM.16.M88.4 [R74], R8 ;  /* 0x000000084a007844 */ /* 0x000fe80000000200 */
[----:B------:R2:W-:Y:S04]  /*1f7d0*/  STSM.16.M88.4 [R72], R12 ;  /* 0x0000000c48007844 */ /* 0x0005e80000000200 */
[----:B------:R3:W-:Y:S04]  /*1f7e0*/  STSM.16.M88.4 [R70], R24 ;  /* 0x0000001846007844 */ /* 0x0007e80000000200 */
[----:B------:R3:W-:Y:S04]  /*1f7f0*/  STSM.16.M88.4 [R68], R28 ;  /* 0x0000001c44007844 */ /* 0x0007e80000000200 */
[----:B------:R3:W-:Y:S04]  /*1f800*/  STSM.16.M88.4 [R66], R32 ;  /* 0x0000002042007844 */ /* 0x0007e80000000200 */
[----:B------:R3:W-:Y:S01]  /*1f810*/  STSM.16.M88.4 [R64], R36 ;  /* 0x0000002440007844 */ /* 0x0007e20000000200 */
[----:B------:R-:W-:-:S03]  /*1f820*/  ISETP.NE.AND.EX P0, PT, RZ, UR5, PT, P0 ;  /* 0x00000005ff007c0c */ /* 0x000fc6000bf05300 */
[----:B------:R3:W-:Y:S01]  /*1f830*/  STSM.16.M88.4 [R62], R40 ;  /* 0x000000283e007844 */ /* 0x0007e20000000200 */
[----:B------:R-:W-:Y:S09]  /*1f840*/  BAR.SYNC.DEFER_BLOCKING 0x1, 0x100 ;  /* 0x0044000000007b1d */ /* 0x000ff20000010000 */
[----:B------:R-:W-:Y:S01]  /*1f850*/  @P0 IADD3 R222, P3, R222, UR4, RZ ;  /* 0x00000004dede0c10 */ /* 0x000fe2000ff7e0ff */
[----:B------:R-:W-:-:S02]  /*1f860*/  ULDC UR4, c[0x0][0xa88] ;  /* 0x0002a20000047ab9 */ /* 0x000fc40000000800 */
[----:B------:R-:W-:Y:S02]  /*1f870*/  MOV R0, UR4 ;  /* 0x0000000400007c02 */ /* 0x000fe40008000f00 */
[----:B------:R-:W-:Y:S01]  /*1f880*/  @P0 IADD3.X R223, R223, UR5, RZ, P3, !PT ;  /* 0x00000005dfdf0c10 */ /* 0x000fe20009ffe4ff */
[----:B------:R3:W5:Y:S01]  /*1f890*/  @P1 LDG.E R2, desc[UR50][R20.64] ;  /* 0x0000003214021981 */ /* 0x000762000c1e1900 */
[----:B0-----:R-:W-:-:S03]  /*1f8a0*/  ISETP.NE.AND P2, PT, R49, 0x1, PT ;  /* 0x000000013100780c */ /* 0x001fc60003f45270 */
[----:B------:R3:W5:Y:S10]  /*1f8b0*/  @P0 LDG.E R0, desc[UR50][R222.64] ;  /* 0x00000032de000981 */ /* 0x000774000c1e1900 */
[----:B-1----:R-:W0:Y:S08]  /*1f8c0*/  @P2 LDC R4, c[0x0][0xbec] ;  /* 0x0002fb00ff042b82 */ /* 0x002e300000000800 */
[----:B------:R-:W1:Y:S01]  /*1f8d0*/  @P2 LDC R5, c[0x0][0xbf0] ;  /* 0x0002fc00ff052b82 */ /* 0x000e620000000800 */
[----:B--2---:R-:W-:Y:S01]  /*1f8e0*/  IMAD R13, R225, 0x80, R3 ;  /* 0x00000080e10d7824 */ /* 0x004fe200078e0203 */
[----:B01-3--:R-:W-:Y:S06]  /*1f8f0*/  @P0 BRA `(.L_x_609) ;  /* 0x0000000000100947 */ /* 0x00bfec0003800000 */
[----:B------:R-:W-:Y:S05]  /*1f900*/  @!P1 BRA `(.L_x_609) ;  /* 0x00000000000c9947 */ /* 0x000fea0003800000 */
[----:B------:R-:W2:Y:S04]  /*1f910*/  LDG.E R3, desc[UR50][R20.64] ;  /* 0x0000003214037981 */ /* 0x000ea8000c1e1900 */
[----:B-----5:R-:W2:Y:S02]  /*1f920*/  LDG.E R0, desc[UR50][R20.64+0x4] ;  /* 0x0000043214007981 */ /* 0x020ea4000c1e1900 */
[----:B--2---:R-:W-:-:S07]  /*1f930*/  IMAD.IADD R0, R0, 0x1, -R3 ;  /* 0x0000000100007824 */ /* 0x004fce00078e0a03 */
.L_x_609:
[----:B------:R-:W2:Y:S01]  /*1f940*/  LDL R10, [R1+0x30] ;  /* 0x00003000010a7983 */ /* 0x000ea20000100800 */
[----:B------:R-:W-:Y:S01]  /*1f950*/  SHF.R.S32.HI R48, RZ, 0x1f, R221 ;  /* 0x0000001fff307819 */ /* 0x000fe200000114dd */
[----:B------:R-:W-:Y:S01]  /*1f960*/  @P2 IMAD.HI.U32 R4, R13, R4, RZ ;  /* 0x000000040d042227 */ /* 0x000fe200078e00ff */
[----:B------:R-:W-:Y:S01]  /*1f970*/  ULDC.64 UR4, c[0x0][0xb90] ;  /* 0x0002e40000047ab9 */ /* 0x000fe20000000a00 */
[----:B-----5:R-:W-:Y:S01]  /*1f980*/  SHF.R.S32.HI R3, RZ, 0x1f, R2 ;  /* 0x0000001fff037819 */ /* 0x020fe20000011402 */
[----:B------:R-:W0:Y:S01]  /*1f990*/  @P2 LDC R55, c[0x0][0xbec] ;  /* 0x0002fb00ff372b82 */ /* 0x000e220000000800 */
[----:B------:R-:W-:Y:S01]  /*1f9a0*/  IMAD R6, R48, UR4, RZ ;  /* 0x0000000430067c24 */ /* 0x000fe2000f8e02ff */
[----:B------:R-:W-:Y:S01]  /*1f9b0*/  SEL R224, R224, RZ, !P1 ;  /* 0x000000ffe0e07207 */ /* 0x000fe20004800000 */
[----:B------:R-:W-:Y:S01]  /*1f9c0*/  IMAD.MOV.U32 R7, RZ, RZ, R13 ;  /* 0x000000ffff077224 */ /* 0x000fe200078e000d */
[----:B------:R-:W-:Y:S01]  /*1f9d0*/  @P2 SHF.R.U32.HI R7, RZ, R5, R4 ;  /* 0x00000005ff072219 */ /* 0x000fe20000011604 */
[----:B------:R-:W-:Y:S01]  /*1f9e0*/  IMAD.WIDE.U32 R4, R221, UR4, R2 ;  /* 0x00000004dd047c25 */ /* 0x000fe2000f8e0002 */
[----:B------:R-:W-:-:S02]  /*1f9f0*/  SEL R51, R218, RZ, !P1 ;  /* 0x000000ffda337207 */ /* 0x000fc40004800000 */
[----:B------:R-:W-:Y:S01]  /*1fa00*/  LEA R11, R227, R214, 0x6 ;  /* 0x000000d6e30b7211 */ /* 0x000fe200078e30ff */
[----:B------:R-:W-:Y:S01]  /*1fa10*/  IMAD R9, R221, UR5, R6 ;  /* 0x00000005dd097c24 */ /* 0x000fe2000f8e0206 */
[----:B------:R-:W-:Y:S01]  /*1fa20*/  ULDC.64 UR4, c[0x0][0xb98] ;  /* 0x0002e60000047ab9 */ /* 0x000fe20000000a00 */
[----:B------:R-:W-:Y:S02]  /*1fa30*/  IMAD.MOV R6, RZ, RZ, -R7 ;  /* 0x000000ffff067224 */ /* 0x000fe400078e0a07 */
[----:B------:R-:W-:Y:S02]  /*1fa40*/  IMAD.IADD R5, R5, 0x1, R9 ;  /* 0x0000000105057824 */ /* 0x000fe400078e0209 */
[----:B------:R-:W-:Y:S02]  /*1fa50*/  IMAD R9, R49, R6, R13 ;  /* 0x0000000631097224 */ /* 0x000fe400078e020d */
[----:B------:R-:W-:Y:S02]  /*1fa60*/  IMAD R6, R224, UR4, RZ ;  /* 0x00000004e0067c24 */ /* 0x000fe4000f8e02ff */
[----:B------:R-:W-:-:S04]  /*1fa70*/  IMAD.WIDE.U32 R4, R51, UR4, R4 ;  /* 0x0000000433047c25 */ /* 0x000fc8000f8e0004 */
[----:B------:R-:W-:Y:S01]  /*1fa80*/  IMAD.WIDE R44, R11, 0x2, R44 ;  /* 0x000000020b2c7825 */ /* 0x000fe200078e022c */
[----:B------:R-:W-:Y:S02]  /*1fa90*/  SHF.R.S32.HI R11, RZ, 0x1f, R7 ;  /* 0x0000001fff0b7819 */ /* 0x000fe40000011407 */
[----:B------:R-:W-:Y:S01]  /*1faa0*/  IADD3 R4, P1, R7, R4, RZ ;  /* 0x0000000407047210 */ /* 0x000fe20007f3e0ff */
[----:B------:R-:W-:Y:S01]  /*1fab0*/  IMAD R8, R51, UR5, R6 ;  /* 0x0000000533087c24 */ /* 0x000fe2000f8e0206 */
[----:B------:R-:W-:Y:S01]  /*1fac0*/  SHF.R.S32.HI R6, RZ, 0x1f, R9 ;  /* 0x0000001fff067819 */ /* 0x000fe20000011409 */
[----:B------:R-:W-:Y:S01]  /*1fad0*/  ULDC.64 UR4, c[0x0][0xb88] ;  /* 0x0002e20000047ab9 */ /* 0x000fe20000000a00 */
[----:B------:R-:W-:Y:S01]  /*1fae0*/  IADD3 R13, P4, R44, 0x2000, RZ ;  /* 0x000020002c0d7810 */ /* 0x000fe20007f9e0ff */
[----:B------:R-:W-:Y:S01]  /*1faf0*/  IMAD R53, R0, R49, RZ ;  /* 0x0000003100357224 */ /* 0x000fe200078e02ff */
[----:B------:R-:W-:Y:S01]  /*1fb00*/  IADD3.X R5, R11, R5, R8, P1, !PT ;  /* 0x000000050b057210 */ /* 0x000fe20000ffe408 */
[----:B------:R-:W-:Y:S01]  /*1fb10*/  IMAD R6, R6, UR4, RZ ;  /* 0x0000000406067c24 */ /* 0x000fe2000f8e02ff */
[----:B------:R-:W-:-:S02]  /*1fb20*/  IADD3 R29, P3, R44, 0x4000, RZ ;  /* 0x000040002c1d7810 */ /* 0x000fc40007f7e0ff */
[----:B------:R-:W-:Y:S01]  /*1fb30*/  IADD3 R7, P0, R44, 0x1000, RZ ;  /* 0x000010002c077810 */ /* 0x000fe20007f1e0ff */
[----:B------:R-:W-:Y:S01]  /*1fb40*/  IMAD R11, R9, UR5, R6 ;  /* 0x00000005090b7c24 */ /* 0x000fe2000f8e0206 */
[----:B------:R-:W-:Y:S01]  /*1fb50*/  LOP3.LUT R12, R13, 0x380, RZ, 0xc0, !PT ;  /* 0x000003800d0c7812 */ /* 0x000fe200078ec0ff */
[----:B------:R-:W-:Y:S01]  /*1fb60*/  IMAD.WIDE.U32 R4, R9, UR4, R4 ;  /* 0x0000000409047c25 */ /* 0x000fe2000f8e0004 */
[----:B------:R-:W-:Y:S01]  /*1fb70*/  ULDC.64 UR4, c[0x0][0xb50] ;  /* 0x0002d40000047ab9 */ /* 0x000fe20000000a00 */
[----:B------:R-:W-:Y:S02]  /*1fb80*/  LOP3.LUT R28, R29, 0x380, RZ, 0xc0, !PT ;  /* 0x000003801d1c7812 */ /* 0x000fe400078ec0ff */
[----:B------:R-:W-:Y:S01]  /*1fb90*/  IMAD.IADD R5, R5, 0x1, R11 ;  /* 0x0000000105057824 */ /* 0x000fe200078e020b */
[----:B------:R-:W-:Y:S02]  /*1fba0*/  LEA R6, P1, R4, UR4, 0x2 ;  /* 0x0000000404067c11 */ /* 0x000fe4000f8210ff */
[----:B------:R-:W-:-:S02]  /*1fbb0*/  LOP3.LUT R8, R7, 0x380, RZ, 0xc0, !PT ;  /* 0x0000038007087812 */ /* 0x000fc400078ec0ff */
[----:B------:R-:W-:Y:S01]  /*1fbc0*/  LEA.HI.X R4, R4, UR5, R5, 0x2, P1 ;  /* 0x0000000504047c11 */ /* 0x000fe200088f1405 */
[----:B------:R-:W-:Y:S01]  /*1fbd0*/  SHFL.IDX PT, R20, R6, RZ, 0x1c1f ;  /* 0x001c1fff06147589 */ /* 0x000fe200000e0000 */
[----:B------:R-:W-:Y:S01]  /*1fbe0*/  IADD3 R25, P1, R44, 0x3000, RZ ;  /* 0x000030002c197810 */ /* 0x000fe20007f3e0ff */
[----:B------:R-:W-:Y:S01]  /*1fbf0*/  ULDC.64 UR4, c[0x0][0xaa0] ;  /* 0x0002a80000047ab9 */ /* 0x000fe20000000a00 */
[----:B------:R-:W-:Y:S01]  /*1fc00*/  IADD3.X R9, RZ, R45, RZ, P0, !PT ;  /* 0x0000002dff097210 */ /* 0x000fe200007fe4ff */
[----:B------:R-:W1:Y:S01]  /*1fc10*/  SHFL.IDX PT, R21, R4, RZ, 0x1c1f ;  /* 0x001c1fff04157589 */ /* 0x000e6200000e0000 */
[----:B------:R-:W-:Y:S02]  /*1fc20*/  LOP3.LUT R24, R25, 0x380, RZ, 0xc0, !PT ;  /* 0x0000038019187812 */ /* 0x000fe400078ec0ff */
[----:B------:R-:W-:Y:S01]  /*1fc30*/  SHF.R.U64 R12, R12, 0x3, RZ ;  /* 0x000000030c0c7819 */ /* 0x000fe200000012ff */
[----:B------:R-:W-:Y:S01]  /*1fc40*/  SHFL.IDX PT, R46, R6, 0x1, 0x1c1f ;  /* 0x003c1f00062e7f89 */ /* 0x000fe200000e0000 */
[----:B------:R-:W-:-:S02]  /*1fc50*/  SHF.R.U64 R24, R24, 0x3, RZ ;  /* 0x0000000318187819 */ /* 0x000fc400000012ff */
[----:B------:R-:W-:Y:S01]  /*1fc60*/  SHF.R.U64 R28, R28, 0x3, RZ ;  /* 0x000000031c1c7819 */ /* 0x000fe200000012ff */
[----:B------:R-:W3:Y:S01]  /*1fc70*/  SHFL.IDX PT, R47, R4, 0x1, 0x1c1f ;  /* 0x003c1f00042f7f89 */ /* 0x000ee200000e0000 */
[----:B------:R-:W-:Y:S02]  /*1fc80*/  LOP3.LUT P0, RZ, R229, 0x3, RZ, 0xc0, !PT ;  /* 0x00000003e5ff7812 */ /* 0x000fe4000780c0ff */
[----:B------:R-:W-:Y:S02]  /*1fc90*/  SHF.R.U64 R8, R8, 0x3, RZ ;  /* 0x0000000308087819 */ /* 0x000fe400000012ff */
[----:B------:R-:W-:Y:S01]  /*1fca0*/  LOP3.LUT R24, R24, R25, RZ, 0x3c, !PT ;  /* 0x0000001918187212 */ /* 0x000fe200078e3cff */
[--C-:B------:R-:W-:Y:S01]  /*1fcb0*/  IMAD.X R25, RZ, RZ, R45.reuse, P1 ;  /* 0x000000ffff197224 */ /* 0x100fe200008e062d */
[----:B------:R-:W-:Y:S01]  /*1fcc0*/  LOP3.LUT R12, R12, R13, RZ, 0x3c, !PT ;  /* 0x0000000d0c0c7212 */ /* 0x000fe200078e3cff */
[--C-:B------:R-:W-:Y:S01]  /*1fcd0*/  IMAD.X R13, RZ, RZ, R45.reuse, P4 ;  /* 0x000000ffff0d7224 */ /* 0x100fe200020e062d */
[----:B------:R-:W-:Y:S01]  /*1fce0*/  LOP3.LUT R28, R28, R29, RZ, 0x3c, !PT ;  /* 0x0000001d1c1c7212 */ /* 0x000fe200078e3cff */
[----:B------:R-:W-:Y:S01]  /*1fcf0*/  IMAD.X R29, RZ, RZ, R45, P3 ;  /* 0x000000ffff1d7224 */ /* 0x000fe200018e062d */
[----:B------:R-:W-:-:S02]  /*1fd00*/  LOP3.LUT R8, R8, R7, RZ, 0x3c, !PT ;  /* 0x0000000708087212 */ /* 0x000fc400078e3cff */
[C---:B------:R-:W-:Y:S02]  /*1fd10*/  IADD3 R33, P5, R44.reuse, 0x5000, RZ ;  /* 0x000050002c217810 */ /* 0x040fe40007fbe0ff */
[C---:B------:R-:W-:Y:S02]  /*1fd20*/  IADD3 R37, P4, R44.reuse, 0x6000, RZ ;  /* 0x000060002c257810 */ /* 0x040fe40007f9e0ff */
[C---:B------:R-:W-:Y:S02]  /*1fd30*/  LOP3.LUT R7, R44.reuse, 0x380, RZ, 0xc0, !PT ;  /* 0x000003802c077812 */ /* 0x040fe400078ec0ff */
[----:B------:R-:W-:Y:S02]  /*1fd40*/  IADD3 R5, P3, R44, 0x7000, RZ ;  /* 0x000070002c057810 */ /* 0x000fe40007f7e0ff */
[----:B------:R-:W-:Y:S02]  /*1fd50*/  LOP3.LUT R32, R33, 0x380, RZ, 0xc0, !PT ;  /* 0x0000038021207812 */ /* 0x000fe400078ec0ff */
[----:B------:R-:W-:-:S02]  /*1fd60*/  LOP3.LUT R36, R37, 0x380, RZ, 0xc0, !PT ;  /* 0x0000038025247812 */ /* 0x000fc400078ec0ff */
[----:B------:R-:W-:Y:S02]  /*1fd70*/  SHF.R.U64 R7, R7, 0x3, RZ ;  /* 0x0000000307077819 */ /* 0x000fe400000012ff */
[----:B------:R-:W-:Y:S02]  /*1fd80*/  SHF.R.U64 R32, R32, 0x3, RZ ;  /* 0x0000000320207819 */ /* 0x000fe400000012ff */
[----:B------:R-:W-:Y:S02]  /*1fd90*/  SHF.R.U64 R36, R36, 0x3, RZ ;  /* 0x0000000324247819 */ /* 0x000fe400000012ff */
[----:B------:R-:W-:Y:S02]  /*1fda0*/  LOP3.LUT R44, R7, R44, RZ, 0x3c, !PT ;  /* 0x0000002c072c7212 */ /* 0x000fe400078e3cff */
[----:B------:R-:W-:Y:S01]  /*1fdb0*/  LOP3.LUT R32, R32, R33, RZ, 0x3c, !PT ;  /* 0x0000002120207212 */ /* 0x000fe200078e3cff */
[--C-:B------:R-:W-:Y:S01]  /*1fdc0*/  IMAD.X R33, RZ, RZ, R45.reuse, P5 ;  /* 0x000000ffff217224 */ /* 0x100fe200028e062d */
[----:B------:R-:W-:Y:S01]  /*1fdd0*/  LOP3.LUT R36, R36, R37, RZ, 0x3c, !PT ;  /* 0x0000002524247212 */ /* 0x000fe200078e3cff */
[----:B------:R-:W-:Y:S01]  /*1fde0*/  IMAD.X R37, RZ, RZ, R45, P4 ;  /* 0x000000ffff257224 */ /* 0x000fe200020e062d */
[----:B------:R-:W-:Y:S01]  /*1fdf0*/  IADD3.X R41, RZ, R45, RZ, P3, !PT ;  /* 0x0000002dff297210 */ /* 0x000fe20001ffe4ff */
[----:B------:R-:W-:Y:S01]  /*1fe00*/  IMAD R3, R3, UR4, RZ ;  /* 0x0000000403037c24 */ /* 0x000fe2000f8e02ff */
[----:B------:R-:W-:Y:S01]  /*1fe10*/  BSSY B1, `(.L_x_610) ;  /* 0x0000053000017945 */ /* 0x000fe20003800000 */
[----:B------:R-:W-:-:S02]  /*1fe20*/  SHF.R.S32.HI R50, RZ, 0x1f, R219 ;  /* 0x0000001fff327819 */ /* 0x000fc400000114db */
[----:B------:R-:W-:Y:S01]  /*1fe30*/  SHF.R.S32.HI R52, RZ, 0x1f, R214 ;  /* 0x0000001fff347819 */ /* 0x000fe200000114d6 */
[----:B--2---:R-:W-:-:S05]  /*1fe40*/  IMAD R10, R225, 0x80, R10 ;  /* 0x00000080e10a7824 */ /* 0x004fca00078e020a */
[C---:B------:R-:W-:Y:S02]  /*1fe50*/  IADD3 R0, R10.reuse, 0x8, RZ ;  /* 0x000000080a007810 */ /* 0x040fe40007ffe0ff */
[-C--:B------:R-:W-:Y:S02]  /*1fe60*/  ISETP.GE.OR P1, PT, R10, R53.reuse, P0 ;  /* 0x000000350a00720c */ /* 0x080fe40000726670 */
[----:B------:R-:W-:Y:S02]  /*1fe70*/  ISETP.GE.OR P0, PT, R0, R53, P0 ;  /* 0x000000350000720c */ /* 0x000fe40000706670 */
[----:B------:R-:W-:-:S04]  /*1fe80*/  LOP3.LUT R0, R5, 0x380, RZ, 0xc0, !PT ;  /* 0x0000038005007812 */ /* 0x000fc800078ec0ff */
[----:B------:R-:W-:-:S04]  /*1fe90*/  SHF.R.U64 R0, R0, 0x3, RZ ;  /* 0x0000000300007819 */ /* 0x000fc800000012ff */
[----:B------:R-:W-:Y:S01]  /*1fea0*/  LOP3.LUT R40, R0, R5, RZ, 0x3c, !PT ;  /* 0x0000000500287212 */ /* 0x000fe200078e3cff */
[----:B-1----:R1:W-:Y:S04]  /*1feb0*/  @!P1 ST.E desc[UR50][R20.64], R88 ;  /* 0x0000005814009985 */ /* 0x0023e8000c101932 */
[----:B---3--:R2:W-:Y:S04]  /*1fec0*/  @!P0 ST.E desc[UR50][R46.64], R89 ;  /* 0x000000592e008985 */ /* 0x0085e8000c101932 */
[----:B------:R3:W5:Y:S01]  /*1fed0*/  LD.E.128 R4, desc[UR50][R44.64] ;  /* 0x000000322c047980 */ /* 0x000762000c101d00 */
[----:B------:R-:W-:-:S02]  /*1fee0*/  IMAD R0, R220, 0x20, R227 ;  /* 0x00000020dc007824 */ /* 0x000fc400078e02e3 */
[C---:B-1----:R-:W-:Y:S01]  /*1fef0*/  IMAD R21, R2.reuse, UR5, R3 ;  /* 0x0000000502157c24 */ /* 0x042fe2000f8e0203 */
[----:B------:R-:W5:Y:S04]  /*1ff00*/  LD.E.128 R8, desc[UR50][R8.64] ;  /* 0x0000003208087980 */ /* 0x000f68000c101d00 */
[----:B------:R-:W5:Y:S01]  /*1ff10*/  LD.E.128 R12, desc[UR50][R12.64] ;  /* 0x000000320c0c7980 */ /* 0x000f62000c101d00 */
[----:B---3--:R-:W1:Y:S01]  /*1ff20*/  @P2 LDC R45, c[0x0][0xbf0] ;  /* 0x0002fc00ff2d2b82 */ /* 0x008e620000000800 */
[----:B------:R-:W-:Y:S01]  /*1ff30*/  IMAD.WIDE.U32 R2, R2, UR4, RZ ;  /* 0x0000000402027c25 */ /* 0x000fe2000f8e00ff */
[----:B------:R-:W-:Y:S01]  /*1ff40*/  ULDC.64 UR4, c[0x0][0xae8] ;  /* 0x0002ba0000047ab9 */ /* 0x000fe20000000a00 */
[----:B------:R-:W5:Y:S02]  /*1ff50*/  LD.E.128 R24, desc[UR50][R24.64] ;  /* 0x0000003218187980 */ /* 0x000f64000c101d00 */
[----:B------:R-:W-:-:S02]  /*1ff60*/  IMAD.IADD R3, R3, 0x1, R21 ;  /* 0x0000000103037824 */ /* 0x000fc400078e0215 */
[----:B------:R-:W-:Y:S01]  /*1ff70*/  IMAD R20, R48, UR4, RZ ;  /* 0x0000000430147c24 */ /* 0x000fe2000f8e02ff */
[----:B------:R-:W5:Y:S01]  /*1ff80*/  LD.E.128 R28, desc[UR50][R28.64] ;  /* 0x000000321c1c7980 */ /* 0x000f62000c101d00 */
[----:B------:R-:W-:Y:S02]  /*1ff90*/  IMAD R44, R225, 0x80, R0 ;  /* 0x00000080e12c7824 */ /* 0x000fe400078e0200 */
[C---:B------:R-:W-:Y:S01]  /*1ffa0*/  IMAD R21, R221.reuse, UR5, R20 ;  /* 0x00000005dd157c24 */ /* 0x040fe2000f8e0214 */
[----:B------:R-:W5:Y:S01]  /*1ffb0*/  LD.E.128 R32, desc[UR50][R32.64] ;  /* 0x0000003220207980 */ /* 0x000f62000c101d00 */
[----:B------:R-:W-:Y:S01]  /*1ffc0*/  IMAD.WIDE.U32 R2, R221, UR4, R2 ;  /* 0x00000004dd027c25 */ /* 0x000fe2000f8e0002 */
[----:B------:R-:W-:Y:S02]  /*1ffd0*/  ULDC.64 UR4, c[0x0][0xaf0] ;  /* 0x0002bc0000047ab9 */ /* 0x000fe40000000a00 */
[----:B------:R-:W5:Y:S01]  /*1ffe0*/  LD.E.128 R36, desc[UR50][R36.64] ;  /* 0x0000003224247980 */ /* 0x000f62000c101d00 */
[----:B0-----:R-:W-:Y:S01]  /*1fff0*/  @P2 IMAD.HI.U32 R0, R44, R55, RZ ;  /* 0x000000372c002227 */ /* 0x001fe200078e00ff */
[----:B------:R-:W-:-:S02]  /*20000*/  IADD3 R3, R3, R21, RZ ;  /* 0x0000001503037210 */ /* 0x000fc40007ffe0ff */
[----:B------:R-:W5:Y:S01]  /*20010*/  LD.E.128 R40, desc[UR50][R40.64] ;  /* 0x0000003228287980 */ /* 0x000f62000c101d00 */
[----:B------:R-:W-:Y:S01]  /*20020*/  IMAD.MOV.U32 R21, RZ, RZ, R44 ;  /* 0x000000ffff157224 */ /* 0x000fe200078e002c */
[----:B--2---:R-:W-:Y:S01]  /*20030*/  LEA R46, R225, R227, 0x7 ;  /* 0x000000e3e12e7211 */ /* 0x004fe200078e38ff */
[----:B------:R-:W-:Y:S01]  /*20040*/  IMAD R20, R224, UR4, RZ ;  /* 0x00000004e0147c24 */ /* 0x000fe2000f8e02ff */
[----:B-1----:R-:W-:Y:S01]  /*20050*/  @P2 SHF.R.U32.HI R21, RZ, R45, R0 ;  /* 0x0000002dff152219 */ /* 0x002fe20000011600 */
[C---:B------:R-:W-:Y:S01]  /*20060*/  IMAD.WIDE.U32 R2, R51.reuse, UR4, R2 ;  /* 0x0000000433027c25 */ /* 0x040fe2000f8e0002 */
[----:B------:R-:W-:Y:S01]  /*20070*/  @!PT LDS RZ, [RZ] ;  /* 0x00000000fffff984 */ /* 0x000fe20000000800 */
[----:B------:R-:W-:Y:S01]  /*20080*/  @!PT LDS RZ, [RZ] ;  /* 0x00000000fffff984 */ /* 0x000fe20000000800 */
[----:B------:R-:W-:Y:S01]  /*20090*/  @!PT LDS RZ, [RZ] ;  /* 0x00000000fffff984 */ /* 0x000fe20000000800 */
[----:B------:R-:W-:Y:S01]  /*200a0*/  @!PT LDS RZ, [RZ] ;  /* 0x00000000fffff984 */ /* 0x000fe20000000800 */
[----:B------:R0:W-:Y:S06]  /*200b0*/  MEMBAR.ALL.CTA ;  /* 0x0000000000007992 */ /* 0x0001ec0000008000 */
[----:B0-----:R-:W0:Y:S01]  /*200c0*/  FENCE.VIEW.ASYNC.S ;  /* 0x00000000000073c6 */ /* 0x001e220000000000 */
[----:B------:R-:W-:Y:S01]  /*200d0*/  ISETP.GE.AND P2, PT, R46, R53, PT ;  /* 0x000000352e00720c */ /* 0x000fe20003f46270 */
[----:B------:R-:W-:Y:S01]  /*200e0*/  IMAD R45, R51, UR5, R20 ;  /* 0x00000005332d7c24 */ /* 0x000fe2000f8e0214 */
[--C-:B------:R-:W-:Y:S01]  /*200f0*/  SHF.R.S32.HI R0, RZ, 0x1f, R21.reuse ;  /* 0x0000001fff007819 */ /* 0x100fe20000011415 */
[----:B------:R-:W-:Y:S01]  /*20100*/  IMAD.MOV R20, RZ, RZ, -R21 ;  /* 0x000000ffff147224 */ /* 0x000fe200078e0a15 */
[----:B------:R-:W-:Y:S01]  /*20110*/  ULDC.64 UR4, c[0x0][0xae0] ;  /* 0x0002b80000047ab9 */ /* 0x000fe20000000a00 */
[----:B------:R-:W-:-:S02]  /*20120*/  IMAD.IADD R3, R3, 0x1, R45 ;  /* 0x0000000103037824 */ /* 0x000fc400078e022d */
[----:B------:R-:W-:Y:S02]  /*20130*/  IMAD R0, R0, UR4, RZ ;  /* 0x0000000400007c24 */ /* 0x000fe4000f8e02ff */
[----:B------:R-:W-:Y:S02]  /*20140*/  IMAD R45, R49, R20, R44 ;  /* 0x00000014312d7224 */ /* 0x000fe400078e022c */
[C---:B------:R-:W-:Y:S02]  /*20150*/  IMAD R47, R21.reuse, UR5, R0 ;  /* 0x00000005152f7c24 */ /* 0x040fe4000f8e0200 */
[----:B------:R-:W-:Y:S01]  /*20160*/  IMAD.WIDE.U32 R2, R21, UR4, R2 ;  /* 0x0000000415027c25 */ /* 0x000fe2000f8e0002 */
[----:B------:R-:W-:Y:S01]  /*20170*/  SHF.R.S32.HI R0, RZ, 0x1f, R45 ;  /* 0x0000001fff007819 */ /* 0x000fe2000001142d */
[----:B------:R-:W-:Y:S02]  /*20180*/  ULDC.64 UR4, c[0x0][0xad8] ;  /* 0x0002b60000047ab9 */ /* 0x000fe40000000a00 */
[----:B------:R-:W-:-:S02]  /*20190*/  IMAD.IADD R3, R3, 0x1, R47 ;  /* 0x0000000103037824 */ /* 0x000fc400078e022f */
[----:B------:R-:W-:Y:S02]  /*201a0*/  IMAD R20, R0, UR4, RZ ;  /* 0x0000000400147c24 */ /* 0x000fe4000f8e02ff */
[C---:B------:R-:W-:Y:S02]  /*201b0*/  VIADD R0, R46.reuse, 0x20 ;  /* 0x000000202e007836 */ /* 0x040fe40000000000 */
[C---:B------:R-:W-:Y:S01]  /*201c0*/  IMAD R21, R45.reuse, UR5, R20 ;  /* 0x000000052d157c24 */ /* 0x040fe2000f8e0214 */
[----:B------:R-:W-:Y:S01]  /*201d0*/  IADD3 R20, R46, 0x40, RZ ;  /* 0x000000402e147810 */ /* 0x000fe20007ffe0ff */
[----:B------:R-:W-:Y:S01]  /*201e0*/  IMAD.WIDE.U32 R2, R45, UR4, R2 ;  /* 0x000000042d027c25 */ /* 0x000fe2000f8e0002 */
[-C--:B------:R-:W-:Y:S01]  /*201f0*/  ISETP.GE.AND P0, PT, R0, R53.reuse, PT ;  /* 0x000000350000720c */ /* 0x080fe20003f06270 */
[----:B------:R-:W-:Y:S01]  /*20200*/  ULDC.64 UR4, c[0x0][0xa80] ;  /* 0x0002a00000047ab9 */ /* 0x000fe20000000a00 */
[----:B------:R-:W-:Y:S01]  /*20210*/  ISETP.GE.AND P1, PT, R20, R53, PT ;  /* 0x000000351400720c */ /* 0x000fe20003f26270 */
[----:B------:R-:W-:Y:S01]  /*20220*/  VIADD R0, R18, 0x29820 ;  /* 0x0002982012007836 */ /* 0x000fe20000000000 */
[----:B------:R-:W-:Y:S01]  /*20230*/  LEA R44, P3, R2, UR4, 0x1 ;  /* 0x00000004022c7c11 */ /* 0x000fe2000f8608ff */
[----:B------:R-:W-:-:S03]  /*20240*/  IMAD.IADD R3, R3, 0x1, R21 ;  /* 0x0000000103037824 */ /* 0x000fc600078e0215 */
[----:B------:R-:W-:Y:S01]  /*20250*/  PRMT R0, RZ, 0x654, R0 ;  /* 0x00000654ff007816 */ /* 0x000fe20000000000 */
[----:B0-----:R0:W1:Y:S01]  /*20260*/  SHFL.IDX PT, R20, R44, RZ, 0x181f ;  /* 0x00181fff2c147589 */ /* 0x00106200000e0000 */
[----:B------:R-:W-:Y:S02]  /*20270*/  LEA.HI.X R45, R2, UR5, R3, 0x1, P3 ;  /* 0x00000005022d7c11 */ /* 0x000fe400098f0c03 */
[----:B------:R2:W-:Y:S03]  /*20280*/  SYNCS.ARRIVE.TRANS64.RED.A1T0 RZ, [R0+URZ], RZ ;  /* 0x000000ff00ff79a7 */ /* 0x0005e6000810043f */
[----:B--2---:R0:W2:Y:S01]  /*20290*/  SHFL.IDX PT, R0, R45, RZ, 0x181f ;  /* 0x00181fff2d007589 */ /* 0x0040a200000e0000 */
[----:B------:R-:W-:Y:S05]  /*202a0*/  @P2 BRA `(.L_x_611) ;  /* 0x0000000000242947 */ /* 0x000fea0003800000 */
[----:B------:R-:W-:Y:S02]  /*202b0*/  ULDC UR4, c[0x0][0xac8] ;  /* 0x0002b20000047ab9 */ /* 0x000fe40000000800 */
[----:B------:R-:W-:Y:S02]  /*202c0*/  ISETP.GE.AND P2, PT, R214, UR4, PT ;  /* 0x00000004d6007c0c */ /* 0x000fe4000bf46270 */
[----:B------:R-:W-:-:S11]  /*202d0*/  ISETP.GE.AND P3, PT, R219, UR4, PT ;  /* 0x00000004db007c0c */ /* 0x000fd6000bf66270 */
[CC--:B-1----:R-:W-:Y:S02]  /*202e0*/  @!P2 LEA R2, P4, R214.reuse, R20.reuse, 0x1 ;  /* 0x00000014d602a211 */ /* 0x0c2fe400078808ff */
[C---:B------:R-:W-:Y:S02]  /*202f0*/  @!P3 LEA R20, P5, R219.reuse, R20, 0x1 ;  /* 0x00000014db14b211 */ /* 0x040fe400078a08ff */
[-C--:B--2---:R-:W-:Y:S02]  /*20300*/  @!P2 LEA.HI.X R3, R214, R0.reuse, R52, 0x1, P4 ;  /* 0x00000000d603a211 */ /* 0x084fe400020f0c34 */
[----:B------:R-:W-:-:S03]  /*20310*/  @!P3 LEA.HI.X R21, R219, R0, R50, 0x1, P5 ;  /* 0x00000000db15b211 */ /* 0x000fc600028f0c32 */
[----:B-----5:R3:W-:Y:S04]  /*20320*/  @!P2 ST.E.128 desc[UR50][R2.64], R4 ;  /* 0x000000040200a985 */ /* 0x0207e8000c101d32 */
[----:B------:R3:W-:Y:S02]  /*20330*/  @!P3 ST.E.128 desc[UR50][R20.64], R28 ;  /* 0x0000001c1400b985 */ /* 0x0007e4000c101d32 */
.L_x_611:
[----:B------:R-:W-:Y:S05]  /*20340*/  BSYNC B1 ;  /* 0x0000000000017941 */ /* 0x000fea0003800000 */
.L_x_610:
[----:B--2---:R2:W4:Y:S01]  /*20350*/  SHFL.IDX PT, R0, R45, 0x1, 0x181f ;  /* 0x00381f002d007f89 */ /* 0x00452200000e0000 */
[----:B------:R-:W-:Y:S03]  /*20360*/  BSSY B1, `(.L_x_612) ;  /* 0x000000c000017945 */ /* 0x000fe60003800000 */
[----:B---3-5:R2:W3:Y:S01]  /*20370*/  SHFL.IDX PT, R4, R44, 0x1, 0x181f ;  /* 0x00381f002c047f89 */ /* 0x0284e200000e0000 */
[----:B------:R-:W-:Y:S05]  /*20380*/  @P0 BRA `(.L_x_613) ;  /* 0x0000000000240947 */ /* 0x000fea0003800000 */
[----:B------:R-:W-:Y:S02]  /*20390*/  ULDC UR4, c[0x0][0xac8] ;  /* 0x0002b20000047ab9 */ /* 0x000fe40000000800 */
[----:B------:R-:W-:Y:S02]  /*203a0*/  ISETP.GE.AND P3, PT, R214, UR4, PT ;  /* 0x00000004d6007c0c */ /* 0x000fe4000bf66270 */
[----:B------:R-:W-:-:S11]  /*203b0*/  ISETP.GE.AND P4, PT, R219, UR4, PT ;  /* 0x00000004db007c0c */ /* 0x000fd6000bf86270 */
[CC--:B---3--:R-:W-:Y:S02]  /*203c0*/  @!P3 LEA R2, P0, R214.reuse, R4.reuse, 0x1 ;  /* 0x00000004d602b211 */ /* 0x0c8fe400078008ff */
[C---:B------:R-:W-:Y:S02]  /*203d0*/  @!P4 LEA R4, P2, R219.reuse, R4, 0x1 ;  /* 0x00000004db04c211 */ /* 0x040fe400078408ff */
[-C--:B----4-:R-:W-:Y:S02]  /*203e0*/  @!P3 LEA.HI.X R3, R214, R0.reuse, R52, 0x1, P0 ;  /* 0x00000000d603b211 */ /* 0x090fe400000f0c34 */
[----:B------:R-:W-:-:S03]  /*203f0*/  @!P4 LEA.HI.X R5, R219, R0, R50, 0x1, P2 ;  /* 0x00000000db05c211 */ /* 0x000fc600010f0c32 */
[----:B------:R3:W-:Y:S04]  /*20400*/  @!P3 ST.E.128 desc[UR50][R2.64], R8 ;  /* 0x000000080200b985 */ /* 0x0007e8000c101d32 */
[----:B------:R3:W-:Y:S02]  /*20410*/  @!P4 ST.E.128 desc[UR50][R4.64], R32 ;  /* 0x000000200400c985 */ /* 0x0007e4000c101d32 */
.L_x_613:
[----:B------:R-:W-:Y:S05]  /*20420*/  BSYNC B1 ;  /* 0x0000000000017941 */ /* 0x000fea0003800000 */
.L_x_612:
[----:B----4-:R4:W0:Y:S01]  /*20430*/  SHFL.IDX PT, R0, R45, 0x2, 0x181f ;  /* 0x00581f002d007f89 */ /* 0x01082200000e0000 */
[----:B------:R-:W-:Y:S03]  /*20440*/  BSSY B1, `(.L_x_614) ;  /* 0x000000c000017945 */ /* 0x000fe60003800000 */
[----:B---3--:R4:W3:Y:S01]  /*20450*/  SHFL.IDX PT, R4, R44, 0x2, 0x181f ;  /* 0x00581f002c047f89 */ /* 0x0088e200000e0000 */
[----:B------:R-:W-:Y:S05]  /*20460*/  @P1 BRA `(.L_x_615) ;  /* 0x0000000000241947 */ /* 0x000fea0003800000 */
[----:B------:R-:W-:Y:S02]  /*20470*/  ULDC UR4, c[0x0][0xac8] ;  /* 0x0002b20000047ab9 */ /* 0x000fe40000000800 */
[----:B------:R-:W-:Y:S02]  /*20480*/  ISETP.GE.AND P2, PT, R214, UR4, PT ;  /* 0x00000004d6007c0c */ /* 0x000fe4000bf46270 */
[----:B------:R-:W-:-:S11]  /*20490*/  ISETP.GE.AND P3, PT, R219, UR4, PT ;  /* 0x00000004db007c0c */ /* 0x000fd6000bf66270 */
[CC--:B---3--:R-:W-:Y:S02]  /*204a0*/  @!P2 LEA R2, P0, R214.reuse, R4.reuse, 0x1 ;  /* 0x00000004d602a211 */ /* 0x0c8fe400078008ff */
[C---:B------:R-:W-:Y:S02]  /*204b0*/  @!P3 LEA R4, P1, R219.reuse, R4, 0x1 ;  /* 0x00000004db04b211 */ /* 0x040fe400078208ff */
[-C--:B0-----:R-:W-:Y:S02]  /*204c0*/  @!P2 LEA.HI.X R3, R214, R0.reuse, R52, 0x1, P0 ;  /* 0x00000000d603a211 */ /* 0x081fe400000f0c34 */
[----:B------:R-:W-:-:S03]  /*204d0*/  @!P3 LEA.HI.X R5, R219, R0, R50, 0x1, P1 ;  /* 0x00000000db05b211 */ /* 0x000fc600008f0c32 */
[----:B------:R0:W-:Y:S04]  /*204e0*/  @!P2 ST.E.128 desc[UR50][R2.64], R12 ;  /* 0x0000000c0200a985 */ /* 0x0001e8000c101d32 */
[----:B------:R0:W-:Y:S02]  /*204f0*/  @!P3 ST.E.128 desc[UR50][R4.64], R36 ;  /* 0x000000240400b985 */ /* 0x0001e4000c101d32 */
.L_x_615:
[----:B------:R-:W-:Y:S05]  /*20500*/  BSYNC B1 ;  /* 0x0000000000017941 */ /* 0x000fea0003800000 */
.L_x_614:
[----:B0-----:R-:W-:Y:S01]  /*20510*/  VIADD R0, R46, 0x60 ;  /* 0x000000602e007836 */ /* 0x001fe20000000000 */
[----:B--2-4-:R-:W0:Y:S04]  /*20520*/  SHFL.IDX PT, R45, R45, 0x3, 0x181f ;  /* 0x00781f002d2d7f89 */ /* 0x014e2800000e0000 */
[----:B------:R-:W-:Y:S01]  /*20530*/  ISETP.GE.AND P0, PT, R0, R53, PT ;  /* 0x000000350000720c */ /* 0x000fe20003f06270 */
[----:B------:R-:W2:-:S12]  /*20540*/  SHFL.IDX PT, R44, R44, 0x3, 0x181f ;  /* 0x00781f002c2c7f89 */ /* 0x000e9800000e0000 */
[----:B------:R-:W-:Y:S05]  /*20550*/  @P0 BRA `(.L_x_616) ;  /* 0x0000000c00240947 */ /* 0x000fea0003800000 */
[----:B------:R-:W-:Y:S02]  /*20560*/  ULDC UR4, c[0x0][0xac8] ;  /* 0x0002b20000047ab9 */ /* 0x000fe40000000800 */
[----:B------:R-:W-:-:S13]  /*20570*/  ISETP.GE.AND P1, PT, R214, UR4, PT ;  /* 0x00000004d6007c0c */ /* 0x000fda000bf26270 */
[----:B--2---:R-:W-:-:S04]  /*20580*/  @!P1 LEA R2, P0, R214, R44, 0x1 ;  /* 0x0000002cd6029211 */ /* 0x004fc800078008ff */
[----:B0-----:R-:W-:Y:S02]  /*20590*/  @!P1 LEA.HI.X R3, R214, R45, R52, 0x1, P0 ;  /* 0x0000002dd6039211 */ /* 0x001fe400000f0c34 */
[----:B------:R-:W-:-:S03]  /*205a0*/  ISETP.GE.AND P0, PT, R219, UR4, PT ;  /* 0x00000004db007c0c */ /* 0x000fc6000bf06270 */
[----:B------:R4:W-:Y:S10]  /*205b0*/  @!P1 ST.E.128 desc[UR50][R2.64], R24 ;  /* 0x0000001802009985 */ /* 0x0009f4000c101d32 */
[----:B------:R-:W-:Y:S05]  /*205c0*/  @P0 BRA `(.L_x_616) ;  /* 0x0000000c00080947 */ /* 0x000fea0003800000 */
[----:B----4-:R-:W-:-:S04]  /*205d0*/  LEA R2, P0, R219, R44, 0x1 ;  /* 0x0000002cdb027211 */ /* 0x010fc800078008ff */
[----:B------:R-:W-:-:S05]  /*205e0*/  LEA.HI.X R3, R219, R45, R50, 0x1, P0 ;  /* 0x0000002ddb037211 */ /* 0x000fca00000f0c32 */
[----:B------:R0:W-:Y:S01]  /*205f0*/  ST.E.128 desc[UR50][R2.64], R40 ;  /* 0x0000002802007985 */ /* 0x0001e2000c101d32 */
[----:B------:R-:W-:Y:S05]  /*20600*/  BRA `(.L_x_616) ;  /* 0x0000000800f87947 */ /* 0x000fea0003800000 */
.L_x_607:
[----:B------:R-:W-:Y:S01]  /*20610*/  ULDC.64 UR4, c[0x0][0xc00] ;  /* 0x0003000000047ab9 */ /* 0x000fe20000000a00 */
[----:B------:R-:W-:Y:S01]  /*20620*/  IMAD.MOV.U32 R0, RZ, RZ, RZ ;  /* 0x000000ffff007224 */ /* 0x000fe200078e00ff */
[----:B------:R-:W-:Y:S01]  /*20630*/  ISETP.NE.U32.AND P0, PT, RZ, UR4, PT ;  /* 0x00000004ff007c0c */ /* 0x000fe2000bf05070 */
[----:B------:R-:W2:Y:S01]  /*20640*/  LDC R21, c[0x0][0xbe8] ;  /* 0x0002fa00ff157b82 */ /* 0x000ea20000000800 */
[----:B------:R-:W-:Y:S02]  /*20650*/  IADD3 R2, P1, R222, UR4, RZ ;  /* 0x00000004de027c10 */ /* 0x000fe4000ff3e0ff */
[----:B------:R-:W-:Y:S02]  /*20660*/  ISETP.NE.AND.EX P0, PT, RZ, UR5, PT, P0 ;  /* 0x00000005ff007c0c */ /* 0x000fe4000bf05300 */
[----:B------:R-:W-:Y:S01]  /*20670*/  IADD3.X R3, R223, UR5, RZ, P1, !PT ;  /* 0x00000005df037c10 */ /* 0x000fe20008ffe4ff */
[----:B------:R-:W-:Y:S02]  /*20680*/  ULDC.64 UR4, c[0x0][0xc08] ;  /* 0x0003020000047ab9 */ /* 0x000fe40000000a00 */
[----:B------:R-:W-:-:S04]  /*20690*/  ISETP.NE.U32.AND P1, PT, RZ, UR4, PT ;  /* 0x00000004ff007c0c */ /* 0x000fc8000bf25070 */
[----:B------:R-:W-:-:S04]  /*206a0*/  ISETP.NE.AND.EX P1, PT, RZ, UR5, PT, P1 ;  /* 0x00000005ff007c0c */ /* 0x000fc8000bf25310 */
[----:B------:R3:W5:Y:S01]  /*206b0*/  @P0 LDG.E R0, desc[UR50][R2.64] ;  /* 0x0000003202000981 */ /* 0x000762000c1e1900 */
[----:B------:R-:W4:Y:S08]  /*206c0*/  S2R R4, SR_TID.X ;  /* 0x0000000000047919 */ /* 0x000f300000002100 */
[----:B------:R-:W-:Y:S01]  /*206d0*/  @P1 IADD3 R222, P2, R222, UR4, RZ ;  /* 0x00000004dede1c10 */ /* 0x000fe2000ff5e0ff */
[----:B------:R-:W-:-:S02]  /*206e0*/  ULDC UR4, c[0x0][0xa88] ;  /* 0x0002a20000047ab9 */ /* 0x000fc40000000800 */
[----:B------:R-:W-:Y:S02]  /*206f0*/  MOV R6, UR4 ;  /* 0x0000000400067c02 */ /* 0x000fe40008000f00 */
[----:B------:R-:W-:-:S05]  /*20700*/  @P1 IADD3.X R223, R223, UR5, RZ, P2, !PT ;  /* 0x00000005dfdf1c10 */ /* 0x000fca00097fe4ff */
[----:B------:R3:W5:Y:S01]  /*20710*/  @P1 LDG.E R6, desc[UR50][R222.64] ;  /* 0x00000032de061981 */ /* 0x000762000c1e1900 */
[----:B--2---:R-:W-:-:S13]  /*20720*/  ISETP.NE.AND P2, PT, R21, 0x1, PT ;  /* 0x000000011500780c */ /* 0x004fda0003f45270 */
[----:B------:R-:W2:Y:S01]  /*20730*/  @P2 LDC R14, c[0x0][0xbec] ;  /* 0x0002fb00ff0e2b82 */ /* 0x000ea20000000800 */
[----:B----4-:R-:W-:-:S07]  /*20740*/  VIADD R4, R4, 0xffffff80 ;  /* 0xffffff8004047836 */ /* 0x010fce0000000000 */
[----:B------:R-:W4:Y:S01]  /*20750*/  @P2 LDC R25, c[0x0][0xbf0] ;  /* 0x0002fc00ff192b82 */ /* 0x000f220000000800 */
[----:B------:R-:W-:Y:S01]  /*20760*/  ISETP.GE.AND P3, PT, R4, 0x80, PT ;  /* 0x000000800400780c */ /* 0x000fe20003f66270 */
[----:B---3--:R-:W-:-:S12]  /*20770*/  @P1 BRA `(.L_x_617) ;  /* 0x0000000000101947 */ /* 0x008fd80003800000 */
[----:B------:R-:W-:Y:S05]  /*20780*/  @!P0 BRA `(.L_x_617) ;  /* 0x00000000000c8947 */ /* 0x000fea0003800000 */
[----:B------:R-:W3:Y:S04]  /*20790*/  LDG.E R5, desc[UR50][R2.64] ;  /* 0x0000003202057981 */ /* 0x000ee8000c1e1900 */
[----:B-----5:R-:W3:Y:S02]  /*207a0*/  LDG.E R6, desc[UR50][R2.64+0x4] ;  /* 0x0000043202067981 */ /* 0x020ee4000c1e1900 */
[----:B---3--:R-:W-:-:S07]  /*207b0*/  IMAD.IADD R6, R6, 0x1, -R5 ;  /* 0x0000000106067824 */ /* 0x008fce00078e0a05 */
.L_x_617:
[----:B------:R-:W-:Y:S01]  /*207c0*/  BSSY B1, `(.L_x_618) ;  /* 0x000002e000017945 */ /* 0x000fe20003800000 */
[----:B------:R-:W-:Y:S02]  /*207d0*/  SHF.R.S32.HI R12, RZ, 0x1f, R221 ;  /* 0x0000001fff0c7819 */ /* 0x000fe400000114dd */
[----:B------:R-:W-:Y:S02]  /*207e0*/  SEL R13, R218, RZ, !P0 ;  /* 0x000000ffda0d7207 */ /* 0x000fe40004000000 */
[----:B------:R-:W-:Y:S02]  /*207f0*/  SEL R224, R224, RZ, !P0 ;  /* 0x000000ffe0e07207 */ /* 0x000fe40004000000 */
[----:B-----5:R-:W-:Y:S01]  /*20800*/  SHF.R.S32.HI R11, RZ, 0x1f, R0 ;  /* 0x0000001fff0b7819 */ /* 0x020fe20000011400 */
[----:B------:R-:W-:Y:S06]  /*20810*/  @P3 BRA `(.L_x_619) ;  /* 0x0000000000a03947 */ /* 0x000fec0003800000 */
[----:B------:R-:W3:Y:S01]  /*20820*/  S2R R2, SR_TID.X ;  /* 0x0000000000027919 */ /* 0x000ee20000002100 */
[----:B------:R-:W5:Y:S02]  /*20830*/  LDC R9, c[0x0][0xbe8] ;  /* 0x0002fa00ff097b82 */ /* 0x000f640000000800 */
[----:B-----5:R-:W-:Y:S02]  /*20840*/  IMAD R3, R6, R9, RZ ;  /* 0x0000000906037224 */ /* 0x020fe400078e02ff */
[----:B---3--:R-:W-:-:S05]  /*20850*/  IMAD R2, R225, 0x80, R2 ;  /* 0x00000080e1027824 */ /* 0x008fca00078e0202 */
[----:B------:R-:W-:-:S04]  /*20860*/  IADD3 R10, R2, -0x80, RZ ;  /* 0xffffff80020a7810 */ /* 0x000fc80007ffe0ff */
[----:B------:R-:W-:-:S13]  /*20870*/  ISETP.GE.AND P0, PT, R10, R3, PT ;  /* 0x000000030a00720c */ /* 0x000fda0003f06270 */
[----:B------:R-:W-:Y:S05]  /*20880*/  @P0 BRA `(.L_x_619) ;  /* 0x0000000000840947 */ /* 0x000fea0003800000 */
[----:B------:R-:W-:Y:S01]  /*20890*/  ISETP.NE.AND P0, PT, R9, 0x1, PT ;  /* 0x000000010900780c */ /* 0x000fe20003f05270 */
[----:B------:R-:W-:Y:S01]  /*208a0*/  ULDC.64 UR4, c[0x0][0xb90] ;  /* 0x0002e40000047ab9 */ /* 0x000fe20000000a00 */
[----:B------:R-:W-:Y:S02]  /*208b0*/  IMAD.MOV.U32 R2, RZ, RZ, R0 ;  /* 0x000000ffff027224 */ /* 0x000fe400078e0000 */
[----:B------:R-:W-:Y:S02]  /*208c0*/  IMAD R8, R12, UR4, RZ ;  /* 0x000000040c087c24 */ /* 0x000fe4000f8e02ff */
[----:B------:R-:W-:Y:S02]  /*208d0*/  IMAD.MOV.U32 R3, RZ, RZ, R11 ;  /* 0x000000ffff037224 */ /* 0x000fe400078e000b */
[----:B------:R-:W-:Y:S02]  /*208e0*/  IMAD.MOV.U32 R5, RZ, RZ, R10 ;  /* 0x000000ffff057224 */ /* 0x000fe400078e000a */
[----:B------:R-:W-:-:S03]  /*208f0*/  IMAD.WIDE.U32 R2, R221, UR4, R2 ;  /* 0x00000004dd027c25 */ /* 0x000fc6000f8e0002 */
[----:B------:R-:W3:Y:S08]  /*20900*/  @P0 LDC R7, c[0x0][0xbec] ;  /* 0x0002fb00ff070b82 */ /* 0x000ef00000000800 */
[----:B------:R-:W5:Y:S01]  /*20910*/  @P0 LDC R15, c[0x0][0xbf0] ;  /* 0x0002fc00ff0f0b82 */ /* 0x000f620000000800 */
[----:B---3--:R-:W-:-:S04]  /*20920*/  @P0 IMAD.HI.U32 R4, R10, R7, RZ ;  /* 0x000000070a040227 */ /* 0x008fc800078e00ff */
[----:B------:R-:W-:Y:S01]  /*20930*/  IMAD R7, R221, UR5, R8 ;  /* 0x00000005dd077c24 */ /* 0x000fe2000f8e0208 */
[----:B------:R-:W-:Y:S01]  /*20940*/  ULDC.64 UR4, c[0x0][0xb98] ;  /* 0x0002e60000047ab9 */ /* 0x000fe20000000a00 */
[----:B-----5:R-:W-:Y:S01]  /*20950*/  @P0 SHF.R.U32.HI R5, RZ, R15, R4 ;  /* 0x0000000fff050219 */ /* 0x020fe20000011604 */
[----:B------:R-:W-:Y:S02]  /*20960*/  IMAD R4, R224, UR4, RZ ;  /* 0x00000004e0047c24 */ /* 0x000fe4000f8e02ff */
[----:B------:R-:W-:Y:S02]  /*20970*/  IADD3 R3, R3, R7, RZ ;  /* 0x0000000703037210 */ /* 0x000fe40007ffe0ff */
[----:B------:R-:W-:Y:S02]  /*20980*/  IMAD.MOV R7, RZ, RZ, -R5 ;  /* 0x000000ffff077224 */ /* 0x000fe400078e0a05 */
[----:B------:R-:W-:-:S04]  /*20990*/  IMAD.WIDE.U32 R2, R13, UR4, R2 ;  /* 0x000000040d027c25 */ /* 0x000fc8000f8e0002 */
[----:B------:R-:W-:Y:S01]  /*209a0*/  IMAD R7, R9, R7, R10 ;  /* 0x0000000709077224 */ /* 0x000fe200078e020a */
[----:B------:R-:W-:Y:S01]  /*209b0*/  SHF.R.S32.HI R9, RZ, 0x1f, R5 ;  /* 0x0000001fff097819 */ /* 0x000fe20000011405 */
[----:B------:R-:W-:Y:S01]  /*209c0*/  IMAD R8, R13, UR5, R4 ;  /* 0x000000050d087c24 */ /* 0x000fe2000f8e0204 */
[----:B------:R-:W-:Y:S01]  /*209d0*/  IADD3 R2, P0, R5, R2, RZ ;  /* 0x0000000205027210 */ /* 0x000fe20007f1e0ff */
[----:B------:R-:W-:Y:S01]  /*209e0*/  ULDC.64 UR4, c[0x0][0xb88] ;  /* 0x0002e20000047ab9 */ /* 0x000fe20000000a00 */
[----:B------:R-:W-:Y:S02]  /*209f0*/  SHF.R.S32.HI R4, RZ, 0x1f, R7 ;  /* 0x0000001fff047819 */ /* 0x000fe40000011407 */
[----:B------:R-:W-:-:S03]  /*20a00*/  IADD3.X R3, R9, R3, R8, P0, !PT ;  /* 0x0000000309037210 */ /* 0x000fc600007fe408 */
[----:B------:R-:W-:Y:S02]  /*20a10*/  IMAD R4, R4, UR4, RZ ;  /* 0x0000000404047c24 */ /* 0x000fe4000f8e02ff */
[----:B------:R-:W-:-:S04]  /*20a20*/  IMAD.WIDE.U32 R2, R7, UR4, R2 ;  /* 0x0000000407027c25 */ /* 0x000fc8000f8e0002 */
[----:B------:R-:W-:Y:S01]  /*20a30*/  IMAD R5, R7, UR5, R4 ;  /* 0x0000000507057c24 */ /* 0x000fe2000f8e0204 */
[----:B------:R-:W-:Y:S02]  /*20a40*/  ULDC.64 UR4, c[0x0][0xb50] ;  /* 0x0002d40000047ab9 */ /* 0x000fe40000000a00 */
[----:B------:R-:W-:Y:S01]  /*20a50*/  LEA R4, P0, R2, UR4, 0x2 ;  /* 0x0000000402047c11 */ /* 0x000fe2000f8010ff */
[----:B------:R-:W-:-:S05]  /*20a60*/  IMAD.IADD R3, R3, 0x1, R5 ;  /* 0x0000000103037824 */ /* 0x000fca00078e0205 */
[----:B------:R-:W-:Y:S01]  /*20a70*/  LEA.HI.X R5, R2, UR5, R3, 0x2, P0 ;  /* 0x0000000502057c11 */ /* 0x000fe200080f1403 */
[----:B------:R-:W-:-:S05]  /*20a80*/  IMAD.MOV.U32 R3, RZ, RZ, -0x800000 ;  /* 0xff800000ff037424 */ /* 0x000fca00078e00ff */
[----:B------:R3:W-:Y:S02]  /*20a90*/  STG.E desc[UR50][R4.64], R3 ;  /* 0x0000000304007986 */ /* 0x0007e4000c101932 */
.L_x_619:
[----:B------:R-:W-:Y:S05]  /*20aa0*/  BSYNC B1 ;  /* 0x0000000000017941 */ /* 0x000fea0003800000 */
.L_x_618:
[----:B------:R-:W-:Y:S02]  /*20ab0*/  ULDC.64 UR4, c[0x0][0xaa0] ;  /* 0x0002a80000047ab9 */ /* 0x000fe40000000a00 */
[----:B---3--:R-:W-:-:S04]  /*20ac0*/  IMAD R3, R11, UR4, RZ ;  /* 0x000000040b037c24 */ /* 0x008fc8000f8e02ff */
[C---:B------:R-:W-:Y:S02]  /*20ad0*/  IMAD R5, R0.reuse, UR5, R3 ;  /* 0x0000000500057c24 */ /* 0x040fe4000f8e0203 */
[----:B------:R-:W-:Y:S01]  /*20ae0*/  IMAD.WIDE.U32 R2, R0, UR4, RZ ;  /* 0x0000000400027c25 */ /* 0x000fe2000f8e00ff */
[----:B------:R-:W-:Y:S01]  /*20af0*/  LEA R0, R220, R227, 0x5 ;  /* 0x000000e3dc007211 */ /* 0x000fe200078e28ff */
[----:B------:R-:W-:Y:S02]  /*20b00*/  ULDC.64 UR4, c[0x0][0xae8] ;  /* 0x0002ba0000047ab9 */ /* 0x000fe40000000a00 */
[----:B------:R-:W-:Y:S02]  /*20b10*/  IMAD.IADD R3, R3, 0x1, R5 ;  /* 0x0000000103037824 */ /* 0x000fe400078e0205 */
[----:B------:R-:W-:Y:S02]  /*20b20*/  IMAD R4, R12, UR4, RZ ;  /* 0x000000040c047c24 */ /* 0x000fe4000f8e02ff */
[----:B------:R-:W-:-:S02]  /*20b30*/  IMAD R9, R225, 0x80, R0 ;  /* 0x00000080e1097824 */ /* 0x000fc400078e0200 */
[C---:B------:R-:W-:Y:S02]  /*20b40*/  IMAD R7, R221.reuse, UR5, R4 ;  /* 0x00000005dd077c24 */ /* 0x040fe4000f8e0204 */
[----:B------:R-:W-:Y:S01]  /*20b50*/  IMAD.WIDE.U32 R2, R221, UR4, R2 ;  /* 0x00000004dd027c25 */ /* 0x000fe2000f8e0002 */
[----:B------:R-:W-:-:S03]  /*20b60*/  ULDC.64 UR4, c[0x0][0xaf0] ;  /* 0x0002bc0000047ab9 */ /* 0x000fc60000000a00 */
[----:B--2---:R-:W-:Y:S01]  /*20b70*/  @P2 IMAD.HI.U32 R0, R9, R14, RZ ;  /* 0x0000000e09002227 */ /* 0x004fe200078e00ff */
[----:B------:R-:W-:-:S03]  /*20b80*/  IADD3 R3, R3, R7, RZ ;  /* 0x0000000703037210 */ /* 0x000fc60007ffe0ff */
[----:B------:R-:W-:Y:S01]  /*20b90*/  IMAD.MOV.U32 R5, RZ, RZ, R9 ;  /* 0x000000ffff057224 */ /* 0x000fe200078e0009 */
[----:B----4-:R-:W-:Y:S01]  /*20ba0*/  @P2 SHF.R.U32.HI R5, RZ, R25, R0 ;  /* 0x00000019ff052219 */ /* 0x010fe20000011600 */
[----:B------:R-:W-:Y:S02]  /*20bb0*/  IMAD R4, R224, UR4, RZ ;  /* 0x00000004e0047c24 */ /* 0x000fe4000f8e02ff */
[----:B------:R-:W-:Y:S01]  /*20bc0*/  IMAD.WIDE.U32 R2, R13, UR4, R2 ;  /* 0x000000040d027c25 */ /* 0x000fe2000f8e0002 */
[----:B------:R-:W-:-:S03]  /*20bd0*/  SHF.R.S32.HI R0, RZ, 0x1f, R5 ;  /* 0x0000001fff007819 */ /* 0x000fc60000011405 */
[----:B------:R-:W-:Y:S01]  /*20be0*/  IMAD R7, R13, UR5, R4 ;  /* 0x000000050d077c24 */ /* 0x000fe2000f8e0204 */
[----:B------:R-:W-:Y:S01]  /*20bf0*/  ULDC.64 UR4, c[0x0][0xae0] ;  /* 0x0002b80000047ab9 */ /* 0x000fe20000000a00 */
[----:B------:R-:W-:Y:S02]  /*20c00*/  IMAD.MOV R4, RZ, RZ, -R5 ;  /* 0x000000ffff047224 */ /* 0x000fe400078e0a05 */
[----:B------:R-:W-:Y:S02]  /*20c10*/  IMAD.IADD R3, R3, 0x1, R7 ;  /* 0x0000000103037824 */ /* 0x000fe400078e0207 */
[----:B------:R-:W-:Y:S02]  /*20c20*/  IMAD R0, R0, UR4, RZ ;  /* 0x0000000400007c24 */ /* 0x000fe4000f8e02ff */
[----:B------:R-:W-:Y:S02]  /*20c30*/  IMAD R7, R21, R4, R9 ;  /* 0x0000000415077224 */ /* 0x000fe400078e0209 */
[----:B------:R-:W-:-:S02]  /*20c40*/  IMAD R9, R5, UR5, R0 ;  /* 0x0000000505097c24 */ /* 0x000fc4000f8e0200 */
[----:B------:R-:W-:Y:S01]  /*20c50*/  IMAD.WIDE.U32 R2, R5, UR4, R2 ;  /* 0x0000000405027c25 */ /* 0x000fe2000f8e0002 */
[----:B------:R-:W-:Y:S01]  /*20c60*/  SHF.R.S32.HI R0, RZ, 0x1f, R7 ;  /* 0x0000001fff007819 */ /* 0x000fe20000011407 */
[----:B------:R-:W-:Y:S02]  /*20c70*/  ULDC.64 UR4, c[0x0][0xad8] ;  /* 0x0002b60000047ab9 */ /* 0x000fe40000000a00 */
[----:B------:R-:W-:Y:S02]  /*20c80*/  IMAD.IADD R3, R3, 0x1, R9 ;  /* 0x0000000103037824 */ /* 0x000fe400078e0209 */
[----:B------:R-:W-:Y:S02]  /*20c90*/  IMAD R0, R0, UR4, RZ ;  /* 0x0000000400007c24 */ /* 0x000fe4000f8e02ff */
[----:B------:R-:W-:-:S04]  /*20ca0*/  IMAD.WIDE.U32 R4, R7, UR4, R2 ;  /* 0x0000000407047c25 */ /* 0x000fc8000f8e0002 */
[----:B------:R-:W-:Y:S01]  /*20cb0*/  IMAD R3, R7, UR5, R0 ;  /* 0x0000000507037c24 */ /* 0x000fe2000f8e0200 */
[----:B------:R-:W-:Y:S02]  /*20cc0*/  ULDC.64 UR4, c[0x0][0xa80] ;  /* 0x0002a00000047ab9 */ /* 0x000fe40000000a00 */
[----:B------:R-:W-:Y:S01]  /*20cd0*/  LEA R2, P0, R4, UR4, 0x1 ;  /* 0x0000000404027c11 */ /* 0x000fe2000f8008ff */
[----:B------:R-:W-:Y:S01]  /*20ce0*/  UMOV UR4, 0xffffffff ;  /* 0xffffffff00047882 */ /* 0x000fe20000000000 */
[----:B------:R-:W-:-:S04]  /*20cf0*/  IADD3 R3, R5, R3, RZ ;  /* 0x0000000305037210 */ /* 0x000fc80007ffe0ff */
[----:B------:R-:W-:Y:S01]  /*20d00*/  LEA.HI.X R3, R4, UR5, R3, 0x1, P0 ;  /* 0x0000000504037c11 */ /* 0x000fe200080f0c03 */
[----:B------:R-:W-:Y:S06]  /*20d10*/  BRA.DIV UR4, `(.L_x_620) ;  /* 0x0000009e04707947 */ /* 0x000fec000b800000 */
[----:B------:R2:W3:Y:S04]  /*20d20*/  SHFL.IDX PT, R0, R3, RZ, 0x181f ;  /* 0x00181fff03007589 */ /* 0x0004e800000e0000 */
[----:B------:R2:W4:Y:S02]  /*20d30*/  SHFL.IDX PT, R14, R2, RZ, 0x181f ;  /* 0x00181fff020e7589 */ /* 0x00052400000e0000 */
.L_x_851:
[----:B------:R-:W-:Y:S01]  /*20d40*/  IMAD R21, R6, R21, RZ ;  /* 0x0000001506157224 */ /* 0x000fe200078e02ff */
[----:B------:R-:W-:Y:S01]  /*20d50*/  BSSY B1, `(.L_x_621) ;  /* 0x000000f000017945 */ /* 0x000fe20003800000 */
[----:B------:R-:W-:-:S05]  /*20d60*/  IMAD R6, R225, 0x80, R227 ;  /* 0x00000080e1067824 */ /* 0x000fca00078e02e3 */
[----:B------:R-:W-:-:S13]  /*20d70*/  ISETP.GE.AND P0, PT, R6, R21, PT ;  /* 0x000000150600720c */ /* 0x000fda0003f06270 */
[----:B------:R-:W-:Y:S05]  /*20d80*/  @P0 BRA `(.L_x_622) ;  /* 0x00000000002c0947 */ /* 0x000fea0003800000 */
[----:B------:R-:W-:Y:S01]  /*20d90*/  ULDC UR4, c[0x0][0xac8] ;  /* 0x0002b20000047ab9 */ /* 0x000fe20000000800 */
[----:B------:R-:W-:Y:S02]  /*20da0*/  SHF.R.S32.HI R8, RZ, 0x1f, R214 ;  /* 0x0000001fff087819 */ /* 0x000fe400000114d6 */
[----:B------:R-:W-:Y:S02]  /*20db0*/  ISETP.GE.AND P2, PT, R214, UR4, PT ;  /* 0x00000004d6007c0c */ /* 0x000fe4000bf46270 */
[----:B------:R-:W-:Y:S02]  /*20dc0*/  ISETP.GE.AND P3, PT, R219, UR4, PT ;  /* 0x00000004db007c0c */ /* 0x000fe4000bf66270 */
[----:B------:R-:W-:-:S09]  /*20dd0*/  SHF.R.S32.HI R7, RZ, 0x1f, R219 ;  /* 0x0000001fff077819 */ /* 0x000fd200000114db */
[CC--:B----4-:R-:W-:Y:S02]  /*20de0*/  @!P2 LEA R4, P0, R214.reuse, R14.reuse, 0x1 ;  /* 0x0000000ed604a211 */ /* 0x0d0fe400078008ff */
[C---:B------:R-:W-:Y:S02]  /*20df0*/  @!P3 LEA R14, P1, R219.reuse, R14, 0x1 ;  /* 0x0000000edb0eb211 */ /* 0x040fe400078208ff */
[-C--:B---3--:R-:W-:Y:S02]  /*20e00*/  @!P2 LEA.HI.X R5, R214, R0.reuse, R8, 0x1, P0 ;  /* 0x00000000d605a211 */ /* 0x088fe400000f0c08 */
[----:B------:R-:W-:-:S03]  /*20e10*/  @!P3 LEA.HI.X R15, R219, R0, R7, 0x1, P1 ;  /* 0x00000000db0fb211 */ /* 0x000fc600008f0c07 */
[----:B------:R3:W-:Y:S04]  /*20e20*/  @!P2 ST.E.128 desc[UR50][R4.64], RZ ;  /* 0x000000ff0400a985 */ /* 0x0007e8000c101d32 */
[----:B------:R3:W-:Y:S02]  /*20e30*/  @!P3 ST.E.128 desc[UR50][R14.64], RZ ;  /* 0x000000ff0e00b985 */ /* 0x0007e4000c101d32 */
.L_x_622:
[----:B------:R-:W-:Y:S05]  /*20e40*/  BSYNC B1 ;  /* 0x0000000000017941 */ /* 0x000fea0003800000 */
.L_x_621:
[----:B------:R-:W-:-:S03]  /*20e50*/  UMOV UR4, 0xffffffff ;  /* 0xffffffff00047882 */ /* 0x000fc60000000000 */
[----:B------:R-:W-:Y:S05]  /*20e60*/  BRA.DIV UR4, `(.L_x_623) ;  /* 0x0000009e04507947 */ /* 0x000fea000b800000 */
[----:B---3--:R3:W0:Y:S04]  /*20e70*/  SHFL.IDX PT, R0, R3, 0x1, 0x181f ;  /* 0x00381f0003007f89 */ /* 0x00862800000e0000 */
[----:B----4-:R3:W4:Y:S02]  /*20e80*/  SHFL.IDX PT, R14, R2, 0x1, 0x181f ;  /* 0x00381f00020e7f89 */ /* 0x01072400000e0000 */
.L_x_855:
[----:B------:R-:W-:Y:S01]  /*20e90*/  VIADD R4, R6, 0x20 ;  /* 0x0000002006047836 */ /* 0x000fe20000000000 */
[----:B------:R-:W-:Y:S04]  /*20ea0*/  BSSY B1, `(.L_x_624) ;  /* 0x000000e000017945 */ /* 0x000fe80003800000 */
        /* <DEDUP_REMOVED lines=9> */
[-C--:B0-----:R-:W-:Y:S02]  /*20f40*/  @!P2 LEA.HI.X R5, R214, R0.reuse, R8, 0x1, P0 ;  /* 0x00000000d605a211 */ /* 0x081fe400000f0c08 */
[----:B------:R-:W-:-:S03]  /*20f50*/  @!P3 LEA.HI.X R15, R219, R0, R7, 0x1, P1 ;  /* 0x00000000db0fb211 */ /* 0x000fc600008f0c07 */
[----:B------:R0:W-:Y:S04]  /*20f60*/  @!P2 ST.E.128 desc[UR50][R4.64], RZ ;  /* 0x000000ff0400a985 */ /* 0x0001e8000c101d32 */
[----:B------:R0:W-:Y:S02]  /*20f70*/  @!P3 ST.E.128 desc[UR50][R14.64], RZ ;  /* 0x000000ff0e00b985 */ /* 0x0001e4000c101d32 */
.L_x_625:
[----:B------:R-:W-:Y:S05]  /*20f80*/  BSYNC B1 ;  /* 0x0000000000017941 */ /* 0x000fea0003800000 */
.L_x_624:
[----:B------:R-:W-:-:S03]  /*20f90*/  UMOV UR4, 0xffffffff ;  /* 0xffffffff00047882 */ /* 0x000fc60000000000 */
[----:B------:R-:W-:Y:S05]  /*20fa0*/  BRA.DIV UR4, `(.L_x_626) ;  /* 0x0000009e04487947 */ /* 0x000fea000b800000 */
[----:B0-----:R0:W0:Y:S04]  /*20fb0*/  SHFL.IDX PT, R0, R3, 0x2, 0x181f ;  /* 0x00581f0003007f89 */ /* 0x00102800000e0000 */
[----:B----4-:R4:W0:Y:S02]  /*20fc0*/  SHFL.IDX PT, R14, R2, 0x2, 0x181f ;  /* 0x00581f00020e7f89 */ /* 0x01082400000e0000 */
.L_x_859:
        /* <DEDUP_REMOVED lines=9> */
[CC--:B0-----:R-:W-:Y:S02]  /*21060*/  @!P2 LEA R4, P0, R214.reuse, R14.reuse, 0x1 ;  /* 0x0000000ed604a211 */ /* 0x0c1fe400078008ff */
[C---:B------:R-:W-:Y:S02]  /*21070*/  @!P3 LEA R14, P1, R219.reuse, R14, 0x1 ;  /* 0x0000000edb0eb211 */ /* 0x040fe400078208ff */
[-C--:B------:R-:W-:Y:S02]  /*21080*/  @!P2 LEA.HI.X R5, R214, R0.reuse, R8, 0x1, P0 ;  /* 0x00000000d605a211 */ /* 0x080fe400000f0c08 */
[----:B------:R-:W-:-:S03]  /*21090*/  @!P3 LEA.HI.X R15, R219, R0, R7, 0x1, P1 ;  /* 0x00000000db0fb211 */ /* 0x000fc600008f0c07 */
[----:B------:R0:W-:Y:S04]  /*210a0*/  @!P2 ST.E.128 desc[UR50][R4.64], RZ ;  /* 0x000000ff0400a985 */ /* 0x0001e8000c101d32 */
[----:B------:R0:W-:Y:S02]  /*210b0*/  @!P3 ST.E.128 desc[UR50][R14.64], RZ ;  /* 0x000000ff0e00b985 */ /* 0x0001e4000c101d32 */
.L_x_628:
[----:B------:R-:W-:Y:S05]  /*210c0*/  BSYNC B1 ;  /* 0x0000000000017941 */ /* 0x000fea0003800000 */
.L_x_627:
[----:B------:R-:W-:-:S03]  /*210d0*/  UMOV UR4, 0xffffffff ;  /* 0xffffffff00047882 */ /* 0x000fc60000000000 */
[----:B------:R-:W-:Y:S05]  /*210e0*/  BRA.DIV UR4, `(.L_x_629) ;  /* 0x0000009e04407947 */ /* 0x000fea000b800000 */
[----:B0-----:R0:W0:Y:S04]  /*210f0*/  SHFL.IDX PT, R0, R3, 0x3, 0x181f ;  /* 0x00781f0003007f89 */ /* 0x00102800000e0000 */
[----:B------:R0:W0:Y:S02]  /*21100*/  SHFL.IDX PT, R14, R2, 0x3, 0x181f ;  /* 0x00781f00020e7f89 */ /* 0x00002400000e0000 */
.L_x_863:
[----:B0-234-:R-:W-:-:S04]  /*21110*/  IADD3 R2, R6, 0x60, RZ ;  /* 0x0000006006027810 */ /* 0x01dfc80007ffe0ff */
[----:B------:R-:W-:-:S13]  /*21120*/  ISETP.GE.AND P0, PT, R2, R21, PT ;  /* 0x000000150200720c */ /* 0x000fda0003f06270 */
[----:B------:R-:W-:Y:S05]  /*21130*/  @P0 BRA `(.L_x_616) ;  /* 0x00000000002c0947 */ /* 0x000fea0003800000 */
[----:B------:R-:W-:Y:S01]  /*21140*/  ULDC UR4, c[0x0][0xac8] ;  /* 0x0002b20000047ab9 */ /* 0x000fe20000000800 */
[----:B------:R-:W-:Y:S02]  /*21150*/  SHF.R.S32.HI R5, RZ, 0x1f, R214 ;  /* 0x0000001fff057819 */ /* 0x000fe400000114d6 */
[----:B------:R-:W-:Y:S02]  /*21160*/  ISETP.GE.AND P2, PT, R214, UR4, PT ;  /* 0x00000004d6007c0c */ /* 0x000fe4000bf46270 */
[----:B------:R-:W-:Y:S02]  /*21170*/  ISETP.GE.AND P3, PT, R219, UR4, PT ;  /* 0x00000004db007c0c */ /* 0x000fe4000bf66270 */
[----:B------:R-:W-:-:S09]  /*21180*/  SHF.R.S32.HI R4, RZ, 0x1f, R219 ;  /* 0x0000001fff047819 */ /* 0x000fd200000114db */
[CC--:B------:R-:W-:Y:S02]  /*21190*/  @!P2 LEA R2, P0, R214.reuse, R14.reuse, 0x1 ;  /* 0x0000000ed602a211 */ /* 0x0c0fe400078008ff */
[C---:B------:R-:W-:Y:S02]  /*211a0*/  @!P3 LEA R14, P1, R219.reuse, R14, 0x1 ;  /* 0x0000000edb0eb211 */ /* 0x040fe400078208ff */
[-C--:B------:R-:W-:Y:S02]  /*211b0*/  @!P2 LEA.HI.X R3, R214, R0.reuse, R5, 0x1, P0 ;  /* 0x00000000d603a211 */ /* 0x080fe400000f0c05 */
[----:B------:R-:W-:-:S03]  /*211c0*/  @!P3 LEA.HI.X R15, R219, R0, R4, 0x1, P1 ;  /* 0x00000000db0fb211 */ /* 0x000fc600008f0c04 */
[----:B------:R0:W-:Y:S04]  /*211d0*/  @!P2 ST.E.128 desc[UR50][R2.64], RZ ;  /* 0x000000ff0200a985 */ /* 0x0001e8000c101d32 */
[----:B------:R0:W-:Y:S02]  /*211e0*/  @!P3 ST.E.128 desc[UR50][R14.64], RZ ;  /* 0x000000ff0e00b985 */ /* 0x0001e4000c101d32 */
.L_x_616:
[----:B------:R-:W-:Y:S05]  /*211f0*/  BSYNC B0 ;  /* 0x0000000000007941 */ /* 0x000fea0003800000 */
.L_x_606:
[----:B------:R-:W-:Y:S02]  /*21200*/  ULDC UR4, c[0x0][0xc3c] ;  /* 0x00030f0000047ab9 */ /* 0x000fe40000000800 */
[----:B-1----:R-:W-:-:S13]  /*21210*/  ISETP.GE.AND P0, PT, R171, UR4, PT ;  /* 0x00000004ab007c0c */ /* 0x002fda000bf06270 */
[----:B------:R-:W-:Y:S05]  /*21220*/  @!P0 BRA `(.L_x_630) ;  /* 0xfffffe0000c48947 */ /* 0x000fea000383ffff */
[----:B------:R-:W-:Y:S05]  /*21230*/  BRA `(.L_x_431) ;  /* 0x0000007800707947 */ /* 0x000fea0003800000 */
.L_x_429:
[----:B------:R-:W-:-:S08]  /*21240*/  NOP ;  /* 0x0000000000007918 */ /* 0x000fd00000000000 */
[----:B------:R-:W0:-:S00]  /*21250*/  USETMAXREG.DEALLOC.CTAPOOL 0x28 ;  /* 0x00000028000079c8 */ /* 0x000e0000080e0500 */
[----:B0-----:R-:W2:Y:S01]  /*21260*/  LDL.LU R3, [R1] ;  /* 0x0000000001037983 */ /* 0x001ea20000300800 */
[----:B------:R-:W-:-:S06]  /*21270*/  LOP3.LUT R0, R0, 0x3, RZ, 0xc0, !PT ;  /* 0x0000000300007812 */ /* 0x000fcc00078ec0ff */
[----:B------:R-:W0:Y:S02]  /*21280*/  SHFL.IDX PT, R0, R0, RZ, 0x1f ;  /* 0x00001fff00007589 */ /* 0x000e2400000e0000 */
[----:B0-----:R-:W-:-:S13]  /*21290*/  ISETP.NE.AND P0, PT, R0, RZ, PT ;  /* 0x000000ff0000720c */ /* 0x001fda0003f05270 */
[----:B------:R-:W-:Y:S01]  /*212a0*/  @P0 BAR.SYNC.DEFER_BLOCKING 0x5, 0x180 ;  /* 0x0146000000000b1d */ /* 0x000fe20000010000 */
[----:B--2---:R-:W-:-:S04]  /*212b0*/  LOP3.LUT R3, R3, 0xfffffeff, RZ, 0xc0, !PT ;  /* 0xfffffeff03037812 */ /* 0x004fc800078ec0ff */
[----:B------:R-:W-:-:S05]  /*212c0*/  @P0 LOP3.LUT R3, R3, 0x100, RZ, 0xfc, !PT ;  /* 0x0000010003030812 */ /* 0x000fca00078efcff */
[----:B------:R0:W-:Y:S02]  /*212d0*/  STL [R1], R3 ;  /* 0x0000000301007387 */ /* 0x0001e40000100800 */
[----:B0-----:R-:W-:-:S04]  /*212e0*/  @P0 MOV R3, 0x400 ;  /* 0x0000040000030802 */ /* 0x001fc80000000f00 */
[----:B------:R-:W-:-:S05]  /*212f0*/  @P0 LEA R2, R2, R3, 0x18 ;  /* 0x0000000302020211 */ /* 0x000fca00078ec0ff */
[----:B------:R0:W1:Y:S01]  /*21300*/  @P0 LDS.128 R16, [R2+0x298d0] ;  /* 0x0298d00002100984 */ /* 0x0000620000000c00 */
[----:B------:R-:W-:Y:S06]  /*21310*/  @P0 BAR.ARV 0x4, 0x180 ;  /* 0x0106000000000b1d */ /* 0x000fec0000002000 */
[----:B------:R-:W-:Y:S05]  /*21320*/  @P0 BRA `(.L_x_631) ;  /* 0x0000000800040947 */ /* 0x000fea0003800000 */
[----:B------:R-:W2:Y:S01]  /*21330*/  S2R R4, SR_TID.X ;  /* 0x0000000000047919 */ /* 0x000ea20000002100 */
[----:B------:R-:W-:Y:S01]  /*21340*/  ULDC UR4, c[0x0][0xc3c] ;  /* 0x00030f0000047ab9 */ /* 0x000fe20000000800 */
[----:B------:R-:W-:Y:S01]  /*21350*/  IMAD.MOV.U32 R0, RZ, RZ, RZ ;  /* 0x000000ffff007224 */ /* 0x000fe200078e00ff */
[----:B------:R-:W3:Y:S01]  /*21360*/  S2UR UR6, SR_CTAID.X ;  /* 0x00000000000679c3 */ /* 0x000ee20000002500 */
[----:B------:R-:W-:Y:S01]  /*21370*/  ULDC UR5, c[0x0][0xc38] ;  /* 0x00030e0000057ab9 */ /* 0x000fe20000000800 */
[----:B--2---:R-:W-:-:S04]  /*21380*/  LOP3.LUT R5, R4, 0x1f, RZ, 0xc0, !PT ;  /* 0x0000001f04057812 */ /* 0x004fc800078ec0ff */
[----:B------:R-:W-:-:S04]  /*21390*/  ISETP.NE.AND P0, PT, R5, 0x1f, PT ;  /* 0x0000001f0500780c */ /* 0x000fc80003f05270 */
[----:B------:R-:W-:-:S13]  /*213a0*/  ISETP.GE.OR P1, PT, R5, UR4, !P0 ;  /* 0x0000000405007c0c */ /* 0x000fda000c726670 */
[----:B0-----:R-:W0:Y:S02]  /*213b0*/  @!P1 LDC.64 R2, c[0x0][0xc80] ;  /* 0x00032000ff029b82 */ /* 0x001e240000000a00 */
[----:B0-----:R-:W-:-:S05]  /*213c0*/  @!P1 IMAD.WIDE.U32 R2, R5, 0x4, R2 ;  /* 0x0000000405029825 */ /* 0x001fca00078e0002 */
[----:B------:R-:W2:Y:S01]  /*213d0*/  @!P1 LDG.E R0, desc[UR50][R2.64] ;  /* 0x0000003202009981 */ /* 0x000ea2000c1e1900 */
[C---:B------:R-:W-:Y:S01]  /*213e0*/  ISETP.NE.AND P1, PT, R5.reuse, RZ, PT ;  /* 0x000000ff0500720c */ /* 0x040fe20003f25270 */
[----:B------:R-:W-:Y:S01]  /*213f0*/  UMOV UR4, URZ ;  /* 0x0000003f00047c82 */ /* 0x000fe20008000000 */
[C---:B------:R-:W-:Y:S01]  /*21400*/  ISETP.GE.U32.AND P2, PT, R5.reuse, 0x2, PT ;  /* 0x000000020500780c */ /* 0x040fe20003f46070 */
[----:B-1----:R-:W-:Y:S01]  /*21410*/  IMAD.MOV.U32 R16, RZ, RZ, RZ ;  /* 0x000000ffff107224 */ /* 0x002fe200078e00ff */
        /* <DEDUP_REMOVED lines=10> */
[----:B0-----:R-:W-:-:S04]  /*214c0*/  SEL R3, R6, RZ, P3 ;  /* 0x000000ff06037207 */ /* 0x001fc80001800000 */
[----:B------:R-:W-:-:S05]  /*214d0*/  IADD3 R3, R4, R3, RZ ;  /* 0x0000000304037210 */ /* 0x000fca0007ffe0ff */
[----:B------:R-:W0:Y:S02]  /*214e0*/  SHFL.UP PT, R2, R3, 0x8, RZ ;  /* 0x0500000003027989 */ /* 0x000e2400000e00ff */
[----:B0-----:R-:W-:-:S05]  /*214f0*/  SEL R2, R2, RZ, P4 ;  /* 0x000000ff02027207 */ /* 0x001fca0002000000 */
[----:B------:R-:W-:-:S05]  /*21500*/  IMAD.IADD R2, R3, 0x1, R2 ;  /* 0x0000000103027824 */ /* 0x000fca00078e0202 */
[----:B------:R-:W0:Y:S02]  /*21510*/  SHFL.UP PT, R6, R2, 0x10, RZ ;  /* 0x0600000002067989 */ /* 0x000e2400000e00ff */
[----:B0-----:R-:W-:-:S05]  /*21520*/  SEL R7, R6, RZ, P5 ;  /* 0x000000ff06077207 */ /* 0x001fca0002800000 */
[----:B------:R-:W-:-:S05]  /*21530*/  IMAD.IADD R7, R2, 0x1, R7 ;  /* 0x0000000102077824 */ /* 0x000fca00078e0207 */
[----:B------:R-:W0:Y:S02]  /*21540*/  SHFL.IDX PT, R4, R7, 0x1f, 0x1f ;  /* 0x03e01f0007047f89 */ /* 0x000e2400000e0000 */
[----:B0-----:R-:W-:-:S05]  /*21550*/  IMAD R4, R4, UR5, RZ ;  /* 0x0000000504047c24 */ /* 0x001fca000f8e02ff */
[----:B---3--:R-:W-:Y:S02]  /*21560*/  ISETP.GT.AND P6, PT, R4, UR6, PT ;  /* 0x0000000604007c0c */ /* 0x008fe4000bfc4270 */
[----:B------:R-:W-:-:S11]  /*21570*/  MOV R3, R4 ;  /* 0x0000000400037202 */ /* 0x000fd60000000f00 */
[----:B------:R-:W-:Y:S05]  /*21580*/  @P6 BRA `(.L_x_632) ;  /* 0x00000000009c6947 */ /* 0x000fea0003800000 */
[----:B------:R-:W0:Y:S01]  /*21590*/  LDC R10, c[0x0][0xc3c] ;  /* 0x00030f00ff0a7b82 */ /* 0x000e220000000800 */
[----:B------:R-:W-:Y:S01]  /*215a0*/  IMAD.MOV.U32 R4, RZ, RZ, R3 ;  /* 0x000000ffff047224 */ /* 0x000fe200078e0003 */
[----:B------:R-:W-:Y:S01]  /*215b0*/  UMOV UR4, URZ ;  /* 0x0000003f00047c82 */ /* 0x000fe20008000000 */
[----:B------:R-:W-:Y:S01]  /*215c0*/  ULDC UR7, c[0x0][0xc3c] ;  /* 0x00030f0000077ab9 */ /* 0x000fe20000000800 */
[----:B------:R-:W-:-:S05]  /*215d0*/  ULDC UR5, c[0x0][0xc38] ;  /* 0x00030e0000057ab9 */ /* 0x000fca0000000800 */
.L_x_636:
[----:B------:R-:W-:Y:S01]  /*215e0*/  UIADD3 UR4, UR4, 0x1f, URZ ;  /* 0x0000001f04047890 */ /* 0x000fe2000fffe03f */
[----:B------:R-:W-:-:S05]  /*215f0*/  IMAD.U32 R19, RZ, RZ, UR7 ;  /* 0x00000007ff137e24 */ /* 0x000fca000f8e00ff */
[----:B0-----:R-:W-:-:S13]  /*21600*/  ISETP.LE.AND P6, PT, R10, UR4, PT ;  /* 0x000000040a007c0c */ /* 0x001fda000bfc3270 */
[----:B------:R-:W-:Y:S05]  /*21610*/  @P6 BRA `(.L_x_633) ;  /* 0x0000000400246947 */ /* 0x000fea0003800000 */
[----:B------:R-:W-:Y:S01]  /*21620*/  VIADD R7, R5, UR4 ;  /* 0x0000000405077c36 */ /* 0x000fe20008000000 */
[----:B------:R-:W-:Y:S01]  /*21630*/  BSSY B0, `(.L_x_634) ;  /* 0x0000007000007945 */ /* 0x000fe20003800000 */
[----:B------:R-:W-:-:S03]  /*21640*/  MOV R0, RZ ;  /* 0x000000ff00007202 */ /* 0x000fc60000000f00 */
[----:B------:R-:W-:-:S13]  /*21650*/  ISETP.GE.OR P6, PT, R7, R10, !P0 ;  /* 0x0000000a0700720c */ /* 0x000fda00047c6670 */
[----:B------:R-:W-:Y:S05]  /*21660*/  @P6 BRA `(.L_x_635) ;  /* 0x00000000000c6947 */ /* 0x000fea0003800000 */
[----:B------:R-:W0:Y:S02]  /*21670*/  LDC.64 R2, c[0x0][0xc80] ;  /* 0x00032000ff027b82 */ /* 0x000e240000000a00 */
[----:B0-----:R-:W-:-:S05]  /*21680*/  IMAD.WIDE R2, R7, 0x4, R2 ;  /* 0x0000000407027825 */ /* 0x001fca00078e0202 */
[----:B------:R0:W5:Y:S02]  /*21690*/  LDG.E R0, desc[UR50][R2.64] ;  /* 0x0000003202007981 */ /* 0x000164000c1e1900 */
.L_x_635:
[----:B------:R-:W-:Y:S05]  /*216a0*/  BSYNC B0 ;  /* 0x0000000000007941 */ /* 0x000fea0003800000 */
.L_x_634:
        /* <DEDUP_REMOVED lines=15> */
[----:B------:R-:W0:Y:S02]  /*217a0*/  SHFL.IDX PT, R3, R9, 0x1f, 0x1f ;  /* 0x03e01f0009037f89 */ /* 0x000e2400000e0000 */
[----:B0-----:R-:W-:-:S04]  /*217b0*/  IMAD R3, R3, UR5, RZ ;  /* 0x0000000503037c24 */ /* 0x001fc8000f8e02ff */
[----:B------:R-:W-:-:S05]  /*217c0*/  IMAD.IADD R4, R3, 0x1, R4 ;  /* 0x0000000103047824 */ /* 0x000fca00078e0204 */
[----:B------:R-:W-:-:S13]  /*217d0*/  ISETP.GT.AND P6, PT, R4, UR6, PT ;  /* 0x0000000604007c0c */ /* 0x000fda000bfc4270 */
[----:B------:R-:W-:Y:S05]  /*217e0*/  @!P6 BRA `(.L_x_636) ;  /* 0xfffffffc007ce947 */ /* 0x000fea000383ffff */
[----:B------:R-:W-:-:S07]  /*217f0*/  IMAD.MOV.U32 R7, RZ, RZ, R9 ;  /* 0x000000ffff077224 */ /* 0x000fce00078e0009 */
.L_x_632:
[----:B------:R-:W-:-:S05]  /*21800*/  IADD3 R8, -R3, R4, RZ ;  /* 0x0000000403087210 */ /* 0x000fca0007ffe1ff */
[----:B------:R-:W-:-:S05]  /*21810*/  IMAD R2, R7, UR5, R8 ;  /* 0x0000000507027c24 */ /* 0x000fca000f8e0208 */
[----:B------:R-:W-:-:S13]  /*21820*/  ISETP.GT.AND P0, PT, R2, UR6, PT ;  /* 0x0000000602007c0c */ /* 0x000fda000bf04270 */
[----:B------:R-:W-:-:S04]  /*21830*/  VOTE.ANY R4, PT, !P0 ;  /* 0x0000000000047806 */ /* 0x000fc800040e0100 */
[----:B------:R-:W0:Y:S01]  /*21840*/  POPC R19, R4 ;  /* 0x0000000400137309 */ /* 0x000e220000000000 */
[----:B------:R-:W-:Y:S01]  /*21850*/  ISETP.NE.AND P0, PT, R4, RZ, PT ;  /* 0x000000ff0400720c */ /* 0x000fe20003f05270 */
[----:B0-----:R-:W0:Y:S02]  /*21860*/  SHFL.IDX PT, R10, R0, R19, 0x1f ;  /* 0x00001f13000a7589 */ /* 0x001e2400000e0000 */
[----:B0-----:R-:W-:-:S04]  /*21870*/  IABS R9, R10 ;  /* 0x0000000a00097213 */ /* 0x001fc80000000000 */
[----:B------:R-:W0:Y:S08]  /*21880*/  I2F.RP R6, R9 ;  /* 0x0000000900067306 */ /* 0x000e300000209400 */
[----:B0-----:R-:W0:Y:S02]  /*21890*/  MUFU.RCP R6, R6 ;  /* 0x0000000600067308 */ /* 0x001e240000001000 */
[----:B0-----:R-:W-:-:S06]  /*218a0*/  VIADD R2, R6, 0xffffffe ;  /* 0x0ffffffe06027836 */ /* 0x001fcc0000000000 */
[----:B------:R0:W1:Y:S01]  /*218b0*/  F2I.FTZ.U32.TRUNC.NTZ R3, R2 ;  /* 0x0000000200037305 */ /* 0x000062000021f000 */
[----:B------:R-:W-:Y:S05]  /*218c0*/  @!P0 BRA `(.L_x_637) ;  /* 0x0000000000088947 */ /* 0x000fea0003800000 */
[----:B------:R-:W-:-:S06]  /*218d0*/  VIADD R16, R19, 0xffffffff ;  /* 0xffffffff13107836 */ /* 0x000fcc0000000000 */
[----:B------:R2:W3:Y:S02]  /*218e0*/  SHFL.IDX PT, R16, R7, R16, 0x1f ;  /* 0x00001f1007107589 */ /* 0x0004e400000e0000 */
.L_x_637:
[----:B---3--:R-:W-:Y:S01]  /*218f0*/  IMAD R16, R16, UR5, R8 ;  /* 0x0000000510107c24 */ /* 0x008fe2000f8e0208 */
[----:B0-----:R-:W-:Y:S01]  /*21900*/  IABS R2, R10 ;  /* 0x0000000a00027213 */ /* 0x001fe20000000000 */
[----:B-1----:R-:W-:Y:S02]  /*21910*/  IMAD.MOV R0, RZ, RZ, -R3 ;  /* 0x000000ffff007224 */ /* 0x002fe400078e0a03 */
[----:B------:R-:W-:Y:S01]  /*21920*/  VIADD R19, R19, UR4 ;  /* 0x0000000413137c36 */ /* 0x000fe20008000000 */
[----:B------:R-:W-:Y:S01]  /*21930*/  IADD3 R11, -R16, UR6, RZ ;  /* 0x00000006100b7c10 */ /* 0x000fe2000fffe1ff */
[----:B--2---:R-:W-:Y:S01]  /*21940*/  IMAD R7, R0, R9, RZ ;  /* 0x0000000900077224 */ /* 0x004fe200078e02ff */
[----:B------:R-:W-:Y:S01]  /*21950*/  IADD3 R4, RZ, -R2, RZ ;  /* 0x80000002ff047210 */ /* 0x000fe20007ffe0ff */
[----:B------:R-:W-:Y:S01]  /*21960*/  IMAD.MOV.U32 R2, RZ, RZ, RZ ;  /* 0x000000ffff027224 */ /* 0x000fe200078e00ff */
[----:B------:R-:W-:-:S03]  /*21970*/  IABS R0, R11 ;  /* 0x0000000b00007213 */ /* 0x000fc60000000000 */
[----:B------:R-:W-:-:S04]  /*21980*/  IMAD.HI.U32 R2, R3, R7, R2 ;  /* 0x0000000703027227 */ /* 0x000fc800078e0002 */
[----:B------:R-:W-:Y:S02]  /*21990*/  IMAD.MOV.U32 R3, RZ, RZ, R0 ;  /* 0x000000ffff037224 */ /* 0x000fe400078e0000 */
[----:B------:R-:W-:Y:S02]  /*219a0*/  IMAD.MOV.U32 R0, RZ, RZ, R4 ;  /* 0x000000ffff007224 */ /* 0x000fe400078e0004 */
[----:B------:R-:W-:-:S04]  /*219b0*/  IMAD.HI.U32 R2, R2, R3, RZ ;  /* 0x0000000302027227 */ /* 0x000fc800078e00ff */
[----:B------:R-:W-:-:S05]  /*219c0*/  IMAD R0, R2, R0, R3 ;  /* 0x0000000002007224 */ /* 0x000fca00078e0203 */
[----:B------:R-:W-:-:S13]  /*219d0*/  ISETP.GT.U32.AND P1, PT, R9, R0, PT ;  /* 0x000000000900720c */ /* 0x000fda0003f24070 */
[-C--:B------:R-:W-:Y:S01]  /*219e0*/  @!P1 IADD3 R0, R0, -R9.reuse, RZ ;  /* 0x8000000900009210 */ /* 0x080fe20007ffe0ff */
[----:B------:R-:W-:Y:S01]  /*219f0*/  @!P1 VIADD R2, R2, 0x1 ;  /* 0x0000000102029836 */ /* 0x000fe20000000000 */
[----:B------:R-:W-:Y:S02]  /*21a00*/  ISETP.NE.AND P1, PT, R10, RZ, PT ;  /* 0x000000ff0a00720c */ /* 0x000fe40003f25270 */
[----:B------:R-:W-:Y:S02]  /*21a10*/  ISETP.GE.U32.AND P0, PT, R0, R9, PT ;  /* 0x000000090000720c */ /* 0x000fe40003f06070 */
[----:B------:R-:W-:-:S04]  /*21a20*/  LOP3.LUT R0, R11, R10, RZ, 0x3c, !PT ;  /* 0x0000000a0b007212 */ /* 0x000fc800078e3cff */
[----:B------:R-:W-:-:S07]  /*21a30*/  ISETP.GE.AND P2, PT, R0, RZ, PT ;  /* 0x000000ff0000720c */ /* 0x000fce0003f46270 */
[----:B------:R-:W-:-:S06]  /*21a40*/  @P0 VIADD R2, R2, 0x1 ;  /* 0x0000000102020836 */ /* 0x000fcc0000000000 */
[----:B------:R-:W-:Y:S01]  /*21a50*/  @!P2 IMAD.MOV R2, RZ, RZ, -R2 ;  /* 0x000000ffff02a224 */ /* 0x000fe200078e0a02 */
[----:B------:R-:W-:-:S04]  /*21a60*/  @!P1 LOP3.LUT R2, RZ, R10, RZ, 0x33, !PT ;  /* 0x0000000aff029212 */ /* 0x000fc800078e33ff */
[----:B------:R-:W-:Y:S01]  /*21a70*/  IADD3 R17, -R2, RZ, RZ ;  /* 0x000000ff02117210 */ /* 0x000fe20007ffe1ff */
[----:B------:R-:W-:-:S04]  /*21a80*/  IMAD.MOV.U32 R18, RZ, RZ, R2 ;  /* 0x000000ffff127224 */ /* 0x000fc800078e0002 */
[----:B------:R-:W-:Y:S01]  /*21a90*/  IMAD R17, R10, R17, R11 ;  /* 0x000000110a117224 */ /* 0x000fe200078e020b */
[----:B------:R-:W-:Y:S06]  /*21aa0*/  BRA `(.L_x_638) ;  /* 0x00000000000c7947 */ /* 0x000fec0003800000 */
.L_x_633:
[----:B------:R-:W-:Y:S01]  /*21ab0*/  IMAD.MOV.U32 R17, RZ, RZ, RZ ;  /* 0x000000ffff117224 */ /* 0x000fe200078e00ff */
[----:B------:R-:W-:Y:S01]  /*21ac0*/  MOV R16, UR6 ;  /* 0x0000000600107c02 */ /* 0x000fe20008000f00 */
[----:B------:R-:W-:-:S07]  /*21ad0*/  IMAD.MOV.U32 R18, RZ, RZ, RZ ;  /* 0x000000ffff127224 */ /* 0x000fce00078e00ff */
.L_x_638:
[----:B------:R-:W-:-:S13]  /*21ae0*/  ISETP.NE.AND P0, PT, R5, RZ, PT ;  /* 0x000000ff0500720c */ /* 0x000fda0003f05270 */
[----:B------:R-:W0:Y:S01]  /*21af0*/  @!P0 S2R R3, SR_CgaCtaId ;  /* 0x0000000000038919 */ /* 0x000e220000008800 */
[----:B------:R-:W-:-:S04]  /*21b00*/  @!P0 MOV R0, 0x400 ;  /* 0x0000040000008802 */ /* 0x000fc80000000f00 */
[----:B0-----:R-:W-:-:S05]  /*21b10*/  @!P0 LEA R0, R3, R0, 0x18 ;  /* 0x0000000003008211 */ /* 0x001fca00078ec0ff */
[----:B------:R2:W-:Y:S01]  /*21b20*/  @!P0 STS.128 [R0+0x298d0], R16 ;  /* 0x0298d01000008388 */ /* 0x0005e20000000c00 */
[----:B------:R-:W-:Y:S06]  /*21b30*/  BAR.ARV 0x5, 0x180 ;  /* 0x0146000000007b1d */ /* 0x000fec0000002000 */
.L_x_631:
[----:B------:R3:W-:Y:S01]  /*21b40*/  STL [R1+0x48], RZ ;  /* 0x000048ff01007387 */ /* 0x0007e20000100800 */
[----:B------:R-:W-:Y:S01]  /*21b50*/  ULDC UR4, c[0x0][0xc3c] ;  /* 0x00030f0000047ab9 */ /* 0x000fe20000000800 */
[----:B------:R-:W-:Y:S01]  /*21b60*/  IMAD.MOV.U32 R34, RZ, RZ, 0x1 ;  /* 0x00000001ff227424 */ /* 0x000fe200078e00ff */
[----:B-1----:R-:W-:Y:S01]  /*21b70*/  ISETP.GE.AND P0, PT, R19, UR4, PT ;  /* 0x0000000413007c0c */ /* 0x002fe2000bf06270 */
[----:B------:R-:W-:-:S12]  /*21b80*/  IMAD.MOV.U32 R23, RZ, RZ, RZ ;  /* 0x000000ffff177224 */ /* 0x000fd800078e00ff */
[----:B---3--:R-:W-:Y:S05]  /*21b90*/  @P0 BRA `(.L_x_639) ;  /* 0x0000006c001c0947 */ /* 0x008fea0003800000 */
[----:B------:R-:W1:Y:S01]  /*21ba0*/  S2R R12, SR_TID.X ;  /* 0x00000000000c7919 */ /* 0x000e620000002100 */
[----:B------:R-:W3:Y:S01]  /*21bb0*/  S2UR UR4, SR_CgaCtaId ;  /* 0x00000000000479c3 */ /* 0x000ee20000008800 */
[----:B------:R-:W-:Y:S01]  /*21bc0*/  MOV R22, 0x400 ;  /* 0x0000040000167802 */ /* 0x000fe20000000f00 */
[----:B------:R-:W-:Y:S01]  /*21bd0*/  BSSY B7, `(.L_x_639) ;  /* 0x00006c3000077945 */ /* 0x000fe20003800000 */
[----:B------:R-:W-:Y:S01]  /*21be0*/  IMAD.MOV.U32 R35, RZ, RZ, 0x1 ;  /* 0x00000001ff237424 */ /* 0x000fe200078e00ff */
[----:B------:R-:W-:Y:S01]  /*21bf0*/  MOV R34, 0x1 ;  /* 0x0000000100227802 */ /* 0x000fe20000000f00 */
[----:B------:R-:W-:Y:S01]  /*21c00*/  IMAD.MOV.U32 R28, RZ, RZ, RZ ;  /* 0x000000ffff1c7224 */ /* 0x000fe200078e00ff */
[----:B------:R-:W-:Y:S01]  /*21c10*/  ULDC.64 UR40, c[0x0][0x198] ;  /* 0x0000660000287ab9 */ /* 0x000fe20000000a00 */
[----:B------:R-:W-:Y:S01]  /*21c20*/  IMAD.MOV.U32 R23, RZ, RZ, RZ ;  /* 0x000000ffff177224 */ /* 0x000fe200078e00ff */
[----:B------:R-:W-:Y:S02]  /*21c30*/  ULOP3.LUT UR39, UR36, 0x2, URZ, 0xfc, !UPT ;  /* 0x0000000224277892 */ /* 0x000fe4000f8efc3f */
[----:B------:R-:W-:Y:S01]  /*21c40*/  ULOP3.LUT UR37, UR36, 0x1, URZ, 0xfc, !UPT ;  /* 0x0000000124257892 */ /* 0x000fe2000f8efc3f */
[----:B------:R-:W-:Y:S01]  /*21c50*/  ULDC UR38, c[0x0][0xc] ;  /* 0x0000030000267ab9 */ /* 0x000fe20000000800 */
[C---:B-1----:R-:W-:Y:S01]  /*21c60*/  LOP3.LUT R10, R12.reuse, 0x7f, RZ, 0xc0, !PT ;  /* 0x0000007f0c0a7812 */ /* 0x042fe200078ec0ff */
[C---:B------:R-:W-:Y:S01]  /*21c70*/  IMAD.SHL.U32 R3, R12.reuse, 0x80, RZ ;  /* 0x000000800c037824 */ /* 0x040fe200078e00ff */
[C---:B0-----:R-:W-:Y:S01]  /*21c80*/  SHF.L.U32 R2, R12.reuse, 0x4, RZ ;  /* 0x000000040c027819 */ /* 0x041fe200000006ff */
[C---:B------:R-:W-:Y:S01]  /*21c90*/  IMAD.SHL.U32 R11, R12.reuse, 0x2, RZ ;  /* 0x000000020c0b7824 */ /* 0x040fe200078e00ff */
[----:B------:R-:W-:Y:S01]  /*21ca0*/  SHF.R.U32.HI R7, RZ, 0x5, R10 ;  /* 0x00000005ff077819 */ /* 0x000fe2000001160a */
[----:B------:R-:W-:Y:S01]  /*21cb0*/  IMAD.SHL.U32 R37, R12, 0x4, RZ ;  /* 0x000000040c257824 */ /* 0x000fe200078e00ff */
[----:B--2---:R-:W-:-:S02]  /*21cc0*/  LOP3.LUT R0, R2, 0x1b0, RZ, 0xc0, !PT ;  /* 0x000001b002007812 */ /* 0x004fc400078ec0ff */
[----:B------:R-:W-:Y:S01]  /*21cd0*/  SHF.R.U32.HI R5, RZ, 0x1, R12 ;  /* 0x00000001ff057819 */ /* 0x000fe2000001160c */
[----:B------:R-:W-:Y:S01]  /*21ce0*/  IMAD.SHL.U32 R9, R7, 0x200, RZ ;  /* 0x0000020007097824 */ /* 0x000fe200078e00ff */
[----:B------:R-:W-:Y:S02]  /*21cf0*/  LOP3.LUT R4, R3, 0x380, RZ, 0xc0, !PT ;  /* 0x0000038003047812 */ /* 0x000fe400078ec0ff */
[----:B------:R-:W-:Y:S02]  /*21d00*/  LOP3.LUT R11, R0, 0x30, R11, 0x78, !PT ;  /* 0x00000030000b7812 */ /* 0x000fe400078e780b */
[----:B------:R-:W-:Y:S02]  /*21d10*/  SHF.L.U32 R0, R12, 0x5, RZ ;  /* 0x000000050c007819 */ /* 0x000fe400000006ff */
[----:B------:R-:W-:Y:S02]  /*21d20*/  LOP3.LUT R6, R9, 0x40, R2, 0xf8, !PT ;  /* 0x0000004009067812 */ /* 0x000fe400078ef802 */
[----:B------:R-:W-:-:S02]  /*21d30*/  LOP3.LUT R5, R4, 0x30, R5, 0xf8, !PT ;  /* 0x0000003004057812 */ /* 0x000fc400078ef805 */
[----:B------:R-:W-:Y:S02]  /*21d40*/  LOP3.LUT R4, R0, 0x80, RZ, 0xc0, !PT ;  /* 0x0000008000047812 */ /* 0x000fe400078ec0ff */
[----:B------:R-:W-:Y:S02]  /*21d50*/  LOP3.LUT R8, R6, R11, RZ, 0xfc, !PT ;  /* 0x0000000b06087212 */ /* 0x000fe400078efcff */
[----:B------:R-:W-:Y:S02]  /*21d60*/  LOP3.LUT R6, R4, 0x10, R12, 0xf8, !PT ;  /* 0x0000001004067812 */ /* 0x000fe400078ef80c */
[----:B------:R-:W-:Y:S01]  /*21d70*/  LOP3.LUT R9, R9, 0x60, R0, 0xf8, !PT ;  /* 0x0000006009097812 */ /* 0x000fe200078ef800 */
[----:B------:R-:W-:Y:S01]  /*21d80*/  STL [R1+0x18], R8 ;  /* 0x0000180801007387 */ /* 0x000fe20000100800 */
[----:B------:R-:W-:Y:S02]  /*21d90*/  LOP3.LUT R4, R5, 0x70, R2, 0x78, !PT ;  /* 0x0000007005047812 */ /* 0x000fe400078e7802 */
[----:B------:R-:W-:-:S02]  /*21da0*/  LOP3.LUT R6, R6, 0x10, R37, 0x78, !PT ;  /* 0x0000001006067812 */ /* 0x000fc400078e7825 */
[----:B------:R-:W-:Y:S02]  /*21db0*/  LOP3.LUT R9, R9, 0x100, R0, 0xf8, !PT ;  /* 0x0000010009097812 */ /* 0x000fe400078ef800 */
[----:B------:R-:W-:Y:S02]  /*21dc0*/  LOP3.LUT R4, R4, 0xc00, R3, 0xf8, !PT ;  /* 0x00000c0004047812 */ /* 0x000fe400078ef803 */
[----:B------:R-:W-:Y:S01]  /*21dd0*/  LOP3.LUT R3, R9, R6, RZ, 0xfc, !PT ;  /* 0x0000000609037212 */ /* 0x000fe200078efcff */
[----:B------:R-:W-:Y:S01]  /*21de0*/  IMAD.SHL.U32 R6, R7, 0x400, RZ ;  /* 0x0000040007067824 */ /* 0x000fe200078e00ff */
[----:B------:R-:W-:Y:S01]  /*21df0*/  R2P PR, R12, 0x14 ;  /* 0x000000140c007804 */ /* 0x000fe20000000000 */
[----:B------:R3:W-:Y:S01]  /*21e00*/  STL [R1+0x24], R4 ;  /* 0x0000240401007387 */ /* 0x0007e20000100800 */
[----:B------:R-:W-:Y:S02]  /*21e10*/  LOP3.LUT R11, R0, 0x380, RZ, 0xc0, !PT ;  /* 0x00000380000b7812 */ /* 0x000fe400078ec0ff */
[----:B------:R-:W-:Y:S01]  /*21e20*/  SHF.R.U32.HI R5, RZ, 0x2, R10 ;  /* 0x00000002ff057819 */ /* 0x000fe2000001160a */
[----:B------:R0:W-:Y:S01]  /*21e30*/  STL [R1+0x20], R3 ;  /* 0x0000200301007387 */ /* 0x0001e20000100800 */
[----:B------:R-:W-:-:S02]  /*21e40*/  LOP3.LUT R11, R11, 0x30, R2, 0xf8, !PT ;  /* 0x000000300b0b7812 */ /* 0x000fc400078ef802 */
[----:B------:R-:W-:Y:S02]  /*21e50*/  LOP3.LUT R2, R2, 0x30, RZ, 0xc0, !PT ;  /* 0x0000003002027812 */ /* 0x000fe400078ec0ff */
[----:B------:R-:W-:Y:S02]  /*21e60*/  LOP3.LUT R0, R5, 0x60, R0, 0xf8, !PT ;  /* 0x0000006005007812 */ /* 0x000fe400078ef800 */
[----:B---3--:R-:W-:Y:S02]  /*21e70*/  MOV R4, UR4 ;  /* 0x0000000400047c02 */ /* 0x008fe40008000f00 */
[----:B------:R-:W-:Y:S01]  /*21e80*/  LOP3.LUT R37, R11, 0x70, R37, 0x78, !PT ;  /* 0x000000700b257812 */ /* 0x000fe200078e7825 */
[----:B0-----:R-:W-:Y:S01]  /*21e90*/  IMAD.MOV.U32 R3, RZ, RZ, 0x40 ;  /* 0x00000040ff037424 */ /* 0x001fe200078e00ff */
[----:B------:R-:W-:-:S04]  /*21ea0*/  LEA R22, R4, R22, 0x18 ;  /* 0x0000001604167211 */ /* 0x000fc800078ec0ff */
[C---:B------:R-:W-:Y:S02]  /*21eb0*/  SEL R6, R3.reuse, 0xffffffc0, !P2 ;  /* 0xffffffc003067807 */ /* 0x040fe40005000000 */
[----:B------:R-:W-:-:S03]  /*21ec0*/  SEL R3, R3, 0xffffffc0, !P4 ;  /* 0xffffffc003037807 */ /* 0x000fc60006000000 */
[----:B------:R-:W-:Y:S04]  /*21ed0*/  STL [R1+0x28], R6 ;  /* 0x0000280601007387 */ /* 0x000fe80000100800 */
[----:B------:R0:W-:Y:S04]  /*21ee0*/  STL [R1+0x14], R4 ;  /* 0x0000140401007387 */ /* 0x0001e80000100800 */
[----:B------:R1:W-:Y:S04]  /*21ef0*/  STL [R1+0x4], R3 ;  /* 0x0000040301007387 */ /* 0x0003e80000100800 */
[----:B------:R2:W-:Y:S01]  /*21f00*/  STL [R1+0x48], RZ ;  /* 0x000048ff01007387 */ /* 0x0005e20000100800 */
[----:B0-----:R-:W-:-:S02]  /*21f10*/  LOP3.LUT R4, R2, 0x40, RZ, 0xfc, !PT ;  /* 0x0000004002047812 */ /* 0x001fc400078efcff */
[----:B-1----:R-:W-:Y:S02]  /*21f20*/  LOP3.LUT R3, R2, 0x80, RZ, 0xfc, !PT ;  /* 0x0000008002037812 */ /* 0x002fe400078efcff */
[----:B------:R-:W-:Y:S01]  /*21f30*/  LOP3.LUT R2, R0, 0x80, RZ, 0xfc, !PT ;  /* 0x0000008000027812 */ /* 0x000fe200078efcff */
[----:B------:R-:W-:-:S05]  /*21f40*/  IMAD.IADD R0, R22, 0x1, R8 ;  /* 0x0000000116007824 */ /* 0x000fca00078e0208 */
[----:B------:R2:W-:Y:S02]  /*21f50*/  STL [R1+0x2c], R0 ;  /* 0x00002c0001007387 */ /* 0x0005e40000100800 */
.L_x_755:
[----:B0-----:R-:W0:Y:S02]  /*21f60*/  LDC.64 R24, c[0x0][0xc88] ;  /* 0x00032200ff187b82 */ /* 0x001e240000000a00 */
[----:B0-----:R-:W-:-:S06]  /*21f70*/  IMAD.WIDE R24, R19, 0x4, R24 ;  /* 0x0000000413187825 */ /* 0x001fcc00078e0218 */
[----:B------:R-:W2:Y:S01]  /*21f80*/  LDG.E R24, desc[UR50][R24.64] ;  /* 0x0000003218187981 */ /* 0x000ea2000c1e1900 */
[----:B------:R-:W-:Y:S05]  /*21f90*/  YIELD ;  /* 0x0000000000007946 */ /* 0x000fea0003800000 */
[----:B------:R-:W-:Y:S01]  /*21fa0*/  ULDC.64 UR4, c[0x0][0xa28] ;  /* 0x00028a0000047ab9 */ /* 0x000fe20000000a00 */
[----:B------:R-:W-:Y:S01]  /*21fb0*/  ULDC.64 UR8, c[0x0][0xa18] ;  /* 0x0002860000087ab9 */ /* 0x000fe20000000a00 */
[----:B------:R-:W-:Y:S01]  /*21fc0*/  ISETP.NE.U32.AND P0, PT, RZ, UR4, PT ;  /* 0x00000004ff007c0c */ /* 0x000fe2000bf05070 */
[----:B------:R-:W-:Y:S01]  /*21fd0*/  IMAD.MOV.U32 R9, RZ, RZ, RZ ;  /* 0x000000ffff097224 */ /* 0x000fe200078e00ff */
[----:B------:R-:W-:-:S02]  /*21fe0*/  ULDC.64 UR6, c[0x0][0xa10] ;  /* 0x0002840000067ab9 */ /* 0x000fc40000000a00 */
[----:B------:R-:W-:Y:S02]  /*21ff0*/  ISETP.NE.AND.EX P0, PT, RZ, UR5, PT, P0 ;  /* 0x00000005ff007c0c */ /* 0x000fe4000bf05300 */
[----:B------:R-:W-:-:S04]  /*22000*/  ISETP.NE.U32.AND P2, PT, RZ, UR8, PT ;  /* 0x00000008ff007c0c */ /* 0x000fc8000bf45070 */
[----:B------:R-:W-:Y:S02]  /*22010*/  ISETP.NE.AND.EX P2, PT, RZ, UR9, PT, P2 ;  /* 0x00000009ff007c0c */ /* 0x000fe4000bf45320 */
[----:B------:R-:W-:Y:S02]  /*22020*/  MOV R29, RZ ;  /* 0x000000ff001d7202 */ /* 0x000fe40000000f00 */
[----:B-12---:R-:W-:-:S03]  /*22030*/  SHF.R.S32.HI R0, RZ, 0x1f, R24 ;  /* 0x0000001fff007819 */ /* 0x006fc60000011418 */
[C---:B---3--:R-:W-:Y:S01]  /*22040*/  @P0 LEA R2, P1, R24.reuse, UR4, 0x2 ;  /* 0x0000000418020c11 */ /* 0x048fe2000f8210ff */
[C---:B------:R-:W-:Y:S01]  /*22050*/  IMAD.SHL.U32 R26, R24.reuse, 0x4, RZ ;  /* 0x00000004181a7824 */ /* 0x040fe200078e00ff */
[C-C-:B------:R-:W-:Y:S01]  /*22060*/  SHF.L.U64.HI R27, R24.reuse, 0x2, R0.reuse ;  /* 0x00000002181b7819 */ /* 0x140fe20000010200 */
[----:B------:R0:W-:Y:S01]  /*22070*/  STL [R1+0x40], R0 ;  /* 0x0000400001007387 */ /* 0x0001e20000100800 */
[----:B------:R-:W-:Y:S01]  /*22080*/  @P0 LEA.HI.X R3, R24, UR5, R0, 0x2, P1 ;  /* 0x0000000518030c11 */ /* 0x000fe200088f1400 */
[----:B------:R-:W-:-:S04]  /*22090*/  ULDC.64 UR4, c[0x0][0xa00] ;  /* 0x0002800000047ab9 */ /* 0x000fc80000000a00 */
[----:B------:R1:W2:Y:S01]  /*220a0*/  @P0 LDG.E R9, desc[UR50][R2.64] ;  /* 0x0000003202090981 */ /* 0x0002a2000c1e1900 */
[----:B------:R-:W-:Y:S02]  /*220b0*/  ISETP.NE.U32.AND P0, PT, RZ, UR4, PT ;  /* 0x00000004ff007c0c */ /* 0x000fe4000bf05070 */
[----:B------:R-:W-:Y:S01]  /*220c0*/  ISETP.NE.U32.AND P1, PT, RZ, UR6, PT ;  /* 0x00000006ff007c0c */ /* 0x000fe2000bf25070 */
[----:B0-----:R-:W-:Y:S01]  /*220d0*/  IMAD.MOV.U32 R0, RZ, RZ, RZ ;  /* 0x000000ffff007224 */ /* 0x001fe200078e00ff */
[----:B------:R-:W-:Y:S02]  /*220e0*/  ISETP.NE.AND.EX P0, PT, RZ, UR5, PT, P0 ;  /* 0x00000005ff007c0c */ /* 0x000fe4000bf05300 */
[----:B------:R-:W-:Y:S02]  /*220f0*/  ISETP.NE.AND.EX P1, PT, RZ, UR7, PT, P1 ;  /* 0x00000007ff007c0c */ /* 0x000fe4000bf25310 */
[C---:B------:R-:W-:Y:S02]  /*22100*/  IADD3 R4, P4, R26.reuse, UR6, RZ ;  /* 0x000000061a047c10 */ /* 0x040fe4000ff9e0ff */
[----:B-1----:R-:W-:Y:S01]  /*22110*/  IADD3 R2, P3, R26, UR4, RZ ;  /* 0x000000041a027c10 */ /* 0x002fe2000ff7e0ff */
[----:B------:R-:W-:Y:S01]  /*22120*/  ULDC UR4, c[0x0][0x288] ;  /* 0x0000a20000047ab9 */ /* 0x000fe20000000800 */
[----:B------:R-:W-:-:S02]  /*22130*/  IADD3.X R5, R27, UR7, RZ, P4, !PT ;  /* 0x000000071b057c10 */ /* 0x000fc4000a7fe4ff */
[C---:B------:R-:W-:Y:S02]  /*22140*/  IADD3.X R3, R27.reuse, UR5, RZ, P3, !PT ;  /* 0x000000051b037c10 */ /* 0x040fe40009ffe4ff */
[----:B------:R-:W-:Y:S01]  /*22150*/  @P2 IADD3 R6, P3, R26, UR8, RZ ;  /* 0x000000081a062c10 */ /* 0x000fe2000ff7e0ff */
[----:B------:R-:W-:Y:S01]  /*22160*/  IMAD.U32 R8, RZ, RZ, UR4 ;  /* 0x00000004ff087e24 */ /* 0x000fe2000f8e00ff */
[----:B------:R-:W-:Y:S01]  /*22170*/  ULDC.64 UR4, c[0x0][0x418] ;  /* 0x0001060000047ab9 */ /* 0x000fe20000000a00 */
[----:B------:R-:W5:Y:S01]  /*22180*/  @P0 LDG.E R29, desc[UR50][R2.64] ;  /* 0x00000032021d0981 */ /* 0x000f62000c1e1900 */
[----:B------:R-:W-:-:S03]  /*22190*/  @P2 IADD3.X R7, R27, UR9, RZ, P3, !PT ;  /* 0x000000091b072c10 */ /* 0x000fc60009ffe4ff */
[----:B------:R-:W5:Y:S04]  /*221a0*/  @P1 LDG.E R0, desc[UR50][R4.64] ;  /* 0x0000003204001981 */ /* 0x000f68000c1e1900 */
[----:B------:R0:W3:Y:S01]  /*221b0*/  @P2 LDG.E R8, desc[UR50][R6.64] ;  /* 0x0000003206082981 */ /* 0x0000e2000c1e1900 */
[----:B------:R-:W-:-:S03]  /*221c0*/  UISETP.NE.U32.AND UP0, UPT, UR4, URZ, UPT ;  /* 0x0000003f0400728c */ /* 0x000fc6000bf05070 */
[----:B------:R-:W-:Y:S01]  /*221d0*/  ULDC UR4, c[0x0][0x424] ;  /* 0x0001090000047ab9 */ /* 0x000fe20000000800 */
[----:B------:R-:W-:-:S03]  /*221e0*/  UISETP.NE.AND.EX UP0, UPT, UR5, URZ, UPT, UP0 ;  /* 0x0000003f0500728c */ /* 0x000fc6000bf05300 */
[----:B------:R-:W-:Y:S01]  /*221f0*/  ULDC UR5, c[0x0][0x2f0] ;  /* 0x0000bc0000057ab9 */ /* 0x000fe20000000800 */
[----:B------:R-:W-:-:S04]  /*22200*/  USEL UR4, UR4, 0x1, UP0 ;  /* 0x0000000104047887 */ /* 0x000fc80008000000 */
[----:B------:R-:W-:-:S03]  /*22210*/  UIMAD UR4, UR4, UR5, URZ ;  /* 0x00000005040472a4 */ /* 0x000fc6000f8e023f */
[----:B------:R-:W-:Y:S02]  /*22220*/  ULDC UR5, c[0x0][0x348] ;  /* 0x0000d20000057ab9 */ /* 0x000fe40000000800 */
[----:B0-----:R-:W-:Y:S01]  /*22230*/  IMAD.U32 R6, RZ, RZ, UR5 ;  /* 0x00000005ff067e24 */ /* 0x001fe2000f8e00ff */
[----:B------:R-:W-:Y:S01]  /*22240*/  MOV R7, UR4 ;  /* 0x0000000400077c02 */ /* 0x000fe20008000f00 */
[----:B--2---:R0:W-:Y:S04]  /*22250*/  STL [R1+0xc], R9 ;  /* 0x00000c0901007387 */ /* 0x0041e80000100800 */
[----:B---3--:R0:W-:Y:S01]  /*22260*/  STL [R1+0x44], R8 ;  /* 0x0000440801007387 */ /* 0x0081e20000100800 */
[----:B------:R-:W-:Y:S05]  /*22270*/  @P2 BRA `(.L_x_640) ;  /* 0x0000000000142947 */ /* 0x000fea0003800000 */
[----:B------:R-:W-:Y:S05]  /*22280*/  @!P0 BRA `(.L_x_640) ;  /* 0x0000000000108947 */ /* 0x000fea0003800000 */
[----:B0-----:R-:W2:Y:S04]  /*22290*/  LDG.E R8, desc[UR50][R2.64] ;  /* 0x0000003202087981 */ /* 0x001ea8000c1e1900 */
[----:B------:R-:W2:Y:S02]  /*222a0*/  LDG.E R2, desc[UR50][R2.64+0x4] ;  /* 0x0000043202027981 */ /* 0x000ea4000c1e1900 */
[----:B--2---:R-:W-:-:S05]  /*222b0*/  IMAD.IADD R2, R2, 0x1, -R8 ;  /* 0x0000000102027824 */ /* 0x004fca00078e0a08 */
[----:B------:R1:W-:Y:S02]  /*222c0*/  STL [R1+0x44], R2 ;  /* 0x0000440201007387 */ /* 0x0003e40000100800 */
.L_x_640:
[----:B------:R-:W-:Y:S01]  /*222d0*/  ULDC.64 UR4, c[0x0][0xa20] ;  /* 0x0002880000047ab9 */ /* 0x000fe20000000a00 */
[----:B------:R-:W-:Y:S01]  /*222e0*/  IMAD.MOV.U32 R33, RZ, RZ, R24 ;  /* 0x000000ffff217224 */ /* 0x000fe200078e0018 */
[----:B------:R-:W-:-:S04]  /*222f0*/  ISETP.NE.U32.AND P0, PT, RZ, UR4, PT ;  /* 0x00000004ff007c0c */ /* 0x000fc8000bf05070 */
[----:B------:R-:W-:-:S13]  /*22300*/  ISETP.NE.AND.EX P0, PT, RZ, UR5, PT, P0 ;  /* 0x00000005ff007c0c */ /* 0x000fda000bf05300 */
[----:B------:R-:W-:Y:S05]  /*22310*/  @!P0 BRA `(.L_x_641) ;  /* 0x0000000000108947 */ /* 0x000fea0003800000 */
[----:B-1----:R-:W-:-:S04]  /*22320*/  IADD3 R2, P0, R26, UR4, RZ ;  /* 0x000000041a027c10 */ /* 0x002fc8000ff1e0ff */
[----:B------:R-:W-:-:S05]  /*22330*/  IADD3.X R3, R27, UR5, RZ, P0, !PT ;  /* 0x000000051b037c10 */ /* 0x000fca00087fe4ff */
[----:B------:R2:W5:Y:S01]  /*22340*/  LDG.E R7, desc[UR50][R2.64] ;  /* 0x0000003202077981 */ /* 0x000562000c1e1900 */
[----:B------:R-:W-:Y:S05]  /*22350*/  BRA `(.L_x_642) ;  /* 0x0000000000247947 */ /* 0x000fea0003800000 */
.L_x_641:
[----:B------:R-:W-:Y:S02]  /*22360*/  ULDC.64 UR4, c[0x0][0xa08] ;  /* 0x0002820000047ab9 */ /* 0x000fe40000000a00 */
[----:B------:R-:W-:-:S04]  /*22370*/  ISETP.NE.U32.AND P0, PT, RZ, UR4, PT ;  /* 0x00000004ff007c0c */ /* 0x000fc8000bf05070 */
[----:B------:R-:W-:-:S13]  /*22380*/  ISETP.NE.AND.EX P0, PT, RZ, UR5, PT, P0 ;  /* 0x00000005ff007c0c */ /* 0x000fda000bf05300 */
[----:B------:R-:W-:Y:S05]  /*22390*/  @!P0 BRA `(.L_x_642) ;  /* 0x0000000000148947 */ /* 0x000fea0003800000 */
[----:B-1----:R-:W1:Y:S02]  /*223a0*/  LDC.64 R2, c[0x0][0xa08] ;  /* 0x00028200ff027b82 */ /* 0x002e640000000a00 */
[----:B-1----:R-:W-:-:S05]  /*223b0*/  IMAD.WIDE R2, R33, 0x4, R2 ;  /* 0x0000000421027825 */ /* 0x002fca00078e0202 */
[----:B------:R-:W2:Y:S04]  /*223c0*/  LDG.E R7, desc[UR50][R2.64] ;  /* 0x0000003202077981 */ /* 0x000ea8000c1e1900 */
[----:B------:R-:W2:Y:S02]  /*223d0*/  LDG.E R2, desc[UR50][R2.64+0x4] ;  /* 0x0000043202027981 */ /* 0x000ea4000c1e1900 */
[----:B--2---:R-:W-:-:S07]  /*223e0*/  IMAD.IADD R7, R2, 0x1, -R7 ;  /* 0x0000000102077824 */ /* 0x004fce00078e0a07 */
.L_x_642:
[----:B-12---:R-:W2:Y:S04]  /*223f0*/  @P1 LDG.E R2, desc[UR50][R4.64] ;  /* 0x0000003204021981 */ /* 0x006ea8000c1e1900 */
[----:B------:R-:W2:Y:S01]  /*22400*/  @P1 LDG.E R4, desc[UR50][R4.64+0x4] ;  /* 0x0000043204041981 */ /* 0x000ea2000c1e1900 */
[----:B-----5:R-:W-:Y:S01]  /*22410*/  IMAD.IADD R7, R7, 0x1, -R9 ;  /* 0x0000000107077824 */ /* 0x020fe200078e0a09 */
[----:B------:R-:W-:Y:S01]  /*22420*/  BSSY B0, `(.L_x_643) ;  /* 0x0000118000007945 */ /* 0x000fe20003800000 */
[----:B--2---:R-:W-:-:S05]  /*22430*/  @P1 IADD3 R6, -R2, R4, RZ ;  /* 0x0000000402061210 */ /* 0x004fca0007ffe1ff */
[----:B------:R-:W-:-:S04]  /*22440*/  IMAD.IADD R25, R7, 0x1, R6 ;  /* 0x0000000107197824 */ /* 0x000fc800078e0206 */
[----:B------:R-:W-:-:S04]  /*22450*/  VIADD R32, R25, 0x9f ;  /* 0x0000009f19207836 */ /* 0x000fc80000000000 */
[----:B------:R-:W-:-:S05]  /*22460*/  IMAD.HI R32, R32, 0x66666667, RZ ;  /* 0x6666666720207827 */ /* 0x000fca00078e02ff */
[----:B------:R-:W-:-:S04]  /*22470*/  SHF.R.U32.HI R2, RZ, 0x1f, R32 ;  /* 0x0000001fff027819 */ /* 0x000fc80000011620 */
[----:B------:R-:W-:-:S05]  /*22480*/  LEA.HI.SX32 R32, R32, R2, 0x1a ;  /* 0x0000000220207211 */ /* 0x000fca00078fd2ff */
[----:B------:R-:W-:Y:S01]  /*22490*/  IMAD R2, R32, 0xa0, -R7 ;  /* 0x000000a020027824 */ /* 0x000fe200078e0a07 */
[----:B------:R-:W-:-:S04]  /*224a0*/  IADD3 R7, -R7, RZ, RZ ;  /* 0x000000ff07077210 */ /* 0x000fc80007ffe1ff */
[----:B------:R-:W-:Y:S02]  /*224b0*/  VIMNMX R2, R2, R6, PT ;  /* 0x0000000602027248 */ /* 0x000fe40003fe0100 */
[----:B------:R-:W-:-:S04]  /*224c0*/  VIMNMX R7, RZ, R7, !PT ;  /* 0x00000007ff077248 */ /* 0x000fc80007fe0100 */
        /* <DEDUP_REMOVED lines=10> */
[----:B------:R-:W-:Y:S05]  /*22570*/  @!P2 BRA `(.L_x_644) ;  /* 0x000000100008a947 */ /* 0x000fea0003800000 */
[----:B------:R-:W-:Y:S01]  /*22580*/  UMOV UR4, 0xffffffff ;  /* 0xffffffff00047882 */ /* 0x000fe20000000000 */
[----:B------:R-:W-:Y:S02]  /*22590*/  SEL R2, R33, RZ, !P1 ;  /* 0x000000ff21027207 */ /* 0x000fe40004800000 */
[----:B------:R-:W-:Y:S05]  /*225a0*/  BRA.DIV UR4, `(.L_x_645) ;  /* 0x0000008a04587947 */ /* 0x000fea000b800000 */
[----:B------:R-:W1:Y:S02]  /*225b0*/  S2R R5, SR_TID.X ;  /* 0x0000000000057919 */ /* 0x000e640000002100 */
[----:B-1----:R-:W-:-:S04]  /*225c0*/  SHF.R.U32.HI R5, RZ, 0x5, R5 ;  /* 0x00000005ff057819 */ /* 0x002fc80000011605 */
[----:B------:R-:W-:-:S05]  /*225d0*/  LOP3.LUT R5, R5, 0x3, RZ, 0xc0, !PT ;  /* 0x0000000305057812 */ /* 0x000fca00078ec0ff */
[----:B------:R1:W2:Y:S02]  /*225e0*/  SHFL.IDX PT, R14, R5, RZ, 0x1f ;  /* 0x00001fff050e7589 */ /* 0x0002a400000e0000 */
.L_x_866:
[----:B--2---:R-:W-:Y:S02]  /*225f0*/  ISETP.NE.AND P0, PT, R14, RZ, PT ;  /* 0x000000ff0e00720c */ /* 0x004fe40003f05270 */
[----:B------:R-:W-:-:S11]  /*22600*/  PLOP3.LUT P6, PT, PT, PT, PT, 0x8, 0x0 ;  /* 0x000000000000781c */ /* 0x000fd60003fce170 */
[----:B------:R-:W-:Y:S05]  /*22610*/  @P0 BRA `(.L_x_646) ;  /* 0x00000000000c0947 */ /* 0x000fea0003800000 */
[----:B------:R-:W-:-:S03]  /*22620*/  UMOV UR4, 0xffffffff ;  /* 0xffffffff00047882 */ /* 0x000fc60000000000 */
[----:B------:R-:W-:Y:S05]  /*22630*/  BRA.DIV UR4, `(.L_x_647) ;  /* 0x0000008a04687947 */ /* 0x000fea000b800000 */
[----:B------:R-:W-:-:S13]  /*22640*/  ELECT P6, URZ, PT ;  /* 0x00000000003f782f */ /* 0x000fda00038c0000 */
.L_x_646:
[----:B-1----:R-:W2:Y:S01]  /*22650*/  LDL R5, [R1+0x48] ;  /* 0x0000480001057983 */ /* 0x002ea20000100800 */
[----:B------:R-:W-:Y:S01]  /*22660*/  BSSY B1, `(.L_x_648) ;  /* 0x0000008000017945 */ /* 0x000fe20003800000 */
[----:B--2---:R-:W-:-:S05]  /*22670*/  VIADD R5, R5, 0x1 ;  /* 0x0000000105057836 */ /* 0x004fca0000000000 */
[----:B------:R-:W-:-:S04]  /*22680*/  LEA.HI R6, R5, R5, RZ, 0x1 ;  /* 0x0000000505067211 */ /* 0x000fc800078f08ff */
[----:B------:R-:W-:-:S04]  /*22690*/  LOP3.LUT R6, R6, 0xfffffffe, RZ, 0xc0, !PT ;  /* 0xfffffffe06067812 */ /* 0x000fc800078ec0ff */
[----:B------:R-:W-:-:S04]  /*226a0*/  IADD3 R5, R5, -R6, RZ ;  /* 0x8000000605057210 */ /* 0x000fc80007ffe0ff */
[----:B------:R-:W-:-:S04]  /*226b0*/  SHF.L.U32 R5, R5, 0x1f, RZ ;  /* 0x0000001f05057819 */ /* 0x000fc800000006ff */
[----:B------:R-:W1:Y:S02]  /*226c0*/  SYNCS.PHASECHK.TRANS64.TRYWAIT P0, [R22+URZ+0x29820], R5 ;  /* 0x02982005160075a7 */ /* 0x000e64000800017f */
[----:B-1----:R-:W-:Y:S05]  /*226d0*/  @!P0 BRA `(.L_x_649) ;  /* 0x0000008800608947 */ /* 0x002fea0003800000 */
.L_x_869:
[----:B------:R-:W-:Y:S05]  /*226e0*/  BSYNC B1 ;  /* 0x0000000000017941 */ /* 0x000fea0003800000 */
.L_x_648:
[----:B------:R-:W-:Y:S04]  /*226f0*/  BSSY B1, `(.L_x_650) ;  /* 0x000006c000017945 */ /* 0x000fe80003800000 */
[----:B------:R-:W-:Y:S05]  /*22700*/  @!P6 BRA `(.L_x_651) ;  /* 0x0000000400a8e947 */ /* 0x000fea0003800000 */
[----:B0-----:R-:W-:Y:S01]  /*22710*/  IMAD R9, R28, 0x8, R22 ;  /* 0x000000081c097824 */ /* 0x001fe200078e0216 */
[----:B------:R-:W-:Y:S01]  /*22720*/  SHF.L.U32 R8, R35, 0x1f, RZ ;  /* 0x0000001f23087819 */ /* 0x000fe200000006ff */
[----:B------:R-:W0:Y:S01]  /*22730*/  S2R R6, SR_TID.X ;  /* 0x0000000000067919 */ /* 0x000e220000002100 */
[----:B------:R-:W-:Y:S02]  /*22740*/  BSSY B2, `(.L_x_652) ;  /* 0x0000005000027945 */ /* 0x000fe40003800000 */
[----:B------:R-:W2:Y:S01]  /*22750*/  SYNCS.PHASECHK.TRANS64.TRYWAIT P0, [R9+URZ+0x298a0], R8 ;  /* 0x0298a008090075a7 */ /* 0x000ea2000800017f */
[----:B0-----:R-:W-:-:S04]  /*22760*/  LOP3.LUT R6, R6, 0x7f, RZ, 0xc0, !PT ;  /* 0x0000007f06067812 */ /* 0x001fc800078ec0ff */
[----:B------:R-:W-:Y:S01]  /*22770*/  ISETP.NE.AND P1, PT, R6, RZ, PT ;  /* 0x000000ff0600720c */ /* 0x000fe20003f25270 */
[----:B--2---:R-:W-:-:S12]  /*22780*/  @!P0 BRA `(.L_x_653) ;  /* 0x0000008800488947 */ /* 0x004fd80003800000 */
.L_x_870:
[----:B------:R-:W-:Y:S05]  /*22790*/  BSYNC B2 ;  /* 0x0000000000027941 */ /* 0x000fea0003800000 */
.L_x_652:
[----:B------:R-:W-:Y:S04]  /*227a0*/  BSSY B2, `(.L_x_654) ;  /* 0x0000009000027945 */ /* 0x000fe80003800000 */
[----:B------:R-:W-:Y:S05]  /*227b0*/  @P1 BRA `(.L_x_655) ;  /* 0x00000000001c1947 */ /* 0x000fea0003800000 */
[----:B-1----:R-:W1:Y:S02]  /*227c0*/  S2R R5, SR_TID.X ;  /* 0x0000000000057919 */ /* 0x002e640000002100 */
[----:B-1----:R-:W-:Y:S01]  /*227d0*/  LOP3.LUT R6, R5, 0x1f, RZ, 0xc0, !PT ;  /* 0x0000001f05067812 */ /* 0x002fe200078ec0ff */
[----:B------:R-:W-:-:S03]  /*227e0*/  IMAD.MOV.U32 R5, RZ, RZ, 0x7800 ;  /* 0x00007800ff057424 */ /* 0x000fc600078e00ff */
[----:B------:R-:W-:Y:S01]  /*227f0*/  ISETP.NE.AND P0, PT, R6, RZ, PT ;  /* 0x000000ff0600720c */ /* 0x000fe20003f05270 */
[----:B------:R2:W-:-:S12]  /*22800*/  SYNCS.ARRIVE.TRANS64 RZ, [R9+URZ+0x29890], R5 ;  /* 0x0298900509ff79a7 */ /* 0x0005d8000800003f */
[----:B--2---:R-:W-:Y:S05]  /*22810*/  @!P0 BRA `(.L_x_655) ;  /* 0x0000000000048947 */ /* 0x004fea0003800000 */
[----:B------:R-:W-:Y:S01]  /*22820*/  BPT.TRAP 0x1 ;  /* 0x000000040000795c */ /* 0x000fe20000300000 */
.L_x_655:
[----:B------:R-:W-:Y:S05]  /*22830*/  BSYNC B2 ;  /* 0x0000000000027941 */ /* 0x000fea0003800000 */
.L_x_654:
[----:B------:R-:W-:Y:S01]  /*22840*/  IMAD.MOV.U32 R11, RZ, RZ, RZ ;  /* 0x000000ffff0b7224 */ /* 0x000fe200078e00ff */
[----:B------:R-:W-:Y:S01]  /*22850*/  UIADD3 UR4, UP0, UR40, 0x570, URZ ;  /* 0x0000057028047890 */ /* 0x000fe2000ff1e03f */
[----:B------:R-:W-:Y:S01]  /*22860*/  IMAD R6, R3, 0xa0, R0 ;  /* 0x000000a003067824 */ /* 0x000fe200078e0200 */
[----:B------:R-:W-:Y:S01]  /*22870*/  PLOP3.LUT P0, PT, PT, PT, PT, 0x80, 0x0 ;  /* 0x000000000000781c */ /* 0x000fe20003f0f070 */
[----:B------:R-:W-:Y:S01]  /*22880*/  IMAD R7, R28, 0x7800, R22 ;  /* 0x000078001c077824 */ /* 0x000fe200078e0216 */
[----:B------:R-:W-:Y:S01]  /*22890*/  R2UR UR10, R11 ;  /* 0x000000000b0a72ca */ /* 0x000fe200000e0000 */
[----:B-1----:R-:W-:Y:S01]  /*228a0*/  VIADD R5, R9, 0x29890 ;  /* 0x0002989009057836 */ /* 0x002fe20000000000 */
[----:B------:R-:W-:Y:S01]  /*228b0*/  IADD3 R6, R6, -0xa0, RZ ;  /* 0xffffff6006067810 */ /* 0x000fe20007ffe0ff */
[----:B------:R-:W-:Y:S01]  /*228c0*/  VIADD R10, R7, 0x1a400 ;  /* 0x0001a400070a7836 */ /* 0x000fe20000000000 */
[----:B------:R-:W-:Y:S01]  /*228d0*/  UIADD3.X UR5, URZ, UR41, URZ, UP0, !UPT ;  /* 0x000000293f057290 */ /* 0x000fe200087fe43f */
[----:B------:R-:W-:Y:S01]  /*228e0*/  UMOV UR6, 0x0 ;  /* 0x0000000000067882 */ /* 0x000fe20000000000 */
[----:B------:R-:W-:-:S10]  /*228f0*/  UMOV UR7, 0x12f00000 ;  /* 0x12f0000000077882 */ /* 0x000fd40000000000 */
.L_x_656:
[----:B------:R-:W-:-:S13]  /*22900*/  @P0 ELECT P2, URZ, PT ;  /* 0x00000000003f082f */ /* 0x000fda0003840000 */
[----:B------:R-:W-:Y:S02]  /*22910*/  @P2 R2UR UR13, R2 ;  /* 0x00000000020d22ca */ /* 0x000fe400000e0000 */
[----:B------:R-:W-:Y:S02]  /*22920*/  @P2 R2UR UR12, R18 ;  /* 0x00000000120c22ca */ /* 0x000fe400000e0000 */
[----:B------:R-:W-:Y:S02]  /*22930*/  @P2 R2UR UR11, R6 ;  /* 0x00000000060b22ca */ /* 0x000fe400000e0000 */
[----:B------:R-:W-:Y:S02]  /*22940*/  @P2 R2UR UR9, R5 ;  /* 0x00000000050922ca */ /* 0x000fe400000e0000 */
[----:B------:R-:W-:Y:S02]  /*22950*/  @P2 R2UR UR8, R10 ;  /* 0x000000000a0822ca */ /* 0x000fe400000e0000 */
[----:B------:R-:W-:-:S02]  /*22960*/  @P2 PLOP3.LUT P0, PT, P2, PT, PT, 0x8, 0x0 ;  /* 0x000000000000281c */ /* 0x000fc4000170e170 */
[----:B------:R-:W-:-:S09]  /*22970*/  PLOP3.LUT P2, PT, PT, PT, PT, 0x8, 0x0 ;  /* 0x000000000000781c */ /* 0x000fd20003f4e170 */
[----:B------:R1:W-:Y:S02]  /*22980*/  UTMALDG.4D [UR8], [UR4], desc[UR6] ;  /* 0x00000608040075b4 */ /* 0x0003e40008019000 */
[----:B-1----:R-:W-:Y:S05]  /*22990*/  @P0 BRA.U.ANY `(.L_x_656) ;  /* 0xfffffffd00d80947 */ /* 0x002fea000393ffff */
[----:B------:R-:W-:Y:S01]  /*229a0*/  PLOP3.LUT P0, PT, PT, PT, PT, 0x80, 0x0 ;  /* 0x000000000000781c */ /* 0x000fe20003f0f070 */
[----:B------:R-:W-:Y:S01]  /*229b0*/  VIADD R10, R7, 0x1cc00 ;  /* 0x0001cc00070a7836 */ /* 0x000fe20000000000 */
[----:B------:R-:W-:Y:S01]  /*229c0*/  UMOV UR6, 0x0 ;  /* 0x0000000000067882 */ /* 0x000fe20000000000 */
[----:B------:R-:W-:Y:S01]  /*229d0*/  UMOV UR7, 0x12f00000 ;  /* 0x12f0000000077882 */ /* 0x000fe20000000000 */
[----:B------:R-:W-:-:S09]  /*229e0*/  UMOV UR10, 0x40 ;  /* 0x00000040000a7882 */ /* 0x000fd20000000000 */
.L_x_657:
        /* <DEDUP_REMOVED lines=11> */
[----:B------:R-:W-:Y:S01]  /*22aa0*/  UMOV UR6, 0x0 ;  /* 0x0000000000067882 */ /* 0x000fe20000000000 */
[----:B------:R-:W-:Y:S01]  /*22ab0*/  IADD3 R7, R7, 0x1f400, RZ ;  /* 0x0001f40007077810 */ /* 0x000fe20007ffe0ff */
[----:B------:R-:W-:Y:S01]  /*22ac0*/  UMOV UR7, 0x12f00000 ;  /* 0x12f0000000077882 */ /* 0x000fe20000000000 */
[----:B------:R-:W-:-:S09]  /*22ad0*/  UMOV UR10, 0x80 ;  /* 0x00000080000a7882 */ /* 0x000fd20000000000 */
.L_x_658:
        /* <DEDUP_REMOVED lines=10> */
[----:B------:R-:W1:Y:S01]  /*22b80*/  SYNCS.PHASECHK.TRANS64.TRYWAIT P0, [R9+URZ+0x298c0], R8 ;  /* 0x0298c008090075a7 */ /* 0x000e62000800017f */
[----:B------:R-:W-:Y:S04]  /*22b90*/  BSSY B2, `(.L_x_659) ;  /* 0x0000002000027945 */ /* 0x000fe80003800000 */
[----:B-1----:R-:W-:Y:S05]  /*22ba0*/  @!P0 BRA `(.L_x_660) ;  /* 0x0000008400548947 */ /* 0x002fea0003800000 */
.L_x_871:
[----:B------:R-:W-:Y:S05]  /*22bb0*/  BSYNC B2 ;  /* 0x0000000000027941 */ /* 0x000fea0003800000 */
.L_x_659:
[----:B------:R-:W-:Y:S01]  /*22bc0*/  BSSY B2, `(.L_x_661) ;  /* 0x000000b000027945 */ /* 0x000fe20003800000 */
[----:B------:R-:W-:Y:S02]  /*22bd0*/  IMAD.MOV.U32 R12, RZ, RZ, 0x0 ;  /* 0x00000000ff0c7424 */ /* 0x000fe400078e00ff */
[----:B------:R-:W-:Y:S01]  /*22be0*/  IMAD.MOV.U32 R13, RZ, RZ, 0x12f00000 ;  /* 0x12f00000ff0d7424 */ /* 0x000fe200078e00ff */
[----:B------:R-:W-:Y:S06]  /*22bf0*/  @P1 BRA `(.L_x_662) ;  /* 0x00000000001c1947 */ /* 0x000fec0003800000 */
[----:B------:R-:W2:Y:S02]  /*22c00*/  S2R R5, SR_TID.X ;  /* 0x0000000000057919 */ /* 0x000ea40000002100 */
[----:B--2---:R-:W-:Y:S01]  /*22c10*/  LOP3.LUT R7, R5, 0x1f, RZ, 0xc0, !PT ;  /* 0x0000001f05077812 */ /* 0x004fe200078ec0ff */
[----:B------:R-:W-:-:S03]  /*22c20*/  IMAD.MOV.U32 R5, RZ, RZ, 0x5000 ;  /* 0x00005000ff057424 */ /* 0x000fc600078e00ff */
[----:B------:R-:W-:Y:S01]  /*22c30*/  ISETP.NE.AND P0, PT, R7, RZ, PT ;  /* 0x000000ff0700720c */ /* 0x000fe20003f05270 */
[----:B------:R2:W-:-:S12]  /*22c40*/  SYNCS.ARRIVE.TRANS64 RZ, [R9+URZ+0x298b0], R5 ;  /* 0x0298b00509ff79a7 */ /* 0x0005d8000800003f */
[----:B--2---:R-:W-:Y:S05]  /*22c50*/  @!P0 BRA `(.L_x_662) ;  /* 0x0000000000048947 */ /* 0x004fea0003800000 */
[----:B------:R-:W-:Y:S01]  /*22c60*/  BPT.TRAP 0x1 ;  /* 0x000000040000795c */ /* 0x000fe20000300000 */
.L_x_662:
[----:B------:R-:W-:Y:S05]  /*22c70*/  BSYNC B2 ;  /* 0x0000000000027941 */ /* 0x000fea0003800000 */
.L_x_661:
[----:B------:R-:W-:Y:S01]  /*22c80*/  R2UR UR10, R11 ;  /* 0x000000000b0a72ca */ /* 0x000fe200000e0000 */
[----:B------:R-:W-:Y:S01]  /*22c90*/  IMAD R5, R28, 0x5000, R22 ;  /* 0x000050001c057824 */ /* 0x000fe200078e0216 */
[----:B------:R-:W-:Y:S01]  /*22ca0*/  R2UR UR6, R12 ;  /* 0x000000000c0672ca */ /* 0x000fe200000e0000 */
[----:B------:R-:W-:Y:S01]  /*22cb0*/  UIADD3 UR4, UP0, UR40, 0x670, URZ ;  /* 0x0000067028047890 */ /* 0x000fe2000ff1e03f */
[----:B------:R-:W-:Y:S01]  /*22cc0*/  R2UR UR7, R13 ;  /* 0x000000000d0772ca */ /* 0x000fe200000e0000 */
[----:B------:R-:W-:Y:S01]  /*22cd0*/  VIADD R5, R5, 0xa400 ;  /* 0x0000a40005057836 */ /* 0x000fe20000000000 */
[----:B------:R-:W-:Y:S01]  /*22ce0*/  PLOP3.LUT P0, PT, PT, PT, PT, 0x80, 0x0 ;  /* 0x000000000000781c */ /* 0x000fe20003f0f070 */
[----:B------:R-:W-:Y:S01]  /*22cf0*/  UIADD3.X UR5, URZ, UR41, URZ, UP0, !UPT ;  /* 0x000000293f057290 */ /* 0x000fe200087fe43f */
[----:B01----:R-:W-:-:S11]  /*22d00*/  IADD3 R9, R9, 0x298b0, RZ ;  /* 0x000298b009097810 */ /* 0x003fd60007ffe0ff */
.L_x_663:
        /* <DEDUP_REMOVED lines=9> */
[----:B--2---:R-:W-:Y:S05]  /*22da0*/  @P0 BRA.U.ANY `(.L_x_663) ;  /* 0xfffffffd00d80947 */ /* 0x004fea000393ffff */
.L_x_651:
[----:B------:R-:W-:Y:S05]  /*22db0*/  BSYNC B1 ;  /* 0x0000000000017941 */ /* 0x000fea0003800000 */
.L_x_650:
[----:B0-----:R-:W-:Y:S01]  /*22dc0*/  VIADD R9, R3, 0xfffffffe ;  /* 0xfffffffe03097836 */ /* 0x001fe20000000000 */
[----:B------:R-:W-:Y:S01]  /*22dd0*/  PLOP3.LUT P0, PT, PT, PT, PT, 0x8, 0x0 ;  /* 0x000000000000781c */ /* 0x000fe20003f0e170 */
[----:B------:R-:W-:-:S03]  /*22de0*/  VIADD R28, R28, 0x1 ;  /* 0x000000011c1c7836 */ /* 0x000fc60000000000 */
[----:B------:R-:W-:Y:S02]  /*22df0*/  ISETP.GE.AND P2, PT, R9, R4, PT ;  /* 0x000000040900720c */ /* 0x000fe40003f46270 */
[----:B------:R-:W-:-:S04]  /*22e00*/  ISETP.NE.AND P1, PT, R28, 0x2, PT ;  /* 0x000000021c00780c */ /* 0x000fc80003f25270 */
[----:B------:R-:W-:Y:S02]  /*22e10*/  SEL R3, RZ, 0x1, P1 ;  /* 0x00000001ff037807 */ /* 0x000fe40000800000 */
[----:B------:R-:W-:Y:S02]  /*22e20*/  SEL R28, R28, RZ, P1 ;  /* 0x000000ff1c1c7207 */ /* 0x000fe40000800000 */
[----:B------:R-:W-:-:S03]  /*22e30*/  LOP3.LUT R35, R35, R3, RZ, 0x3c, !PT ;  /* 0x0000000323237212 */ /* 0x000fc600078e3cff */
[----:B------:R-:W-:Y:S05]  /*22e40*/  @!P2 BRA `(.L_x_644) ;  /* 0x0000000400d4a947 */ /* 0x000fea0003800000 */
.L_x_678:
[----:B------:R-:W-:Y:S05]  /*22e50*/  YIELD ;  /* 0x0000000000007946 */ /* 0x000fea0003800000 */
[----:B------:R-:W-:Y:S04]  /*22e60*/  BSSY B1, `(.L_x_664) ;  /* 0x000006b000017945 */ /* 0x000fe80003800000 */
[----:B------:R-:W-:Y:S05]  /*22e70*/  @!P6 BRA `(.L_x_665) ;  /* 0x0000000400a4e947 */ /* 0x000fea0003800000 */
[----:B------:R-:W-:Y:S01]  /*22e80*/  LEA R8, R28, R22, 0x3 ;  /* 0x000000161c087211 */ /* 0x000fe200078e18ff */
[----:B------:R-:W0:Y:S01]  /*22e90*/  S2R R3, SR_TID.X ;  /* 0x0000000000037919 */ /* 0x000e220000002100 */
[----:B------:R-:W-:Y:S01]  /*22ea0*/  SHF.L.U32 R7, R35, 0x1f, RZ ;  /* 0x0000001f23077819 */ /* 0x000fe200000006ff */
[----:B------:R-:W-:Y:S03]  /*22eb0*/  BSSY B2, `(.L_x_666) ;  /* 0x0000005000027945 */ /* 0x000fe60003800000 */
[----:B------:R-:W2:Y:S01]  /*22ec0*/  SYNCS.PHASECHK.TRANS64.TRYWAIT P1, [R8+URZ+0x298a0], R7 ;  /* 0x0298a007080075a7 */ /* 0x000ea2000802017f */
[----:B0-----:R-:W-:-:S04]  /*22ed0*/  LOP3.LUT R3, R3, 0x7f, RZ, 0xc0, !PT ;  /* 0x0000007f03037812 */ /* 0x001fc800078ec0ff */
[----:B------:R-:W-:Y:S01]  /*22ee0*/  ISETP.NE.AND P2, PT, R3, RZ, PT ;  /* 0x000000ff0300720c */ /* 0x000fe20003f45270 */
[----:B--2---:R-:W-:-:S12]  /*22ef0*/  @!P1 BRA `(.L_x_667) ;  /* 0x0000008000949947 */ /* 0x004fd80003800000 */
.L_x_872:
[----:B------:R-:W-:Y:S05]  /*22f00*/  BSYNC B2 ;  /* 0x0000000000027941 */ /* 0x000fea0003800000 */
.L_x_666:
[----:B------:R-:W-:Y:S04]  /*22f10*/  BSSY B2, `(.L_x_668) ;  /* 0x0000009000027945 */ /* 0x000fe80003800000 */
[----:B------:R-:W-:Y:S05]  /*22f20*/  @P2 BRA `(.L_x_669) ;  /* 0x00000000001c2947 */ /* 0x000fea0003800000 */
[----:B------:R-:W1:Y:S02]  /*22f30*/  S2R R3, SR_TID.X ;  /* 0x0000000000037919 */ /* 0x000e640000002100 */
[----:B-1----:R-:W-:Y:S01]  /*22f40*/  LOP3.LUT R5, R3, 0x1f, RZ, 0xc0, !PT ;  /* 0x0000001f03057812 */ /* 0x002fe200078ec0ff */
[----:B------:R-:W-:-:S03]  /*22f50*/  IMAD.MOV.U32 R3, RZ, RZ, 0x7800 ;  /* 0x00007800ff037424 */ /* 0x000fc600078e00ff */
[----:B------:R-:W-:Y:S01]  /*22f60*/  ISETP.NE.AND P1, PT, R5, RZ, PT ;  /* 0x000000ff0500720c */ /* 0x000fe20003f25270 */
[----:B------:R2:W-:-:S12]  /*22f70*/  SYNCS.ARRIVE.TRANS64 RZ, [R8+URZ+0x29890], R3 ;  /* 0x0298900308ff79a7 */ /* 0x0005d8000800003f */
[----:B--2---:R-:W-:Y:S05]  /*22f80*/  @!P1 BRA `(.L_x_669) ;  /* 0x0000000000049947 */ /* 0x004fea0003800000 */
[----:B------:R-:W-:Y:S01]  /*22f90*/  BPT.TRAP 0x1 ;  /* 0x000000040000795c */ /* 0x000fe20000300000 */
.L_x_669:
[----:B------:R-:W-:Y:S05]  /*22fa0*/  BSYNC B2 ;  /* 0x0000000000027941 */ /* 0x000fea0003800000 */
.L_x_668:
[----:B------:R-:W-:Y:S01]  /*22fb0*/  IMAD.MOV.U32 R11, RZ, RZ, RZ ;  /* 0x000000ffff0b7224 */ /* 0x000fe200078e00ff */
[----:B------:R-:W-:Y:S01]  /*22fc0*/  UIADD3 UR4, UP0, UR40, 0x570, URZ ;  /* 0x0000057028047890 */ /* 0x000fe2000ff1e03f */
[----:B------:R-:W-:Y:S01]  /*22fd0*/  IMAD R6, R28, 0x7800, R22 ;  /* 0x000078001c067824 */ /* 0x000fe200078e0216 */
[----:B------:R-:W-:Y:S01]  /*22fe0*/  PLOP3.LUT P1, PT, PT, PT, PT, 0x80, 0x0 ;  /* 0x000000000000781c */ /* 0x000fe20003f2f070 */
[----:B-1----:R-:W-:Y:S01]  /*22ff0*/  IMAD R5, R9, 0xa0, R0 ;  /* 0x000000a009057824 */ /* 0x002fe200078e0200 */
[----:B------:R-:W-:Y:S01]  /*23000*/  R2UR UR10, R11 ;  /* 0x000000000b0a72ca */ /* 0x000fe200000e0000 */
[----:B------:R-:W-:Y:S01]  /*23010*/  VIADD R3, R8, 0x29890 ;  /* 0x0002989008037836 */ /* 0x000fe20000000000 */
[----:B------:R-:W-:Y:S01]  /*23020*/  IADD3 R10, R6, 0x1a400, RZ ;  /* 0x0001a400060a7810 */ /* 0x000fe20007ffe0ff */
[----:B------:R-:W-:Y:S01]  /*23030*/  UIADD3.X UR5, URZ, UR41, URZ, UP0, !UPT ;  /* 0x000000293f057290 */ /* 0x000fe200087fe43f */
[----:B------:R-:W-:Y:S01]  /*23040*/  UMOV UR6, 0x0 ;  /* 0x0000000000067882 */ /* 0x000fe20000000000 */
[----:B------:R-:W-:-:S10]  /*23050*/  UMOV UR7, 0x12f00000 ;  /* 0x12f0000000077882 */ /* 0x000fd40000000000 */
.L_x_670:
        /* <DEDUP_REMOVED lines=15> */
.L_x_671:
        /* <DEDUP_REMOVED lines=15> */
.L_x_672:
        /* <DEDUP_REMOVED lines=13> */
.L_x_873:
[----:B------:R-:W-:Y:S05]  /*23310*/  BSYNC B2 ;  /* 0x0000000000027941 */ /* 0x000fea0003800000 */
.L_x_673:
[----:B------:R-:W-:Y:S01]  /*23320*/  BSSY B2, `(.L_x_675) ;  /* 0x000000b000027945 */ /* 0x000fe20003800000 */
[----:B------:R-:W-:Y:S01]  /*23330*/  IMAD.MOV.U32 R6, RZ, RZ, 0x0 ;  /* 0x00000000ff067424 */ /* 0x000fe200078e00ff */
[----:B01----:R-:W-:Y:S02]  /*23340*/  MOV R7, 0x12f00000 ;  /* 0x12f0000000077802 */ /* 0x003fe40000000f00 */
[----:B------:R-:W-:Y:S05]  /*23350*/  @P2 BRA `(.L_x_676) ;  /* 0x00000000001c2947 */ /* 0x000fea0003800000 */
[----:B------:R-:W0:Y:S02]  /*23360*/  S2R R3, SR_TID.X ;  /* 0x0000000000037919 */ /* 0x000e240000002100 */
[----:B0-----:R-:W-:Y:S01]  /*23370*/  LOP3.LUT R10, R3, 0x1f, RZ, 0xc0, !PT ;  /* 0x0000001f030a7812 */ /* 0x001fe200078ec0ff */
[----:B------:R-:W-:-:S03]  /*23380*/  IMAD.MOV.U32 R3, RZ, RZ, 0x5000 ;  /* 0x00005000ff037424 */ /* 0x000fc600078e00ff */
[----:B------:R-:W-:Y:S01]  /*23390*/  ISETP.NE.AND P1, PT, R10, RZ, PT ;  /* 0x000000ff0a00720c */ /* 0x000fe20003f25270 */
[----:B------:R0:W-:-:S12]  /*233a0*/  SYNCS.ARRIVE.TRANS64 RZ, [R8+URZ+0x298b0], R3 ;  /* 0x0298b00308ff79a7 */ /* 0x0001d8000800003f */
[----:B0-----:R-:W-:Y:S05]  /*233b0*/  @!P1 BRA `(.L_x_676) ;  /* 0x0000000000049947 */ /* 0x001fea0003800000 */
[----:B------:R-:W-:Y:S01]  /*233c0*/  BPT.TRAP 0x1 ;  /* 0x000000040000795c */ /* 0x000fe20000300000 */
.L_x_676:
[----:B------:R-:W-:Y:S05]  /*233d0*/  BSYNC B2 ;  /* 0x0000000000027941 */ /* 0x000fea0003800000 */
.L_x_675:
[----:B------:R-:W-:Y:S01]  /*233e0*/  R2UR UR10, R11 ;  /* 0x000000000b0a72ca */ /* 0x000fe200000e0000 */
[----:B------:R-:W-:Y:S01]  /*233f0*/  IMAD R3, R28, 0x5000, R22 ;  /* 0x000050001c037824 */ /* 0x000fe200078e0216 */
[----:B------:R-:W-:Y:S01]  /*23400*/  R2UR UR6, R6 ;  /* 0x00000000060672ca */ /* 0x000fe200000e0000 */
[----:B------:R-:W-:Y:S01]  /*23410*/  UIADD3 UR4, UP0, UR40, 0x670, URZ ;  /* 0x0000067028047890 */ /* 0x000fe2000ff1e03f */
[----:B------:R-:W-:Y:S01]  /*23420*/  R2UR UR7, R7 ;  /* 0x00000000070772ca */ /* 0x000fe200000e0000 */
[----:B------:R-:W-:Y:S01]  /*23430*/  VIADD R8, R8, 0x298b0 ;  /* 0x000298b008087836 */ /* 0x000fe20000000000 */
[----:B------:R-:W-:Y:S01]  /*23440*/  PLOP3.LUT P1, PT, PT, PT, PT, 0x80, 0x0 ;  /* 0x000000000000781c */ /* 0x000fe20003f2f070 */
[----:B------:R-:W-:Y:S01]  /*23450*/  VIADD R3, R3, 0xa400 ;  /* 0x0000a40003037836 */ /* 0x000fe20000000000 */
[----:B------:R-:W-:-:S12]  /*23460*/  UIADD3.X UR5, URZ, UR41, URZ, UP0, !UPT ;  /* 0x000000293f057290 */ /* 0x000fd800087fe43f */
.L_x_677:
        /* <DEDUP_REMOVED lines=9> */
[----:B0-----:R-:W-:Y:S05]  /*23500*/  @P1 BRA.U.ANY `(.L_x_677) ;  /* 0xfffffffd00d81947 */ /* 0x001fea000393ffff */
.L_x_665:
[----:B------:R-:W-:Y:S05]  /*23510*/  BSYNC B1 ;  /* 0x0000000000017941 */ /* 0x000fea0003800000 */
.L_x_664:
[C---:B------:R-:W-:Y:S01]  /*23520*/  ISETP.GT.AND P2, PT, R9.reuse, R4, PT ;  /* 0x000000040900720c */ /* 0x040fe20003f44270 */
[----:B------:R-:W-:Y:S01]  /*23530*/  VIADD R9, R9, 0xffffffff ;  /* 0xffffffff09097836 */ /* 0x000fe20000000000 */
[----:B------:R-:W-:-:S04]  /*23540*/  IADD3 R28, R28, 0x1, RZ ;  /* 0x000000011c1c7810 */ /* 0x000fc80007ffe0ff */
[----:B------:R-:W-:-:S04]  /*23550*/  ISETP.NE.AND P1, PT, R28, 0x2, PT ;  /* 0x000000021c00780c */ /* 0x000fc80003f25270 */
[----:B------:R-:W-:Y:S02]  /*23560*/  SEL R3, RZ, 0x1, P1 ;  /* 0x00000001ff037807 */ /* 0x000fe40000800000 */
[----:B------:R-:W-:Y:S02]  /*23570*/  SEL R28, R28, RZ, P1 ;  /* 0x000000ff1c1c7207 */ /* 0x000fe40000800000 */
[----:B------:R-:W-:Y:S01]  /*23580*/  LOP3.LUT R35, R35, R3, RZ, 0x3c, !PT ;  /* 0x0000000323237212 */ /* 0x000fe200078e3cff */
[----:B------:R-:W-:Y:S06]  /*23590*/  @P2 BRA `(.L_x_678) ;  /* 0xfffffff8002c2947 */ /* 0x000fec000383ffff */
.L_x_644:
[----:B------:R-:W-:Y:S05]  /*235a0*/  BSYNC B0 ;  /* 0x0000000000007941 */ /* 0x000fea0003800000 */
.L_x_643:
[----:B------:R-:W-:Y:S05]  /*235b0*/  @!P0 WARPSYNC.ALL ;  /* 0x0000000000008948 */ /* 0x000fea0003800000 */
[----:B------:R-:W-:Y:S01]  /*235c0*/  @!P0 BAR.SYNC.DEFER_BLOCKING 0xc, 0x180 ;  /* 0x0306000000008b1d */ /* 0x000fe20000010000 */
[----:B------:R-:W-:-:S13]  /*235d0*/  ISETP.GT.AND P0, PT, R25, RZ, PT ;  /* 0x000000ff1900720c */ /* 0x000fda0003f04270 */
[----:B------:R-:W-:Y:S05]  /*235e0*/  @P0 BRA `(.L_x_679) ;  /* 0x0000000000440947 */ /* 0x000fea0003800000 */
[----:B------:R-:W2:Y:S02]  /*235f0*/  S2R R3, SR_TID.X ;  /* 0x0000000000037919 */ /* 0x000ea40000002100 */
[----:B--2---:R-:W-:-:S04]  /*23600*/  LOP3.LUT R3, R3, 0x7f, RZ, 0xc0, !PT ;  /* 0x0000007f03037812 */ /* 0x004fc800078ec0ff */
[----:B------:R-:W-:-:S13]  /*23610*/  ISETP.NE.AND P0, PT, R3, RZ, PT ;  /* 0x000000ff0300720c */ /* 0x000fda0003f05270 */
[----:B------:R-:W-:Y:S05]  /*23620*/  @P0 BRA `(.L_x_680) ;  /* 0x0000004400ec0947 */ /* 0x000fea0003800000 */
[----:B-1----:R-:W1:Y:S01]  /*23630*/  S2R R5, SR_LANEID ;  /* 0x0000000000057919 */ /* 0x002e620000000000 */
[----:B------:R-:W-:Y:S01]  /*23640*/  VOTEU.ANY UR4, UPT, PT ;  /* 0x0000000000047886 */ /* 0x000fe200038e0100 */
[----:B------:R-:W2:Y:S01]  /*23650*/  LDC.64 R2, c[0x0][0xc60] ;  /* 0x00031800ff027b82 */ /* 0x000ea20000000a00 */
[----:B------:R-:W1:Y:S02]  /*23660*/  FLO.U32 R0, UR4 ;  /* 0x0000000400007d00 */ /* 0x000e6400080e0000 */
[----:B-1----:R-:W-:-:S06]  /*23670*/  ISETP.EQ.U32.AND P0, PT, R0, R5, PT ;  /* 0x000000050000720c */ /* 0x002fcc0003f02070 */
[----:B------:R-:W2:Y:S07]  /*23680*/  POPC R5, UR4 ;  /* 0x0000000400057d09 */ /* 0x000eae0008000000 */
[----:B--2---:R-:W2:Y:S01]  /*23690*/  @P0 ATOMG.E.ADD.STRONG.GPU PT, R3, desc[UR50][R2.64], R5 ;  /* 0x00000005020309a8 */ /* 0x004ea200081ee1f2 */
[----:B------:R-:W1:Y:S02]  /*236a0*/  S2R R4, SR_LTMASK ;  /* 0x0000000000047919 */ /* 0x000e640000003900 */
[----:B-1----:R-:W-:-:S04]  /*236b0*/  LOP3.LUT R4, R4, UR4, RZ, 0xc0, !PT ;  /* 0x0000000404047c12 */ /* 0x002fc8000f8ec0ff */
[----:B------:R-:W1:Y:S01]  /*236c0*/  POPC R7, R4 ;  /* 0x0000000400077309 */ /* 0x000e620000000000 */
[----:B--2---:R-:W1:Y:S02]  /*236d0*/  SHFL.IDX PT, R0, R3, R0, 0x1f ;  /* 0x00001f0003007589 */ /* 0x004e6400000e0000 */
[----:B-1----:R-:W-:Y:S01]  /*236e0*/  IADD3 R16, R0, UR38, R7 ;  /* 0x0000002600107c10 */ /* 0x002fe2000fffe007 */
[----:B------:R-:W-:Y:S06]  /*236f0*/  BRA `(.L_x_680) ;  /* 0x0000004400b87947 */ /* 0x000fec0003800000 */
.L_x_679:
        /* <DEDUP_REMOVED lines=8> */
[----:B------:R-:W-:Y:S01]  /*23780*/  IMAD.U32 R4, RZ, RZ, UR6 ;  /* 0x00000006ff047e24 */ /* 0x000fe2000f8e00ff */
[----:B-1----:R-:W-:Y:S01]  /*23790*/  MOV R5, UR7 ;  /* 0x0000000700057c02 */ /* 0x002fe20008000f00 */
[----:B------:R-:W1:Y:S01]  /*237a0*/  LDC.64 R2, c[0x4][R2] ;  /* 0x0100000002027b82 */ /* 0x000e620000000a00 */
[----:B------:R-:W-:Y:S01]  /*237b0*/  IMAD.U32 R6, RZ, RZ, UR8 ;  /* 0x00000008ff067e24 */ /* 0x000fe2000f8e00ff */
[----:B------:R-:W-:Y:S01]  /*237c0*/  MOV R11, UR5 ;  /* 0x00000005000b7c02 */ /* 0x000fe20008000f00 */
[----:B------:R-:W-:Y:S02]  /*237d0*/  IMAD.U32 R7, RZ, RZ, UR9 ;  /* 0x00000009ff077e24 */ /* 0x000fe4000f8e00ff */
[----:B------:R-:W-:-:S02]  /*237e0*/  IMAD.U32 R10, RZ, RZ, UR4 ;  /* 0x00000004ff0a7e24 */ /* 0x000fc4000f8e00ff */
[----:B0-----:R-:W-:Y:S02]  /*237f0*/  IMAD.MOV.U32 R8, RZ, RZ, 0x70 ;  /* 0x00000070ff087424 */ /* 0x001fe400078e00ff */
[----:B------:R-:W-:Y:S02]  /*23800*/  IMAD.MOV.U32 R12, RZ, RZ, 0x1 ;  /* 0x00000001ff0c7424 */ /* 0x000fe400078e00ff */
[----:B------:R-:W-:-:S07]  /*23810*/  IMAD.MOV.U32 R13, RZ, RZ, RZ ;  /* 0x000000ffff0d7224 */ /* 0x000fce00078e00ff */
[----:B------:R-:W-:-:S07]  /*23820*/  LEPC R20, `(.L_x_682) ;  /* 0x000000001014794e */ /* 0x000fce0000000000 */
[----:B-1----:R-:W-:Y:S05]  /*23830*/  CALL.ABS.NOINC R2 ;  /* 0x0000000002007343 */ /* 0x002fea0003c00000 */
.L_x_682:
[----:B------:R-:W-:Y:S05]  /*23840*/  BSYNC B6 ;  /* 0x0000000000067941 */ /* 0x000fea0003800000 */
.L_x_681:
[----:B------:R-:W2:Y:S01]  /*23850*/  LDL.LU R30, [R1] ;  /* 0x00000000011e7983 */ /* 0x000ea20000300800 */
[----:B------:R-:W-:Y:S01]  /*23860*/  IADD3 R0, R22, 0xa400, RZ ;  /* 0x0000a40016007810 */ /* 0x000fe20007ffe0ff */
[----:B------:R-:W-:Y:S03]  /*23870*/  BSSY B6, `(.L_x_683) ;  /* 0x0000016000067945 */ /* 0x000fe60003800000 */
[----:B------:R-:W-:Y:S02]  /*23880*/  LOP3.LUT P0, RZ, R0, 0x3ff, RZ, 0xc0, !PT ;  /* 0x000003ff00ff7812 */ /* 0x000fe4000780c0ff */
[----:B--2---:R-:W-:-:S11]  /*23890*/  LOP3.LUT R30, R30, 0xfffffffe, RZ, 0xc0, !PT ;  /* 0xfffffffe1e1e7812 */ /* 0x004fd600078ec0ff */
[----:B------:R-:W-:-:S05]  /*238a0*/  @P0 LOP3.LUT R30, R30, 0x1, RZ, 0xfc, !PT ;  /* 0x000000011e1e0812 */ /* 0x000fca00078efcff */
[----:B------:R2:W-:Y:S01]  /*238b0*/  STL [R1], R30 ;  /* 0x0000001e01007387 */ /* 0x0005e20000100800 */
[----:B------:R-:W-:Y:S05]  /*238c0*/  @!P0 BRA `(.L_x_684) ;  /* 0x0000000000408947 */ /* 0x000fea0003800000 */
[----:B------:R-:W-:Y:S01]  /*238d0*/  MOV R2, 0x0 ;  /* 0x0000000000027802 */ /* 0x000fe20000000f00 */
[----:B------:R-:W-:Y:S01]  /*238e0*/  ULDC.64 UR6, c[0x4][0xc8] ;  /* 0x0100320000067ab9 */ /* 0x000fe20000000a00 */
[----:B------:R-:W-:Y:S01]  /*238f0*/  ULDC.64 UR8, c[0x4][0xd0] ;  /* 0x0100340000087ab9 */ /* 0x000fe20000000a00 */
[----:B------:R-:W-:Y:S01]  /*23900*/  ULDC.64 UR4, c[0x4][0x10] ;  /* 0x0100040000047ab9 */ /* 0x000fe20000000a00 */
[----:B------:R-:W-:Y:S01]  /*23910*/  IMAD.U32 R4, RZ, RZ, UR6 ;  /* 0x00000006ff047e24 */ /* 0x000fe2000f8e00ff */
[----:B------:R-:W-:Y:S01]  /*23920*/  MOV R7, UR9 ;  /* 0x0000000900077c02 */ /* 0x000fe20008000f00 */
[----:B------:R-:W3:Y:S01]  /*23930*/  LDC.64 R2, c[0x4][R2] ;  /* 0x0100000002027b82 */ /* 0x000ee20000000a00 */
[----:B-1----:R-:W-:Y:S01]  /*23940*/  IMAD.U32 R5, RZ, RZ, UR7 ;  /* 0x00000007ff057e24 */ /* 0x002fe2000f8e00ff */
[----:B------:R-:W-:Y:S01]  /*23950*/  MOV R12, 0x1 ;  /* 0x00000001000c7802 */ /* 0x000fe20000000f00 */
[----:B------:R-:W-:Y:S02]  /*23960*/  IMAD.U32 R6, RZ, RZ, UR8 ;  /* 0x00000008ff067e24 */ /* 0x000fe4000f8e00ff */
[----:B------:R-:W-:-:S02]  /*23970*/  IMAD.U32 R10, RZ, RZ, UR4 ;  /* 0x00000004ff0a7e24 */ /* 0x000fc4000f8e00ff */
[----:B------:R-:W-:Y:S02]  /*23980*/  IMAD.U32 R11, RZ, RZ, UR5 ;  /* 0x00000005ff0b7e24 */ /* 0x000fe4000f8e00ff */
[----:B0-----:R-:W-:Y:S02]  /*23990*/  IMAD.MOV.U32 R8, RZ, RZ, 0x70 ;  /* 0x00000070ff087424 */ /* 0x001fe400078e00ff */
[----:B------:R-:W-:-:S07]  /*239a0*/  IMAD.MOV.U32 R13, RZ, RZ, RZ ;  /* 0x000000ffff0d7224 */ /* 0x000fce00078e00ff */
[----:B------:R-:W-:-:S07]  /*239b0*/  LEPC R20, `(.L_x_684) ;  /* 0x000000001014794e */ /* 0x000fce0000000000 */
[----:B--23--:R-:W-:Y:S05]  /*239c0*/  CALL.ABS.NOINC R2 ;  /* 0x0000000002007343 */ /* 0x00cfea0003c00000 */
.L_x_684:
[----:B------:R-:W-:Y:S05]  /*239d0*/  BSYNC B6 ;  /* 0x0000000000067941 */ /* 0x000fea0003800000 */
.L_x_683:
        /* <DEDUP_REMOVED lines=19> */
[----:B-12---:R-:W-:Y:S05]  /*23b10*/  CALL.ABS.NOINC R2 ;  /* 0x0000000002007343 */ /* 0x006fea0003c00000 */
.L_x_686:
[----:B------:R-:W-:Y:S05]  /*23b20*/  BSYNC B6 ;  /* 0x0000000000067941 */ /* 0x000fea0003800000 */
.L_x_685:
[----:B------:R-:W-:Y:S01]  /*23b30*/  LOP3.LUT P6, RZ, R30, 0x1, RZ, 0xc0, !PT ;  /* 0x000000011eff7812 */ /* 0x000fe200078cc0ff */
[----:B------:R-:W-:-:S12]  /*23b40*/  BSSY B6, `(.L_x_687) ;  /* 0x0000012000067945 */ /* 0x000fd80003800000 */
[----:B------:R-:W-:Y:S05]  /*23b50*/  @!P6 BRA `(.L_x_688) ;  /* 0x000000000040e947 */ /* 0x000fea0003800000 */
[----:B------:R-:W-:Y:S01]  /*23b60*/  MOV R2, 0x0 ;  /* 0x0000000000027802 */ /* 0x000fe20000000f00 */
[----:B------:R-:W-:Y:S01]  /*23b70*/  ULDC.64 UR4, c[0x4][0xc8] ;  /* 0x0100320000047ab9 */ /* 0x000fe20000000a00 */
[----:B------:R-:W-:Y:S01]  /*23b80*/  ULDC.64 UR6, c[0x4][0xd0] ;  /* 0x0100340000067ab9 */ /* 0x000fe20000000a00 */
[----:B------:R-:W-:Y:S01]  /*23b90*/  ULDC.64 UR8, c[0x4][0x20] ;  /* 0x0100080000087ab9 */ /* 0x000fe20000000a00 */
[----:B------:R-:W-:Y:S01]  /*23ba0*/  MOV R4, UR4 ;  /* 0x0000000400047c02 */ /* 0x000fe20008000f00 */
[----:B-1----:R-:W-:Y:S01]  /*23bb0*/  IMAD.U32 R5, RZ, RZ, UR5 ;  /* 0x00000005ff057e24 */ /* 0x002fe2000f8e00ff */
[----:B------:R-:W1:Y:S01]  /*23bc0*/  LDC.64 R2, c[0x4][R2] ;  /* 0x0100000002027b82 */ /* 0x000e620000000a00 */
[----:B------:R-:W-:Y:S01]  /*23bd0*/  IMAD.U32 R6, RZ, RZ, UR6 ;  /* 0x00000006ff067e24 */ /* 0x000fe2000f8e00ff */
[----:B------:R-:W-:Y:S01]  /*23be0*/  MOV R10, UR8 ;  /* 0x00000008000a7c02 */ /* 0x000fe20008000f00 */
[----:B------:R-:W-:Y:S01]  /*23bf0*/  IMAD.U32 R7, RZ, RZ, UR7 ;  /* 0x00000007ff077e24 */ /* 0x000fe2000f8e00ff */
[----:B------:R-:W-:Y:S01]  /*23c00*/  MOV R13, RZ ;  /* 0x000000ff000d7202 */ /* 0x000fe20000000f00 */
[----:B------:R-:W-:-:S02]  /*23c10*/  IMAD.U32 R11, RZ, RZ, UR9 ;  /* 0x00000009ff0b7e24 */ /* 0x000fc4000f8e00ff */
[----:B0-----:R-:W-:Y:S02]  /*23c20*/  IMAD.MOV.U32 R8, RZ, RZ, 0x70 ;  /* 0x00000070ff087424 */ /* 0x001fe400078e00ff */
[----:B------:R-:W-:-:S07]  /*23c30*/  IMAD.MOV.U32 R12, RZ, RZ, 0x1 ;  /* 0x00000001ff0c7424 */ /* 0x000fce00078e00ff */
[----:B------:R-:W-:-:S07]  /*23c40*/  LEPC R20, `(.L_x_688) ;  /* 0x000000001014794e */ /* 0x000fce0000000000 */
[----:B-12---:R-:W-:Y:S05]  /*23c50*/  CALL.ABS.NOINC R2 ;  /* 0x0000000002007343 */ /* 0x006fea0003c00000 */
.L_x_688:
[----:B------:R-:W-:Y:S05]  /*23c60*/  BSYNC B6 ;  /* 0x0000000000067941 */ /* 0x000fea0003800000 */
.L_x_687:
[----:B------:R-:W-:Y:S01]  /*23c70*/  ULDC.64 UR4, c[0x0][0x9f8] ;  /* 0x00027e0000047ab9 */ /* 0x000fe20000000a00 */
[----:B------:R-:W3:Y:S01]  /*23c80*/  LDL R31, [R1+0xc] ;  /* 0x00000c00011f7983 */ /* 0x000ee20000100800 */
[----:B------:R-:W-:Y:S01]  /*23c90*/  ISETP.NE.U32.AND P0, PT, RZ, UR4, PT ;  /* 0x00000004ff007c0c */ /* 0x000fe2000bf05070 */
[----:B------:R-:W4:Y:S01]  /*23ca0*/  LDC R11, c[0x0][0x430] ;  /* 0x00010c00ff0b7b82 */ /* 0x000f220000000800 */
[----:B------:R-:W0:Y:S02]  /*23cb0*/  S2R R2, SR_TID.X ;  /* 0x0000000000027919 */ /* 0x000e240000002100 */
[----:B------:R-:W-:-:S13]  /*23cc0*/  ISETP.NE.AND.EX P0, PT, RZ, UR5, PT, P0 ;  /* 0x00000005ff007c0c */ /* 0x000fda000bf05300 */
[----:B------:R-:W-:Y:S01]  /*23cd0*/  @P0 IADD3 R26, P1, R26, UR4, RZ ;  /* 0x000000041a1a0c10 */ /* 0x000fe2000ff3e0ff */
[----:B------:R-:W-:Y:S01]  /*23ce0*/  IMAD.MOV.U32 R0, RZ, RZ, 0xa0 ;  /* 0x000000a0ff007424 */ /* 0x000fe200078e00ff */
[----:B------:R-:W1:Y:S01]  /*23cf0*/  S2R R21, SR_TID.X ;  /* 0x0000000000157919 */ /* 0x000e620000002100 */
[----:B------:R-:W-:Y:S01]  /*23d00*/  ULDC UR4, c[0x0][0x2f4] ;  /* 0x0000bd0000047ab9 */ /* 0x000fe20000000800 */
[----:B------:R-:W-:Y:S01]  /*23d10*/  @P0 IADD3.X R27, R27, UR5, RZ, P1, !PT ;  /* 0x000000051b1b0c10 */ /* 0x000fe20008ffe4ff */
[----:B------:R-:W-:Y:S01]  /*23d20*/  IMAD R0, R32, R0, -0xa0 ;  /* 0xffffff6020007424 */ /* 0x000fe200078e0200 */
[----:B--2---:R-:W-:Y:S01]  /*23d30*/  LOP3.LUT R30, R30, 0xffffffbf, RZ, 0xc0, !PT ;  /* 0xffffffbf1e1e7812 */ /* 0x004fe200078ec0ff */
[----:B------:R-:W-:Y:S02]  /*23d40*/  ULDC UR5, c[0x0][0x320] ;  /* 0x0000c80000057ab9 */ /* 0x000fe40000000800 */
[----:B------:R-:W2:Y:S01]  /*23d50*/  @P0 LDG.E R33, desc[UR50][R26.64] ;  /* 0x000000321a210981 */ /* 0x000ea2000c1e1900 */
[----:B----4-:R-:W-:-:S02]  /*23d60*/  ISETP.NE.AND P2, PT, R11, 0x1, PT ;  /* 0x000000010b00780c */ /* 0x010fc40003f45270 */
[C---:B0-----:R-:W-:Y:S01]  /*23d70*/  LOP3.LUT R20, R2.reuse, 0x7f, RZ, 0xc0, !PT ;  /* 0x0000007f02147812 */ /* 0x041fe200078ec0ff */
[----:B------:R-:W-:-:S03]  /*23d80*/  IMAD.SHL.U32 R2, R2, 0x20, RZ ;  /* 0x0000002002027824 */ /* 0x000fc600078e00ff */
[----:B------:R-:W-:-:S07]  /*23d90*/  SHF.R.U32.HI R20, RZ, 0x2, R20 ;  /* 0x00000002ff147819 */ /* 0x000fce0000011614 */
[----:B------:R-:W0:Y:S01]  /*23da0*/  @P2 LDC R6, c[0x0][0x434] ;  /* 0x00010d00ff062b82 */ /* 0x000e220000000800 */
[----:B------:R-:W-:Y:S02]  /*23db0*/  LOP3.LUT R2, R20, 0x60, R2, 0xf8, !PT ;  /* 0x0000006014027812 */ /* 0x000fe400078ef802 */
[----:B------:R-:W4:Y:S03]  /*23dc0*/  S2R R20, SR_TID.X ;  /* 0x0000000000147919 */ /* 0x000f260000002100 */
[----:B------:R-:W-:Y:S02]  /*23dd0*/  IMAD.IADD R9, R2, 0x1, R0 ;  /* 0x0000000102097824 */ /* 0x000fe400078e0200 */
[----:B------:R-:W0:Y:S03]  /*23de0*/  @P2 LDC R7, c[0x0][0x438] ;  /* 0x00010e00ff072b82 */ /* 0x000e260000000800 */
[----:B------:R-:W-:-:S13]  /*23df0*/  ISETP.GE.AND P1, PT, R9, R25, PT ;  /* 0x000000190900720c */ /* 0x000fda0003f26270 */
[----:B------:R-:W2:Y:S08]  /*23e00*/  @!P1 LDC.64 R2, c[0x0][0x428] ;  /* 0x00010a00ff029b82 */ /* 0x000eb00000000a00 */
[----:B-1----:R-:W1:Y:S01]  /*23e10*/  @!P1 LDC.64 R4, c[0x0][0x418] ;  /* 0x00010600ff049b82 */ /* 0x002e620000000a00 */
[----:B----4-:R-:W-:-:S04]  /*23e20*/  LOP3.LUT R20, R20, 0x7f, RZ, 0xc0, !PT ;  /* 0x0000007f14147812 */ /* 0x010fc800078ec0ff */
[----:B------:R-:W-:Y:S01]  /*23e30*/  SHF.R.U32.HI R12, RZ, 0x2, R20 ;  /* 0x00000002ff0c7819 */ /* 0x000fe20000011614 */
[----:B------:R-:W-:-:S05]  /*23e40*/  IMAD.SHL.U32 R20, R21, 0x20, RZ ;  /* 0x0000002015147824 */ /* 0x000fca00078e00ff */
[----:B------:R-:W-:-:S04]  /*23e50*/  LOP3.LUT R20, R12, 0x60, R20, 0xf8, !PT ;  /* 0x000000600c147812 */ /* 0x000fc800078ef814 */
[----:B------:R-:W-:-:S05]  /*23e60*/  LOP3.LUT R20, R20, 0x80, RZ, 0xfc, !PT ;  /* 0x0000008014147812 */ /* 0x000fca00078efcff */
[----:B------:R-:W-:Y:S01]  /*23e70*/  IMAD.IADD R0, R20, 0x1, R0 ;  /* 0x0000000114007824 */ /* 0x000fe200078e0200 */
[----:B------:R-:W-:Y:S01]  /*23e80*/  UMOV UR6, 0xffffffff ;  /* 0xffffffff00067882 */ /* 0x000fe20000000000 */
[----:B---3--:R-:W-:-:S05]  /*23e90*/  IADD3 R9, R9, R31, RZ ;  /* 0x0000001f09097210 */ /* 0x008fca0007ffe0ff */
[----:B0-----:R-:W-:-:S04]  /*23ea0*/  @P2 IMAD.HI.U32 R6, R9, R6, RZ ;  /* 0x0000000609062227 */ /* 0x001fc800078e00ff */
[----:B------:R-:W-:Y:S01]  /*23eb0*/  IMAD.MOV.U32 R8, RZ, RZ, R9 ;  /* 0x000000ffff087224 */ /* 0x000fe200078e0009 */
[----:B------:R-:W-:-:S04]  /*23ec0*/  @P2 SHF.R.U32.HI R8, RZ, R7, R6 ;  /* 0x00000007ff082219 */ /* 0x000fc80000011606 */
[--C-:B------:R-:W-:Y:S01]  /*23ed0*/  @!P1 SHF.R.S32.HI R7, RZ, 0x1f, R8.reuse ;  /* 0x0000001fff079819 */ /* 0x100fe20000011408 */
[----:B------:R-:W-:Y:S01]  /*23ee0*/  @!P1 IMAD.MOV.U32 R6, RZ, RZ, R8 ;  /* 0x000000ffff069224 */ /* 0x000fe200078e0008 */
[----:B--2---:R-:W-:-:S03]  /*23ef0*/  SHF.R.S32.HI R14, RZ, 0x1f, R33 ;  /* 0x0000001fff0e7819 */ /* 0x004fc60000011421 */
[----:B------:R-:W-:-:S04]  /*23f00*/  @!P1 IMAD.WIDE.U32 R6, R33, R2, R6 ;  /* 0x0000000221069225 */ /* 0x000fc800078e0006 */
[----:B------:R-:W-:-:S04]  /*23f10*/  @!P1 IMAD R10, R14, R2, RZ ;  /* 0x000000020e0a9224 */ /* 0x000fc800078e02ff */
[----:B------:R-:W-:Y:S01]  /*23f20*/  @!P1 IMAD R2, R33, R3, R10 ;  /* 0x0000000321029224 */ /* 0x000fe200078e020a */
[----:B-1----:R-:W-:Y:S02]  /*23f30*/  @!P1 LEA R12, P0, R6, R4, 0x2 ;  /* 0x00000004060c9211 */ /* 0x002fe400078010ff */
[----:B------:R-:W0:Y:S02]  /*23f40*/  @P2 LDC R4, c[0x0][0x434] ;  /* 0x00010d00ff042b82 */ /* 0x000e240000000800 */
[----:B------:R-:W-:-:S04]  /*23f50*/  @!P1 IADD3 R2, R7, R2, RZ ;  /* 0x0000000207029210 */ /* 0x000fc80007ffe0ff */
[----:B------:R-:W-:Y:S02]  /*23f60*/  @!P1 LEA.HI.X R13, R6, R5, R2, 0x2, P0 ;  /* 0x00000005060d9211 */ /* 0x000fe400000f1402 */
[----:B------:R-:W-:Y:S01]  /*23f70*/  ISETP.GE.AND P0, PT, R0, R25, PT ;  /* 0x000000190000720c */ /* 0x000fe20003f06270 */
[----:B------:R-:W1:Y:S03]  /*23f80*/  @P2 LDC R5, c[0x0][0x438] ;  /* 0x00010e00ff052b82 */ /* 0x000e660000000800 */
[----:B------:R-:W-:Y:S01]  /*23f90*/  ISETP.GT.U32.OR P0, PT, R20, 0x9f, P0 ;  /* 0x0000009f1400780c */ /* 0x000fe20000704470 */
[----:B------:R-:W-:-:S12]  /*23fa0*/  IMAD.IADD R10, R0, 0x1, R31 ;  /* 0x00000001000a7824 */ /* 0x000fd800078e021f */
[----:B------:R-:W2:Y:S01]  /*23fb0*/  @!P0 LDC.64 R2, c[0x0][0x428] ;  /* 0x00010a00ff028b82 */ /* 0x000ea20000000a00 */
[----:B0-----:R-:W-:-:S04]  /*23fc0*/  @P2 IMAD.HI.U32 R4, R10, R4, RZ ;  /* 0x000000040a042227 */ /* 0x001fc800078e00ff */
[----:B------:R-:W-:Y:S01]  /*23fd0*/  IMAD.MOV.U32 R0, RZ, RZ, R10 ;  /* 0x000000ffff007224 */ /* 0x000fe200078e000a */
[----:B-1----:R-:W-:Y:S02]  /*23fe0*/  @P2 SHF.R.U32.HI R0, RZ, R5, R4 ;  /* 0x00000005ff002219 */ /* 0x002fe40000011604 */
[----:B------:R-:W-:Y:S01]  /*23ff0*/  IADD3 R4, -R8, RZ, RZ ;  /* 0x000000ff08047210 */ /* 0x000fe20007ffe1ff */
[----:B------:R0:W-:Y:S04]  /*24000*/  STL [R1+0x10], R14 ;  /* 0x0000100e01007387 */ /* 0x0001e80000100800 */
[----:B------:R-:W-:Y:S02]  /*24010*/  IMAD R9, R11, R4, R9 ;  /* 0x000000040b097224 */ /* 0x000fe400078e0209 */
[----:B--2---:R-:W-:-:S02]  /*24020*/  @!P0 IMAD R4, R14, R2, RZ ;  /* 0x000000020e048224 */ /* 0x004fc400078e02ff */
[----:B0-----:R-:W0:Y:S01]  /*24030*/  S2R R14, SR_TID.X ;  /* 0x00000000000e7919 */ /* 0x001e220000002100 */
[----:B------:R-:W-:Y:S01]  /*24040*/  @!P0 SHF.R.S32.HI R5, RZ, 0x1f, R0 ;  /* 0x0000001fff058819 */ /* 0x000fe20000011400 */
[----:B------:R-:W-:Y:S02]  /*24050*/  @!P0 IMAD R6, R33, R3, R4 ;  /* 0x0000000321068224 */ /* 0x000fe400078e0204 */
[----:B------:R-:W-:-:S04]  /*24060*/  @!P0 IMAD.MOV.U32 R4, RZ, RZ, R0 ;  /* 0x000000ffff048224 */ /* 0x000fc800078e0000 */
[----:B------:R-:W-:Y:S02]  /*24070*/  @!P0 IMAD.WIDE.U32 R4, R33, R2, R4 ;  /* 0x0000000221048225 */ /* 0x000fe400078e0004 */
[----:B------:R-:W1:Y:S01]  /*24080*/  @!P0 LDC.64 R2, c[0x0][0x418] ;  /* 0x00010600ff028b82 */ /* 0x000e620000000a00 */
[----:B------:R-:W-:Y:S01]  /*24090*/  MOV R8, UR39 ;  /* 0x0000002700087c02 */ /* 0x000fe20008000f00 */
[----:B------:R-:W-:Y:S01]  /*240a0*/  @!P0 IMAD.IADD R5, R6, 0x1, R5 ;  /* 0x0000000106058824 */ /* 0x000fe200078e0205 */
[----:B------:R-:W-:Y:S02]  /*240b0*/  CS2R R6, SRZ ;  /* 0x0000000000067805 */ /* 0x000fe4000001ff00 */
[----:B------:R-:W-:-:S04]  /*240c0*/  ISETP.NE.AND P3, PT, R8, 0x3, PT ;  /* 0x000000030800780c */ /* 0x000fc80003f65270 */
[----:B------:R2:W5:Y:S01]  /*240d0*/  @!P1 LDG.E R6, desc[UR50][R12.64] ;  /* 0x000000320c069981 */ /* 0x000562000c1e1900 */
[----:B0-----:R-:W-:Y:S01]  /*240e0*/  IMAD.SHL.U32 R31, R14, 0x10, RZ ;  /* 0x000000100e1f7824 */ /* 0x001fe200078e00ff */
[----:B-1----:R-:W-:-:S04]  /*240f0*/  @!P0 LEA R2, P2, R4, R2, 0x2 ;  /* 0x0000000204028211 */ /* 0x002fc800078410ff */
[----:B------:R-:W-:Y:S01]  /*24100*/  LOP3.LUT R31, R31, 0x30, RZ, 0xc0, !PT ;  /* 0x000000301f1f7812 */ /* 0x000fe200078ec0ff */
[----:B------:R-:W-:Y:S01]  /*24110*/  IMAD.SHL.U32 R15, R14, 0x10, RZ ;  /* 0x000000100e0f7824 */ /* 0x000fe200078e00ff */
[----:B------:R-:W-:Y:S02]  /*24120*/  @!P0 LEA.HI.X R3, R4, R3, R5, 0x2, P2 ;  /* 0x0000000304038211 */ /* 0x000fe400010f1405 */
[C---:B------:R-:W-:Y:S02]  /*24130*/  ISETP.GE.AND P1, PT, R31.reuse, UR4, PT ;  /* 0x000000041f007c0c */ /* 0x040fe4000bf26270 */
[----:B------:R-:W-:Y:S01]  /*24140*/  LOP3.LUT R14, R31, 0x40, RZ, 0xfc, !PT ;  /* 0x000000401f0e7812 */ /* 0x000fe200078efcff */
[----:B------:R2:W5:Y:S01]  /*24150*/  @!P0 LDG.E R7, desc[UR50][R2.64] ;  /* 0x0000003202078981 */ /* 0x000562000c1e1900 */
[----:B------:R-:W-:Y:S02]  /*24160*/  @P3 LOP3.LUT R30, R30, 0x40, RZ, 0xfc, !PT ;  /* 0x000000401e1e3812 */ /* 0x000fe400078efcff */
[----:B------:R-:W-:-:S02]  /*24170*/  LOP3.LUT R15, R15, 0x30, RZ, 0xc0, !PT ;  /* 0x000000300f0f7812 */ /* 0x000fc400078ec0ff */
[----:B------:R-:W-:Y:S02]  /*24180*/  ISETP.GE.AND P0, PT, R14, UR4, PT ;  /* 0x000000040e007c0c */ /* 0x000fe4000bf06270 */
[----:B------:R-:W-:Y:S02]  /*24190*/  LOP3.LUT R30, R30, 0xffffffef, RZ, 0xc0, !PT ;  /* 0xffffffef1e1e7812 */ /* 0x000fe400078ec0ff */
[----:B------:R-:W-:Y:S02]  /*241a0*/  LOP3.LUT R15, R15, 0x80, RZ, 0xfc, !PT ;  /* 0x000000800f0f7812 */ /* 0x000fe400078efcff */
[----:B------:R-:W-:Y:S02]  /*241b0*/  @P1 LOP3.LUT R30, R30, 0x10, RZ, 0xfc, !PT ;  /* 0x000000101e1e1812 */ /* 0x000fe400078efcff */
[----:B------:R-:W-:Y:S02]  /*241c0*/  ISETP.GE.AND P2, PT, R15, UR4, PT ;  /* 0x000000040f007c0c */ /* 0x000fe4000bf46270 */
[----:B------:R-:W-:-:S04]  /*241d0*/  LOP3.LUT R30, R30, 0xfffffff7, RZ, 0xc0, !PT ;  /* 0xfffffff71e1e7812 */ /* 0x000fc800078ec0ff */
[----:B------:R-:W-:-:S04]  /*241e0*/  @P0 LOP3.LUT R30, R30, 0x8, RZ, 0xfc, !PT ;  /* 0x000000081e1e0812 */ /* 0x000fc800078efcff */
[----:B------:R-:W-:Y:S02]  /*241f0*/  LOP3.LUT R30, R30, 0xfffffffb, RZ, 0xc0, !PT ;  /* 0xfffffffb1e1e7812 */ /* 0x000fe400078ec0ff */
[----:B------:R-:W-:Y:S02]  /*24200*/  ISETP.GE.AND P1, PT, R31, UR5, PT ;  /* 0x000000051f007c0c */ /* 0x000fe4000bf26270 */
[----:B------:R-:W-:Y:S02]  /*24210*/  @P2 LOP3.LUT R30, R30, 0x4, RZ, 0xfc, !PT ;  /* 0x000000041e1e2812 */ /* 0x000fe400078efcff */
[----:B------:R-:W-:Y:S02]  /*24220*/  ISETP.GE.AND P0, PT, R14, UR5, PT ;  /* 0x000000050e007c0c */ /* 0x000fe4000bf06270 */
[----:B------:R-:W-:-:S04]  /*24230*/  LOP3.LUT R30, R30, 0xfffffffe, RZ, 0xc0, !PT ;  /* 0xfffffffe1e1e7812 */ /* 0x000fc800078ec0ff */
[----:B------:R-:W-:-:S04]  /*24240*/  LOP3.LUT R30, R30, 0xfffffffd, RZ, 0xc0, !PT ;  /* 0xfffffffd1e1e7812 */ /* 0x000fc800078ec0ff */
[----:B------:R-:W-:-:S04]  /*24250*/  @P1 LOP3.LUT R30, R30, 0x2, RZ, 0xfc, !PT ;  /* 0x000000021e1e1812 */ /* 0x000fc800078efcff */
[----:B------:R-:W-:-:S05]  /*24260*/  @P0 LOP3.LUT R30, R30, 0x1, RZ, 0xfc, !PT ;  /* 0x000000011e1e0812 */ /* 0x000fca00078efcff */
[----:B------:R2:W-:Y:S01]  /*24270*/  STL [R1], R30 ;  /* 0x0000001e01007387 */ /* 0x0005e20000100800 */
[----:B------:R-:W-:-:S04]  /*24280*/  IMAD.MOV R0, RZ, RZ, -R0 ;  /* 0x000000ffff007224 */ /* 0x000fc800078e0a00 */
[----:B------:R-:W-:Y:S01]  /*24290*/  IMAD R10, R11, R0, R10 ;  /* 0x000000000b0a7224 */ /* 0x000fe200078e020a */
[----:B------:R-:W-:Y:S06]  /*242a0*/  BRA.DIV UR6, `(.L_x_689) ;  /* 0x0000006e06d07947 */ /* 0x000fec000b800000 */
.L_x_876:
[----:B------:R-:W-:Y:S01]  /*242b0*/  ISETP.GT.U32.AND P0, PT, R20, 0x9f, PT ;  /* 0x0000009f1400780c */ /* 0x000fe20003f04070 */
[----:B------:R-:W-:Y:S01]  /*242c0*/  IMAD.MOV.U32 R0, RZ, RZ, R30 ;  /* 0x000000ffff007224 */ /* 0x000fe200078e001e */
[----:B------:R-:W-:Y:S02]  /*242d0*/  SHF.R.S32.HI R36, RZ, 0x1f, R18 ;  /* 0x0000001fff247819 */ /* 0x000fe40000011412 */
[----:B--2---:R-:W-:Y:S02]  /*242e0*/  IADD3 R12, R32, -0x1, RZ ;  /* 0xffffffff200c7810 */ /* 0x004fe40007ffe0ff */
[----:B------:R-:W-:-:S07]  /*242f0*/  LOP3.LUT R0, R0, 0xffffffdf, RZ, 0xc0, !PT ;  /* 0xffffffdf00007812 */ /* 0x000fce00078ec0ff */
[----:B------:R-:W-:-:S05]  /*24300*/  @P0 LOP3.LUT R0, R0, 0x20, RZ, 0xfc, !PT ;  /* 0x0000002000000812 */ /* 0x000fca00078efcff */
[----:B------:R0:W-:Y:S01]  /*24310*/  STL [R1], R0 ;  /* 0x0000000001007387 */ /* 0x0001e20000100800 */
[----:B------:R-:W-:Y:S05]  /*24320*/  @!P3 BRA `(.L_x_690) ;  /* 0x000000000004b947 */ /* 0x000fea0003800000 */
[----:B------:R-:W-:Y:S01]  /*24330*/  BPT.TRAP 0x1 ;  /* 0x000000040000795c */ /* 0x000fe20000300000 */
.L_x_690:
[----:B0-----:R-:W-:Y:S01]  /*24340*/  IMAD R0, R23, 0x8, R22 ;  /* 0x0000000817007824 */ /* 0x001fe200078e0216 */
[----:B------:R-:W-:Y:S01]  /*24350*/  SHF.L.U32 R2, R34, 0x1f, RZ ;  /* 0x0000001f22027819 */ /* 0x000fe200000006ff */
[----:B------:R-:W-:Y:S01]  /*24360*/  BSSY B0, `(.L_x_691) ;  /* 0x0000006000007945 */ /* 0x000fe20003800000 */
[----:B------:R-:W-:Y:S02]  /*24370*/  SHF.R.S32.HI R3, RZ, 0x1f, R9 ;  /* 0x0000001fff037819 */ /* 0x000fe40000011409 */
[----:B------:R-:W0:Y:S01]  /*24380*/  SYNCS.PHASECHK.TRANS64.TRYWAIT P0, [R0+URZ+0x29880], R2 ;  /* 0x02988002000075a7 */ /* 0x000e22000800017f */
[----:B------:R1:W-:Y:S04]  /*24390*/  STL [R1+0x3c], R2 ;  /* 0x00003c0201007387 */ /* 0x0003e80000100800 */
[----:B------:R1:W-:Y:S02]  /*243a0*/  STL [R1+0x34], R3 ;  /* 0x0000340301007387 */ /* 0x0003e40000100800 */
[----:B01----:R-:W-:Y:S05]  /*243b0*/  @!P0 BRA `(.L_x_692) ;  /* 0x0000006c00bc8947 */ /* 0x003fea0003800000 */
.L_x_877:
[----:B------:R-:W-:Y:S05]  /*243c0*/  BSYNC B0 ;  /* 0x0000000000007941 */ /* 0x000fea0003800000 */
.L_x_691:
[----:B0-----:R-:W2:Y:S01]  /*243d0*/  LDL R2, [R1+0x34] ;  /* 0x0000340001027983 */ /* 0x001ea20000100800 */
[----:B------:R-:W-:-:S03]  /*243e0*/  ULDC.64 UR4, c[0x0][0x328] ;  /* 0x0000ca0000047ab9 */ /* 0x000fc60000000a00 */
[----:B------:R-:W3:Y:S01]  /*243f0*/  LDL R20, [R1] ;  /* 0x0000000001147983 */ /* 0x000ee20000100800 */
[----:B-----5:R-:W-:Y:S01]  /*24400*/  SHF.R.S32.HI R5, RZ, 0x1f, R6 ;  /* 0x0000001fff057819 */ /* 0x020fe20000011406 */
[----:B------:R-:W-:Y:S01]  /*24410*/  ULDC.64 UR6, c[0x0][0x338] ;  /* 0x0000ce0000067ab9 */ /* 0x000fe20000000a00 */
[----:B------:R-:W-:Y:S01]  /*24420*/  SHF.R.S32.HI R30, RZ, 0x1f, R10 ;  /* 0x0000001fff1e7819 */ /* 0x000fe2000001140a */
[----:B------:R-:W0:Y:S01]  /*24430*/  S2R R13, SR_TID.X ;  /* 0x00000000000d7919 */ /* 0x000e220000002100 */
[----:B------:R-:W-:Y:S01]  /*24440*/  SHF.R.S32.HI R31, RZ, 0x1f, R7 ;  /* 0x0000001fff1f7819 */ /* 0x000fe20000011407 */
[----:B------:R-:W-:Y:S01]  /*24450*/  ULDC.64 UR8, c[0x0][0x330] ;  /* 0x0000cc0000087ab9 */ /* 0x000fe20000000a00 */
[----:B------:R-:W-:Y:S01]  /*24460*/  ULDC.64 UR10, c[0x0][0x318] ;  /* 0x0000c600000a7ab9 */ /* 0x000fe20000000a00 */
[----:B------:R1:W-:Y:S01]  /*24470*/  STL [R1+0x38], R5 ;  /* 0x0000380501007387 */ /* 0x0003e20000100800 */
[----:B------:R-:W-:-:S04]  /*24480*/  IMAD R8, R36, UR8, RZ ;  /* 0x0000000824087c24 */ /* 0x000fc8000f8e02ff */
[----:B------:R-:W-:Y:S01]  /*24490*/  IMAD R8, R18, UR9, R8 ;  /* 0x0000000912087c24 */ /* 0x000fe2000f8e0208 */
[----:B0-----:R-:W-:-:S04]  /*244a0*/  LOP3.LUT R13, R13, 0x7f, RZ, 0xc0, !PT ;  /* 0x0000007f0d0d7812 */ /* 0x001fc800078ec0ff */
[--C-:B------:R-:W-:Y:S02]  /*244b0*/  SHF.R.U32.HI R14, RZ, 0x2, R13.reuse ;  /* 0x00000002ff0e7819 */ /* 0x100fe4000001160d */
[----:B------:R-:W-:-:S05]  /*244c0*/  SHF.R.U32.HI R13, RZ, 0x5, R13 ;  /* 0x00000005ff0d7819 */ /* 0x000fca000001160d */
[----:B------:R-:W-:Y:S02]  /*244d0*/  IMAD.SHL.U32 R13, R13, 0x400, RZ ;  /* 0x000004000d0d7824 */ /* 0x000fe400078e00ff */
[----:B--2---:R-:W-:-:S04]  /*244e0*/  IMAD R2, R2, UR4, RZ ;  /* 0x0000000402027c24 */ /* 0x004fc8000f8e02ff */
[C---:B------:R-:W-:Y:S01]  /*244f0*/  IMAD R4, R9.reuse, UR5, R2 ;  /* 0x0000000509047c24 */ /* 0x040fe2000f8e0202 */
[----:B---3--:R-:W-:Y:S01]  /*24500*/  LOP3.LUT P1, RZ, R20, 0x1, RZ, 0xc0, !PT ;  /* 0x0000000114ff7812 */ /* 0x008fe2000782c0ff */
[----:B------:R-:W-:-:S04]  /*24510*/  IMAD.WIDE.U32 R2, R9, UR4, RZ ;  /* 0x0000000409027c25 */ /* 0x000fc8000f8e00ff */
[----:B------:R-:W-:Y:S02]  /*24520*/  IMAD.IADD R3, R3, 0x1, R4 ;  /* 0x0000000103037824 */ /* 0x000fe400078e0204 */
[----:B------:R-:W-:Y:S02]  /*24530*/  IMAD R4, R5, UR6, RZ ;  /* 0x0000000605047c24 */ /* 0x000fe4000f8e02ff */
[----:B------:R-:W-:-:S04]  /*24540*/  IMAD.WIDE.U32 R2, R6, UR6, R2 ;  /* 0x0000000606027c25 */ /* 0x000fc8000f8e0002 */
[----:B------:R-:W-:-:S04]  /*24550*/  IMAD R4, R6, UR7, R4 ;  /* 0x0000000706047c24 */ /* 0x000fc8000f8e0204 */
[----:B------:R-:W-:Y:S02]  /*24560*/  IMAD.IADD R3, R3, 0x1, R4 ;  /* 0x0000000103037824 */ /* 0x000fe400078e0204 */
[----:B------:R-:W-:Y:S02]  /*24570*/  IMAD R4, R30, UR4, RZ ;  /* 0x000000041e047c24 */ /* 0x000fe4000f8e02ff */
[----:B------:R-:W-:-:S04]  /*24580*/  IMAD.WIDE.U32 R2, R18, UR8, R2 ;  /* 0x0000000812027c25 */ /* 0x000fc8000f8e0002 */
[----:B------:R-:W-:Y:S01]  /*24590*/  IMAD R11, R10, UR5, R4 ;  /* 0x000000050a0b7c24 */ /* 0x000fe2000f8e0204 */
[----:B------:R-:W-:Y:S01]  /*245a0*/  IADD3 R2, P0, R2, UR10, RZ ;  /* 0x0000000a02027c10 */ /* 0x000fe2000ff1e0ff */
[----:B-1----:R-:W-:Y:S01]  /*245b0*/  IMAD.WIDE.U32 R4, R10, UR4, RZ ;  /* 0x000000040a047c25 */ /* 0x002fe2000f8e00ff */
[----:B------:R-:W-:Y:S02]  /*245c0*/  UMOV UR4, 0xffffffff ;  /* 0xffffffff00047882 */ /* 0x000fe40000000000 */
[----:B------:R-:W-:Y:S02]  /*245d0*/  IADD3.X R3, R3, UR11, R8, P0, !PT ;  /* 0x0000000b03037c10 */ /* 0x000fe400087fe408 */
[----:B------:R-:W-:Y:S01]  /*245e0*/  IADD3 R5, R5, R11, RZ ;  /* 0x0000000b05057210 */ /* 0x000fe20007ffe0ff */
[----:B------:R-:W-:-:S04]  /*245f0*/  IMAD R11, R31, UR6, RZ ;  /* 0x000000061f0b7c24 */ /* 0x000fc8000f8e02ff */
[C---:B------:R-:W-:Y:S02]  /*24600*/  IMAD R11, R7.reuse, UR7, R11 ;  /* 0x00000007070b7c24 */ /* 0x040fe4000f8e020b */
[----:B------:R-:W-:-:S04]  /*24610*/  IMAD.WIDE.U32 R4, R7, UR6, R4 ;  /* 0x0000000607047c25 */ /* 0x000fc8000f8e0004 */
[----:B------:R-:W-:Y:S02]  /*24620*/  IMAD.IADD R5, R5, 0x1, R11 ;  /* 0x0000000105057824 */ /* 0x000fe400078e020b */
[----:B------:R-:W-:-:S03]  /*24630*/  IMAD.WIDE.U32 R4, R18, UR8, R4 ;  /* 0x0000000812047c25 */ /* 0x000fc6000f8e0004 */
[----:B------:R-:W-:-:S04]  /*24640*/  IADD3 R27, P0, R4, UR10, RZ ;  /* 0x0000000a041b7c10 */ /* 0x000fc8000ff1e0ff */
[----:B------:R-:W-:Y:S01]  /*24650*/  IADD3.X R26, R8, UR11, R5, P0, !PT ;  /* 0x0000000b081a7c10 */ /* 0x000fe200087fe405 */
[----:B------:R-:W-:Y:S02]  /*24660*/  IMAD R8, R12, -0xa0, R25 ;  /* 0xffffff600c087824 */ /* 0x000fe400078e0219 */
[----:B------:R-:W-:Y:S02]  /*24670*/  IMAD R5, R23, 0x5000, R13 ;  /* 0x0000500017057824 */ /* 0x000fe400078e020d */
[----:B------:R-:W-:-:S05]  /*24680*/  IMAD.IADD R8, R8, 0x1, -R14 ;  /* 0x0000000108087824 */ /* 0x000fca00078e0a0e */
[----:B------:R-:W-:Y:S01]  /*24690*/  ISETP.GE.AND P5, PT, R8, 0x1, PT ;  /* 0x000000010800780c */ /* 0x000fe20003fa6270 */
[----:B------:R-:W-:-:S12]  /*246a0*/  BRA.DIV UR4, `(.L_x_693) ;  /* 0x0000006e04187947 */ /* 0x000fd8000b800000 */
[----:B------:R-:W2:Y:S04]  /*246b0*/  LDL R15, [R1+0x4] ;  /* 0x00000400010f7983 */ /* 0x000ea80000100800 */
[----:B------:R-:W3:Y:S01]  /*246c0*/  LDL.LU R11, [R1] ;  /* 0x00000000010b7983 */ /* 0x000ee20000300800 */
[----:B------:R-:W0:Y:S03]  /*246d0*/  S2R R12, SR_TID.X ;  /* 0x00000000000c7919 */ /* 0x000e260000002100 */
[----:B------:R-:W-:Y:S01]  /*246e0*/  SHFL.IDX PT, R4, R3, RZ, 0x1c1f ;  /* 0x001c1fff03047589 */ /* 0x000fe200000e0000 */
[----:B0-----:R-:W-:-:S03]  /*246f0*/  SHF.L.U32 R14, R12, 0x4, RZ ;  /* 0x000000040c0e7819 */ /* 0x001fc600000006ff */
[----:B------:R-:W0:Y:S01]  /*24700*/  SHFL.IDX PT, R12, R2, RZ, 0x1c1f ;  /* 0x001c1fff020c7589 */ /* 0x000e2200000e0000 */
[----:B------:R-:W-:-:S04]  /*24710*/  LOP3.LUT R14, R14, 0x30, RZ, 0xc0, !PT ;  /* 0x000000300e0e7812 */ /* 0x000fc800078ec0ff */
[----:B0-----:R-:W-:-:S05]  /*24720*/  IADD3 R12, P0, R14, R12, RZ ;  /* 0x0000000c0e0c7210 */ /* 0x001fca0007f1e0ff */
[----:B------:R-:W-:Y:S01]  /*24730*/  IMAD.X R13, RZ, RZ, R4, P0 ;  /* 0x000000ffff0d7224 */ /* 0x000fe200000e0604 */
[----:B------:R-:W-:Y:S01]  /*24740*/  IADD3 R4, R22, R5, R37 ;  /* 0x0000000516047210 */ /* 0x000fe20007ffe025 */
[----:B------:R-:W-:Y:S01]  /*24750*/  SHFL.IDX PT, R21, R3, 0x1, 0x1c1f ;  /* 0x003c1f0003157f89 */ /* 0x000fe200000e0000 */
[C---:B------:R-:W-:Y:S02]  /*24760*/  ISETP.GE.AND P4, PT, R8.reuse, 0x21, PT ;  /* 0x000000210800780c */ /* 0x040fe40003f86270 */
[C---:B------:R-:W-:Y:S02]  /*24770*/  ISETP.GE.AND P3, PT, R8.reuse, 0x41, PT ;  /* 0x000000410800780c */ /* 0x040fe40003f66270 */
[----:B------:R-:W-:Y:S02]  /*24780*/  ISETP.GE.AND P2, PT, R8, 0x61, PT ;  /* 0x000000610800780c */ /* 0x000fe40003f46270 */
[----:B---3--:R-:W-:-:S04]  /*24790*/  LOP3.LUT P6, RZ, R11, 0x2, RZ, 0xc0, !PT ;  /* 0x000000020bff7812 */ /* 0x008fc800078cc0ff */
[----:B------:R-:W-:Y:S01]  /*247a0*/  ISETP.LT.OR P0, PT, R8, 0x1, P6 ;  /* 0x000000010800780c */ /* 0x000fe20003701670 */
[----:B--2---:R-:W-:-:S12]  /*247b0*/  IMAD.IADD R5, R15, 0x1, R4 ;  /* 0x000000010f057824 */ /* 0x004fd800078e0204 */
[----:B------:R-:W-:Y:S01]  /*247c0*/  LDGSTS.E.BYPASS.LTC128B.128 [R4+0xa400], desc[UR50][R12.64], !P0 ;  /* 0x0a4000000c047fae */ /* 0x000fe2000c101d72 */
[----:B------:R-:W-:-:S13]  /*247d0*/  ISETP.LT.OR P0, PT, R8, 0x1, P1 ;  /* 0x000000010800780c */ /* 0x000fda0000f01670 */
[----:B------:R0:W-:Y:S04]  /*247e0*/  LDGSTS.E.BYPASS.LTC128B.128 [R5+0xa400], desc[UR50][R12.64+0x40], !P0 ;  /* 0x0a4000400c057fae */ /* 0x0001e8000c101d72 */
[----:B0-----:R-:W0:Y:S02]  /*247f0*/  SHFL.IDX PT, R12, R2, 0x1, 0x1c1f ;  /* 0x003c1f00020c7f89 */ /* 0x001e2400000e0000 */
[----:B0-----:R-:W-:-:S05]  /*24800*/  IADD3 R12, P0, R14, R12, RZ ;  /* 0x0000000c0e0c7210 */ /* 0x001fca0007f1e0ff */
[----:B------:R-:W-:Y:S01]  /*24810*/  IMAD.X R13, RZ, RZ, R21, P0 ;  /* 0x000000ffff0d7224 */ /* 0x000fe200000e0615 */
[----:B------:R-:W-:-:S13]  /*24820*/  ISETP.LT.OR P0, PT, R8, 0x21, P6 ;  /* 0x000000210800780c */ /* 0x000fda0003701670 */
[----:B------:R-:W-:Y:S01]  /*24830*/  LDGSTS.E.BYPASS.LTC128B.128 [R4+0xb400], desc[UR50][R12.64], !P0 ;  /* 0x0b4000000c047fae */ /* 0x000fe2000c101d72 */
[----:B------:R-:W-:-:S03]  /*24840*/  ISETP.LT.OR P0, PT, R8, 0x21, P1 ;  /* 0x000000210800780c */ /* 0x000fc60000f01670 */
[----:B------:R-:W-:Y:S10]  /*24850*/  SHFL.IDX PT, R21, R3, 0x2, 0x1c1f ;  /* 0x005c1f0003157f89 */ /* 0x000ff400000e0000 */
[----:B------:R0:W-:Y:S04]  /*24860*/  LDGSTS.E.BYPASS.LTC128B.128 [R5+0xb400], desc[UR50][R12.64+0x40], !P0 ;  /* 0x0b4000400c057fae */ /* 0x0001e8000c101d72 */
[----:B0-----:R-:W0:Y:S04]  /*24870*/  SHFL.IDX PT, R12, R2, 0x2, 0x1c1f ;  /* 0x005c1f00020c7f89 */ /* 0x001e2800000e0000 */
[----:B------:R-:W1:Y:S04]  /*24880*/  SHFL.IDX PT, R2, R2, 0x3, 0x1c1f ;  /* 0x007c1f0002027f89 */ /* 0x000e6800000e0000 */
[----:B------:R-:W2:Y:S01]  /*24890*/  SHFL.IDX PT, R3, R3, 0x3, 0x1c1f ;  /* 0x007c1f0003037f89 */ /* 0x000ea200000e0000 */
[----:B0-----:R-:W-:-:S04]  /*248a0*/  IADD3 R12, P0, R14, R12, RZ ;  /* 0x0000000c0e0c7210 */ /* 0x001fc80007f1e0ff */
[----:B------:R-:W-:Y:S02]  /*248b0*/  IADD3.X R13, RZ, R21, RZ, P0, !PT ;  /* 0x00000015ff0d7210 */ /* 0x000fe400007fe4ff */
[----:B------:R-:W-:-:S13]  /*248c0*/  ISETP.LT.OR P0, PT, R8, 0x41, P6 ;  /* 0x000000410800780c */ /* 0x000fda0003701670 */
[----:B------:R-:W-:Y:S01]  /*248d0*/  LDGSTS.E.BYPASS.LTC128B.128 [R4+0xc400], desc[UR50][R12.64], !P0 ;  /* 0x0c4000000c047fae */ /* 0x000fe2000c101d72 */
[----:B------:R-:W-:-:S13]  /*248e0*/  ISETP.LT.OR P0, PT, R8, 0x41, P1 ;  /* 0x000000410800780c */ /* 0x000fda0000f01670 */
[----:B------:R-:W-:Y:S01]  /*248f0*/  LDGSTS.E.BYPASS.LTC128B.128 [R5+0xc400], desc[UR50][R12.64+0x40], !P0 ;  /* 0x0c4000400c057fae */ /* 0x000fe2000c101d72 */
[----:B-1----:R-:W-:-:S05]  /*24900*/  IADD3 R2, P0, R14, R2, RZ ;  /* 0x000000020e027210 */ /* 0x002fca0007f1e0ff */
[----:B--2---:R-:W-:Y:S01]  /*24910*/  IMAD.X R3, RZ, RZ, R3, P0 ;  /* 0x000000ffff037224 */ /* 0x004fe200000e0603 */
[----:B------:R-:W-:-:S13]  /*24920*/  ISETP.LT.OR P0, PT, R8, 0x61, P6 ;  /* 0x000000610800780c */ /* 0x000fda0003701670 */
[----:B------:R-:W-:Y:S01]  /*24930*/  LDGSTS.E.BYPASS.LTC128B.128 [R4+0xd400], desc[UR50][R2.64], !P0 ;  /* 0x0d40000002047fae */ /* 0x000fe2000c101d72 */
[----:B------:R-:W-:Y:S02]  /*24940*/  ISETP.LT.OR P0, PT, R8, 0x61, P1 ;  /* 0x000000610800780c */ /* 0x000fe40000f01670 */
[----:B------:R-:W-:-:S11]  /*24950*/  LOP3.LUT R11, R11, 0xffffff7f, RZ, 0xc0, !PT ;  /* 0xffffff7f0b0b7812 */ /* 0x000fd600078ec0ff */
[----:B------:R0:W-:Y:S01]  /*24960*/  LDGSTS.E.BYPASS.LTC128B.128 [R5+0xd400], desc[UR50][R2.64+0x40], !P0 ;  /* 0x0d40004002057fae */ /* 0x0001e2000c101d72 */
[----:B------:R-:W-:-:S13]  /*24970*/  ISETP.GE.AND P0, PT, R8, 0x81, PT ;  /* 0x000000810800780c */ /* 0x000fda0003f06270 */
[----:B------:R-:W-:Y:S01]  /*24980*/  @P0 LOP3.LUT R11, R11, 0x80, RZ, 0xfc, !PT ;  /* 0x000000800b0b0812 */ /* 0x000fe200078efcff */
[----:B0-----:R0:W1:Y:S04]  /*24990*/  SHFL.IDX PT, R3, R26, RZ, 0x1c1f ;  /* 0x001c1fff1a037589 */ /* 0x00106800000e0000 */
[----:B------:R0:W2:Y:S04]  /*249a0*/  SHFL.IDX PT, R2, R27, RZ, 0x1c1f ;  /* 0x001c1fff1b027589 */ /* 0x0000a800000e0000 */
[----:B------:R0:W-:Y:S02]  /*249b0*/  STL [R1], R11 ;  /* 0x0000000b01007387 */ /* 0x0001e40000100800 */
.L_x_889:
[----:B------:R-:W4:Y:S01]  /*249c0*/  LDL R12, [R1] ;  /* 0x00000000010c7983 */ /* 0x000f220000100800 */
[----:B0-----:R-:W0:Y:S02]  /*249d0*/  S2R R11, SR_TID.X ;  /* 0x00000000000b7919 */ /* 0x001e240000002100 */
[----:B0-----:R-:W-:-:S05]  /*249e0*/  IMAD.SHL.U32 R11, R11, 0x10, RZ ;  /* 0x000000100b0b7824 */ /* 0x001fca00078e00ff */
[----:B------:R-:W-:-:S04]  /*249f0*/  LOP3.LUT R11, R11, 0x30, RZ, 0xc0, !PT ;  /* 0x000000300b0b7812 */ /* 0x000fc800078ec0ff */
[----:B--2---:R-:W-:-:S05]  /*24a00*/  IADD3 R2, P0, R11, R2, RZ ;  /* 0x000000020b027210 */ /* 0x004fca0007f1e0ff */
[----:B-1----:R-:W-:Y:S01]  /*24a10*/  IMAD.X R3, RZ, RZ, R3, P0 ;  /* 0x000000ffff037224 */ /* 0x002fe200000e0603 */
[----:B----4-:R-:W-:-:S04]  /*24a20*/  LOP3.LUT P6, RZ, R12, 0x2, RZ, 0xc0, !PT ;  /* 0x000000020cff7812 */ /* 0x010fc800078cc0ff */
        /* <DEDUP_REMOVED lines=9> */
.L_x_694:
[----:B------:R-:W-:Y:S02]  /*24ac0*/  PLOP3.LUT P1, PT, P1, P0, PT, 0xa2, 0x0 ;  /* 0x000000000000781c */ /* 0x000fe40000f21472 */
[----:B------:R-:W-:-:S08]  /*24ad0*/  @P0 R2UR P1, UR4, R0 ;  /* 0x00000000000402ca */ /* 0x000fd00000020000 */
[----:B------:R-:W-:-:S05]  /*24ae0*/  @P0 PLOP3.LUT P0, PT, P1, PT, PT, 0x80, 0x0 ;  /* 0x000000000000081c */ /* 0x000fca0000f0f070 */
[----:B------:R-:W-:Y:S01]  /*24af0*/  @!P1 SYNCS.ARRIVE.TRANS64.RED.A0T1 RZ, [UR4+0x29870], RZ ;  /* 0x029870ffffff99a7 */ /* 0x000fe20008200404 */
[----:B------:R-:W-:Y:S07]  /*24b00*/  @!P1 ARRIVES.LDGSTSBAR.64.TRANSCNT [UR4+0x29870] ;  /* 0x02987000ff0099b0 */ /* 0x000fee0008000a84 */
[----:B------:R-:W-:Y:S05]  /*24b10*/  @P0 BRA.U.ANY `(.L_x_694) ;  /* 0xfffffffd00e80947 */ /* 0x000fea000393ffff */
[----:B------:R-:W-:Y:S01]  /*24b20*/  NOP ;  /* 0x0000000000007918 */ /* 0x000fe20000000000 */
[----:B0-----:R-:W-:-:S04]  /*24b30*/  MOV R2, UR39 ;  /* 0x0000002700027c02 */ /* 0x001fc80008000f00 */
[----:B------:R-:W-:-:S13]  /*24b40*/  ISETP.NE.AND P6, PT, R2, 0x3, PT ;  /* 0x000000030200780c */ /* 0x000fda0003fc5270 */
[----:B------:R-:W-:Y:S05]  /*24b50*/  @!P6 BRA `(.L_x_695) ;  /* 0x000000000004e947 */ /* 0x000fea0003800000 */
[----:B------:R-:W-:Y:S01]  /*24b60*/  BPT.TRAP 0x1 ;  /* 0x000000040000795c */ /* 0x000fe20000300000 */
.L_x_695:
[----:B------:R0:W-:Y:S01]  /*24b70*/  SYNCS.ARRIVE.TRANS64.A1T0 RZ, [R0+URZ+0x29870], RZ ;  /* 0x029870ff00ff79a7 */ /* 0x0001e2000810003f */
[----:B------:R-:W-:Y:S05]  /*24b80*/  @!P6 BRA `(.L_x_696) ;  /* 0x000000000004e947 */ /* 0x000fea0003800000 */
[----:B------:R-:W-:Y:S01]  /*24b90*/  BPT.TRAP 0x1 ;  /* 0x000000040000795c */ /* 0x000fe20000300000 */
.L_x_696:
[----:B------:R-:W2:Y:S01]  /*24ba0*/  LDL R2, [R1+0x3c] ;  /* 0x00003c0001027983 */ /* 0x000ea20000100800 */
[----:B------:R-:W-:Y:S01]  /*24bb0*/  BSSY B0, `(.L_x_697) ;  /* 0x0000003000007945 */ /* 0x000fe20003800000 */
[----:B--2---:R-:W1:Y:S03]  /*24bc0*/  SYNCS.PHASECHK.TRANS64.TRYWAIT P0, [R0+URZ+0x29840], R2 ;  /* 0x02984002000075a7 */ /* 0x004e66000800017f */
[----:B-1----:R-:W-:Y:S05]  /*24bd0*/  @!P0 BRA `(.L_x_698) ;  /* 0x0000006c00bc8947 */ /* 0x002fea0003800000 */
.L_x_890:
[----:B------:R-:W-:Y:S05]  /*24be0*/  BSYNC B0 ;  /* 0x0000000000007941 */ /* 0x000fea0003800000 */
.L_x_697:
[----:B-1----:R-:W2:Y:S01]  /*24bf0*/  LDL.LU R2, [R1+0x34] ;  /* 0x0000340001027983 */ /* 0x002ea20000300800 */
[----:B------:R-:W-:Y:S01]  /*24c00*/  ULDC.64 UR4, c[0x0][0x300] ;  /* 0x0000c00000047ab9 */ /* 0x000fe20000000a00 */
[----:B------:R-:W-:Y:S02]  /*24c10*/  ULDC.64 UR6, c[0x0][0x310] ;  /* 0x0000c40000067ab9 */ /* 0x000fe40000000a00 */
[----:B------:R-:W4:Y:S04]  /*24c20*/  LDL.LU R5, [R1+0x38] ;  /* 0x0000380001057983 */ /* 0x000f280000300800 */
[----:B------:R-:W3:Y:S04]  /*24c30*/  LDL R11, [R1+0x18] ;  /* 0x00001800010b7983 */ /* 0x000ee80000100800 */
[----:B------:R1:W5:Y:S01]  /*24c40*/  LDL R20, [R1] ;  /* 0x0000000001147983 */ /* 0x0003620000100800 */
[----:B------:R-:W-:-:S04]  /*24c50*/  IMAD R8, R31, UR6, RZ ;  /* 0x000000061f087c24 */ /* 0x000fc8000f8e02ff */
[----:B------:R-:W-:Y:S02]  /*24c60*/  IMAD R8, R7, UR7, R8 ;  /* 0x0000000707087c24 */ /* 0x000fe4000f8e0208 */
[----:B--2---:R-:W-:-:S04]  /*24c70*/  IMAD R2, R2, UR4, RZ ;  /* 0x0000000402027c24 */ /* 0x004fc8000f8e02ff */
[C---:B------:R-:W-:Y:S02]  /*24c80*/  IMAD R4, R9.reuse, UR5, R2 ;  /* 0x0000000509047c24 */ /* 0x040fe4000f8e0202 */
[----:B------:R-:W-:-:S04]  /*24c90*/  IMAD.WIDE.U32 R2, R9, UR4, RZ ;  /* 0x0000000409027c25 */ /* 0x000fc8000f8e00ff */
[----:B------:R-:W-:Y:S02]  /*24ca0*/  IMAD.IADD R3, R3, 0x1, R4 ;  /* 0x0000000103037824 */ /* 0x000fe400078e0204 */
[----:B----4-:R-:W-:Y:S02]  /*24cb0*/  IMAD R4, R5, UR6, RZ ;  /* 0x0000000605047c24 */ /* 0x010fe4000f8e02ff */
[----:B------:R-:W-:-:S04]  /*24cc0*/  IMAD.WIDE.U32 R2, R6, UR6, R2 ;  /* 0x0000000606027c25 */ /* 0x000fc8000f8e0002 */
[----:B------:R-:W-:Y:S02]  /*24cd0*/  IMAD R4, R6, UR7, R4 ;  /* 0x0000000706047c24 */ /* 0x000fe4000f8e0204 */
[----:B------:R-:W-:Y:S02]  /*24ce0*/  IMAD R6, R30, UR4, RZ ;  /* 0x000000041e067c24 */ /* 0x000fe4000f8e02ff */
[----:B------:R-:W-:Y:S02]  /*24cf0*/  IMAD.IADD R5, R3, 0x1, R4 ;  /* 0x0000000103057824 */ /* 0x000fe400078e0204 */
[----:B------:R-:W-:Y:S02]  /*24d00*/  IMAD.MOV.U32 R4, RZ, RZ, R2 ;  /* 0x000000ffff047224 */ /* 0x000fe400078e0002 */
[C---:B------:R-:W-:Y:S02]  /*24d10*/  IMAD R6, R10.reuse, UR5, R6 ;  /* 0x000000050a067c24 */ /* 0x040fe4000f8e0206 */
[----:B------:R-:W-:Y:S01]  /*24d20*/  IMAD.WIDE.U32 R2, R10, UR4, RZ ;  /* 0x000000040a027c25 */ /* 0x000fe2000f8e00ff */
[----:B------:R-:W-:-:S04]  /*24d30*/  ULDC.64 UR4, c[0x0][0x308] ;  /* 0x0000c20000047ab9 */ /* 0x000fc80000000a00 */
[----:B------:R-:W-:-:S03]  /*24d40*/  IADD3 R3, R3, R6, RZ ;  /* 0x0000000603037210 */ /* 0x000fc60007ffe0ff */
[----:B------:R-:W-:Y:S01]  /*24d50*/  IMAD.WIDE.U32 R2, R7, UR6, R2 ;  /* 0x0000000607027c25 */ /* 0x000fe2000f8e0002 */
[----:B------:R-:W-:-:S03]  /*24d60*/  ULDC.64 UR6, c[0x0][0x2e8] ;  /* 0x0000ba0000067ab9 */ /* 0x000fc60000000a00 */
[----:B------:R-:W-:-:S04]  /*24d70*/  IMAD.WIDE.U32 R6, R18, UR4, R4 ;  /* 0x0000000412067c25 */ /* 0x000fc8000f8e0004 */
[----:B------:R-:W-:Y:S02]  /*24d80*/  IMAD R4, R36, UR4, RZ ;  /* 0x0000000424047c24 */ /* 0x000fe4000f8e02ff */
[----:B------:R-:W-:Y:S01]  /*24d90*/  IMAD.IADD R3, R3, 0x1, R8 ;  /* 0x0000000103037824 */ /* 0x000fe200078e0208 */
[----:B------:R-:W-:Y:S01]  /*24da0*/  IADD3 R5, P0, R6, UR6, RZ ;  /* 0x0000000606057c10 */ /* 0x000fe2000ff1e0ff */
[C---:B------:R-:W-:Y:S02]  /*24db0*/  IMAD R4, R18.reuse, UR5, R4 ;  /* 0x0000000512047c24 */ /* 0x040fe4000f8e0204 */
[----:B------:R-:W-:-:S03]  /*24dc0*/  IMAD.WIDE.U32 R2, R18, UR4, R2 ;  /* 0x0000000412027c25 */ /* 0x000fc6000f8e0002 */
[----:B------:R-:W-:Y:S02]  /*24dd0*/  IADD3.X R6, R7, UR7, R4, P0, !PT ;  /* 0x0000000707067c10 */ /* 0x000fe400087fe404 */
[----:B------:R-:W-:Y:S01]  /*24de0*/  IADD3 R8, P0, R2, UR6, RZ ;  /* 0x0000000602087c10 */ /* 0x000fe2000ff1e0ff */
[----:B------:R-:W-:-:S03]  /*24df0*/  UMOV UR4, 0xffffffff ;  /* 0xffffffff00047882 */ /* 0x000fc60000000000 */
[----:B------:R-:W-:Y:S01]  /*24e00*/  IADD3.X R7, R4, UR7, R3, P0, !PT ;  /* 0x0000000704077c10 */ /* 0x000fe200087fe403 */
[----:B---3--:R-:W-:Y:S01]  /*24e10*/  IMAD R4, R23, 0x7800, R11 ;  /* 0x0000780017047824 */ /* 0x008fe200078e020b */
[----:B-1----:R-:W-:Y:S07]  /*24e20*/  BRA.DIV UR4, `(.L_x_699) ;  /* 0x0000006e04407947 */ /* 0x002fee000b800000 */
[----:B------:R-:W1:Y:S01]  /*24e30*/  S2R R9, SR_TID.X ;  /* 0x0000000000097919 */ /* 0x000e620000002100 */
[----:B-----5:R-:W-:Y:S01]  /*24e40*/  LOP3.LUT P6, RZ, R20, 0x8, RZ, 0xc0, !PT ;  /* 0x0000000814ff7812 */ /* 0x020fe200078cc0ff */
[----:B------:R-:W-:Y:S01]  /*24e50*/  @P4 IMAD.IADD R21, R22, 0x1, R4 ;  /* 0x0000000116154824 */ /* 0x000fe200078e0204 */
[----:B------:R-:W-:Y:S01]  /*24e60*/  LOP3.LUT P1, RZ, R20, 0x4, RZ, 0xc0, !PT ;  /* 0x0000000414ff7812 */ /* 0x000fe2000782c0ff */
[----:B------:R-:W2:Y:S04]  /*24e70*/  SHFL.IDX PT, R3, R5, RZ, 0x1c1f ;  /* 0x001c1fff05037589 */ /* 0x000ea800000e0000 */
[----:B------:R-:W3:Y:S01]  /*24e80*/  SHFL.IDX PT, R2, R6, RZ, 0x1c1f ;  /* 0x001c1fff06027589 */ /* 0x000ee200000e0000 */
[----:B-1----:R-:W-:Y:S01]  /*24e90*/  IMAD.SHL.U32 R10, R9, 0x10, RZ ;  /* 0x00000010090a7824 */ /* 0x002fe200078e00ff */
[----:B------:R-:W-:-:S04]  /*24ea0*/  @P5 IADD3 R9, R22, R4, RZ ;  /* 0x0000000416095210 */ /* 0x000fc80007ffe0ff */
[----:B------:R-:W-:-:S04]  /*24eb0*/  LOP3.LUT R10, R10, 0x30, RZ, 0xc0, !PT ;  /* 0x000000300a0a7812 */ /* 0x000fc800078ec0ff */
[----:B--2---:R-:W-:-:S05]  /*24ec0*/  @P5 IADD3 R3, P0, R10, R3, RZ ;  /* 0x000000030a035210 */ /* 0x004fca0007f1e0ff */
[----:B---3--:R-:W-:Y:S01]  /*24ed0*/  @P5 IMAD.X R2, RZ, RZ, R2, P0 ;  /* 0x000000ffff025224 */ /* 0x008fe200000e0602 */
[----:B------:R-:W-:-:S04]  /*24ee0*/  LOP3.LUT P0, RZ, R20, 0x10, RZ, 0xc0, !PT ;  /* 0x0000001014ff7812 */ /* 0x000fc8000780c0ff */
[----:B------:R-:W-:-:S04]  /*24ef0*/  @P5 LOP3.LUT R3, R3, R2, RZ, 0x3c, !PT ;  /* 0x0000000203035212 */ /* 0x000fc800078e3cff */
[----:B------:R-:W-:-:S04]  /*24f00*/  @P5 LOP3.LUT R2, R3, R2, RZ, 0x3c, !PT ;  /* 0x0000000203025212 */ /* 0x000fc800078e3cff */
[----:B------:R-:W-:-:S05]  /*24f10*/  @P5 LOP3.LUT R3, R3, R2, RZ, 0x3c, !PT ;  /* 0x0000000203035212 */ /* 0x000fca00078e3cff */
[----:B------:R-:W-:Y:S01]  /*24f20*/  @!PT LDS RZ, [RZ] ;  /* 0x00000000fffff984 */ /* 0x000fe20000000800 */
[----:B------:R-:W-:Y:S04]  /*24f30*/  @P5 LDGSTS.E.BYPASS.LTC128B.128 [R9+0x1a400], desc[UR50][R2.64], !P0 ;  /* 0x1a40000002095fae */ /* 0x000fe8000c101d72 */
[----:B------:R-:W-:Y:S04]  /*24f40*/  @P5 LDGSTS.E.BYPASS.LTC128B.128 [R9+0x1cc00], desc[UR50][R2.64+0x40], !P6 ;  /* 0x1cc0004002095fae */ /* 0x000fe8000f101d72 */
[----:B------:R1:W-:Y:S01]  /*24f50*/  @P5 LDGSTS.E.BYPASS.LTC128B.128 [R9+0x1f400], desc[UR50][R2.64+0x80], !P1 ;  /* 0x1f40008002095fae */ /* 0x0003e2000c901d72 */
[----:B------:R-:W-:-:S03]  /*24f60*/  LOP3.LUT P5, RZ, R20, 0x10, RZ, 0xc0, !PT ;  /* 0x0000001014ff7812 */ /* 0x000fc600078ac0ff */
[----:B-1----:R-:W1:Y:S01]  /*24f70*/  SHFL.IDX PT, R3, R5, 0x1, 0x1c1f ;  /* 0x003c1f0005037f89 */ /* 0x002e6200000e0000 */
[----:B------:R-:W-:-:S03]  /*24f80*/  @P3 IADD3 R9, R22, R4, RZ ;  /* 0x0000000416093210 */ /* 0x000fc60007ffe0ff */
[----:B------:R-:W2:Y:S01]  /*24f90*/  SHFL.IDX PT, R2, R6, 0x1, 0x1c1f ;  /* 0x003c1f0006027f89 */ /* 0x000ea200000e0000 */
[----:B-1----:R-:W-:-:S05]  /*24fa0*/  @P4 IADD3 R3, P0, R10, R3, RZ ;  /* 0x000000030a034210 */ /* 0x002fca0007f1e0ff */
[----:B--2---:R-:W-:-:S05]  /*24fb0*/  @P4 IMAD.X R2, RZ, RZ, R2, P0 ;  /* 0x000000ffff024224 */ /* 0x004fca00000e0602 */
[----:B------:R-:W-:-:S04]  /*24fc0*/  @P4 LOP3.LUT R3, R3, R2, RZ, 0x3c, !PT ;  /* 0x0000000203034212 */ /* 0x000fc800078e3cff */
[----:B------:R-:W-:-:S04]  /*24fd0*/  @P4 LOP3.LUT R2, R3, R2, RZ, 0x3c, !PT ;  /* 0x0000000203024212 */ /* 0x000fc800078e3cff */
[----:B------:R-:W-:-:S05]  /*24fe0*/  @P4 LOP3.LUT R3, R3, R2, RZ, 0x3c, !PT ;  /* 0x0000000203034212 */ /* 0x000fca00078e3cff */
[----:B------:R-:W-:Y:S04]  /*24ff0*/  @P4 LDGSTS.E.BYPASS.LTC128B.128 [R21+0x1ac00], desc[UR50][R2.64], !P5 ;  /* 0x1ac0000002154fae */ /* 0x000fe8000e901d72 */
[----:B------:R-:W-:Y:S04]  /*25000*/  @P4 LDGSTS.E.BYPASS.LTC128B.128 [R21+0x1d400], desc[UR50][R2.64+0x40], !P6 ;  /* 0x1d40004002154fae */ /* 0x000fe8000f101d72 */
[----:B------:R1:W-:Y:S04]  /*25010*/  @P4 LDGSTS.E.BYPASS.LTC128B.128 [R21+0x1fc00], desc[UR50][R2.64+0x80], !P1 ;  /* 0x1fc0008002154fae */ /* 0x0003e8000c901d72 */
[----:B-1----:R-:W1:Y:S01]  /*25020*/  SHFL.IDX PT, R3, R5, 0x2, 0x1c1f ;  /* 0x005c1f0005037f89 */ /* 0x002e6200000e0000 */
[----:B------:R-:W-:-:S03]  /*25030*/  @P2 IMAD.IADD R21, R22, 0x1, R4 ;  /* 0x0000000116152824 */ /* 0x000fc600078e0204 */
[----:B------:R-:W2:Y:S04]  /*25040*/  SHFL.IDX PT, R2, R6, 0x2, 0x1c1f ;  /* 0x005c1f0006027f89 */ /* 0x000ea800000e0000 */
[----:B------:R-:W-:Y:S01]  /*25050*/  SHFL.IDX PT, R6, R6, 0x3, 0x1c1f ;  /* 0x007c1f0006067f89 */ /* 0x000fe200000e0000 */
        /* <DEDUP_REMOVED lines=8> */
[----:B-1----:R-:W1:Y:S02]  /*250e0*/  SHFL.IDX PT, R2, R5, 0x3, 0x1c1f ;  /* 0x007c1f0005027f89 */ /* 0x002e6400000e0000 */
[----:B-1----:R-:W-:-:S05]  /*250f0*/  @P2 IADD3 R2, P0, R10, R2, RZ ;  /* 0x000000020a022210 */ /* 0x002fca0007f1e0ff */
[----:B------:R-:W-:-:S05]  /*25100*/  @P2 IMAD.X R3, RZ, RZ, R6, P0 ;  /* 0x000000ffff032224 */ /* 0x000fca00000e0606 */
[----:B------:R-:W-:Y:S04]  /*25110*/  @P2 LDGSTS.E.BYPASS.LTC128B.128 [R21+0x1bc00], desc[UR50][R2.64], !P5 ;  /* 0x1bc0000002152fae */ /* 0x000fe8000e901d72 */
[----:B------:R-:W-:Y:S04]  /*25120*/  @P2 LDGSTS.E.BYPASS.LTC128B.128 [R21+0x1e400], desc[UR50][R2.64+0x40], !P6 ;  /* 0x1e40004002152fae */ /* 0x000fe8000f101d72 */
[----:B------:R1:W-:Y:S04]  /*25130*/  @P2 LDGSTS.E.BYPASS.LTC128B.128 [R21+0x20c00], desc[UR50][R2.64+0x80], !P1 ;  /* 0x20c0008002152fae */ /* 0x0003e8000c901d72 */
[----:B-1----:R1:W2:Y:S04]  /*25140*/  SHFL.IDX PT, R3, R7, RZ, 0x1c1f ;  /* 0x001c1fff07037589 */ /* 0x0022a800000e0000 */
[----:B------:R1:W3:Y:S02]  /*25150*/  SHFL.IDX PT, R2, R8, RZ, 0x1c1f ;  /* 0x001c1fff08027589 */ /* 0x0002e400000e0000 */
.L_x_902:
[----:B------:R-:W-:Y:S01]  /*25160*/  LOP3.LUT P0, RZ, R20, 0x80, RZ, 0xc0, !PT ;  /* 0x0000008014ff7812 */ /* 0x000fe2000780c0ff */
[----:B------:R-:W-:-:S12]  /*25170*/  BSSY B0, `(.L_x_700) ;  /* 0x0000011000007945 */ /* 0x000fd80003800000 */
[----:B------:R-:W-:Y:S05]  /*25180*/  @!P0 BRA `(.L_x_701) ;  /* 0x00000000003c8947 */ /* 0x000fea0003800000 */
[----:B------:R-:W4:Y:S01]  /*25190*/  S2R R5, SR_TID.X ;  /* 0x0000000000057919 */ /* 0x000f220000002100 */
[----:B------:R-:W-:Y:S01]  /*251a0*/  LOP3.LUT P3, RZ, R20, 0x10, RZ, 0xc0, !PT ;  /* 0x0000001014ff7812 */ /* 0x000fe2000786c0ff */
[----:B------:R-:W-:Y:S01]  /*251b0*/  IMAD.IADD R4, R22, 0x1, R4 ;  /* 0x0000000116047824 */ /* 0x000fe200078e0204 */
[C---:B------:R-:W-:Y:S02]  /*251c0*/  LOP3.LUT P2, RZ, R20.reuse, 0x8, RZ, 0xc0, !PT ;  /* 0x0000000814ff7812 */ /* 0x040fe4000784c0ff */
[----:B------:R-:W-:Y:S01]  /*251d0*/  LOP3.LUT P1, RZ, R20, 0x4, RZ, 0xc0, !PT ;  /* 0x0000000414ff7812 */ /* 0x000fe2000782c0ff */
[----:B----4-:R-:W-:-:S05]  /*251e0*/  IMAD.SHL.U32 R5, R5, 0x10, RZ ;  /* 0x0000001005057824 */ /* 0x010fca00078e00ff */
[----:B------:R-:W-:-:S04]  /*251f0*/  LOP3.LUT R5, R5, 0x30, RZ, 0xc0, !PT ;  /* 0x0000003005057812 */ /* 0x000fc800078ec0ff */
[----:B---3--:R-:W-:-:S04]  /*25200*/  IADD3 R2, P0, R5, R2, RZ ;  /* 0x0000000205027210 */ /* 0x008fc80007f1e0ff */
[----:B--2---:R-:W-:-:S05]  /*25210*/  IADD3.X R3, RZ, R3, RZ, P0, !PT ;  /* 0x00000003ff037210 */ /* 0x004fca00007fe4ff */
[----:B------:R-:W-:Y:S01]  /*25220*/  @!PT LDS RZ, [RZ] ;  /* 0x00000000fffff984 */ /* 0x000fe20000000800 */
[----:B------:R-:W-:Y:S01]  /*25230*/  @!PT LDS RZ, [RZ] ;  /* 0x00000000fffff984 */ /* 0x000fe20000000800 */
[----:B------:R-:W-:Y:S01]  /*25240*/  @!PT LDS RZ, [RZ] ;  /* 0x00000000fffff984 */ /* 0x000fe20000000800 */
[----:B------:R4:W-:Y:S04]  /*25250*/  LDGSTS.E.BYPASS.LTC128B.128 [R4+0x1c400], desc[UR50][R2.64], !P3 ;  /* 0x1c40000002047fae */ /* 0x0009e8000d901d72 */
[----:B------:R4:W-:Y:S04]  /*25260*/  LDGSTS.E.BYPASS.LTC128B.128 [R4+0x1ec00], desc[UR50][R2.64+0x40], !P2 ;  /* 0x1ec0004002047fae */ /* 0x0009e8000d101d72 */
[----:B------:R4:W-:Y:S02]  /*25270*/  LDGSTS.E.BYPASS.LTC128B.128 [R4+0x21400], desc[UR50][R2.64+0x80], !P1 ;  /* 0x2140008002047fae */ /* 0x0009e4000c901d72 */
.L_x_701:
[----:B------:R-:W-:Y:S05]  /*25280*/  BSYNC B0 ;  /* 0x0000000000007941 */ /* 0x000fea0003800000 */
.L_x_700:
[----:B------:R-:W-:Y:S01]  /*25290*/  NOP ;  /* 0x0000000000007918 */ /* 0x000fe20000000000 */
[----:B------:R-:W-:-:S13]  /*252a0*/  PLOP3.LUT P0, PT, PT, PT, PT, 0x80, 0x0 ;  /* 0x000000000000781c */ /* 0x000fda0003f0f070 */
.L_x_702:
[----:B------:R-:W-:Y:S02]  /*252b0*/  PLOP3.LUT P1, PT, P1, P0, PT, 0xa2, 0x0 ;  /* 0x000000000000781c */ /* 0x000fe40000f21472 */
[----:B------:R-:W-:-:S08]  /*252c0*/  @P0 R2UR P1, UR4, R0 ;  /* 0x00000000000402ca */ /* 0x000fd00000020000 */
[----:B------:R-:W-:-:S05]  /*252d0*/  @P0 PLOP3.LUT P0, PT, P1, PT, PT, 0x80, 0x0 ;  /* 0x000000000000081c */ /* 0x000fca0000f0f070 */
[----:B------:R-:W-:Y:S01]  /*252e0*/  @!P1 SYNCS.ARRIVE.TRANS64.RED.A0T1 RZ, [UR4+0x29830], RZ ;  /* 0x029830ffffff99a7 */ /* 0x000fe20008200404 */
[----:B------:R-:W-:Y:S07]  /*252f0*/  @!P1 ARRIVES.LDGSTSBAR.64.TRANSCNT [UR4+0x29830] ;  /* 0x02983000ff0099b0 */ /* 0x000fee0008000a84 */
[----:B------:R-:W-:Y:S05]  /*25300*/  @P0 BRA.U.ANY `(.L_x_702) ;  /* 0xfffffffd00e80947 */ /* 0x000fea000393ffff */
[----:B------:R-:W-:Y:S01]  /*25310*/  NOP ;  /* 0x0000000000007918 */ /* 0x000fe20000000000 */
[----:B---34-:R-:W-:-:S05]  /*25320*/  IMAD.U32 R2, RZ, RZ, UR39 ;  /* 0x00000027ff027e24 */ /* 0x018fca000f8e00ff */
[----:B------:R-:W-:-:S13]  /*25330*/  ISETP.NE.AND P2, PT, R2, 0x3, PT ;  /* 0x000000030200780c */ /* 0x000fda0003f45270 */
[----:B------:R-:W-:Y:S05]  /*25340*/  @!P2 BRA `(.L_x_703) ;  /* 0x000000000004a947 */ /* 0x000fea0003800000 */
[----:B------:R-:W-:Y:S01]  /*25350*/  BPT.TRAP 0x1 ;  /* 0x000000040000795c */ /* 0x000fe20000300000 */
.L_x_703:
[----:B------:R3:W5:Y:S01]  /*25360*/  LDL.LU R2, [R1+0x40] ;  /* 0x0000400001027983 */ /* 0x0007620000300800 */
[----:B------:R3:W-:Y:S02]  /*25370*/  SYNCS.ARRIVE.TRANS64.A1T0 RZ, [R0+URZ+0x29830], RZ ;  /* 0x029830ff00ff79a7 */ /* 0x0007e4000810003f */
[----:B------:R-:W-:Y:S05]  /*25380*/  WARPSYNC.ALL ;  /* 0x0000000000007948 */ /* 0x000fea0003800000 */
[----:B------:R-:W-:Y:S01]  /*25390*/  ULDC.64 UR4, c[0x0][0xa00] ;  /* 0x0002800000047ab9 */ /* 0x000fe20000000a00 */
[----:B------:R-:W-:Y:S01]  /*253a0*/  BSSY B6, `(.L_x_704) ;  /* 0x000001f000067945 */ /* 0x000fe20003800000 */
[----:B------:R-:W-:Y:S01]  /*253b0*/  BAR.SYNC.DEFER_BLOCKING 0x8, 0x180 ;  /* 0x0206000000007b1d */ /* 0x000fe20000010000 */
[----:B------:R-:W-:Y:S02]  /*253c0*/  ISETP.NE.U32.AND P0, PT, RZ, UR4, PT ;  /* 0x00000004ff007c0c */ /* 0x000fe4000bf05070 */
[----:B0--3--:R-:W-:-:S02]  /*253d0*/  SHF.R.S32.HI R0, RZ, 0x1f, R29 ;  /* 0x0000001fff007819 */ /* 0x009fc4000001141d */
[----:B------:R-:W-:Y:S01]  /*253e0*/  ISETP.NE.AND.EX P0, PT, RZ, UR5, PT, P0 ;  /* 0x00000005ff007c0c */ /* 0x000fe2000bf05300 */
[----:B------:R-:W-:Y:S02]  /*253f0*/  ULDC.64 UR4, c[0x0][0x298] ;  /* 0x0000a60000047ab9 */ /* 0x000fe40000000a00 */
[----:B------:R-:W-:Y:S01]  /*25400*/  IMAD R0, R0, UR4, RZ ;  /* 0x0000000400007c24 */ /* 0x000fe2000f8e02ff */
[----:B------:R-:W-:Y:S01]  /*25410*/  SEL R24, R24, RZ, !P0 ;  /* 0x000000ff18187207 */ /* 0x000fe20004000000 */
[----:B------:R-:W-:-:S04]  /*25420*/  IMAD.WIDE.U32 R26, R29, UR4, RZ ;  /* 0x000000041d1a7c25 */ /* 0x000fc8000f8e00ff */
[----:B------:R-:W-:-:S05]  /*25430*/  IMAD R0, R29, UR5, R0 ;  /* 0x000000051d007c24 */ /* 0x000fca000f8e0200 */
[----:B------:R-:W-:Y:S02]  /*25440*/  IADD3 R29, R27, R0, RZ ;  /* 0x000000001b1d7210 */ /* 0x000fe40007ffe0ff */
[----:B-----5:R-:W-:Y:S01]  /*25450*/  SEL R30, R2, RZ, !P0 ;  /* 0x000000ff021e7207 */ /* 0x020fe20004000000 */
[----:B------:R-:W-:-:S05]  /*25460*/  VIADD R2, R22, 0x14400 ;  /* 0x0001440016027836 */ /* 0x000fca0000000000 */
        /* <DEDUP_REMOVED lines=8> */
[----:B--2---:R-:W0:Y:S01]  /*254f0*/  LDC.64 R2, c[0x4][R2] ;  /* 0x0100000002027b82 */ /* 0x004e220000000a00 */
[----:B------:R-:W-:Y:S01]  /*25500*/  IMAD.U32 R5, RZ, RZ, UR5 ;  /* 0x00000005ff057e24 */ /* 0x000fe2000f8e00ff */
[----:B------:R-:W-:Y:S01]  /*25510*/  MOV R12, 0x1 ;  /* 0x00000001000c7802 */ /* 0x000fe20000000f00 */
[----:B------:R-:W-:Y:S02]  /*25520*/  IMAD.U32 R6, RZ, RZ, UR6 ;  /* 0x00000006ff067e24 */ /* 0x000fe4000f8e00ff */
[----:B------:R-:W-:-:S02]  /*25530*/  IMAD.U32 R10, RZ, RZ, UR8 ;  /* 0x00000008ff0a7e24 */ /* 0x000fc4000f8e00ff */
[----:B------:R-:W-:Y:S02]  /*25540*/  IMAD.U32 R11, RZ, RZ, UR9 ;  /* 0x00000009ff0b7e24 */ /* 0x000fe4000f8e00ff */
[----:B------:R-:W-:Y:S02]  /*25550*/  IMAD.MOV.U32 R8, RZ, RZ, 0x70 ;  /* 0x00000070ff087424 */ /* 0x000fe400078e00ff */
[----:B------:R-:W-:-:S07]  /*25560*/  IMAD.MOV.U32 R13, RZ, RZ, RZ ;  /* 0x000000ffff0d7224 */ /* 0x000fce00078e00ff */
[----:B------:R-:W-:-:S07]  /*25570*/  LEPC R20, `(.L_x_705) ;  /* 0x000000001014794e */ /* 0x000fce0000000000 */
[----:B0-----:R-:W-:Y:S05]  /*25580*/  CALL.ABS.NOINC R2 ;  /* 0x0000000002007343 */ /* 0x001fea0003c00000 */
.L_x_705:
[----:B------:R-:W-:Y:S05]  /*25590*/  BSYNC B6 ;  /* 0x0000000000067941 */ /* 0x000fea0003800000 */
.L_x_704:
[----:B------:R-:W-:Y:S01]  /*255a0*/  ULDC.64 UR4, c[0x0][0x2d8] ;  /* 0x0000b60000047ab9 */ /* 0x000fe20000000a00 */
[----:B------:R-:W-:Y:S01]  /*255b0*/  IMAD.MOV.U32 R2, RZ, RZ, R26 ;  /* 0x000000ffff027224 */ /* 0x000fe200078e001a */
[----:B------:R0:W5:Y:S01]  /*255c0*/  LDL R9, [R1+0x2c] ;  /* 0x00002c0001097983 */ /* 0x0001620000100800 */
[----:B--2---:R-:W-:Y:S01]  /*255d0*/  IMAD.MOV.U32 R3, RZ, RZ, R29 ;  /* 0x000000ffff037224 */ /* 0x004fe200078e001d */
[----:B-1----:R-:W1:Y:S01]  /*255e0*/  LDC R8, c[0x0][0x448] ;  /* 0x00011200ff087b82 */ /* 0x002e620000000800 */
[----:B------:R-:W-:Y:S01]  /*255f0*/  IMAD R0, R36, UR4, RZ ;  /* 0x0000000424007c24 */ /* 0x000fe2000f8e02ff */
[----:B------:R-:W2:Y:S01]  /*25600*/  S2R R20, SR_TID.X ;  /* 0x0000000000147919 */ /* 0x000ea20000002100 */
[----:B------:R-:W-:-:S04]  /*25610*/  IMAD.WIDE.U32 R2, R18, UR4, R2 ;  /* 0x0000000412027c25 */ /* 0x000fc8000f8e0002 */
[----:B------:R-:W-:Y:S01]  /*25620*/  IMAD R0, R18, UR5, R0 ;  /* 0x0000000512007c24 */ /* 0x000fe2000f8e0200 */
[----:B------:R-:W-:-:S04]  /*25630*/  ULDC.64 UR4, c[0x0][0x2e0] ;  /* 0x0000b80000047ab9 */ /* 0x000fc80000000a00 */
[----:B------:R-:W-:Y:S01]  /*25640*/  IADD3 R3, R3, R0, RZ ;  /* 0x0000000003037210 */ /* 0x000fe20007ffe0ff */
[----:B------:R-:W-:-:S04]  /*25650*/  IMAD R0, R30, UR4, RZ ;  /* 0x000000041e007c24 */ /* 0x000fc8000f8e02ff */
[C---:B------:R-:W-:Y:S02]  /*25660*/  IMAD R0, R24.reuse, UR5, R0 ;  /* 0x0000000518007c24 */ /* 0x040fe4000f8e0200 */
[----:B------:R-:W-:Y:S01]  /*25670*/  IMAD.WIDE.U32 R2, R24, UR4, R2 ;  /* 0x0000000418027c25 */ /* 0x000fe2000f8e0002 */
[----:B------:R-:W3:Y:S01]  /*25680*/  S2R R31, SR_TID.X ;  /* 0x00000000001f7919 */ /* 0x000ee20000002100 */
[----:B------:R-:W-:Y:S02]  /*25690*/  ULDC.64 UR4, c[0x0][0x2d0] ;  /* 0x0000b40000047ab9 */ /* 0x000fe40000000a00 */
[----:B------:R-:W-:Y:S01]  /*256a0*/  IMAD.IADD R3, R3, 0x1, R0 ;  /* 0x0000000103037824 */ /* 0x000fe200078e0200 */
[----:B-1----:R-:W-:Y:S01]  /*256b0*/  ISETP.NE.AND P0, PT, R8, 0x1, PT ;  /* 0x000000010800780c */ /* 0x002fe20003f05270 */
[----:B------:R-:W-:Y:S02]  /*256c0*/  IMAD.SHL.U32 R0, R17, 0x80, RZ ;  /* 0x0000008011007824 */ /* 0x000fe400078e00ff */
[----:B------:R0:W5:Y:S01]  /*256d0*/  LDL R17, [R1+0x44] ;  /* 0x0000440001117983 */ /* 0x0001620000100800 */
[C---:B--2---:R-:W-:Y:S01]  /*256e0*/  LOP3.LUT R21, R20.reuse, 0x7f, RZ, 0xc0, !PT ;  /* 0x0000007f14157812 */ /* 0x044fe200078ec0ff */
[----:B------:R-:W-:-:S08]  /*256f0*/  IMAD.SHL.U32 R20, R20, 0x20, RZ ;  /* 0x0000002014147824 */ /* 0x000fd000078e00ff */
[----:B------:R-:W1:Y:S01]  /*25700*/  @P0 LDC R5, c[0x0][0x44c] ;  /* 0x00011300ff050b82 */ /* 0x000e620000000800 */
[----:B------:R-:W-:-:S04]  /*25710*/  SHF.R.U32.HI R21, RZ, 0x2, R21 ;  /* 0x00000002ff157819 */ /* 0x000fc80000011615 */
[----:B------:R-:W-:-:S03]  /*25720*/  LOP3.LUT R20, R21, 0x60, R20, 0xf8, !PT ;  /* 0x0000006015147812 */ /* 0x000fc600078ef814 */
[----:B------:R-:W2:Y:S01]  /*25730*/  @P0 LDC R4, c[0x0][0x450] ;  /* 0x00011400ff040b82 */ /* 0x000ea20000000800 */
[----:B------:R-:W-:-:S05]  /*25740*/  LOP3.LUT R6, R20, R0, RZ, 0xfc, !PT ;  /* 0x0000000014067212 */ /* 0x000fca00078efcff */
[----:B-1----:R-:W-:Y:S01]  /*25750*/  @P0 IMAD.HI.U32 R7, R6, R5, RZ ;  /* 0x0000000506070227 */ /* 0x002fe200078e00ff */
[----:B------:R-:W-:-:S04]  /*25760*/  MOV R5, R6 ;  /* 0x0000000600057202 */ /* 0x000fc80000000f00 */
[----:B--2---:R-:W-:-:S05]  /*25770*/  @P0 SHF.R.U32.HI R5, RZ, R4, R7 ;  /* 0x00000004ff050219 */ /* 0x004fca0000011607 */
[----:B------:R-:W-:-:S04]  /*25780*/  IMAD.MOV R4, RZ, RZ, -R5 ;  /* 0x000000ffff047224 */ /* 0x000fc800078e0a05 */
[----:B------:R-:W-:Y:S01]  /*25790*/  IMAD R4, R8, R4, R6 ;  /* 0x0000000408047224 */ /* 0x000fe200078e0206 */
[----:B------:R-:W-:Y:S01]  /*257a0*/  SHF.R.S32.HI R6, RZ, 0x1f, R5 ;  /* 0x0000001fff067819 */ /* 0x000fe20000011405 */
[----:B------:R-:W-:-:S04]  /*257b0*/  IMAD.WIDE.U32 R2, R5, UR4, R2 ;  /* 0x0000000405027c25 */ /* 0x000fc8000f8e0002 */
[----:B------:R-:W-:-:S04]  /*257c0*/  IMAD R6, R6, UR4, RZ ;  /* 0x0000000406067c24 */ /* 0x000fc8000f8e02ff */
[----:B------:R-:W-:Y:S01]  /*257d0*/  IMAD R6, R5, UR5, R6 ;  /* 0x0000000505067c24 */ /* 0x000fe2000f8e0206 */
[----:B------:R-:W-:Y:S01]  /*257e0*/  SHF.R.S32.HI R5, RZ, 0x1f, R4 ;  /* 0x0000001fff057819 */ /* 0x000fe20000011404 */
[----:B------:R-:W-:Y:S02]  /*257f0*/  ULDC.64 UR4, c[0x0][0x2c8] ;  /* 0x0000b20000047ab9 */ /* 0x000fe40000000a00 */
[----:B------:R-:W-:Y:S01]  /*25800*/  IMAD.IADD R3, R3, 0x1, R6 ;  /* 0x0000000103037824 */ /* 0x000fe200078e0206 */
[----:B---3--:R-:W-:Y:S01]  /*25810*/  SHF.L.U32 R21, R31, 0x4, RZ ;  /* 0x000000041f157819 */ /* 0x008fe200000006ff */
[----:B------:R-:W-:Y:S02]  /*25820*/  IMAD R5, R5, UR4, RZ ;  /* 0x0000000405057c24 */ /* 0x000fe4000f8e02ff */
[----:B------:R-:W-:Y:S01]  /*25830*/  IMAD.WIDE.U32 R2, R4, UR4, R2 ;  /* 0x0000000404027c25 */ /* 0x000fe2000f8e0002 */
[----:B------:R-:W-:-:S03]  /*25840*/  LOP3.LUT R21, R21, 0x30, RZ, 0xc0, !PT ;  /* 0x0000003015157812 */ /* 0x000fc600078ec0ff */
[----:B------:R-:W-:Y:S01]  /*25850*/  IMAD R4, R4, UR5, R5 ;  /* 0x0000000504047c24 */ /* 0x000fe2000f8e0205 */
[----:B------:R-:W-:Y:S01]  /*25860*/  ULDC.64 UR4, c[0x0][0x280] ;  /* 0x0000a00000047ab9 */ /* 0x000fe20000000a00 */
[----:B------:R-:W-:Y:S01]  /*25870*/  IMAD.SHL.U32 R20, R31, 0x10, RZ ;  /* 0x000000101f147824 */ /* 0x000fe200078e00ff */
[----:B------:R-:W-:Y:S01]  /*25880*/  IADD3 R5, P0, R2, UR4, RZ ;  /* 0x0000000402057c10 */ /* 0x000fe2000ff1e0ff */
[----:B------:R-:W-:Y:S01]  /*25890*/  ULDC UR4, c[0x0][0x2b8] ;  /* 0x0000ae0000047ab9 */ /* 0x000fe20000000800 */
[C---:B------:R-:W-:Y:S02]  /*258a0*/  LOP3.LUT R10, R21.reuse, 0x40, RZ, 0xfc, !PT ;  /* 0x00000040150a7812 */ /* 0x040fe400078efcff */
[----:B------:R-:W-:Y:S02]  /*258b0*/  LOP3.LUT R20, R20, 0x30, RZ, 0xc0, !PT ;  /* 0x0000003014147812 */ /* 0x000fe400078ec0ff */
[----:B------:R-:W-:Y:S02]  /*258c0*/  LOP3.LUT R21, R21, 0x80, RZ, 0xfc, !PT ;  /* 0x0000008015157812 */ /* 0x000fe400078efcff */
[----:B------:R-:W-:Y:S01]  /*258d0*/  IADD3.X R4, R3, UR5, R4, P0, !PT ;  /* 0x0000000503047c10 */ /* 0x000fe200087fe404 */
[----:B------:R-:W-:Y:S01]  /*258e0*/  UMOV UR5, 0xffffffff ;  /* 0xffffffff00057882 */ /* 0x000fe20000000000 */
[----:B------:R-:W-:-:S02]  /*258f0*/  LOP3.LUT R31, R31, 0x7f, RZ, 0xc0, !PT ;  /* 0x0000007f1f1f7812 */ /* 0x000fc400078ec0ff */
[----:B------:R-:W-:Y:S02]  /*25900*/  ISETP.GE.AND P3, PT, R20, UR4, PT ;  /* 0x0000000414007c0c */ /* 0x000fe4000bf66270 */
[----:B------:R-:W-:Y:S02]  /*25910*/  ISETP.GE.AND P2, PT, R10, UR4, PT ;  /* 0x000000040a007c0c */ /* 0x000fe4000bf46270 */
[----:B------:R-:W-:Y:S02]  /*25920*/  ISETP.GE.AND P1, PT, R21, UR4, PT ;  /* 0x0000000415007c0c */ /* 0x000fe4000bf26270 */
[----:B------:R-:W-:Y:S01]  /*25930*/  SHF.R.U32.HI R10, RZ, 0x2, R31 ;  /* 0x00000002ff0a7819 */ /* 0x000fe2000001161f */
[----:B0-----:R-:W-:Y:S10]  /*25940*/  BRA.DIV UR5, `(.L_x_706) ;  /* 0x0000006a05707947 */ /* 0x001ff4000b800000 */
[----:B------:R-:W0:Y:S01]  /*25950*/  SHFL.IDX PT, R3, R5, RZ, 0x1c1f ;  /* 0x001c1fff05037589 */ /* 0x000e2200000e0000 */
[----:B-----5:R-:W-:Y:S02]  /*25960*/  IMAD R6, R17, R8, RZ ;  /* 0x0000000811067224 */ /* 0x020fe400078e02ff */
[----:B------:R-:W-:Y:S01]  /*25970*/  IMAD.IADD R0, R10, 0x1, R0 ;  /* 0x000000010a007824 */ /* 0x000fe200078e0200 */
[----:B------:R-:W1:Y:S04]  /*25980*/  SHFL.IDX PT, R2, R4, RZ, 0x1c1f ;  /* 0x001c1fff04027589 */ /* 0x000e6800000e0000 */
[----:B------:R-:W-:-:S13]  /*25990*/  ISETP.GE.AND P0, PT, R0, R6, PT ;  /* 0x000000060000720c */ /* 0x000fda0003f06270 */
[----:B0-----:R-:W-:-:S05]  /*259a0*/  @!P0 IADD3 R3, P4, R20, R3, RZ ;  /* 0x0000000314038210 */ /* 0x001fca0007f9e0ff */
[----:B-1----:R-:W-:-:S05]  /*259b0*/  @!P0 IMAD.X R2, RZ, RZ, R2, P4 ;  /* 0x000000ffff028224 */ /* 0x002fca00020e0602 */
[----:B------:R-:W-:-:S04]  /*259c0*/  @!P0 LOP3.LUT R3, R3, R2, RZ, 0x3c, !PT ;  /* 0x0000000203038212 */ /* 0x000fc800078e3cff */
[----:B------:R-:W-:-:S04]  /*259d0*/  @!P0 LOP3.LUT R2, R3, R2, RZ, 0x3c, !PT ;  /* 0x0000000203028212 */ /* 0x000fc800078e3cff */
[----:B------:R-:W-:-:S05]  /*259e0*/  @!P0 LOP3.LUT R3, R3, R2, RZ, 0x3c, !PT ;  /* 0x0000000203038212 */ /* 0x000fca00078e3cff */
[----:B------:R-:W-:Y:S01]  /*259f0*/  @!PT LDS RZ, [RZ] ;  /* 0x00000000fffff984 */ /* 0x000fe20000000800 */
[----:B------:R-:W-:Y:S04]  /*25a00*/  @!P0 LDGSTS.E.BYPASS.LTC128B.128 [R9+0x14400], desc[UR50][R2.64], !P3 ;  /* 0x1440000002098fae */ /* 0x000fe8000d901d72 */
[----:B------:R-:W-:Y:S04]  /*25a10*/  @!P0 LDGSTS.E.BYPASS.LTC128B.128 [R9+0x16400], desc[UR50][R2.64+0x40], !P2 ;  /* 0x1640004002098fae */ /* 0x000fe8000d101d72 */
[----:B------:R0:W-:Y:S02]  /*25a20*/  @!P0 LDGSTS.E.BYPASS.LTC128B.128 [R9+0x18400], desc[UR50][R2.64+0x80], !P1 ;  /* 0x1840008002098fae */ /* 0x0001e4000c901d72 */
[----:B0-----:R-:W-:-:S02]  /*25a30*/  VIADD R2, R0, 0x20 ;  /* 0x0000002000027836 */ /* 0x001fc40000000000 */
[----:B------:R-:W0:Y:S03]  /*25a40*/  SHFL.IDX PT, R3, R5, 0x1, 0x1c1f ;  /* 0x003c1f0005037f89 */ /* 0x000e2600000e0000 */
[----:B------:R-:W-:Y:S02]  /*25a50*/  ISETP.GE.AND P0, PT, R2, R6, PT ;  /* 0x000000060200720c */ /* 0x000fe40003f06270 */
[----:B------:R-:W1:Y:S11]  /*25a60*/  SHFL.IDX PT, R2, R4, 0x1, 0x1c1f ;  /* 0x003c1f0004027f89 */ /* 0x000e7600000e0000 */
[----:B0-----:R-:W-:-:S04]  /*25a70*/  @!P0 IADD3 R3, P4, R20, R3, RZ ;  /* 0x0000000314038210 */ /* 0x001fc80007f9e0ff */
[----:B-1----:R-:W-:-:S04]  /*25a80*/  @!P0 IADD3.X R2, RZ, R2, RZ, P4, !PT ;  /* 0x00000002ff028210 */ /* 0x002fc800027fe4ff */
[----:B------:R-:W-:-:S04]  /*25a90*/  @!P0 LOP3.LUT R3, R3, R2, RZ, 0x3c, !PT ;  /* 0x0000000203038212 */ /* 0x000fc800078e3cff */
[----:B------:R-:W-:-:S04]  /*25aa0*/  @!P0 LOP3.LUT R2, R3, R2, RZ, 0x3c, !PT ;  /* 0x0000000203028212 */ /* 0x000fc800078e3cff */
[----:B------:R-:W-:-:S05]  /*25ab0*/  @!P0 LOP3.LUT R3, R3, R2, RZ, 0x3c, !PT ;  /* 0x0000000203038212 */ /* 0x000fca00078e3cff */
[----:B------:R-:W-:Y:S04]  /*25ac0*/  @!P0 LDGSTS.E.BYPASS.LTC128B.128 [R9+0x14c00], desc[UR50][R2.64], !P3 ;  /* 0x14c0000002098fae */ /* 0x000fe8000d901d72 */
[----:B------:R-:W-:Y:S04]  /*25ad0*/  @!P0 LDGSTS.E.BYPASS.LTC128B.128 [R9+0x16c00], desc[UR50][R2.64+0x40], !P2 ;  /* 0x16c0004002098fae */ /* 0x000fe8000d101d72 */
[----:B------:R0:W-:Y:S02]  /*25ae0*/  @!P0 LDGSTS.E.BYPASS.LTC128B.128 [R9+0x18c00], desc[UR50][R2.64+0x80], !P1 ;  /* 0x18c0008002098fae */ /* 0x0001e4000c901d72 */
[----:B0-----:R-:W-:-:S02]  /*25af0*/  VIADD R2, R0, 0x40 ;  /* 0x0000004000027836 */ /* 0x001fc40000000000 */
[----:B------:R-:W0:Y:S03]  /*25b00*/  SHFL.IDX PT, R3, R5, 0x2, 0x1c1f ;  /* 0x005c1f0005037f89 */ /* 0x000e2600000e0000 */
[----:B------:R-:W-:Y:S02]  /*25b10*/  ISETP.GE.AND P0, PT, R2, R6, PT ;  /* 0x000000060200720c */ /* 0x000fe40003f06270 */
[----:B------:R-:W1:Y:S04]  /*25b20*/  SHFL.IDX PT, R2, R4, 0x2, 0x1c1f ;  /* 0x005c1f0004027f89 */ /* 0x000e6800000e0000 */
[----:B------:R-:W2:Y:S07]  /*25b30*/  SHFL.IDX PT, R4, R4, 0x3, 0x1c1f ;  /* 0x007c1f0004047f89 */ /* 0x000eae00000e0000 */
[----:B0-----:R-:W-:-:S05]  /*25b40*/  @!P0 IADD3 R3, P4, R20, R3, RZ ;  /* 0x0000000314038210 */ /* 0x001fca0007f9e0ff */
[----:B-1----:R-:W-:-:S05]  /*25b50*/  @!P0 IMAD.X R2, RZ, RZ, R2, P4 ;  /* 0x000000ffff028224 */ /* 0x002fca00020e0602 */
[----:B------:R-:W-:-:S04]  /*25b60*/  @!P0 LOP3.LUT R3, R3, R2, RZ, 0x3c, !PT ;  /* 0x0000000203038212 */ /* 0x000fc800078e3cff */
[----:B------:R-:W-:-:S04]  /*25b70*/  @!P0 LOP3.LUT R2, R3, R2, RZ, 0x3c, !PT ;  /* 0x0000000203028212 */ /* 0x000fc800078e3cff */
[----:B------:R-:W-:-:S05]  /*25b80*/  @!P0 LOP3.LUT R3, R3, R2, RZ, 0x3c, !PT ;  /* 0x0000000203038212 */ /* 0x000fca00078e3cff */
[----:B------:R-:W-:Y:S04]  /*25b90*/  @!P0 LDGSTS.E.BYPASS.LTC128B.128 [R9+0x15400], desc[UR50][R2.64], !P3 ;  /* 0x1540000002098fae */ /* 0x000fe8000d901d72 */
[----:B------:R-:W-:Y:S04]  /*25ba0*/  @!P0 LDGSTS.E.BYPASS.LTC128B.128 [R9+0x17400], desc[UR50][R2.64+0x40], !P2 ;  /* 0x1740004002098fae */ /* 0x000fe8000d101d72 */
[----:B------:R0:W-:Y:S04]  /*25bb0*/  @!P0 LDGSTS.E.BYPASS.LTC128B.128 [R9+0x19400], desc[UR50][R2.64+0x80], !P1 ;  /* 0x1940008002098fae */ /* 0x0001e8000c901d72 */
[----:B0-2---:R0:W1:Y:S02]  /*25bc0*/  SHFL.IDX PT, R2, R5, 0x3, 0x1c1f ;  /* 0x007c1f0005027f89 */ /* 0x00506400000e0000 */
.L_x_911:
[----:B------:R-:W-:Y:S01]  /*25bd0*/  VIADD R0, R0, 0x60 ;  /* 0x0000006000007836 */ /* 0x000fe20000000000 */
[----:B------:R-:W-:Y:S04]  /*25be0*/  BSSY B0, `(.L_x_707) ;  /* 0x000000b000007945 */ /* 0x000fe80003800000 */
[----:B------:R-:W-:-:S13]  /*25bf0*/  ISETP.GE.AND P0, PT, R0, R6, PT ;  /* 0x000000060000720c */ /* 0x000fda0003f06270 */
[----:B------:R-:W-:Y:S05]  /*25c00*/  @P0 BRA `(.L_x_708) ;  /* 0x0000000000200947 */ /* 0x000fea0003800000 */
[----:B-1----:R-:W-:-:S04]  /*25c10*/  IADD3 R2, P0, R20, R2, RZ ;  /* 0x0000000214027210 */ /* 0x002fc80007f1e0ff */
[----:B------:R-:W-:-:S05]  /*25c20*/  IADD3.X R3, RZ, R4, RZ, P0, !PT ;  /* 0x00000004ff037210 */ /* 0x000fca00007fe4ff */
[----:B------:R-:W-:Y:S01]  /*25c30*/  @!PT LDS RZ, [RZ] ;  /* 0x00000000fffff984 */ /* 0x000fe20000000800 */
[----:B------:R-:W-:Y:S01]  /*25c40*/  @!PT LDS RZ, [RZ] ;  /* 0x00000000fffff984 */ /* 0x000fe20000000800 */
[----:B------:R-:W-:Y:S01]  /*25c50*/  @!PT LDS RZ, [RZ] ;  /* 0x00000000fffff984 */ /* 0x000fe20000000800 */
[----:B------:R2:W-:Y:S04]  /*25c60*/  LDGSTS.E.BYPASS.LTC128B.128 [R9+0x15c00], desc[UR50][R2.64], !P3 ;  /* 0x15c0000002097fae */ /* 0x0005e8000d901d72 */
[----:B------:R2:W-:Y:S04]  /*25c70*/  LDGSTS.E.BYPASS.LTC128B.128 [R9+0x17c00], desc[UR50][R2.64+0x40], !P2 ;  /* 0x17c0004002097fae */ /* 0x0005e8000d101d72 */
[----:B------:R2:W-:Y:S02]  /*25c80*/  LDGSTS.E.BYPASS.LTC128B.128 [R9+0x19c00], desc[UR50][R2.64+0x80], !P1 ;  /* 0x19c0008002097fae */ /* 0x0005e4000c901d72 */
.L_x_708:
[----:B------:R-:W-:Y:S05]  /*25c90*/  BSYNC B0 ;  /* 0x0000000000007941 */ /* 0x000fea0003800000 */
.L_x_707:
[----:B------:R-:W-:Y:S01]  /*25ca0*/  NOP ;  /* 0x0000000000007918 */ /* 0x000fe20000000000 */
[----:B------:R-:W-:-:S13]  /*25cb0*/  PLOP3.LUT P0, PT, PT, PT, PT, 0x80, 0x0 ;  /* 0x000000000000781c */ /* 0x000fda0003f0f070 */
.L_x_709:
[----:B------:R-:W-:Y:S02]  /*25cc0*/  PLOP3.LUT P1, PT, P1, P0, PT, 0xa2, 0x0 ;  /* 0x000000000000781c */ /* 0x000fe40000f21472 */
[----:B------:R-:W-:-:S08]  /*25cd0*/  @P0 R2UR P1, UR4, R22 ;  /* 0x00000000160402ca */ /* 0x000fd00000020000 */
[----:B------:R-:W-:-:S05]  /*25ce0*/  @P0 PLOP3.LUT P0, PT, P1, PT, PT, 0x80, 0x0 ;  /* 0x000000000000081c */ /* 0x000fca0000f0f070 */
[----:B------:R-:W-:Y:S01]  /*25cf0*/  @!P1 SYNCS.ARRIVE.TRANS64.RED.A0T1 RZ, [UR4+0x29800], RZ ;  /* 0x029800ffffff99a7 */ /* 0x000fe20008200404 */
[----:B------:R-:W-:Y:S07]  /*25d00*/  @!P1 ARRIVES.LDGSTSBAR.64.TRANSCNT [UR4+0x29800] ;  /* 0x02980000ff0099b0 */ /* 0x000fee0008000a84 */
[----:B------:R-:W-:Y:S05]  /*25d10*/  @P0 BRA.U.ANY `(.L_x_709) ;  /* 0xfffffffd00e80947 */ /* 0x000fea000393ffff */
[----:B-12---:R-:W2:Y:S02]  /*25d20*/  LDL.LU R2, [R1+0x48] ;  /* 0x0000480001027983 */ /* 0x006ea40000300800 */
        /* <DEDUP_REMOVED lines=10> */
[----:B-12---:R-:W-:Y:S05]  /*25dd0*/  @!P0 BRA `(.L_x_711) ;  /* 0x0000006800b48947 */ /* 0x006fea0003800000 */
.L_x_912:
[----:B------:R-:W-:Y:S05]  /*25de0*/  BSYNC B0 ;  /* 0x0000000000007941 */ /* 0x000fea0003800000 */
.L_x_710:
[----:B------:R-:W-:-:S13]  /*25df0*/  ISETP.GE.AND P0, PT, R25, 0xa1, PT ;  /* 0x000000a11900780c */ /* 0x000fda0003f06270 */
[----:B------:R-:W-:Y:S05]  /*25e00*/  @!P0 BRA `(.L_x_712) ;  /* 0x0000001400f08947 */ /* 0x000fea0003800000 */
[----:B------:R-:W-:Y:S01]  /*25e10*/  VIADD R32, R32, 0xfffffffe ;  /* 0xfffffffe20207836 */ /* 0x000fe20000000000 */
[----:B------:R-:W-:Y:S01]  /*25e20*/  MOV R20, R23 ;  /* 0x0000001700147202 */ /* 0x000fe20000000f00 */
[----:B------:R-:W-:-:S07]  /*25e30*/  IMAD.MOV.U32 R21, RZ, RZ, R34 ;  /* 0x000000ffff157224 */ /* 0x000fce00078e0022 */
.L_x_732:
[----:B--2---:R-:W2:Y:S01]  /*25e40*/  LDL R0, [R1+0xc] ;  /* 0x00000c0001007983 */ /* 0x004ea20000100800 */
[----:B------:R-:W3:Y:S03]  /*25e50*/  LDC R4, c[0x0][0x430] ;  /* 0x00010c00ff047b82 */ /* 0x000ee60000000800 */
[----:B0-----:R-:W4:Y:S01]  /*25e60*/  LDL R9, [R1+0x10] ;  /* 0x0000100001097983 */ /* 0x001f220000100800 */
[----:B------:R-:W1:Y:S01]  /*25e70*/  S2R R2, SR_TID.X ;  /* 0x0000000000027919 */ /* 0x000e620000002100 */
[----:B---3--:R-:W-:Y:S01]  /*25e80*/  ISETP.NE.AND P0, PT, R4, 0x1, PT ;  /* 0x000000010400780c */ /* 0x008fe20003f05270 */
[----:B------:R-:W3:-:S12]  /*25e90*/  S2R R7, SR_TID.X ;  /* 0x0000000000077919 */ /* 0x000ed80000002100 */
[----:B------:R-:W2:Y:S01]  /*25ea0*/  @P0 LDC R6, c[0x0][0x434] ;  /* 0x00010d00ff060b82 */ /* 0x000ea20000000800 */
[C---:B-1----:R-:W-:Y:S01]  /*25eb0*/  LOP3.LUT R3, R2.reuse, 0x7f, RZ, 0xc0, !PT ;  /* 0x0000007f02037812 */ /* 0x042fe200078ec0ff */
[----:B0-----:R-:W-:-:S03]  /*25ec0*/  IMAD.SHL.U32 R5, R2, 0x20, RZ ;  /* 0x0000002002057824 */ /* 0x001fc600078e00ff */
[----:B------:R-:W-:-:S04]  /*25ed0*/  SHF.R.U32.HI R3, RZ, 0x2, R3 ;  /* 0x00000002ff037819 */ /* 0x000fc80000011603 */
[----:B------:R-:W-:Y:S02]  /*25ee0*/  LOP3.LUT R5, R3, 0x60, R5, 0xf8, !PT ;  /* 0x0000006003057812 */ /* 0x000fe400078ef805 */
[----:B------:R-:W0:Y:S01]  /*25ef0*/  @P0 LDC R3, c[0x0][0x438] ;  /* 0x00010e00ff030b82 */ /* 0x000e220000000800 */
[----:B------:R-:W-:-:S04]  /*25f00*/  LOP3.LUT R2, R2, 0x7f, RZ, 0xc0, !PT ;  /* 0x0000007f02027812 */ /* 0x000fc800078ec0ff */
[----:B------:R-:W-:Y:S01]  /*25f10*/  SHF.R.U32.HI R8, RZ, 0x2, R2 ;  /* 0x00000002ff087819 */ /* 0x000fe20000011602 */
[----:B---3--:R-:W-:-:S05]  /*25f20*/  IMAD.SHL.U32 R7, R7, 0x20, RZ ;  /* 0x0000002007077824 */ /* 0x008fca00078e00ff */
[----:B------:R-:W-:-:S04]  /*25f30*/  LOP3.LUT R7, R8, 0x60, R7, 0xf8, !PT ;  /* 0x0000006008077812 */ /* 0x000fc800078ef807 */
[----:B------:R-:W-:Y:S01]  /*25f40*/  LOP3.LUT R7, R7, 0x80, RZ, 0xfc, !PT ;  /* 0x0000008007077812 */ /* 0x000fe200078efcff */
[----:B------:R-:W-:Y:S05]  /*25f50*/  YIELD ;  /* 0x0000000000007946 */ /* 0x000fea0003800000 */
[----:B------:R-:W-:Y:S01]  /*25f60*/  ULDC.64 UR4, c[0x0][0x428] ;  /* 0x00010a0000047ab9 */ /* 0x000fe20000000a00 */
[----:B------:R-:W-:Y:S01]  /*25f70*/  ULDC.64 UR6, c[0x0][0x418] ;  /* 0x0001060000067ab9 */ /* 0x000fe20000000a00 */
[----:B------:R-:W-:Y:S01]  /*25f80*/  ISETP.GT.U32.AND P1, PT, R7, 0x9f, PT ;  /* 0x0000009f0700780c */ /* 0x000fe20003f24070 */
[----:B--2---:R-:W-:-:S04]  /*25f90*/  IMAD R0, R32, 0xa0, R0 ;  /* 0x000000a020007824 */ /* 0x004fc800078e0200 */
[----:B------:R-:W-:-:S04]  /*25fa0*/  IMAD.IADD R5, R5, 0x1, R0 ;  /* 0x0000000105057824 */ /* 0x000fc800078e0200 */
[----:B------:R-:W-:Y:S01]  /*25fb0*/  @P0 IMAD.HI.U32 R6, R5, R6, RZ ;  /* 0x0000000605060227 */ /* 0x000fe200078e00ff */
[----:B------:R-:W-:-:S04]  /*25fc0*/  MOV R2, R5 ;  /* 0x0000000500027202 */ /* 0x000fc80000000f00 */
[----:B0-----:R-:W-:Y:S02]  /*25fd0*/  @P0 SHF.R.U32.HI R2, RZ, R3, R6 ;  /* 0x00000003ff020219 */ /* 0x001fe40000011606 */
[----:B------:R-:W0:Y:S08]  /*25fe0*/  @P0 LDC R6, c[0x0][0x434] ;  /* 0x00010d00ff060b82 */ /* 0x000e300000000800 */
[----:B------:R-:W1:Y:S01]  /*25ff0*/  @P0 LDC R3, c[0x0][0x438] ;  /* 0x00010e00ff030b82 */ /* 0x000e620000000800 */
[----:B------:R-:W-:-:S04]  /*26000*/  IMAD.IADD R0, R7, 0x1, R0 ;  /* 0x0000000107007824 */ /* 0x000fc800078e0200 */
[----:B------:R-:W-:Y:S02]  /*26010*/  IMAD.MOV.U32 R8, RZ, RZ, R0 ;  /* 0x000000ffff087224 */ /* 0x000fe400078e0000 */
[----:B0-----:R-:W-:-:S05]  /*26020*/  @P0 IMAD.HI.U32 R6, R0, R6, RZ ;  /* 0x0000000600060227 */ /* 0x001fca00078e00ff */
[----:B-1----:R-:W-:Y:S02]  /*26030*/  @P0 SHF.R.U32.HI R8, RZ, R3, R6 ;  /* 0x00000003ff080219 */ /* 0x002fe40000011606 */
[----:B------:R-:W-:-:S03]  /*26040*/  IADD3 R6, -R2, RZ, RZ ;  /* 0x000000ff02067210 */ /* 0x000fc60007ffe1ff */
[----:B------:R-:W-:Y:S02]  /*26050*/  IMAD.MOV R3, RZ, RZ, -R8 ;  /* 0x000000ffff037224 */ /* 0x000fe400078e0a08 */
[C---:B------:R-:W-:Y:S02]  /*26060*/  IMAD R5, R4.reuse, R6, R5 ;  /* 0x0000000604057224 */ /* 0x040fe400078e0205 */
[----:B------:R-:W-:Y:S01]  /*26070*/  IMAD R4, R4, R3, R0 ;  /* 0x0000000304047224 */ /* 0x000fe200078e0200 */
[----:B------:R-:W-:Y:S01]  /*26080*/  SHF.R.S32.HI R3, RZ, 0x1f, R2 ;  /* 0x0000001fff037819 */ /* 0x000fe20000011402 */
[----:B----4-:R-:W-:-:S04]  /*26090*/  IMAD R0, R9, UR4, RZ ;  /* 0x0000000409007c24 */ /* 0x010fc8000f8e02ff */
[C---:B------:R-:W-:Y:S02]  /*260a0*/  IMAD R0, R33.reuse, UR5, R0 ;  /* 0x0000000521007c24 */ /* 0x040fe4000f8e0200 */
[----:B------:R-:W-:-:S04]  /*260b0*/  IMAD.WIDE.U32 R2, R33, UR4, R2 ;  /* 0x0000000421027c25 */ /* 0x000fc8000f8e0002 */
[----:B------:R-:W-:Y:S01]  /*260c0*/  IMAD.IADD R3, R0, 0x1, R3 ;  /* 0x0000000100037824 */ /* 0x000fe200078e0203 */
[----:B------:R-:W-:-:S04]  /*260d0*/  LEA R6, P0, R2, UR6, 0x2 ;  /* 0x0000000602067c11 */ /* 0x000fc8000f8010ff */
[----:B------:R-:W-:-:S05]  /*260e0*/  LEA.HI.X R7, R2, UR7, R3, 0x2, P0 ;  /* 0x0000000702077c11 */ /* 0x000fca00080f1403 */
[----:B------:R-:W2:Y:S01]  /*260f0*/  LDG.E R6, desc[UR50][R6.64] ;  /* 0x0000003206067981 */ /* 0x000ea2000c1e1900 */
[--C-:B------:R-:W-:Y:S01]  /*26100*/  @!P1 SHF.R.S32.HI R3, RZ, 0x1f, R8.reuse ;  /* 0x0000001fff039819 */ /* 0x100fe20000011408 */
[----:B------:R-:W-:-:S04]  /*26110*/  @!P1 IMAD.MOV.U32 R2, RZ, RZ, R8 ;  /* 0x000000ffff029224 */ /* 0x000fc800078e0008 */
[----:B------:R-:W-:-:S05]  /*26120*/  @!P1 IMAD.WIDE.U32 R2, R33, UR4, R2 ;  /* 0x0000000421029c25 */ /* 0x000fca000f8e0002 */
[----:B------:R-:W-:Y:S02]  /*26130*/  @!P1 IADD3 R0, R0, R3, RZ ;  /* 0x0000000300009210 */ /* 0x000fe40007ffe0ff */
[C---:B------:R-:W-:Y:S01]  /*26140*/  @!P1 LEA R10, P0, R2.reuse, UR6, 0x2 ;  /* 0x00000006020a9c11 */ /* 0x040fe2000f8010ff */
[----:B------:R-:W-:Y:S02]  /*26150*/  IMAD.MOV.U32 R8, RZ, RZ, RZ ;  /* 0x000000ffff087224 */ /* 0x000fe400078e00ff */
[----:B------:R-:W-:Y:S01]  /*26160*/  IMAD.U32 R9, RZ, RZ, UR39 ;  /* 0x00000027ff097e24 */ /* 0x000fe2000f8e00ff */
[----:B------:R-:W-:Y:S01]  /*26170*/  @!P1 LEA.HI.X R11, R2, UR7, R0, 0x2, P0 ;  /* 0x00000007020b9c11 */ /* 0x000fe200080f1400 */
[----:B------:R-:W-:-:S04]  /*26180*/  VIADD R23, R20, 0x1 ;  /* 0x0000000114177836 */ /* 0x000fc80000000000 */
[----:B------:R0:W5:Y:S01]  /*26190*/  @!P1 LDG.E R8, desc[UR50][R10.64] ;  /* 0x000000320a089981 */ /* 0x000162000c1e1900 */
[----:B------:R-:W-:Y:S02]  /*261a0*/  ISETP.NE.AND P1, PT, R9, 0x3, PT ;  /* 0x000000030900780c */ /* 0x000fe40003f25270 */
[C---:B------:R-:W-:Y:S02]  /*261b0*/  ISETP.NE.AND P0, PT, R23.reuse, 0x2, PT ;  /* 0x000000021700780c */ /* 0x040fe40003f05270 */
[----:B------:R-:W-:Y:S02]  /*261c0*/  MOV R0, R32 ;  /* 0x0000002000007202 */ /* 0x000fe40000000f00 */
[----:B------:R-:W-:Y:S01]  /*261d0*/  SEL R34, RZ, 0x1, P0 ;  /* 0x00000001ff227807 */ /* 0x000fe20000000000 */
[----:B------:R-:W-:Y:S01]  /*261e0*/  VIADD R32, R32, 0xffffffff ;  /* 0xffffffff20207836 */ /* 0x000fe20000000000 */
[----:B------:R-:W-:Y:S02]  /*261f0*/  SEL R23, R23, RZ, P0 ;  /* 0x000000ff17177207 */ /* 0x000fe40000000000 */
[----:B------:R-:W-:-:S02]  /*26200*/  LOP3.LUT R34, R21, R34, RZ, 0x3c, !PT ;  /* 0x0000002215227212 */ /* 0x000fc400078e3cff */
[----:B------:R-:W-:Y:S02]  /*26210*/  ISETP.GT.AND P2, PT, R0, RZ, PT ;  /* 0x000000ff0000720c */ /* 0x000fe40003f44270 */
[----:B--2---:R-:W-:Y:S01]  /*26220*/  SHF.R.S32.HI R30, RZ, 0x1f, R6 ;  /* 0x0000001fff1e7819 */ /* 0x004fe20000011406 */
[----:B0-----:R-:W-:Y:S10]  /*26230*/  @!P1 BRA `(.L_x_713) ;  /* 0x0000000000049947 */ /* 0x001ff40003800000 */
[----:B------:R-:W-:Y:S01]  /*26240*/  BPT.TRAP 0x1 ;  /* 0x000000040000795c */ /* 0x000fe20000300000 */
.L_x_713:
[----:B------:R-:W-:Y:S01]  /*26250*/  IMAD R0, R23, 0x8, R22 ;  /* 0x0000000817007824 */ /* 0x000fe200078e0216 */
[----:B------:R-:W-:Y:S01]  /*26260*/  SHF.L.U32 R31, R34, 0x1f, RZ ;  /* 0x0000001f221f7819 */ /* 0x000fe200000006ff */
[----:B------:R-:W-:Y:S01]  /*26270*/  BSSY B0, `(.L_x_714) ;  /* 0x0000004000007945 */ /* 0x000fe20003800000 */
[----:B------:R-:W-:Y:S02]  /*26280*/  SHF.R.S32.HI R29, RZ, 0x1f, R5 ;  /* 0x0000001fff1d7819 */ /* 0x000fe40000011405 */
[----:B------:R-:W0:Y:S02]  /*26290*/  SYNCS.PHASECHK.TRANS64.TRYWAIT P0, [R0+URZ+0x29880], R31 ;  /* 0x0298801f000075a7 */ /* 0x000e24000800017f */
[----:B0-----:R-:W-:Y:S05]  /*262a0*/  @!P0 BRA `(.L_x_715) ;  /* 0x0000006400948947 */ /* 0x001fea0003800000 */
.L_x_913:
[----:B------:R-:W-:Y:S05]  /*262b0*/  BSYNC B0 ;  /* 0x0000000000007941 */ /* 0x000fea0003800000 */
.L_x_714:
[----:B------:R-:W2:Y:S01]  /*262c0*/  LDL R2, [R1] ;  /* 0x0000000001027983 */ /* 0x000ea20000100800 */
[----:B------:R-:W-:Y:S01]  /*262d0*/  ULDC.64 UR4, c[0x0][0x328] ;  /* 0x0000ca0000047ab9 */ /* 0x000fe20000000a00 */
[----:B------:R-:W-:Y:S01]  /*262e0*/  ULDC.64 UR6, c[0x0][0x338] ;  /* 0x0000ce0000067ab9 */ /* 0x000fe20000000a00 */
[----:B------:R-:W-:Y:S01]  /*262f0*/  IMAD R7, R29, UR4, RZ ;  /* 0x000000041d077c24 */ /* 0x000fe2000f8e02ff */
[----:B------:R-:W1:Y:S01]  /*26300*/  S2R R11, SR_TID.X ;  /* 0x00000000000b7919 */ /* 0x000e620000002100 */
[----:B------:R-:W-:Y:S01]  /*26310*/  ULDC.64 UR8, c[0x0][0x330] ;  /* 0x0000cc0000087ab9 */ /* 0x000fe20000000a00 */
[----:B------:R-:W-:Y:S01]  /*26320*/  SHF.R.S32.HI R26, RZ, 0x1f, R4 ;  /* 0x0000001fff1a7819 */ /* 0x000fe20000011404 */
[----:B------:R-:W-:Y:S01]  /*26330*/  IMAD R7, R5, UR5, R7 ;  /* 0x0000000505077c24 */ /* 0x000fe2000f8e0207 */
[----:B------:R-:W-:Y:S01]  /*26340*/  ULDC.64 UR10, c[0x0][0x318] ;  /* 0x0000c600000a7ab9 */ /* 0x000fe20000000a00 */
[----:B------:R-:W-:Y:S01]  /*26350*/  IMAD R24, R36, UR8, RZ ;  /* 0x0000000824187c24 */ /* 0x000fe2000f8e02ff */
[----:B-----5:R-:W-:Y:S01]  /*26360*/  SHF.R.S32.HI R27, RZ, 0x1f, R8 ;  /* 0x0000001fff1b7819 */ /* 0x020fe20000011408 */
[----:B------:R-:W-:-:S02]  /*26370*/  IMAD R10, R26, UR4, RZ ;  /* 0x000000041a0a7c24 */ /* 0x000fc4000f8e02ff */
[----:B------:R-:W-:Y:S02]  /*26380*/  IMAD R24, R18, UR9, R24 ;  /* 0x0000000912187c24 */ /* 0x000fe4000f8e0218 */
[----:B------:R-:W-:Y:S01]  /*26390*/  IMAD R10, R4, UR5, R10 ;  /* 0x00000005040a7c24 */ /* 0x000fe2000f8e020a */
[----:B-1----:R-:W-:-:S04]  /*263a0*/  LOP3.LUT R11, R11, 0x7f, RZ, 0xc0, !PT ;  /* 0x0000007f0b0b7812 */ /* 0x002fc800078ec0ff */
[----:B------:R-:W-:-:S05]  /*263b0*/  SHF.R.U32.HI R11, RZ, 0x5, R11 ;  /* 0x00000005ff0b7819 */ /* 0x000fca000001160b */
[----:B------:R-:W-:Y:S01]  /*263c0*/  IMAD.SHL.U32 R11, R11, 0x400, RZ ;  /* 0x000004000b0b7824 */ /* 0x000fe200078e00ff */
[C---:B--2---:R-:W-:Y:S02]  /*263d0*/  LOP3.LUT P3, RZ, R2.reuse, 0x2, RZ, 0xc0, !PT ;  /* 0x0000000202ff7812 */ /* 0x044fe4000786c0ff */
[----:B------:R-:W-:Y:S01]  /*263e0*/  LOP3.LUT P1, RZ, R2, 0x1, RZ, 0xc0, !PT ;  /* 0x0000000102ff7812 */ /* 0x000fe2000782c0ff */
[----:B------:R-:W-:-:S04]  /*263f0*/  IMAD.WIDE.U32 R2, R5, UR4, RZ ;  /* 0x0000000405027c25 */ /* 0x000fc8000f8e00ff */
[----:B------:R-:W-:Y:S02]  /*26400*/  IMAD.IADD R3, R3, 0x1, R7 ;  /* 0x0000000103037824 */ /* 0x000fe400078e0207 */
[----:B------:R-:W-:Y:S02]  /*26410*/  IMAD R7, R30, UR6, RZ ;  /* 0x000000061e077c24 */ /* 0x000fe4000f8e02ff */
[----:B------:R-:W-:-:S04]  /*26420*/  IMAD.WIDE.U32 R2, R6, UR6, R2 ;  /* 0x0000000606027c25 */ /* 0x000fc8000f8e0002 */
[----:B------:R-:W-:-:S05]  /*26430*/  IMAD R7, R6, UR7, R7 ;  /* 0x0000000706077c24 */ /* 0x000fca000f8e0207 */
[----:B------:R-:W-:-:S03]  /*26440*/  IADD3 R3, R3, R7, RZ ;  /* 0x0000000703037210 */ /* 0x000fc60007ffe0ff */
[----:B------:R-:W-:-:S03]  /*26450*/  IMAD.WIDE.U32 R2, R18, UR8, R2 ;  /* 0x0000000812027c25 */ /* 0x000fc6000f8e0002 */
[----:B------:R-:W-:-:S04]  /*26460*/  IADD3 R7, P0, R2, UR10, RZ ;  /* 0x0000000a02077c10 */ /* 0x000fc8000ff1e0ff */
[----:B------:R-:W-:Y:S01]  /*26470*/  IADD3.X R9, R24, UR11, R3, P0, !PT ;  /* 0x0000000b18097c10 */ /* 0x000fe200087fe403 */
[----:B------:R-:W-:Y:S01]  /*26480*/  IMAD.WIDE.U32 R2, R4, UR4, RZ ;  /* 0x0000000404027c25 */ /* 0x000fe2000f8e00ff */
[----:B------:R-:W-:-:S03]  /*26490*/  UMOV UR4, 0xffffffff ;  /* 0xffffffff00047882 */ /* 0x000fc60000000000 */
[----:B------:R-:W-:Y:S02]  /*264a0*/  IMAD.IADD R3, R3, 0x1, R10 ;  /* 0x0000000103037824 */ /* 0x000fe400078e020a */
[----:B------:R-:W-:Y:S02]  /*264b0*/  IMAD R10, R27, UR6, RZ ;  /* 0x000000061b0a7c24 */ /* 0x000fe4000f8e02ff */
[----:B------:R-:W-:-:S04]  /*264c0*/  IMAD.WIDE.U32 R2, R8, UR6, R2 ;  /* 0x0000000608027c25 */ /* 0x000fc8000f8e0002 */
[----:B------:R-:W-:-:S04]  /*264d0*/  IMAD R10, R8, UR7, R10 ;  /* 0x00000007080a7c24 */ /* 0x000fc8000f8e020a */
[----:B------:R-:W-:Y:S02]  /*264e0*/  IMAD.IADD R3, R3, 0x1, R10 ;  /* 0x0000000103037824 */ /* 0x000fe400078e020a */
[----:B------:R-:W-:Y:S02]  /*264f0*/  IMAD R10, R23, 0x5000, R11 ;  /* 0x00005000170a7824 */ /* 0x000fe400078e020b */
[----:B------:R-:W-:-:S03]  /*26500*/  IMAD.WIDE.U32 R2, R18, UR8, R2 ;  /* 0x0000000812027c25 */ /* 0x000fc6000f8e0002 */
[----:B------:R-:W-:-:S04]  /*26510*/  IADD3 R25, P0, R2, UR10, RZ ;  /* 0x0000000a02197c10 */ /* 0x000fc8000ff1e0ff */
[----:B------:R-:W-:Y:S01]  /*26520*/  IADD3.X R24, R24, UR11, R3, P0, !PT ;  /* 0x0000000b18187c10 */ /* 0x000fe200087fe403 */
[----:B------:R-:W-:Y:S08]  /*26530*/  BRA.DIV UR4, `(.L_x_716) ;  /* 0x0000006604047947 */ /* 0x000ff0000b800000 */
[----:B------:R-:W2:Y:S01]  /*26540*/  LDL R12, [R1+0x4] ;  /* 0x00000400010c7983 */ /* 0x000ea20000100800 */
[----:B------:R-:W1:Y:S03]  /*26550*/  S2R R3, SR_TID.X ;  /* 0x0000000000037919 */ /* 0x000e660000002100 */
[----:B------:R-:W3:Y:S01]  /*26560*/  SHFL.IDX PT, R2, R7, RZ, 0x1c1f ;  /* 0x001c1fff07027589 */ /* 0x000ee200000e0000 */
[----:B------:R-:W-:Y:S02]  /*26570*/  IADD3 R10, R22, R10, R37 ;  /* 0x0000000a160a7210 */ /* 0x000fe40007ffe025 */
[----:B-1----:R-:W-:Y:S02]  /*26580*/  SHF.L.U32 R11, R3, 0x4, RZ ;  /* 0x00000004030b7819 */ /* 0x002fe400000006ff */
[----:B------:R-:W1:Y:S02]  /*26590*/  SHFL.IDX PT, R3, R9, RZ, 0x1c1f ;  /* 0x001c1fff09037589 */ /* 0x000e6400000e0000 */
[----:B------:R-:W-:-:S04]  /*265a0*/  LOP3.LUT R11, R11, 0x30, RZ, 0xc0, !PT ;  /* 0x000000300b0b7812 */ /* 0x000fc800078ec0ff */
[----:B---3--:R-:W-:-:S05]  /*265b0*/  IADD3 R2, P0, R11, R2, RZ ;  /* 0x000000020b027210 */ /* 0x008fca0007f1e0ff */
[----:B-1----:R-:W-:-:S05]  /*265c0*/  IMAD.X R3, RZ, RZ, R3, P0 ;  /* 0x000000ffff037224 */ /* 0x002fca00000e0603 */
[----:B------:R-:W-:Y:S01]  /*265d0*/  @!PT LDS RZ, [RZ] ;  /* 0x00000000fffff984 */ /* 0x000fe20000000800 */
[----:B------:R-:W-:Y:S04]  /*265e0*/  LDGSTS.E.BYPASS.LTC128B.128 [R10+0xa400], desc[UR50][R2.64], !P3 ;  /* 0x0a400000020a7fae */ /* 0x000fe8000d901d72 */
[----:B------:R-:W-:Y:S01]  /*265f0*/  SHFL.IDX PT, R24, R24, RZ, 0x1c1f ;  /* 0x001c1fff18187589 */ /* 0x000fe200000e0000 */
[----:B--2---:R-:W-:-:S05]  /*26600*/  IMAD.IADD R17, R12, 0x1, R10 ;  /* 0x000000010c117824 */ /* 0x004fca00078e020a */
        /* <DEDUP_REMOVED lines=10> */
[----:B-1----:R-:W-:-:S04]  /*266b0*/  IADD3 R2, P0, R11, R2, RZ ;  /* 0x000000020b027210 */ /* 0x002fc80007f1e0ff */
[----:B--2---:R-:W-:-:S05]  /*266c0*/  IADD3.X R3, RZ, R3, RZ, P0, !PT ;  /* 0x00000003ff037210 */ /* 0x004fca00007fe4ff */
        /* <DEDUP_REMOVED lines=8> */
.L_x_925:
[----:B------:R-:W3:Y:S02]  /*26750*/  S2R R3, SR_TID.X ;  /* 0x0000000000037919 */ /* 0x000ee40000002100 */
[----:B---3--:R-:W-:-:S05]  /*26760*/  IMAD.SHL.U32 R3, R3, 0x10, RZ ;  /* 0x0000001003037824 */ /* 0x008fca00078e00ff */
[----:B------:R-:W-:-:S04]  /*26770*/  LOP3.LUT R3, R3, 0x30, RZ, 0xc0, !PT ;  /* 0x0000003003037812 */ /* 0x000fc800078ec0ff */
        /* <DEDUP_REMOVED lines=9> */
.L_x_717:
[----:B------:R-:W-:Y:S02]  /*26810*/  PLOP3.LUT P1, PT, P1, P0, PT, 0xa2, 0x0 ;  /* 0x000000000000781c */ /* 0x000fe40000f21472 */
[----:B------:R-:W-:-:S08]  /*26820*/  @P0 R2UR P1, UR4, R0 ;  /* 0x00000000000402ca */ /* 0x000fd00000020000 */
[----:B------:R-:W-:-:S05]  /*26830*/  @P0 PLOP3.LUT P0, PT, P1, PT, PT, 0x80, 0x0 ;  /* 0x000000000000081c */ /* 0x000fca0000f0f070 */
[----:B------:R-:W-:Y:S01]  /*26840*/  @!P1 SYNCS.ARRIVE.TRANS64.RED.A0T1 RZ, [UR4+0x29870], RZ ;  /* 0x029870ffffff99a7 */ /* 0x000fe20008200404 */
[----:B------:R-:W-:Y:S07]  /*26850*/  @!P1 ARRIVES.LDGSTSBAR.64.TRANSCNT [UR4+0x29870] ;  /* 0x02987000ff0099b0 */ /* 0x000fee0008000a84 */
[----:B------:R-:W-:Y:S05]  /*26860*/  @P0 BRA.U.ANY `(.L_x_717) ;  /* 0xfffffffd00e80947 */ /* 0x000fea000393ffff */
[----:B------:R-:W-:Y:S01]  /*26870*/  NOP ;  /* 0x0000000000007918 */ /* 0x000fe20000000000 */
[----:B--2---:R-:W-:-:S04]  /*26880*/  MOV R2, UR39 ;  /* 0x0000002700027c02 */ /* 0x004fc80008000f00 */
[----:B------:R-:W-:-:S13]  /*26890*/  ISETP.NE.AND P3, PT, R2, 0x3, PT ;  /* 0x000000030200780c */ /* 0x000fda0003f65270 */
[----:B------:R-:W-:Y:S05]  /*268a0*/  @!P3 BRA `(.L_x_718) ;  /* 0x000000000004b947 */ /* 0x000fea0003800000 */
[----:B------:R-:W-:Y:S01]  /*268b0*/  BPT.TRAP 0x1 ;  /* 0x000000040000795c */ /* 0x000fe20000300000 */
.L_x_718:
[----:B------:R2:W-:Y:S01]  /*268c0*/  SYNCS.ARRIVE.TRANS64.A1T0 RZ, [R0+URZ+0x29870], RZ ;  /* 0x029870ff00ff79a7 */ /* 0x0005e2000810003f */
[----:B------:R-:W-:Y:S05]  /*268d0*/  @!P3 BRA `(.L_x_719) ;  /* 0x000000000004b947 */ /* 0x000fea0003800000 */
[----:B------:R-:W-:Y:S01]  /*268e0*/  BPT.TRAP 0x1 ;  /* 0x000000040000795c */ /* 0x000fe20000300000 */
.L_x_719:
[----:B------:R-:W3:Y:S01]  /*268f0*/  SYNCS.PHASECHK.TRANS64.TRYWAIT P0, [R0+URZ+0x29840], R31 ;  /* 0x0298401f000075a7 */ /* 0x000ee2000800017f */
[----:B------:R-:W-:Y:S04]  /*26900*/  BSSY B0, `(.L_x_720) ;  /* 0x0000002000007945 */ /* 0x000fe80003800000 */
[----:B---3--:R-:W-:Y:S05]  /*26910*/  @!P0 BRA `(.L_x_721) ;  /* 0x0000006400c08947 */ /* 0x008fea0003800000 */
.L_x_926:
[----:B------:R-:W-:Y:S05]  /*26920*/  BSYNC B0 ;  /* 0x0000000000007941 */ /* 0x000fea0003800000 */
.L_x_720:
[----:B------:R-:W4:Y:S01]  /*26930*/  LDL R2, [R1] ;  /* 0x0000000001027983 */ /* 0x000f220000100800 */
[----:B------:R-:W-:Y:S01]  /*26940*/  ULDC.64 UR4, c[0x0][0x300] ;  /* 0x0000c00000047ab9 */ /* 0x000fe20000000a00 */
[----:B------:R-:W-:Y:S02]  /*26950*/  ULDC.64 UR6, c[0x0][0x310] ;  /* 0x0000c40000067ab9 */ /* 0x000fe40000000a00 */
[----:B------:R-:W5:Y:S01]  /*26960*/  LDL R10, [R1+0x18] ;  /* 0x00001800010a7983 */ /* 0x000f620000100800 */
[----:B------:R-:W-:-:S04]  /*26970*/  IMAD R7, R29, UR4, RZ ;  /* 0x000000041d077c24 */ /* 0x000fc8000f8e02ff */
[C---:B------:R-:W-:Y:S02]  /*26980*/  IMAD R7, R5.reuse, UR5, R7 ;  /* 0x0000000505077c24 */ /* 0x040fe4000f8e0207 */
[----:B------:R-:W-:Y:S01]  /*26990*/  IMAD R30, R30, UR6, RZ ;  /* 0x000000061e1e7c24 */ /* 0x000fe2000f8e02ff */
[----:B------:R-:W0:Y:S01]  /*269a0*/  S2R R9, SR_TID.X ;  /* 0x0000000000097919 */ /* 0x000e220000002100 */
[C---:B----4-:R-:W-:Y:S02]  /*269b0*/  LOP3.LUT P4, RZ, R2.reuse, 0x10, RZ, 0xc0, !PT ;  /* 0x0000001002ff7812 */ /* 0x050fe4000788c0ff */
[C---:B------:R-:W-:Y:S02]  /*269c0*/  LOP3.LUT P3, RZ, R2.reuse, 0x8, RZ, 0xc0, !PT ;  /* 0x0000000802ff7812 */ /* 0x040fe4000786c0ff */
[----:B------:R-:W-:Y:S01]  /*269d0*/  LOP3.LUT P1, RZ, R2, 0x4, RZ, 0xc0, !PT ;  /* 0x0000000402ff7812 */ /* 0x000fe2000782c0ff */
[----:B------:R-:W-:-:S04]  /*269e0*/  IMAD.WIDE.U32 R2, R5, UR4, RZ ;  /* 0x0000000405027c25 */ /* 0x000fc8000f8e00ff */
[----:B------:R-:W-:Y:S02]  /*269f0*/  IMAD.IADD R3, R3, 0x1, R7 ;  /* 0x0000000103037824 */ /* 0x000fe400078e0207 */
        /* <DEDUP_REMOVED lines=8> */
[----:B------:R-:W-:Y:S01]  /*26a80*/  IADD3 R3, R3, R5, RZ ;  /* 0x0000000503037210 */ /* 0x000fe20007ffe0ff */
[----:B------:R-:W-:-:S04]  /*26a90*/  IMAD R5, R27, UR6, RZ ;  /* 0x000000061b057c24 */ /* 0x000fc8000f8e02ff */
[C---:B------:R-:W-:Y:S02]  /*26aa0*/  IMAD R5, R8.reuse, UR7, R5 ;  /* 0x0000000708057c24 */ /* 0x040fe4000f8e0205 */
        /* <DEDUP_REMOVED lines=8> */
[----:B------:R-:W-:Y:S01]  /*26b30*/  IADD3.X R6, R8, UR7, R7, P0, !PT ;  /* 0x0000000708067c10 */ /* 0x000fe200087fe407 */
[----:B-----5:R-:W-:Y:S01]  /*26b40*/  IMAD R7, R23, 0x7800, R10 ;  /* 0x0000780017077824 */ /* 0x020fe200078e020a */
[----:B------:R-:W-:Y:S01]  /*26b50*/  IADD3 R5, P0, R2, UR6, RZ ;  /* 0x0000000602057c10 */ /* 0x000fe2000ff1e0ff */
[----:B0-----:R-:W-:Y:S01]  /*26b60*/  IMAD.SHL.U32 R10, R9, 0x10, RZ ;  /* 0x00000010090a7824 */ /* 0x001fe200078e00ff */
[----:B------:R-:W-:Y:S02]  /*26b70*/  UMOV UR4, 0xffffffff ;  /* 0xffffffff00047882 */ /* 0x000fe40000000000 */
[----:B------:R-:W-:Y:S02]  /*26b80*/  IADD3.X R8, R8, UR7, R3, P0, !PT ;  /* 0x0000000708087c10 */ /* 0x000fe400087fe403 */
[----:B------:R-:W-:Y:S01]  /*26b90*/  LOP3.LUT R10, R10, 0x30, RZ, 0xc0, !PT ;  /* 0x000000300a0a7812 */ /* 0x000fe200078ec0ff */
[----:B------:R-:W-:Y:S06]  /*26ba0*/  BRA.DIV UR4, `(.L_x_722) ;  /* 0x0000006604307947 */ /* 0x000fec000b800000 */
[----:B------:R-:W0:Y:S01]  /*26bb0*/  SHFL.IDX PT, R2, R4, RZ, 0x1c1f ;  /* 0x001c1fff04027589 */ /* 0x000e2200000e0000 */
[----:B------:R-:W-:-:S03]  /*26bc0*/  IADD3 R7, R22, R7, RZ ;  /* 0x0000000716077210 */ /* 0x000fc60007ffe0ff */
[----:B------:R-:W4:Y:S04]  /*26bd0*/  SHFL.IDX PT, R3, R6, RZ, 0x1c1f ;  /* 0x001c1fff06037589 */ /* 0x000f2800000e0000 */
[----:B------:R-:W-:Y:S04]  /*26be0*/  SHFL.IDX PT, R9, R6, 0x2, 0x1c1f ;  /* 0x005c1f0006097f89 */ /* 0x000fe800000e0000 */
[----:B------:R-:W-:Y:S01]  /*26bf0*/  SHFL.IDX PT, R8, R8, RZ, 0x1c1f ;  /* 0x001c1fff08087589 */ /* 0x000fe200000e0000 */
[----:B0-----:R-:W-:-:S05]  /*26c00*/  IADD3 R2, P0, R10, R2, RZ ;  /* 0x000000020a027210 */ /* 0x001fca0007f1e0ff */
[----:B----4-:R-:W-:-:S05]  /*26c10*/  IMAD.X R3, RZ, RZ, R3, P0 ;  /* 0x000000ffff037224 */ /* 0x010fca00000e0603 */
[----:B------:R-:W-:Y:S04]  /*26c20*/  LDGSTS.E.BYPASS.LTC128B.128 [R7+0x1a400], desc[UR50][R2.64], !P4 ;  /* 0x1a40000002077fae */ /* 0x000fe8000e101d72 */
[----:B------:R-:W-:Y:S04]  /*26c30*/  LDGSTS.E.BYPASS.LTC128B.128 [R7+0x1cc00], desc[UR50][R2.64+0x40], !P3 ;  /* 0x1cc0004002077fae */ /* 0x000fe8000d901d72 */
[----:B------:R0:W-:Y:S04]  /*26c40*/  LDGSTS.E.BYPASS.LTC128B.128 [R7+0x1f400], desc[UR50][R2.64+0x80], !P1 ;  /* 0x1f40008002077fae */ /* 0x0001e8000c901d72 */
[----:B0-----:R-:W0:Y:S04]  /*26c50*/  SHFL.IDX PT, R2, R4, 0x1, 0x1c1f ;  /* 0x003c1f0004027f89 */ /* 0x001e2800000e0000 */
[----:B------:R-:W4:Y:S01]  /*26c60*/  SHFL.IDX PT, R3, R6, 0x1, 0x1c1f ;  /* 0x003c1f0006037f89 */ /* 0x000f2200000e0000 */
[----:B0-----:R-:W-:-:S05]  /*26c70*/  IADD3 R2, P0, R10, R2, RZ ;  /* 0x000000020a027210 */ /* 0x001fca0007f1e0ff */
[----:B----4-:R-:W-:-:S05]  /*26c80*/  IMAD.X R3, RZ, RZ, R3, P0 ;  /* 0x000000ffff037224 */ /* 0x010fca00000e0603 */
[----:B------:R-:W-:Y:S04]  /*26c90*/  LDGSTS.E.BYPASS.LTC128B.128 [R7+0x1ac00], desc[UR50][R2.64], !P4 ;  /* 0x1ac0000002077fae */ /* 0x000fe8000e101d72 */
[----:B------:R-:W-:Y:S04]  /*26ca0*/  LDGSTS.E.BYPASS.LTC128B.128 [R7+0x1d400], desc[UR50][R2.64+0x40], !P3 ;  /* 0x1d40004002077fae */ /* 0x000fe8000d901d72 */
[----:B------:R0:W-:Y:S04]  /*26cb0*/  LDGSTS.E.BYPASS.LTC128B.128 [R7+0x1fc00], desc[UR50][R2.64+0x80], !P1 ;  /* 0x1fc0008002077fae */ /* 0x0001e8000c901d72 */
[----:B0-----:R-:W0:Y:S02]  /*26cc0*/  SHFL.IDX PT, R2, R4, 0x2, 0x1c1f ;  /* 0x005c1f0004027f89 */ /* 0x001e2400000e0000 */
[----:B0-----:R-:W-:-:S05]  /*26cd0*/  IADD3 R2, P0, R10, R2, RZ ;  /* 0x000000020a027210 */ /* 0x001fca0007f1e0ff */
[----:B------:R-:W-:Y:S02]  /*26ce0*/  IMAD.X R3, RZ, RZ, R9, P0 ;  /* 0x000000ffff037224 */ /* 0x000fe400000e0609 */
[----:B------:R-:W-:Y:S04]  /*26cf0*/  SHFL.IDX PT, R9, R6, 0x3, 0x1c1f ;  /* 0x007c1f0006097f89 */ /* 0x000fe800000e0000 */
[----:B------:R-:W-:Y:S04]  /*26d00*/  LDGSTS.E.BYPASS.LTC128B.128 [R7+0x1b400], desc[UR50][R2.64], !P4 ;  /* 0x1b40000002077fae */ /* 0x000fe8000e101d72 */
[----:B------:R-:W-:Y:S04]  /*26d10*/  LDGSTS.E.BYPASS.LTC128B.128 [R7+0x1dc00], desc[UR50][R2.64+0x40], !P3 ;  /* 0x1dc0004002077fae */ /* 0x000fe8000d901d72 */
[----:B------:R0:W-:Y:S04]  /*26d20*/  LDGSTS.E.BYPASS.LTC128B.128 [R7+0x20400], desc[UR50][R2.64+0x80], !P1 ;  /* 0x2040008002077fae */ /* 0x0001e8000c901d72 */
[----:B0-----:R-:W0:Y:S02]  /*26d30*/  SHFL.IDX PT, R2, R4, 0x3, 0x1c1f ;  /* 0x007c1f0004027f89 */ /* 0x001e2400000e0000 */
[----:B0-----:R-:W-:-:S05]  /*26d40*/  IADD3 R2, P0, R10, R2, RZ ;  /* 0x000000020a027210 */ /* 0x001fca0007f1e0ff */
[----:B------:R-:W-:-:S05]  /*26d50*/  IMAD.X R3, RZ, RZ, R9, P0 ;  /* 0x000000ffff037224 */ /* 0x000fca00000e0609 */
[----:B------:R-:W-:Y:S04]  /*26d60*/  LDGSTS.E.BYPASS.LTC128B.128 [R7+0x1bc00], desc[UR50][R2.64], !P4 ;  /* 0x1bc0000002077fae */ /* 0x000fe8000e101d72 */
[----:B------:R-:W-:Y:S04]  /*26d70*/  LDGSTS.E.BYPASS.LTC128B.128 [R7+0x1e400], desc[UR50][R2.64+0x40], !P3 ;  /* 0x1e40004002077fae */ /* 0x000fe8000d901d72 */
[----:B------:R0:W-:Y:S04]  /*26d80*/  LDGSTS.E.BYPASS.LTC128B.128 [R7+0x20c00], desc[UR50][R2.64+0x80], !P1 ;  /* 0x20c0008002077fae */ /* 0x0001e8000c901d72 */
[----:B0-----:R0:W4:Y:S02]  /*26d90*/  SHFL.IDX PT, R2, R5, RZ, 0x1c1f ;  /* 0x001c1fff05027589 */ /* 0x00112400000e0000 */
.L_x_938:
[----:B----4-:R-:W-:-:S04]  /*26da0*/  IADD3 R2, P0, R10, R2, RZ ;  /* 0x000000020a027210 */ /* 0x010fc80007f1e0ff */
[----:B------:R-:W-:Y:S02]  /*26db0*/  IADD3.X R3, RZ, R8, RZ, P0, !PT ;  /* 0x00000008ff037210 */ /* 0x000fe400007fe4ff */
[----:B------:R-:W-:-:S03]  /*26dc0*/  PLOP3.LUT P0, PT, PT, PT, PT, 0x80, 0x0 ;  /* 0x000000000000781c */ /* 0x000fc60003f0f070 */
[----:B------:R-:W-:Y:S01]  /*26dd0*/  @!PT LDS RZ, [RZ] ;  /* 0x00000000fffff984 */ /* 0x000fe20000000800 */
[----:B------:R-:W-:Y:S01]  /*26de0*/  @!PT LDS RZ, [RZ] ;  /* 0x00000000fffff984 */ /* 0x000fe20000000800 */
[----:B------:R-:W-:Y:S01]  /*26df0*/  @!PT LDS RZ, [RZ] ;  /* 0x00000000fffff984 */ /* 0x000fe20000000800 */
[----:B------:R4:W-:Y:S04]  /*26e00*/  LDGSTS.E.BYPASS.LTC128B.128 [R7+0x1c400], desc[UR50][R2.64], !P4 ;  /* 0x1c40000002077fae */ /* 0x0009e8000e101d72 */
[----:B------:R4:W-:Y:S04]  /*26e10*/  LDGSTS.E.BYPASS.LTC128B.128 [R7+0x1ec00], desc[UR50][R2.64+0x40], !P3 ;  /* 0x1ec0004002077fae */ /* 0x0009e8000d901d72 */
[----:B------:R4:W-:Y:S01]  /*26e20*/  LDGSTS.E.BYPASS.LTC128B.128 [R7+0x21400], desc[UR50][R2.64+0x80], !P1 ;  /* 0x2140008002077fae */ /* 0x0009e2000c901d72 */
[----:B------:R-:W-:Y:S01]  /*26e30*/  NOP ;  /* 0x0000000000007918 */ /* 0x000fe20000000000 */
.L_x_723:
        /* <DEDUP_REMOVED lines=11> */
.L_x_724:
[----:B------:R2:W-:Y:S02]  /*26ef0*/  SYNCS.ARRIVE.TRANS64.A1T0 RZ, [R0+URZ+0x29830], RZ ;  /* 0x029830ff00ff79a7 */ /* 0x0005e4000810003f */
[----:B--23--:R-:W-:-:S05]  /*26f00*/  IMAD.U32 R0, RZ, RZ, UR37 ;  /* 0x00000025ff007e24 */ /* 0x00cfca000f8e00ff */
[----:B------:R-:W-:-:S13]  /*26f10*/  ISETP.NE.AND P1, PT, R0, 0x3, PT ;  /* 0x000000030000780c */ /* 0x000fda0003f25270 */
[----:B------:R-:W-:Y:S05]  /*26f20*/  @!P1 BRA `(.L_x_725) ;  /* 0x0000000000049947 */ /* 0x000fea0003800000 */
[----:B------:R-:W-:Y:S01]  /*26f30*/  BPT.TRAP 0x1 ;  /* 0x000000040000795c */ /* 0x000fe20000300000 */
.L_x_725:
[----:B------:R-:W-:Y:S01]  /*26f40*/  LOP3.LUT R0, R21, 0x1, RZ, 0x3c, !PT ;  /* 0x0000000115007812 */ /* 0x000fe200078e3cff */
[----:B------:R-:W-:Y:S01]  /*26f50*/  IMAD R3, R20, 0x8, R22 ;  /* 0x0000000814037824 */ /* 0x000fe200078e0216 */
[----:B------:R-:W-:Y:S02]  /*26f60*/  BSSY B0, `(.L_x_726) ;  /* 0x0000004000007945 */ /* 0x000fe40003800000 */
[----:B------:R-:W-:-:S04]  /*26f70*/  SHF.L.U32 R0, R0, 0x1f, RZ ;  /* 0x0000001f00007819 */ /* 0x000fc800000006ff */
[----:B------:R-:W2:Y:S02]  /*26f80*/  SYNCS.PHASECHK.TRANS64.TRYWAIT P0, [R3+URZ+0x29870], R0 ;  /* 0x02987000030075a7 */ /* 0x000ea4000800017f */
[----:B--2---:R-:W-:Y:S05]  /*26f90*/  @!P0 BRA `(.L_x_727) ;  /* 0x0000006400b48947 */ /* 0x004fea0003800000 */
.L_x_939:
[----:B------:R-:W-:Y:S05]  /*26fa0*/  BSYNC B0 ;  /* 0x0000000000007941 */ /* 0x000fea0003800000 */
.L_x_726:
[----:B------:R-:W-:-:S04]  /*26fb0*/  MOV R2, UR39 ;  /* 0x0000002700027c02 */ /* 0x000fc80008000f00 */
[----:B------:R-:W-:-:S13]  /*26fc0*/  ISETP.NE.AND P0, PT, R2, 0x3, PT ;  /* 0x000000030200780c */ /* 0x000fda0003f05270 */
[----:B------:R-:W-:Y:S05]  /*26fd0*/  @!P0 BRA `(.L_x_728) ;  /* 0x0000000000048947 */ /* 0x000fea0003800000 */
[----:B------:R-:W-:Y:S01]  /*26fe0*/  BPT.TRAP 0x1 ;  /* 0x000000040000795c */ /* 0x000fe20000300000 */
.L_x_728:
[----:B--2---:R-:W-:Y:S01]  /*26ff0*/  SHF.L.U32 R0, R21, 0x1f, RZ ;  /* 0x0000001f15007819 */ /* 0x004fe200000006ff */
[----:B------:R-:W-:-:S03]  /*27000*/  IMAD R12, R20, 0x5000, RZ ;  /* 0x00005000140c7824 */ /* 0x000fc600078e02ff */
[----:B------:R-:W2:Y:S02]  /*27010*/  SYNCS.PHASECHK.TRANS64.TRYWAIT P0, [R3+URZ+0x29860], R0 ;  /* 0x02986000030075a7 */ /* 0x000ea4000800017f */
[----:B--2---:R-:W-:Y:S05]  /*27020*/  @!P0 BRA `(.L_x_729) ;  /* 0x0000006400a48947 */ /* 0x004fea0003800000 */
.L_x_940:
[----:B------:R-:W0:Y:S04]  /*27030*/  LDL R4, [R1+0x24] ;  /* 0x0000240001047983 */ /* 0x000e280000100800 */
[----:B------:R-:W3:Y:S04]  /*27040*/  LDL R2, [R1+0x28] ;  /* 0x0000280001027983 */ /* 0x000ee80000100800 */
[----:B------:R-:W4:Y:S01]  /*27050*/  LDL R13, [R1+0x20] ;  /* 0x00002000010d7983 */ /* 0x000f220000100800 */
[----:B------:R-:W-:Y:S05]  /*27060*/  WARPSYNC.ALL ;  /* 0x0000000000007948 */ /* 0x000fea0003800000 */
[----:B------:R-:W-:-:S04]  /*27070*/  MOV R20, UR39 ;  /* 0x0000002700147c02 */ /* 0x000fc80008000f00 */
[----:B------:R-:W-:Y:S02]  /*27080*/  ISETP.NE.AND P0, PT, R20, 0x3, PT ;  /* 0x000000031400780c */ /* 0x000fe40003f05270 */
[----:B0-----:R-:W-:-:S05]  /*27090*/  LOP3.LUT R5, R12, R4, RZ, 0xfc, !PT ;  /* 0x000000040c057212 */ /* 0x001fca00078efcff */
[----:B--2---:R-:W-:Y:S01]  /*270a0*/  IMAD.IADD R0, R22, 0x1, R5 ;  /* 0x0000000116007824 */ /* 0x004fe200078e0205 */
        /* <DEDUP_REMOVED lines=23> */
[----:B-1----:R-:W-:Y:S02]  /*27220*/  PRMT R25, R8, 0x7531, R9 ;  /* 0x0000753108197816 */ /* 0x002fe40000000009 */
        /* <DEDUP_REMOVED lines=47> */
.L_x_730:
[----:B-1----:R1:W-:Y:S01]  /*27520*/  SYNCS.ARRIVE.TRANS64.A1T0 RZ, [R3+URZ+0x29850], RZ ;  /* 0x029850ff03ff79a7 */ /* 0x0023e2000810003f */
[----:B------:R-:W-:Y:S06]  /*27530*/  BAR.SYNC.DEFER_BLOCKING 0x2, 0x80 ;  /* 0x0082000000007b1d */ /* 0x000fec0000010000 */
[----:B------:R-:W-:Y:S05]  /*27540*/  @!P1 BRA `(.L_x_731) ;  /* 0x0000000000049947 */ /* 0x000fea0003800000 */
[----:B------:R-:W-:Y:S01]  /*27550*/  BPT.TRAP 0x1 ;  /* 0x000000040000795c */ /* 0x000fe20000300000 */
.L_x_731:
[----:B------:R-:W2:Y:S01]  /*27560*/  LDL R0, [R1+0x14] ;  /* 0x0000140001007983 */ /* 0x000ea20000100800 */
[----:B-1----:R-:W-:Y:S02]  /*27570*/  VIADD R3, R3, 0x29880 ;  /* 0x0002988003037836 */ /* 0x002fe40000000000 */
[----:B------:R-:W-:Y:S02]  /*27580*/  IMAD.MOV.U32 R20, RZ, RZ, R23 ;  /* 0x000000ffff147224 */ /* 0x000fe400078e0017 */
[----:B------:R-:W-:Y:S01]  /*27590*/  IMAD.MOV.U32 R21, RZ, RZ, R34 ;  /* 0x000000ffff157224 */ /* 0x000fe200078e0022 */
[----:B--2---:R-:W-:-:S04]  /*275a0*/  PRMT R3, R0, 0x654, R3 ;  /* 0x0000065400037816 */ /* 0x004fc80000000003 */
[----:B------:R2:W-:Y:S01]  /*275b0*/  SYNCS.ARRIVE.TRANS64.RED.A1T0 RZ, [R3+URZ], RZ ;  /* 0x000000ff03ff79a7 */ /* 0x0005e2000810043f */
[----:B------:R-:W-:Y:S05]  /*275c0*/  @P2 BRA `(.L_x_732) ;  /* 0xffffffe8001c2947 */ /* 0x000fea000383ffff */
.L_x_712:
[----:B------:R-:W3:Y:S01]  /*275d0*/  S2R R0, SR_TID.X ;  /* 0x0000000000007919 */ /* 0x000ee20000002100 */
[----:B------:R-:W-:Y:S01]  /*275e0*/  BSSY B0, `(.L_x_733) ;  /* 0x0000012000007945 */ /* 0x000fe20003800000 */
[----:B---3--:R-:W-:Y:S02]  /*275f0*/  LOP3.LUT R2, R0, 0x7f, RZ, 0xc0, !PT ;  /* 0x0000007f00027812 */ /* 0x008fe400078ec0ff */
[----:B------:R-:W-:Y:S02]  /*27600*/  MOV R0, UR37 ;  /* 0x0000002500007c02 */ /* 0x000fe40008000f00 */
[----:B------:R-:W-:Y:S02]  /*27610*/  ISETP.NE.AND P1, PT, R2, RZ, PT ;  /* 0x000000ff0200720c */ /* 0x000fe40003f25270 */
[----:B------:R-:W-:-:S11]  /*27620*/  ISETP.NE.AND P0, PT, R0, 0x3, PT ;  /* 0x000000030000780c */ /* 0x000fd60003f05270 */
[----:B------:R-:W-:Y:S05]  /*27630*/  @P1 BRA `(.L_x_734) ;  /* 0x0000000000301947 */ /* 0x000fea0003800000 */
[----:B0-----:R-:W0:Y:S01]  /*27640*/  S2R R5, SR_LANEID ;  /* 0x0000000000057919 */ /* 0x001e220000000000 */
[----:B------:R-:W-:Y:S01]  /*27650*/  VOTEU.ANY UR4, UPT, PT ;  /* 0x0000000000047886 */ /* 0x000fe200038e0100 */
[----:B-12---:R-:W1:Y:S01]  /*27660*/  LDC.64 R2, c[0x0][0xc60] ;  /* 0x00031800ff027b82 */ /* 0x006e620000000a00 */
        /* <DEDUP_REMOVED lines=8> */
[----:B0-----:R-:W-:-:S07]  /*276f0*/  IADD3 R16, R0, UR38, R7 ;  /* 0x0000002600107c10 */ /* 0x001fce000fffe007 */
.L_x_734:
[----:B------:R-:W-:Y:S05]  /*27700*/  BSYNC B0 ;  /* 0x0000000000007941 */ /* 0x000fea0003800000 */
.L_x_733:
[----:B------:R-:W-:Y:S05]  /*27710*/  @!P0 BRA `(.L_x_735) ;  /* 0x0000000000048947 */ /* 0x000fea0003800000 */
[----:B------:R-:W-:Y:S01]  /*27720*/  BPT.TRAP 0x1 ;  /* 0x000000040000795c */ /* 0x000fe20000300000 */
.L_x_735:
[----:B------:R-:W-:Y:S01]  /*27730*/  LOP3.LUT R0, R34, 0x1, RZ, 0x3c, !PT ;  /* 0x0000000122007812 */ /* 0x000fe200078e3cff */
[----:B0-----:R-:W-:Y:S01]  /*27740*/  IMAD R17, R23, 0x8, R22 ;  /* 0x0000000817117824 */ /* 0x001fe200078e0216 */
[----:B------:R-:W-:Y:S02]  /*27750*/  BSSY B0, `(.L_x_736) ;  /* 0x0000004000007945 */ /* 0x000fe40003800000 */
[----:B------:R-:W-:-:S04]  /*27760*/  SHF.L.U32 R0, R0, 0x1f, RZ ;  /* 0x0000001f00007819 */ /* 0x000fc800000006ff */
[----:B------:R-:W0:Y:S02]  /*27770*/  SYNCS.PHASECHK.TRANS64.TRYWAIT P1, [R17+URZ+0x29870], R0 ;  /* 0x02987000110075a7 */ /* 0x000e24000802017f */
[----:B0-----:R-:W-:Y:S05]  /*27780*/  @!P1 BRA `(.L_x_737) ;  /* 0x0000005c00e09947 */ /* 0x001fea0003800000 */
.L_x_941:
[----:B------:R-:W-:Y:S05]  /*27790*/  BSYNC B0 ;  /* 0x0000000000007941 */ /* 0x000fea0003800000 */
.L_x_736:
[----:B------:R-:W-:-:S05]  /*277a0*/  IMAD.U32 R2, RZ, RZ, UR39 ;  /* 0x00000027ff027e24 */ /* 0x000fca000f8e00ff */
[----:B------:R-:W-:-:S13]  /*277b0*/  ISETP.NE.AND P1, PT, R2, 0x3, PT ;  /* 0x000000030200780c */ /* 0x000fda0003f25270 */
[----:B------:R-:W-:Y:S05]  /*277c0*/  @!P1 BRA `(.L_x_738) ;  /* 0x0000000000049947 */ /* 0x000fea0003800000 */
[----:B------:R-:W-:Y:S01]  /*277d0*/  BPT.TRAP 0x1 ;  /* 0x000000040000795c */ /* 0x000fe20000300000 */
.L_x_738:
[----:B0-----:R-:W-:-:S04]  /*277e0*/  SHF.L.U32 R0, R34, 0x1f, RZ ;  /* 0x0000001f22007819 */ /* 0x001fc800000006ff */
[----:B------:R-:W0:Y:S02]  /*277f0*/  SYNCS.PHASECHK.TRANS64.TRYWAIT P1, [R17+URZ+0x29860], R0 ;  /* 0x02986000110075a7 */ /* 0x000e24000802017f */
[----:B0-----:R-:W-:Y:S05]  /*27800*/  @!P1 BRA `(.L_x_739) ;  /* 0x0000005c00d49947 */ /* 0x001fea0003800000 */
.L_x_942:
[----:B------:R-:W1:Y:S04]  /*27810*/  LDL R2, [R1+0x24] ;  /* 0x0000240001027983 */ /* 0x000e680000100800 */
[----:B------:R-:W3:Y:S04]  /*27820*/  LDL R13, [R1+0x28] ;  /* 0x00002800010d7983 */ /* 0x000ee80000100800 */
[----:B------:R-:W4:Y:S01]  /*27830*/  LDL R12, [R1+0x20] ;  /* 0x00002000010c7983 */ /* 0x000f220000100800 */
[----:B0-----:R-:W-:Y:S01]  /*27840*/  IMAD R0, R23, 0x5000, RZ ;  /* 0x0000500017007824 */ /* 0x001fe200078e02ff */
[----:B------:R-:W-:Y:S05]  /*27850*/  WARPSYNC.ALL ;  /* 0x0000000000007948 */ /* 0x000fea0003800000 */
[----:B------:R-:W-:-:S05]  /*27860*/  IMAD.U32 R18, RZ, RZ, UR39 ;  /* 0x00000027ff127e24 */ /* 0x000fca000f8e00ff */
[----:B------:R-:W-:Y:S02]  /*27870*/  ISETP.NE.AND P1, PT, R18, 0x3, PT ;  /* 0x000000031200780c */ /* 0x000fe40003f25270 */
[----:B-12---:R-:W-:-:S05]  /*27880*/  LOP3.LUT R3, R0, R2, RZ, 0xfc, !PT ;  /* 0x0000000200037212 */ /* 0x006fca00078efcff */
[----:B------:R-:W-:Y:S01]  /*27890*/  IMAD.IADD R2, R22, 0x1, R3 ;  /* 0x0000000116027824 */ /* 0x000fe200078e0203 */
[----:B----4-:R-:W-:-:S04]  /*278a0*/  LOP3.LUT R0, R0, R12, RZ, 0xfc, !PT ;  /* 0x0000000c00007212 */ /* 0x010fc800078efcff */
[----:B------:R-:W0:Y:S01]  /*278b0*/  LDSM.16.MT88.4 R4, [R2+0xa400] ;  /* 0x00a400000204783b */ /* 0x000e220000004200 */
[----:B---3--:R-:W-:Y:S01]  /*278c0*/  IADD3 R3, R13, R2, RZ ;  /* 0x000000020d037210 */ /* 0x008fe20007ffe0ff */
[----:B------:R-:W-:Y:S01]  /*278d0*/  IMAD.IADD R0, R22, 0x1, R0 ;  /* 0x0000000116007824 */ /* 0x000fe200078e0200 */
[C-C-:B0-----:R-:W-:Y:S02]  /*278e0*/  PRMT R8, R4.reuse, 0x6420, R5.reuse ;  /* 0x0000642004087816 */ /* 0x141fe40000000005 */
[----:B------:R-:W-:Y:S02]  /*278f0*/  PRMT R9, R4, 0x7531, R5 ;  /* 0x0000753104097816 */ /* 0x000fe40000000005 */
[C-C-:B------:R-:W-:Y:S02]  /*27900*/  PRMT R10, R6.reuse, 0x6420, R7.reuse ;  /* 0x00006420060a7816 */ /* 0x140fe40000000007 */
[----:B------:R-:W-:Y:S02]  /*27910*/  PRMT R11, R6, 0x7531, R7 ;  /* 0x00007531060b7816 */ /* 0x000fe40000000007 */
[----:B------:R-:W0:Y:S04]  /*27920*/  LDSM.16.MT88.4 R4, [R3+0xa400] ;  /* 0x00a400000304783b */ /* 0x000e280000004200 */
[----:B------:R0:W-:Y:S02]  /*27930*/  STSM.16.M88.4 [R0+0x400], R8 ;  /* 0x0004000800007844 */ /* 0x0001e40000000200 */
        /* <DEDUP_REMOVED lines=47> */
[----:B------:R1:W-:Y:S01]  /*27c30*/  STSM.16.M88.4 [R0+0x4400], R12 ;  /* 0x0044000c00007844 */ /* 0x0003e20000000200 */
[C-C-:B0-----:R-:W-:Y:S02]  /*27c40*/  PRMT R8, R4.reuse, 0x6420, R5.reuse ;  /* 0x0000642004087816 */ /* 0x141fe40000000005 */
[----:B------:R-:W-:Y:S02]  /*27c50*/  PRMT R9, R4, 0x7531, R5 ;  /* 0x0000753104097816 */ /* 0x000fe40000000005 */
[----:B------:R-:W-:-:S02]  /*27c60*/  PRMT R10, R6, 0x6420, R7 ;  /* 0x00006420060a7816 */ /* 0x000fc40000000007 */
[----:B------:R-:W-:-:S05]  /*27c70*/  PRMT R11, R6, 0x7531, R7 ;  /* 0x00007531060b7816 */ /* 0x000fca0000000007 */
[----:B------:R1:W-:Y:S01]  /*27c80*/  STSM.16.M88.4 [R0+0x4c00], R8 ;  /* 0x004c000800007844 */ /* 0x0003e20000000200 */
[----:B------:R-:W-:Y:S01]  /*27c90*/  @!PT LDS RZ, [RZ] ;  /* 0x00000000fffff984 */ /* 0x000fe20000000800 */
[----:B------:R-:W-:Y:S01]  /*27ca0*/  @!PT LDS RZ, [RZ] ;  /* 0x00000000fffff984 */ /* 0x000fe20000000800 */
[----:B------:R-:W-:Y:S01]  /*27cb0*/  @!PT LDS RZ, [RZ] ;  /* 0x00000000fffff984 */ /* 0x000fe20000000800 */
[----:B------:R-:W-:Y:S01]  /*27cc0*/  @!PT LDS RZ, [RZ] ;  /* 0x00000000fffff984 */ /* 0x000fe20000000800 */
[----:B------:R0:W-:Y:S06]  /*27cd0*/  MEMBAR.ALL.CTA ;  /* 0x0000000000007992 */ /* 0x0001ec0000008000 */
[----:B0-----:R-:W0:Y:S01]  /*27ce0*/  FENCE.VIEW.ASYNC.S ;  /* 0x00000000000073c6 */ /* 0x001e220000000000 */
[----:B------:R-:W-:Y:S05]  /*27cf0*/  @!P1 BRA `(.L_x_740) ;  /* 0x0000000000049947 */ /* 0x000fea0003800000 */
[----:B------:R-:W-:Y:S01]  /*27d00*/  BPT.TRAP 0x1 ;  /* 0x000000040000795c */ /* 0x000fe20000300000 */
.L_x_740:
[----:B0-----:R0:W-:Y:S01]  /*27d10*/  SYNCS.ARRIVE.TRANS64.A1T0 RZ, [R17+URZ+0x29850], RZ ;  /* 0x029850ff11ff79a7 */ /* 0x0011e2000810003f */
[----:B------:R-:W-:Y:S06]  /*27d20*/  BAR.SYNC.DEFER_BLOCKING 0x2, 0x80 ;  /* 0x0082000000007b1d */ /* 0x000fec0000010000 */
[----:B------:R-:W-:Y:S05]  /*27d30*/  @!P0 BRA `(.L_x_741) ;  /* 0x0000000000048947 */ /* 0x000fea0003800000 */
[----:B------:R-:W-:Y:S01]  /*27d40*/  BPT.TRAP 0x1 ;  /* 0x000000040000795c */ /* 0x000fe20000300000 */
.L_x_741:
[----:B-1----:R-:W2:Y:S01]  /*27d50*/  LDL R0, [R1+0x14] ;  /* 0x0000140001007983 */ /* 0x002ea20000100800 */
[----:B0-----:R-:W-:Y:S01]  /*27d60*/  VIADD R17, R17, 0x29880 ;  /* 0x0002988011117836 */ /* 0x001fe20000000000 */
[----:B------:R-:W-:-:S04]  /*27d70*/  IADD3 R23, R23, 0x1, RZ ;  /* 0x0000000117177810 */ /* 0x000fc80007ffe0ff */
[----:B------:R-:W-:-:S04]  /*27d80*/  ISETP.NE.AND P0, PT, R23, 0x2, PT ;  /* 0x000000021700780c */ /* 0x000fc80003f05270 */
[----:B------:R-:W-:Y:S02]  /*27d90*/  SEL R3, RZ, 0x1, P0 ;  /* 0x00000001ff037807 */ /* 0x000fe40000000000 */
[----:B------:R-:W-:Y:S02]  /*27da0*/  SEL R23, R23, RZ, P0 ;  /* 0x000000ff17177207 */ /* 0x000fe40000000000 */
[----:B------:R-:W-:Y:S02]  /*27db0*/  LOP3.LUT R34, R34, R3, RZ, 0x3c, !PT ;  /* 0x0000000322227212 */ /* 0x000fe400078e3cff */
[----:B--2---:R-:W-:-:S04]  /*27dc0*/  PRMT R17, R0, 0x654, R17 ;  /* 0x0000065400117816 */ /* 0x004fc80000000011 */
[----:B------:R2:W-:Y:S03]  /*27dd0*/  SYNCS.ARRIVE.TRANS64.RED.A1T0 RZ, [R17+URZ], RZ ;  /* 0x000000ff11ff79a7 */ /* 0x0005e6000810043f */
.L_x_680:
[----:B------:R-:W3:Y:S02]  /*27de0*/  LDL R0, [R1] ;  /* 0x0000000001007983 */ /* 0x000ee40000100800 */
[----:B---3--:R-:W-:-:S13]  /*27df0*/  LOP3.LUT P0, RZ, R0, 0x100, RZ, 0xc0, !PT ;  /* 0x0000010000ff7812 */ /* 0x008fda000780c0ff */
[----:B------:R-:W-:Y:S05]  /*27e00*/  @!P0 BRA `(.L_x_742) ;  /* 0x0000000000288947 */ /* 0x000fea0003800000 */
[----:B------:R-:W-:Y:S05]  /*27e10*/  WARPSYNC.ALL ;  /* 0x0000000000007948 */ /* 0x000fea0003800000 */
[----:B------:R-:W3:Y:S08]  /*27e20*/  S2UR UR4, SR_CgaCtaId ;  /* 0x00000000000479c3 */ /* 0x000ef00000008800 */
[----:B------:R-:W-:Y:S01]  /*27e30*/  BAR.SYNC.DEFER_BLOCKING 0x5, 0x180 ;  /* 0x0146000000007b1d */ /* 0x000fe20000010000 */
[----:B-1----:R-:W-:Y:S01]  /*27e40*/  MOV R22, 0x400 ;  /* 0x0000040000167802 */ /* 0x002fe20000000f00 */
[----:B---3--:R-:W-:-:S05]  /*27e50*/  IMAD.U32 R0, RZ, RZ, UR4 ;  /* 0x00000004ff007e24 */ /* 0x008fca000f8e00ff */
[----:B------:R-:W-:Y:S01]  /*27e60*/  LEA R22, R0, R22, 0x18 ;  /* 0x0000001600167211 */ /* 0x000fe200078ec0ff */
[----:B------:R1:W-:Y:S04]  /*27e70*/  STL [R1+0x14], R0 ;  /* 0x0000140001007387 */ /* 0x0003e80000100800 */
[----:B--2---:R1:W2:Y:S01]  /*27e80*/  LDS.128 R16, [R22+0x298d0] ;  /* 0x0298d00016107984 */ /* 0x0042a20000000c00 */
[----:B------:R-:W-:Y:S06]  /*27e90*/  BAR.ARV 0x4, 0x180 ;  /* 0x0106000000007b1d */ /* 0x000fec0000002000 */
[----:B------:R-:W-:Y:S05]  /*27ea0*/  BRA `(.L_x_743) ;  /* 0x0000000800487947 */ /* 0x000fea0003800000 */
.L_x_742:
[----:B------:R-:W0:Y:S01]  /*27eb0*/  S2R R0, SR_TID.X ;  /* 0x0000000000007919 */ /* 0x000e220000002100 */
[----:B------:R-:W-:Y:S01]  /*27ec0*/  UMOV UR4, 0xffffffff ;  /* 0xffffffff00047882 */ /* 0x000fe20000000000 */
[----:B0-----:R-:W-:-:S04]  /*27ed0*/  LOP3.LUT R8, R0, 0x1f, RZ, 0xc0, !PT ;  /* 0x0000001f00087812 */ /* 0x001fc800078ec0ff */
[----:B------:R-:W-:Y:S01]  /*27ee0*/  ISETP.NE.AND P0, PT, R8, 0x1f, PT ;  /* 0x0000001f0800780c */ /* 0x000fe20003f05270 */
[----:B------:R-:W-:-:S12]  /*27ef0*/  BRA.DIV UR4, `(.L_x_744) ;  /* 0x0000005a042c7947 */ /* 0x000fd8000b800000 */
[----:B-1----:R-:W-:Y:S01]  /*27f00*/  IMAD.IADD R5, R19, 0x1, R8 ;  /* 0x0000000113057824 */ /* 0x002fe200078e0208 */
[----:B------:R-:W-:-:S04]  /*27f10*/  ULDC UR4, c[0x0][0xc3c] ;  /* 0x00030f0000047ab9 */ /* 0x000fc80000000800 */
[----:B------:R-:W-:-:S13]  /*27f20*/  ISETP.GE.OR P1, PT, R5, UR4, !P0 ;  /* 0x0000000405007c0c */ /* 0x000fda000c726670 */
[----:B------:R-:W0:Y:S02]  /*27f30*/  @!P1 LDC.64 R2, c[0x0][0xc80] ;  /* 0x00032000ff029b82 */ /* 0x000e240000000a00 */
[----:B0-----:R-:W-:-:S06]  /*27f40*/  @!P1 IMAD.WIDE R2, R5, 0x4, R2 ;  /* 0x0000000405029825 */ /* 0x001fcc00078e0202 */
[----:B------:R0:W3:Y:S01]  /*27f50*/  @!P1 LDG.E R3, desc[UR50][R2.64] ;  /* 0x0000003202039981 */ /* 0x0000e2000c1e1900 */
[C---:B------:R-:W-:Y:S02]  /*27f60*/  ISETP.GE.U32.AND P2, PT, R8.reuse, 0x2, PT ;  /* 0x000000020800780c */ /* 0x040fe40003f46070 */
[C---:B------:R-:W-:Y:S01]  /*27f70*/  ISETP.GE.U32.AND P3, PT, R8.reuse, 0x4, PT ;  /* 0x000000040800780c */ /* 0x040fe20003f66070 */
[----:B------:R-:W-:Y:S01]  /*27f80*/  SHFL.IDX PT, R0, R16, RZ, 0x1f ;  /* 0x00001fff10007589 */ /* 0x000fe200000e0000 */
[C---:B------:R-:W-:Y:S02]  /*27f90*/  ISETP.GE.U32.AND P4, PT, R8.reuse, 0x8, PT ;  /* 0x000000080800780c */ /* 0x040fe40003f86070 */
[----:B------:R-:W-:Y:S01]  /*27fa0*/  ISETP.GE.U32.AND P5, PT, R8, 0x10, PT ;  /* 0x000000100800780c */ /* 0x000fe20003fa6070 */
[----:B------:R-:W-:Y:S01]  /*27fb0*/  SHFL.IDX PT, R4, R16, 0x1, 0x1f ;  /* 0x00201f0010047f89 */ /* 0x000fe200000e0000 */
[----:B0-----:R-:W-:Y:S01]  /*27fc0*/  IMAD.MOV.U32 R2, RZ, RZ, RZ ;  /* 0x000000ffff027224 */ /* 0x001fe200078e00ff */
[----:B---3--:R-:W-:-:S02]  /*27fd0*/  @!P1 MOV R2, R3 ;  /* 0x0000000300029202 */ /* 0x008fc40000000f00 */
[----:B------:R-:W-:-:S03]  /*27fe0*/  ISETP.NE.AND P1, PT, R8, RZ, PT ;  /* 0x000000ff0800720c */ /* 0x000fc60003f25270 */
        /* <DEDUP_REMOVED lines=15> */
[----:B------:R0:W1:Y:S02]  /*280e0*/  SHFL.IDX PT, R14, R3, 0x1f, 0x1f ;  /* 0x03e01f00030e7f89 */ /* 0x00006400000e0000 */
.L_x_952:
[----:B------:R-:W-:Y:S02]  /*280f0*/  ULDC UR4, c[0x0][0xc38] ;  /* 0x00030e0000047ab9 */ /* 0x000fe40000000800 */
[----:B------:R-:W-:-:S04]  /*28100*/  IMAD.U32 R16, RZ, RZ, UR4 ;  /* 0x00000004ff107e24 */ /* 0x000fc8000f8e00ff */
[----:B-1----:R-:W-:-:S04]  /*28110*/  IMAD R5, R14, R16, RZ ;  /* 0x000000100e057224 */ /* 0x002fc800078e02ff */
[----:B------:R-:W-:-:S05]  /*28120*/  IMAD.IADD R4, R4, 0x1, R5 ;  /* 0x0000000104047824 */ /* 0x000fca00078e0205 */
[----:B------:R-:W-:-:S13]  /*28130*/  ISETP.GT.AND P6, PT, R4, R0, PT ;  /* 0x000000000400720c */ /* 0x000fda0003fc4270 */
[----:B------:R-:W-:Y:S05]  /*28140*/  @P6 BRA `(.L_x_745) ;  /* 0x00000000009c6947 */ /* 0x000fea0003800000 */
.L_x_750:
[----:B------:R-:W1:Y:S01]  /*28150*/  LDC R6, c[0x0][0xc3c] ;  /* 0x00030f00ff067b82 */ /* 0x000e620000000800 */
[----:B------:R-:W-:-:S04]  /*28160*/  IADD3 R19, R19, 0x1f, RZ ;  /* 0x0000001f13137810 */ /* 0x000fc80007ffe0ff */
[----:B-1----:R-:W-:-:S13]  /*28170*/  ISETP.GE.AND P6, PT, R19, R6, PT ;  /* 0x000000061300720c */ /* 0x002fda0003fc6270 */
[----:B------:R-:W-:Y:S05]  /*28180*/  @P6 BRA `(.L_x_746) ;  /* 0x0000000400446947 */ /* 0x000fea0003800000 */
[----:B------:R-:W1:Y:S01]  /*28190*/  S2R R2, SR_TID.X ;  /* 0x0000000000027919 */ /* 0x000e620000002100 */
[----:B------:R-:W-:Y:S01]  /*281a0*/  BSSY B0, `(.L_x_747) ;  /* 0x0000009000007945 */ /* 0x000fe20003800000 */
[----:B-1----:R-:W-:-:S05]  /*281b0*/  LOP3.LUT R2, R2, 0x1f, RZ, 0xc0, !PT ;  /* 0x0000001f02027812 */ /* 0x002fca00078ec0ff */
[----:B------:R-:W-:Y:S02]  /*281c0*/  IMAD.IADD R5, R19, 0x1, R2 ;  /* 0x0000000113057824 */ /* 0x000fe400078e0202 */
[----:B------:R-:W-:-:S03]  /*281d0*/  IMAD.MOV.U32 R2, RZ, RZ, RZ ;  /* 0x000000ffff027224 */ /* 0x000fc600078e00ff */
[----:B------:R-:W-:-:S13]  /*281e0*/  ISETP.GE.OR P6, PT, R5, R6, !P0 ;  /* 0x000000060500720c */ /* 0x000fda00047c6670 */
[----:B------:R-:W-:Y:S05]  /*281f0*/  @P6 BRA `(.L_x_748) ;  /* 0x00000000000c6947 */ /* 0x000fea0003800000 */
[----:B0-----:R-:W0:Y:S02]  /*28200*/  LDC.64 R2, c[0x0][0xc80] ;  /* 0x00032000ff027b82 */ /* 0x001e240000000a00 */
[----:B0-----:R-:W-:-:S06]  /*28210*/  IMAD.WIDE R2, R5, 0x4, R2 ;  /* 0x0000000405027825 */ /* 0x001fcc00078e0202 */
[----:B------:R1:W5:Y:S02]  /*28220*/  LDG.E R2, desc[UR50][R2.64] ;  /* 0x0000003202027981 */ /* 0x000364000c1e1900 */
.L_x_748:
[----:B------:R-:W-:Y:S05]  /*28230*/  BSYNC B0 ;  /* 0x0000000000007941 */ /* 0x000fea0003800000 */
.L_x_747:
[----:B------:R-:W-:-:S03]  /*28240*/  UMOV UR4, 0xffffffff ;  /* 0xffffffff00047882 */ /* 0x000fc60000000000 */
[----:B------:R-:W-:Y:S05]  /*28250*/  BRA.DIV UR4, `(.L_x_749) ;  /* 0x0000005a04787947 */ /* 0x000fea000b800000 */
[----:B-----5:R-:W3:Y:S02]  /*28260*/  SHFL.UP PT, R14, R2, 0x1, RZ ;  /* 0x04200000020e7989 */ /* 0x020ee400000e00ff */
[----:B---3--:R-:W-:-:S05]  /*28270*/  SEL R13, R14, RZ, P1 ;  /* 0x000000ff0e0d7207 */ /* 0x008fca0000800000 */
[----:B------:R-:W-:-:S05]  /*28280*/  IMAD.IADD R13, R2, 0x1, R13 ;  /* 0x00000001020d7824 */ /* 0x000fca00078e020d */
[----:B------:R-:W3:Y:S02]  /*28290*/  SHFL.UP PT, R14, R13, 0x2, RZ ;  /* 0x044000000d0e7989 */ /* 0x000ee400000e00ff */
[----:B---3--:R-:W-:-:S04]  /*282a0*/  SEL R14, R14, RZ, P2 ;  /* 0x000000ff0e0e7207 */ /* 0x008fc80001000000 */
[----:B01----:R-:W-:-:S05]  /*282b0*/  IADD3 R3, R13, R14, RZ ;  /* 0x0000000e0d037210 */ /* 0x003fca0007ffe0ff */
        /* <DEDUP_REMOVED lines=9> */
[----:B------:R0:W1:Y:S02]  /*28350*/  SHFL.IDX PT, R14, R3, 0x1f, 0x1f ;  /* 0x03e01f00030e7f89 */ /* 0x00006400000e0000 */
.L_x_960:
[----:B------:R-:W-:Y:S02]  /*28360*/  ULDC UR4, c[0x0][0xc38] ;  /* 0x00030e0000047ab9 */ /* 0x000fe40000000800 */
[----:B------:R-:W-:-:S05]  /*28370*/  MOV R16, UR4 ;  /* 0x0000000400107c02 */ /* 0x000fca0008000f00 */
[----:B-1----:R-:W-:-:S04]  /*28380*/  IMAD R5, R14, R16, RZ ;  /* 0x000000100e057224 */ /* 0x002fc800078e02ff */
[----:B------:R-:W-:-:S05]  /*28390*/  IMAD.IADD R4, R5, 0x1, R4 ;  /* 0x0000000105047824 */ /* 0x000fca00078e0204 */
[----:B------:R-:W-:-:S13]  /*283a0*/  ISETP.GT.AND P6, PT, R4, R0, PT ;  /* 0x000000000400720c */ /* 0x000fda0003fc4270 */
[----:B------:R-:W-:Y:S05]  /*283b0*/  @!P6 BRA `(.L_x_750) ;  /* 0xfffffffc0064e947 */ /* 0x000fea000383ffff */
.L_x_745:
[----:B------:R-:W-:Y:S01]  /*283c0*/  IMAD.IADD R5, R4, 0x1, -R5 ;  /* 0x0000000104057824 */ /* 0x000fe200078e0a05 */
[----:B------:R-:W-:-:S03]  /*283d0*/  UMOV UR4, 0xffffffff ;  /* 0xffffffff00047882 */ /* 0x000fc60000000000 */
[----:B------:R-:W-:-:S05]  /*283e0*/  IMAD R7, R3, R16, R5 ;  /* 0x0000001003077224 */ /* 0x000fca00078e0205 */
[----:B------:R-:W-:Y:S01]  /*283f0*/  ISETP.GT.AND P6, PT, R7, R0, PT ;  /* 0x000000000700720c */ /* 0x000fe20003fc4270 */
[----:B------:R-:W-:-:S12]  /*28400*/  BRA.DIV UR4, `(.L_x_751) ;  /* 0x0000005a04c87947 */ /* 0x000fd8000b800000 */
[----:B------:R-:W-:-:S04]  /*28410*/  VOTE.ANY R6, PT, !P6 ;  /* 0x0000000000067806 */ /* 0x000fc800070e0100 */
[----:B------:R-:W2:Y:S02]  /*28420*/  POPC R4, R6 ;  /* 0x0000000600047309 */ /* 0x000ea40000000000 */
[----:B--2---:R1:W2:Y:S02]  /*28430*/  SHFL.IDX PT, R17, R2, R4, 0x1f ;  /* 0x00001f0402117589 */ /* 0x0042a400000e0000 */
.L_x_964:
[----:B------:R-:W-:Y:S01]  /*28440*/  ISETP.NE.AND P0, PT, R6, RZ, PT ;  /* 0x000000ff0600720c */ /* 0x000fe20003f05270 */
[----:B------:R-:W-:-:S12]  /*28450*/  IMAD.MOV.U32 R14, RZ, RZ, RZ ;  /* 0x000000ffff0e7224 */ /* 0x000fd800078e00ff */
[----:B------:R-:W-:Y:S05]  /*28460*/  @!P0 BRA `(.L_x_752) ;  /* 0x0000000000108947 */ /* 0x000fea0003800000 */
[----:B------:R-:W-:Y:S01]  /*28470*/  UMOV UR4, 0xffffffff ;  /* 0xffffffff00047882 */ /* 0x000fe20000000000 */
[----:B------:R-:W-:Y:S02]  /*28480*/  IADD3 R12, R4, -0x1, RZ ;  /* 0xffffffff040c7810 */ /* 0x000fe40007ffe0ff */
[----:B------:R-:W-:Y:S05]  /*28490*/  BRA.DIV UR4, `(.L_x_753) ;  /* 0x0000005a04ec7947 */ /* 0x000fea000b800000 */
[----:B------:R3:W4:Y:S02]  /*284a0*/  SHFL.IDX PT, R14, R3, R12, 0x1f ;  /* 0x00001f0c030e7589 */ /* 0x00072400000e0000 */
.L_x_752:
[----:B--2---:R-:W-:Y:S01]  /*284b0*/  IABS R6, R17 ;  /* 0x0000001100067213 */ /* 0x004fe20000000000 */
[----:B----4-:R-:W-:Y:S02]  /*284c0*/  IMAD R16, R14, R16, R5 ;  /* 0x000000100e107224 */ /* 0x010fe400078e0205 */
[----:B-1----:R-:W-:Y:S01]  /*284d0*/  IMAD.MOV.U32 R2, RZ, RZ, RZ ;  /* 0x000000ffff027224 */ /* 0x002fe200078e00ff */
[----:B------:R-:W1:Y:S01]  /*284e0*/  I2F.RP R7, R6 ;  /* 0x0000000600077306 */ /* 0x000e620000209400 */
[----:B------:R-:W-:Y:S01]  /*284f0*/  IMAD.IADD R19, R4, 0x1, R19 ;  /* 0x0000000104137824 */ /* 0x000fe200078e0213 */
[----:B------:R-:W-:-:S06]  /*28500*/  IADD3 R0, R0, -R16, RZ ;  /* 0x8000001000007210 */ /* 0x000fcc0007ffe0ff */
[----:B-1----:R-:W0:Y:S02]  /*28510*/  MUFU.RCP R7, R7 ;  /* 0x0000000700077308 */ /* 0x002e240000001000 */
[----:B0--3--:R-:W-:-:S06]  /*28520*/  VIADD R3, R7, 0xffffffe ;  /* 0x0ffffffe07037836 */ /* 0x009fcc0000000000 */
[----:B------:R-:W0:Y:S02]  /*28530*/  F2I.FTZ.U32.TRUNC.NTZ R3, R3 ;  /* 0x0000000300037305 */ /* 0x000e24000021f000 */
[----:B0-----:R-:W-:-:S04]  /*28540*/  IMAD.MOV R5, RZ, RZ, -R3 ;  /* 0x000000ffff057224 */ /* 0x001fc800078e0a03 */
[----:B------:R-:W-:-:S04]  /*28550*/  IMAD R5, R5, R6, RZ ;  /* 0x0000000605057224 */ /* 0x000fc800078e02ff */
[----:B------:R-:W-:Y:S01]  /*28560*/  IMAD.HI.U32 R2, R3, R5, R2 ;  /* 0x0000000503027227 */ /* 0x000fe200078e0002 */
[----:B------:R-:W-:Y:S02]  /*28570*/  IABS R5, R17 ;  /* 0x0000001100057213 */ /* 0x000fe40000000000 */
[----:B------:R-:W-:-:S03]  /*28580*/  IABS R3, R0 ;  /* 0x0000000000037213 */ /* 0x000fc60000000000 */
[----:B------:R-:W-:Y:S02]  /*28590*/  IMAD.MOV R5, RZ, RZ, -R5 ;  /* 0x000000ffff057224 */ /* 0x000fe400078e0a05 */
        /* <DEDUP_REMOVED lines=9> */
[----:B------:R-:W-:-:S06]  /*28630*/  @P0 IADD3 R2, R2, 0x1, RZ ;  /* 0x0000000102020810 */ /* 0x000fcc0007ffe0ff */
[----:B------:R-:W-:Y:S01]  /*28640*/  @!P2 IMAD.MOV R2, RZ, RZ, -R2 ;  /* 0x000000ffff02a224 */ /* 0x000fe200078e0a02 */
[----:B------:R-:W-:-:S04]  /*28650*/  @!P1 LOP3.LUT R2, RZ, R17, RZ, 0x33, !PT ;  /* 0x00000011ff029212 */ /* 0x000fc800078e33ff */
[----:B------:R-:W-:Y:S01]  /*28660*/  MOV R18, R2 ;  /* 0x0000000200127202 */ /* 0x000fe20000000f00 */
[----:B------:R-:W-:-:S04]  /*28670*/  IMAD.MOV R3, RZ, RZ, -R2 ;  /* 0x000000ffff037224 */ /* 0x000fc800078e0a02 */
[----:B------:R-:W-:Y:S01]  /*28680*/  IMAD R17, R17, R3, R0 ;  /* 0x0000000311117224 */ /* 0x000fe200078e0200 */
[----:B------:R-:W-:Y:S06]  /*28690*/  BRA `(.L_x_754) ;  /* 0x00000000001c7947 */ /* 0x000fec0003800000 */
.L_x_746:
[----:B------:R-:W-:Y:S01]  /*286a0*/  UMOV UR4, URZ ;  /* 0x0000003f00047c82 */ /* 0x000fe20008000000 */
[----:B------:R-:W-:Y:S01]  /*286b0*/  UMOV UR5, URZ ;  /* 0x0000003f00057c82 */ /* 0x000fe20008000000 */
[----:B------:R-:W-:Y:S01]  /*286c0*/  ULDC UR6, c[0x0][0xc3c] ;  /* 0x00030f0000067ab9 */ /* 0x000fe20000000800 */
[----:B------:R-:W-:Y:S01]  /*286d0*/  IMAD.MOV.U32 R16, RZ, RZ, R0 ;  /* 0x000000ffff107224 */ /* 0x000fe200078e0000 */
[----:B------:R-:W-:Y:S01]  /*286e0*/  MOV R19, UR6 ;  /* 0x0000000600137c02 */ /* 0x000fe20008000f00 */
[----:B--2---:R-:W-:Y:S02]  /*286f0*/  IMAD.U32 R17, RZ, RZ, UR4 ;  /* 0x00000004ff117e24 */ /* 0x004fe4000f8e00ff */
[----:B------:R-:W-:-:S07]  /*28700*/  IMAD.U32 R18, RZ, RZ, UR5 ;  /* 0x00000005ff127e24 */ /* 0x000fce000f8e00ff */
.L_x_754:
[----:B------:R3:W2:Y:S01]  /*28710*/  LDL R2, [R1+0x14] ;  /* 0x0000140001027983 */ /* 0x0006a20000100800 */
[----:B------:R-:W1:Y:S01]  /*28720*/  S2R R0, SR_TID.X ;  /* 0x0000000000007919 */ /* 0x000e620000002100 */
[----:B------:R-:W-:Y:S05]  /*28730*/  WARPSYNC.ALL ;  /* 0x0000000000007948 */ /* 0x000fea0003800000 */
[----:B-1----:R-:W-:Y:S01]  /*28740*/  LOP3.LUT R0, R0, 0x1f, RZ, 0xc0, !PT ;  /* 0x0000001f00007812 */ /* 0x002fe200078ec0ff */
[----:B------:R-:W-:Y:S03]  /*28750*/  BAR.SYNC.DEFER_BLOCKING 0x4, 0x180 ;  /* 0x0106000000007b1d */ /* 0x000fe60000010000 */
[----:B------:R-:W-:-:S13]  /*28760*/  ISETP.NE.AND P0, PT, R0, RZ, PT ;  /* 0x000000ff0000720c */ /* 0x000fda0003f05270 */
[----:B------:R-:W-:Y:S01]  /*28770*/  @!P0 MOV R0, 0x400 ;  /* 0x0000040000008802 */ /* 0x000fe20000000f00 */
[----:B--2---:R-:W1:Y:S03]  /*28780*/  @!P0 S2R R2, SR_CgaCtaId ;  /* 0x0000000000028919 */ /* 0x004e660000008800 */
[----:B-1----:R-:W-:Y:S01]  /*28790*/  @!P0 LEA R22, R2, R0, 0x18 ;  /* 0x0000000002168211 */ /* 0x002fe200078ec0ff */
[----:B------:R3:W-:Y:S04]  /*287a0*/  @!P0 STL [R1+0x14], R2 ;  /* 0x0000140201008387 */ /* 0x0007e80000100800 */
[----:B------:R3:W-:Y:S01]  /*287b0*/  @!P0 STS.128 [R22+0x298d0], R16 ;  /* 0x0298d01016008388 */ /* 0x0007e20000000c00 */
[----:B------:R-:W-:Y:S06]  /*287c0*/  BAR.ARV 0x5, 0x180 ;  /* 0x0146000000007b1d */ /* 0x000fec0000002000 */
.L_x_743:
[----:B------:R-:W-:Y:S02]  /*287d0*/  ULDC UR4, c[0x0][0xc3c] ;  /* 0x00030f0000047ab9 */ /* 0x000fe40000000800 */
[----:B--2---:R-:W-:-:S13]  /*287e0*/  ISETP.GE.AND P0, PT, R19, UR4, PT ;  /* 0x0000000413007c0c */ /* 0x004fda000bf06270 */
[----:B------:R-:W-:Y:S05]  /*287f0*/  @!P0 BRA `(.L_x_755) ;  /* 0xffffff9400d88947 */ /* 0x000fea000383ffff */
[----:B------:R-:W-:Y:S05]  /*28800*/  BSYNC B7 ;  /* 0x0000000000077941 */ /* 0x000fea0003800000 */
.L_x_639:
[----:B-12---:R-:W2:Y:S01]  /*28810*/  LDL.LU R0, [R1+0x48] ;  /* 0x0000480001007983 */ /* 0x006ea20000300800 */
[----:B------:R-:W-:Y:S01]  /*28820*/  BSSY B0, `(.L_x_756) ;  /* 0x000000b000007945 */ /* 0x000fe20003800000 */
[----:B------:R-:W1:Y:S01]  /*28830*/  S2R R5, SR_CgaCtaId ;  /* 0x0000000000057919 */ /* 0x000e620000008800 */
[----:B--2---:R-:W-:-:S05]  /*28840*/  VIADD R0, R0, 0x1 ;  /* 0x0000000100007836 */ /* 0x004fca0000000000 */
[----:B0--3--:R-:W-:-:S04]  /*28850*/  LEA.HI R2, R0, R0, RZ, 0x1 ;  /* 0x0000000000027211 */ /* 0x009fc800078f08ff */
[----:B------:R-:W-:Y:S02]  /*28860*/  LOP3.LUT R3, R2, 0xfffffffe, RZ, 0xc0, !PT ;  /* 0xfffffffe02037812 */ /* 0x000fe400078ec0ff */
[----:B------:R-:W-:-:S03]  /*28870*/  MOV R2, 0x400 ;  /* 0x0000040000027802 */ /* 0x000fc60000000f00 */
[----:B------:R-:W-:Y:S01]  /*28880*/  IMAD.IADD R0, R0, 0x1, -R3 ;  /* 0x0000000100007824 */ /* 0x000fe200078e0a03 */
[----:B-1----:R-:W-:-:S04]  /*28890*/  LEA R4, R5, R2, 0x18 ;  /* 0x0000000205047211 */ /* 0x002fc800078ec0ff */
[----:B------:R-:W-:-:S04]  /*288a0*/  SHF.L.U32 R0, R0, 0x1f, RZ ;  /* 0x0000001f00007819 */ /* 0x000fc800000006ff */
[----:B------:R-:W0:Y:S02]  /*288b0*/  SYNCS.PHASECHK.TRANS64.TRYWAIT P0, [R4+URZ+0x29820], R0 ;  /* 0x02982000040075a7 */ /* 0x000e24000800017f */
[----:B0-----:R-:W-:Y:S05]  /*288c0*/  @!P0 BRA `(.L_x_757) ;  /* 0x0000005800048947 */ /* 0x001fea0003800000 */
.L_x_967:
[----:B------:R-:W-:Y:S05]  /*288d0*/  BSYNC B0 ;  /* 0x0000000000007941 */ /* 0x000fea0003800000 */
.L_x_756:
[----:B------:R-:W-:-:S03]  /*288e0*/  UMOV UR4, 0xffffffff ;  /* 0xffffffff00047882 */ /* 0x000fc60000000000 */
[----:B------:R-:W-:Y:S05]  /*288f0*/  BRA.DIV UR4, `(.L_x_758) ;  /* 0x0000005a040c7947 */ /* 0x000fea000b800000 */
[----:B0-----:R-:W0:Y:S02]  /*28900*/  S2R R0, SR_TID.X ;  /* 0x0000000000007919 */ /* 0x001e240000002100 */
[----:B0-----:R-:W-:-:S04]  /*28910*/  SHF.R.U32.HI R0, RZ, 0x5, R0 ;  /* 0x00000005ff007819 */ /* 0x001fc80000011600 */
[----:B------:R-:W-:-:S05]  /*28920*/  LOP3.LUT R0, R0, 0x3, RZ, 0xc0, !PT ;  /* 0x0000000300007812 */ /* 0x000fca00078ec0ff */
[----:B------:R0:W1:Y:S02]  /*28930*/  SHFL.IDX PT, R14, R0, RZ, 0x1f ;  /* 0x00001fff000e7589 */ /* 0x00006400000e0000 */
.L_x_970:
[----:B-1----:R-:W-:-:S13]  /*28940*/  ISETP.NE.AND P0, PT, R14, RZ, PT ;  /* 0x000000ff0e00720c */ /* 0x002fda0003f05270 */
[----:B------:R-:W-:Y:S05]  /*28950*/  @P0 BRA `(.L_x_431) ;  /* 0x0000000000a80947 */ /* 0x000fea0003800000 */
[----:B------:R-:W-:-:S03]  /*28960*/  UMOV UR4, 0xffffffff ;  /* 0xffffffff00047882 */ /* 0x000fc60000000000 */
[----:B------:R-:W-:Y:S05]  /*28970*/  BRA.DIV UR4, `(.L_x_759) ;  /* 0x0000005a04207947 */ /* 0x000fea000b800000 */
[----:B------:R-:W-:-:S13]  /*28980*/  ELECT P6, URZ, PT ;  /* 0x00000000003f782f */ /* 0x000fda00038c0000 */
.L_x_973:
[----:B------:R-:W-:Y:S05]  /*28990*/  @!P6 BRA `(.L_x_431) ;  /* 0x000000000098e947 */ /* 0x000fea0003800000 */
[----:B------:R-:W-:-:S06]  /*289a0*/  ULOP3.LUT UR4, UR36, 0x2, URZ, 0xfc, !UPT ;  /* 0x0000000224047892 */ /* 0x000fcc000f8efc3f */
[----:B0-----:R-:W-:-:S05]  /*289b0*/  IMAD.U32 R0, RZ, RZ, UR4 ;  /* 0x00000004ff007e24 */ /* 0x001fca000f8e00ff */
[----:B------:R-:W-:-:S13]  /*289c0*/  ISETP.NE.AND P0, PT, R0, 0x3, PT ;  /* 0x000000030000780c */ /* 0x000fda0003f05270 */
[----:B------:R-:W-:Y:S05]  /*289d0*/  @!P0 BRA `(.L_x_760) ;  /* 0x0000000000048947 */ /* 0x000fea0003800000 */
[----:B------:R-:W-:Y:S01]  /*289e0*/  BPT.TRAP 0x1 ;  /* 0x000000040000795c */ /* 0x000fe20000300000 */
.L_x_760:
[C---:B------:R-:W-:Y:S01]  /*289f0*/  LEA R5, R23.reuse, R4, 0x3 ;  /* 0x0000000417057211 */ /* 0x040fe200078e18ff */
[----:B------:R-:W-:Y:S01]  /*28a00*/  VIADD R23, R23, 0x1 ;  /* 0x0000000117177836 */ /* 0x000fe20000000000 */
[----:B------:R-:W-:-:S04]  /*28a10*/  SHF.L.U32 R0, R34, 0x1f, RZ ;  /* 0x0000001f22007819 */ /* 0x000fc800000006ff */
[----:B------:R-:W0:Y:S01]  /*28a20*/  SYNCS.PHASECHK.TRANS64.TRYWAIT P1, [R5+URZ+0x29840], R0 ;  /* 0x02984000050075a7 */ /* 0x000e22000802017f */
[----:B------:R-:W-:-:S04]  /*28a30*/  ISETP.NE.AND P2, PT, R23, 0x2, PT ;  /* 0x000000021700780c */ /* 0x000fc80003f45270 */
[----:B------:R-:W-:Y:S01]  /*28a40*/  SEL R3, RZ, 0x1, P2 ;  /* 0x00000001ff037807 */ /* 0x000fe20001000000 */
[----:B0-----:R-:W-:Y:S08]  /*28a50*/  @!P1 BRA `(.L_x_761) ;  /* 0x0000005800089947 */ /* 0x001ff00003800000 */
.L_x_974:
[----:B------:R-:W-:Y:S02]  /*28a60*/  SEL R23, R23, RZ, P2 ;  /* 0x000000ff17177207 */ /* 0x000fe40001000000 */
[----:B------:R-:W-:Y:S01]  /*28a70*/  LOP3.LUT R2, R34, R3, RZ, 0x3c, !PT ;  /* 0x0000000322027212 */ /* 0x000fe200078e3cff */
[----:B------:R-:W-:Y:S06]  /*28a80*/  @!P0 BRA `(.L_x_762) ;  /* 0x0000000000048947 */ /* 0x000fec0003800000 */
[----:B------:R-:W-:Y:S01]  /*28a90*/  BPT.TRAP 0x1 ;  /* 0x000000040000795c */ /* 0x000fe20000300000 */
.L_x_762:
[----:B------:R-:W-:Y:S01]  /*28aa0*/  IMAD R23, R23, 0x8, R4 ;  /* 0x0000000817177824 */ /* 0x000fe200078e0204 */
[----:B------:R-:W-:-:S04]  /*28ab0*/  SHF.L.U32 R2, R2, 0x1f, RZ ;  /* 0x0000001f02027819 */ /* 0x000fc800000006ff */
[----:B------:R-:W1:Y:S02]  /*28ac0*/  SYNCS.PHASECHK.TRANS64.TRYWAIT P1, [R23+URZ+0x29840], R2 ;  /* 0x02984002170075a7 */ /* 0x000e64000802017f */
[----:B-1----:R-:W-:Y:S05]  /*28ad0*/  @!P1 BRA `(.L_x_763) ;  /* 0x0000005400fc9947 */ /* 0x002fea0003800000 */
.L_x_975:
[----:B------:R-:W-:Y:S05]  /*28ae0*/  @!P0 BRA `(.L_x_764) ;  /* 0x0000000000048947 */ /* 0x000fea0003800000 */
[----:B------:R-:W-:Y:S01]  /*28af0*/  BPT.TRAP 0x1 ;  /* 0x000000040000795c */ /* 0x000fe20000300000 */
.L_x_764:
[----:B------:R-:W2:Y:S02]  /*28b00*/  SYNCS.PHASECHK.TRANS64.TRYWAIT P1, [R5+URZ+0x29860], R0 ;  /* 0x02986000050075a7 */ /* 0x000ea4000802017f */
[----:B--2---:R-:W-:Y:S05]  /*28b10*/  @!P1 BRA `(.L_x_765) ;  /* 0x0000005800009947 */ /* 0x004fea0003800000 */
.L_x_976:
[----:B------:R-:W-:Y:S05]  /*28b20*/  @!P0 BRA `(.L_x_766) ;  /* 0x0000000000048947 */ /* 0x000fea0003800000 */
[----:B------:R-:W-:Y:S01]  /*28b30*/  BPT.TRAP 0x1 ;  /* 0x000000040000795c */ /* 0x000fe20000300000 */
.L_x_766:
[----:B------:R-:W3:Y:S02]  /*28b40*/  SYNCS.PHASECHK.TRANS64.TRYWAIT P1, [R23+URZ+0x29860], R2 ;  /* 0x02986002170075a7 */ /* 0x000ee4000802017f */
[----:B---3--:R-:W-:Y:S05]  /*28b50*/  @!P1 BRA `(.L_x_767) ;  /* 0x0000005800049947 */ /* 0x008fea0003800000 */
.L_x_977:
[----:B------:R-:W-:Y:S05]  /*28b60*/  @!P0 BRA `(.L_x_768) ;  /* 0x0000000000048947 */ /* 0x000fea0003800000 */
[----:B------:R-:W-:Y:S01]  /*28b70*/  BPT.TRAP 0x1 ;  /* 0x000000040000795c */ /* 0x000fe20000300000 */
.L_x_768:
[----:B------:R-:W4:Y:S02]  /*28b80*/  SYNCS.PHASECHK.TRANS64.TRYWAIT P1, [R5+URZ+0x29880], R0 ;  /* 0x02988000050075a7 */ /* 0x000f24000802017f */
[----:B----4-:R-:W-:Y:S05]  /*28b90*/  @!P1 BRA `(.L_x_769) ;  /* 0x0000005800089947 */ /* 0x010fea0003800000 */
.L_x_978:
[----:B------:R-:W-:Y:S05]  /*28ba0*/  @!P0 BRA `(.L_x_770) ;  /* 0x0000000000048947 */ /* 0x000fea0003800000 */
[----:B------:R-:W-:Y:S01]  /*28bb0*/  BPT.TRAP 0x1 ;  /* 0x000000040000795c */ /* 0x000fe20000300000 */
.L_x_770:
[----:B------:R0:W0:Y:S02]  /*28bc0*/  SYNCS.PHASECHK.TRANS64.TRYWAIT P0, [R23+URZ+0x29880], R2 ;  /* 0x02988002170075a7 */ /* 0x000024000800017f */
[----:B0-----:R-:W-:Y:S05]  /*28bd0*/  @!P0 NANOSLEEP.SYNCS 0x989680 ;  /* 0x009896800000895d */ /* 0x001fea0003900000 */
[----:B------:R-:W0:Y:S02]  /*28be0*/  @!P0 SYNCS.PHASECHK.TRANS64 P0, [R23+URZ+0x29880], R2 ;  /* 0x02988002170085a7 */ /* 0x000e24000800007f */
[----:B0-----:R-:W-:Y:S05]  /*28bf0*/  @!P0 BRA `(.L_x_770) ;  /* 0xfffffffc00f08947 */ /* 0x001fea000383ffff */
.L_x_431:
[----:B------:R-:W-:Y:S05]  /*28c00*/  BSYNC B8 ;  /* 0x0000000000087941 */ /* 0x000fea0003800000 */
.L_x_428:
[----:B------:R-:W-:Y:S05]  /*28c10*/  EXIT ;  /* 0x000000000000794d */ /* 0x000fea0003800000 */
.L_x_449:
[----:B-1----:R1:W2:Y:S02]  /*28c20*/  SYNCS.PHASECHK.TRANS64.TRYWAIT P5, [R91+URZ+0x29890], R92 ;  /* 0x0298905c5b0075a7 */ /* 0x0022a400080a017f */
[----:B--2---:R-:W-:Y:S05]  /*28c30*/  @!P5 NANOSLEEP.SYNCS 0x989680 ;  /* 0x009896800000d95d */ /* 0x004fea0003900000 */
[----:B------:R-:W2:Y:S02]  /*28c40*/  @!P5 SYNCS.PHASECHK.TRANS64 P5, [R91+URZ+0x29890], R92 ;  /* 0x0298905c5b00d5a7 */ /* 0x000ea400080a007f */
[----:B--2---:R-:W-:Y:S05]  /*28c50*/  @!P5 BRA `(.L_x_449) ;  /* 0xfffffffc00f0d947 */ /* 0x004fea000383ffff */
[----:B------:R-:W-:Y:S05]  /*28c60*/  BRA `(.L_x_771) ;  /* 0xfffffda8005c7947 */ /* 0x000fea000383ffff */
.L_x_450:
[----:B------:R-:W-:Y:S01]  /*28c70*/  BSSY B1, `(.L_x_772) ;  /* 0x0000008000017945 */ /* 0x000fe20003800000 */
[----:B0-----:R-:W-:Y:S01]  /*28c80*/  IMAD.MOV.U32 R13, RZ, RZ, R119 ;  /* 0x000000ffff0d7224 */ /* 0x001fe200078e0077 */
[----:B------:R-:W-:Y:S01]  /*28c90*/  MOV R12, RZ ;  /* 0x000000ff000c7202 */ /* 0x000fe20000000f00 */
[----:B------:R-:W-:Y:S02]  /*28ca0*/  IMAD.MOV.U32 R11, RZ, RZ, 0x1e1f ;  /* 0x00001e1fff0b7424 */ /* 0x000fe400078e00ff */
[----:B------:R-:W-:-:S07]  /*28cb0*/  IMAD.MOV.U32 R15, RZ, RZ, -0x1 ;  /* 0xffffffffff0f7424 */ /* 0x000fce00078e00ff */
[----:B-1----:R-:W-:Y:S05]  /*28cc0*/  WARPSYNC.COLLECTIVE R15, `(.L_x_773) ;  /* 0x000000000f087348 */ /* 0x002fea0003c00000 */
[----:B------:R0:W2:Y:S02]  /*28cd0*/  SHFL.IDX P6, R14, R13, R12, R11 ;  /* 0x0000000c0d0e7389 */ /* 0x0000a400000c000b */
[----:B012---:R-:W-:Y:S01]  /*28ce0*/  ENDCOLLECTIVE ;  /* 0x000000000000791b */ /* 0x007fe20003800000 */
.L_x_773:
[----:B------:R-:W-:Y:S05]  /*28cf0*/  BSYNC B1 ;  /* 0x0000000000017941 */ /* 0x000fea0003800000 */
.L_x_772:
[----:B------:R-:W-:Y:S01]  /*28d00*/  MOV R13, R120 ;  /* 0x00000078000d7202 */ /* 0x000fe20000000f00 */
[----:B------:R-:W-:Y:S02]  /*28d10*/  IMAD.MOV.U32 R12, RZ, RZ, RZ ;  /* 0x000000ffff0c7224 */ /* 0x000fe400078e00ff */
[----:B------:R-:W-:Y:S02]  /*28d20*/  IMAD.MOV.U32 R11, RZ, RZ, 0x1e1f ;  /* 0x00001e1fff0b7424 */ /* 0x000fe400078e00ff */
[----:B------:R-:W-:Y:S02]  /*28d30*/  IMAD.MOV.U32 R15, RZ, RZ, -0x1 ;  /* 0xffffffffff0f7424 */ /* 0x000fe400078e00ff */
[----:B------:R-:W-:-:S07]  /*28d40*/  IMAD.MOV.U32 R150, RZ, RZ, R14 ;  /* 0x000000ffff967224 */ /* 0x000fce00078e000e */
[----:B------:R-:W-:Y:S05]  /*28d50*/  WARPSYNC.COLLECTIVE R15, `(.L_x_774) ;  /* 0x000000000f087348 */ /* 0x000fea0003c00000 */
[----:B------:R0:W1:Y:S02]  /*28d60*/  SHFL.IDX P6, R14, R13, R12, R11 ;  /* 0x0000000c0d0e7389 */ /* 0x00006400000c000b */
[----:B01----:R-:W-:Y:S01]  /*28d70*/  ENDCOLLECTIVE ;  /* 0x000000000000791b */ /* 0x003fe20003800000 */
.L_x_774:
[----:B------:R-:W-:Y:S01]  /*28d80*/  MOV R11, R14 ;  /* 0x0000000e000b7202 */ /* 0x000fe20000000f00 */
[----:B------:R-:W-:Y:S06]  /*28d90*/  BRA `(.L_x_775) ;  /* 0xfffffda800247947 */ /* 0x000fec000383ffff */
.L_x_475:
[----:B------:R-:W-:Y:S01]  /*28da0*/  BSSY B1, `(.L_x_776) ;  /* 0x0000008000017945 */ /* 0x000fe20003800000 */
[----:B0-----:R-:W-:Y:S01]  /*28db0*/  IMAD.MOV.U32 R13, RZ, RZ, R119 ;  /* 0x000000ffff0d7224 */ /* 0x001fe200078e0077 */
[----:B------:R-:W-:Y:S01]  /*28dc0*/  MOV R15, 0xffffffff ;  /* 0xffffffff000f7802 */ /* 0x000fe20000000f00 */
[----:B------:R-:W-:Y:S02]  /*28dd0*/  IMAD.MOV.U32 R12, RZ, RZ, 0x1 ;  /* 0x00000001ff0c7424 */ /* 0x000fe400078e00ff */
[----:B----4-:R-:W-:-:S07]  /*28de0*/  IMAD.MOV.U32 R11, RZ, RZ, 0x1e1f ;  /* 0x00001e1fff0b7424 */ /* 0x010fce00078e00ff */
[----:B-123--:R-:W-:Y:S05]  /*28df0*/  WARPSYNC.COLLECTIVE R15, `(.L_x_777) ;  /* 0x000000000f087348 */ /* 0x00efea0003c00000 */
[----:B------:R0:W4:Y:S02]  /*28e00*/  SHFL.IDX P6, R14, R13, R12, R11 ;  /* 0x0000000c0d0e7389 */ /* 0x00012400000c000b */
[----:B01234-:R-:W-:Y:S01]  /*28e10*/  ENDCOLLECTIVE ;  /* 0x000000000000791b */ /* 0x01ffe20003800000 */
.L_x_777:
[----:B------:R-:W-:Y:S05]  /*28e20*/  BSYNC B1 ;  /* 0x0000000000017941 */ /* 0x000fea0003800000 */
.L_x_776:
[----:B------:R-:W-:Y:S01]  /*28e30*/  IMAD.MOV.U32 R13, RZ, RZ, R120 ;  /* 0x000000ffff0d7224 */ /* 0x000fe200078e0078 */
[----:B------:R-:W-:Y:S01]  /*28e40*/  MOV R11, 0x1e1f ;  /* 0x00001e1f000b7802 */ /* 0x000fe20000000f00 */
[----:B------:R-:W-:Y:S02]  /*28e50*/  IMAD.MOV.U32 R12, RZ, RZ, 0x1 ;  /* 0x00000001ff0c7424 */ /* 0x000fe400078e00ff */
[----:B------:R-:W-:Y:S02]  /*28e60*/  IMAD.MOV.U32 R15, RZ, RZ, -0x1 ;  /* 0xffffffffff0f7424 */ /* 0x000fe400078e00ff */
[----:B------:R-:W-:-:S07]  /*28e70*/  IMAD.MOV.U32 R119, RZ, RZ, R14 ;  /* 0x000000ffff777224 */ /* 0x000fce00078e000e */
[----:B------:R-:W-:Y:S05]  /*28e80*/  WARPSYNC.COLLECTIVE R15, `(.L_x_778) ;  /* 0x000000000f087348 */ /* 0x000fea0003c00000 */
[----:B------:R0:W1:Y:S02]  /*28e90*/  SHFL.IDX P6, R14, R13, R12, R11 ;  /* 0x0000000c0d0e7389 */ /* 0x00006400000c000b */
[----:B01----:R-:W-:Y:S01]  /*28ea0*/  ENDCOLLECTIVE ;  /* 0x000000000000791b */ /* 0x003fe20003800000 */
.L_x_778:
[----:B------:R-:W-:Y:S01]  /*28eb0*/  IMAD.MOV.U32 R65, RZ, RZ, R14 ;  /* 0x000000ffff417224 */ /* 0x000fe200078e000e */
[----:B------:R-:W-:Y:S06]  /*28ec0*/  BRA `(.L_x_779) ;  /* 0xfffffdd000f07947 */ /* 0x000fec000383ffff */
.L_x_505:
[----:B--2---:R2:W3:Y:S02]  /*28ed0*/  SYNCS.PHASECHK.TRANS64.TRYWAIT P5, [R91+URZ+0x29890], R92 ;  /* 0x0298905c5b0075a7 */ /* 0x0044e400080a017f */
[----:B---3--:R-:W-:Y:S05]  /*28ee0*/  @!P5 NANOSLEEP.SYNCS 0x989680 ;  /* 0x009896800000d95d */ /* 0x008fea0003900000 */
[----:B------:R-:W3:Y:S02]  /*28ef0*/  @!P5 SYNCS.PHASECHK.TRANS64 P5, [R91+URZ+0x29890], R92 ;  /* 0x0298905c5b00d5a7 */ /* 0x000ee400080a007f */
[----:B---3--:R-:W-:Y:S05]  /*28f00*/  @!P5 BRA `(.L_x_505) ;  /* 0xfffffffc00f0d947 */ /* 0x008fea000383ffff */
[----:B------:R-:W-:Y:S05]  /*28f10*/  BRA `(.L_x_780) ;  /* 0xfffffe0400b07947 */ /* 0x000fea000383ffff */
.L_x_506:
[----:B------:R-:W-:Y:S01]  /*28f20*/  BSSY B1, `(.L_x_781) ;  /* 0x0000008000017945 */ /* 0x000fe20003800000 */
[----:B0-----:R-:W-:Y:S01]  /*28f30*/  IMAD.MOV.U32 R13, RZ, RZ, R119 ;  /* 0x000000ffff0d7224 */ /* 0x001fe200078e0077 */
[----:B------:R-:W-:Y:S01]  /*28f40*/  MOV R12, RZ ;  /* 0x000000ff000c7202 */ /* 0x000fe20000000f00 */
[----:B------:R-:W-:Y:S02]  /*28f50*/  IMAD.MOV.U32 R11, RZ, RZ, 0x1e1f ;  /* 0x00001e1fff0b7424 */ /* 0x000fe400078e00ff */
[----:B------:R-:W-:-:S07]  /*28f60*/  IMAD.MOV.U32 R15, RZ, RZ, -0x1 ;  /* 0xffffffffff0f7424 */ /* 0x000fce00078e00ff */
[----:B--2---:R-:W-:Y:S05]  /*28f70*/  WARPSYNC.COLLECTIVE R15, `(.L_x_782) ;  /* 0x000000000f087348 */ /* 0x004fea0003c00000 */
[----:B------:R0:W1:Y:S02]  /*28f80*/  SHFL.IDX P6, R14, R13, R12, R11 ;  /* 0x0000000c0d0e7389 */ /* 0x00006400000c000b */
[----:B012---:R-:W-:Y:S01]  /*28f90*/  ENDCOLLECTIVE ;  /* 0x000000000000791b */ /* 0x007fe20003800000 */
.L_x_782:
[----:B------:R-:W-:Y:S05]  /*28fa0*/  BSYNC B1 ;  /* 0x0000000000017941 */ /* 0x000fea0003800000 */
.L_x_781:
        /* <DEDUP_REMOVED lines=8> */
.L_x_783:
[----:B------:R-:W-:Y:S01]  /*29030*/  MOV R11, R14 ;  /* 0x0000000e000b7202 */ /* 0x000fe20000000f00 */
[----:B------:R-:W-:Y:S06]  /*29040*/  BRA `(.L_x_784) ;  /* 0xfffffe04007c7947 */ /* 0x000fec000383ffff */
.L_x_519:
        /* <DEDUP_REMOVED lines=8> */
.L_x_786:
[----:B------:R-:W-:Y:S05]  /*290d0*/  BSYNC B1 ;  /* 0x0000000000017941 */ /* 0x000fea0003800000 */
.L_x_785:
        /* <DEDUP_REMOVED lines=8> */
.L_x_787:
[----:B------:R-:W-:Y:S01]  /*29160*/  IMAD.MOV.U32 R120, RZ, RZ, R14 ;  /* 0x000000ffff787224 */ /* 0x000fe200078e000e */
[----:B------:R-:W-:Y:S06]  /*29170*/  BRA `(.L_x_788) ;  /* 0xfffffe3000ac7947 */ /* 0x000fec000383ffff */
.L_x_532:
[----:B-1----:R1:W2:Y:S02]  /*29180*/  SYNCS.PHASECHK.TRANS64.TRYWAIT P2, [R91+URZ+0x29890], R92 ;  /* 0x0298905c5b0075a7 */ /* 0x0022a4000804017f */
[----:B--2---:R-:W-:Y:S05]  /*29190*/  @!P2 NANOSLEEP.SYNCS 0x989680 ;  /* 0x009896800000a95d */ /* 0x004fea0003900000 */
[----:B------:R-:W2:Y:S02]  /*291a0*/  @!P2 SYNCS.PHASECHK.TRANS64 P2, [R91+URZ+0x29890], R92 ;  /* 0x0298905c5b00a5a7 */ /* 0x000ea4000804007f */
[----:B--2---:R-:W-:Y:S05]  /*291b0*/  @!P2 BRA `(.L_x_532) ;  /* 0xfffffffc00f0a947 */ /* 0x004fea000383ffff */
[----:B------:R-:W-:Y:S05]  /*291c0*/  BRA `(.L_x_789) ;  /* 0xfffffe6000387947 */ /* 0x000fea000383ffff */
.L_x_533:
[----:B------:R-:W-:Y:S01]  /*291d0*/  BSSY B1, `(.L_x_790) ;  /* 0x0000008000017945 */ /* 0x000fe20003800000 */
[----:B------:R-:W-:Y:S01]  /*291e0*/  IMAD.MOV.U32 R13, RZ, RZ, R47 ;  /* 0x000000ffff0d7224 */ /* 0x000fe200078e002f */
[----:B------:R-:W-:Y:S01]  /*291f0*/  MOV R12, RZ ;  /* 0x000000ff000c7202 */ /* 0x000fe20000000f00 */
[----:B------:R-:W-:Y:S02]  /*29200*/  IMAD.MOV.U32 R11, RZ, RZ, 0x1e1f ;  /* 0x00001e1fff0b7424 */ /* 0x000fe400078e00ff */
[----:B------:R-:W-:-:S07]  /*29210*/  IMAD.MOV.U32 R15, RZ, RZ, -0x1 ;  /* 0xffffffffff0f7424 */ /* 0x000fce00078e00ff */
[----:B-1----:R-:W-:Y:S05]  /*29220*/  WARPSYNC.COLLECTIVE R15, `(.L_x_791) ;  /* 0x000000000f087348 */ /* 0x002fea0003c00000 */
[----:B------:R0:W2:Y:S02]  /*29230*/  SHFL.IDX P6, R14, R13, R12, R11 ;  /* 0x0000000c0d0e7389 */ /* 0x0000a400000c000b */
[----:B012---:R-:W-:Y:S01]  /*29240*/  ENDCOLLECTIVE ;  /* 0x000000000000791b */ /* 0x007fe20003800000 */
.L_x_791:
[----:B------:R-:W-:Y:S05]  /*29250*/  BSYNC B1 ;  /* 0x0000000000017941 */ /* 0x000fea0003800000 */
.L_x_790:
        /* <DEDUP_REMOVED lines=8> */
.L_x_792:
[----:B------:R-:W-:Y:S01]  /*292e0*/  MOV R45, R14 ;  /* 0x0000000e002d7202 */ /* 0x000fe20000000f00 */
[----:B------:R-:W-:Y:S06]  /*292f0*/  BRA `(.L_x_793) ;  /* 0xfffffe6000587947 */ /* 0x000fec000383ffff */
.L_x_536:
[----:B------:R-:W-:Y:S01]  /*29300*/  BSSY B1, `(.L_x_794) ;  /* 0x0000008000017945 */ /* 0x000fe20003800000 */
[----:B----4-:R-:W-:Y:S01]  /*29310*/  IMAD.MOV.U32 R13, RZ, RZ, R47 ;  /* 0x000000ffff0d7224 */ /* 0x010fe200078e002f */
[----:B------:R-:W-:Y:S01]  /*29320*/  MOV R15, 0xffffffff ;  /* 0xffffffff000f7802 */ /* 0x000fe20000000f00 */
[----:B------:R-:W-:Y:S02]  /*29330*/  IMAD.MOV.U32 R12, RZ, RZ, 0x1 ;  /* 0x00000001ff0c7424 */ /* 0x000fe400078e00ff */
[----:B------:R-:W-:-:S07]  /*29340*/  IMAD.MOV.U32 R11, RZ, RZ, 0x1e1f ;  /* 0x00001e1fff0b7424 */ /* 0x000fce00078e00ff */
[----:B0123--:R-:W-:Y:S05]  /*29350*/  WARPSYNC.COLLECTIVE R15, `(.L_x_795) ;  /* 0x000000000f087348 */ /* 0x00ffea0003c00000 */
[----:B------:R4:W0:Y:S02]  /*29360*/  SHFL.IDX P6, R14, R13, R12, R11 ;  /* 0x0000000c0d0e7389 */ /* 0x00082400000c000b */
[----:B01234-:R-:W-:Y:S01]  /*29370*/  ENDCOLLECTIVE ;  /* 0x000000000000791b */ /* 0x01ffe20003800000 */
.L_x_795:
[----:B------:R-:W-:Y:S05]  /*29380*/  BSYNC B1 ;  /* 0x0000000000017941 */ /* 0x000fea0003800000 */
.L_x_794:
        /* <DEDUP_REMOVED lines=8> */
.L_x_796:
[----:B------:R-:W-:Y:S01]  /*29410*/  IMAD.MOV.U32 R45, RZ, RZ, R14 ;  /* 0x000000ffff2d7224 */ /* 0x000fe200078e000e */
[----:B------:R-:W-:Y:S06]  /*29420*/  BRA `(.L_x_797) ;  /* 0xfffffe6000ac7947 */ /* 0x000fec000383ffff */
.L_x_540:
[----:B------:R0:W0:Y:S02]  /*29430*/  SYNCS.PHASECHK.TRANS64.TRYWAIT P1, [R91+URZ+0x298b0], R92 ;  /* 0x0298b05c5b0075a7 */ /* 0x000024000802017f */
[----:B0-----:R-:W-:Y:S05]  /*29440*/  @!P1 NANOSLEEP.SYNCS 0x989680 ;  /* 0x009896800000995d */ /* 0x001fea0003900000 */
[----:B------:R-:W0:Y:S02]  /*29450*/  @!P1 SYNCS.PHASECHK.TRANS64 P1, [R91+URZ+0x298b0], R92 ;  /* 0x0298b05c5b0095a7 */ /* 0x000e24000802007f */
[----:B0-----:R-:W-:Y:S05]  /*29460*/  @!P1 BRA `(.L_x_540) ;  /* 0xfffffffc00f09947 */ /* 0x001fea000383ffff */
[----:B------:R-:W-:Y:S05]  /*29470*/  BRA `(.L_x_798) ;  /* 0xfffffe6400787947 */ /* 0x000fea000383ffff */
.L_x_548:
[----:B------:R-:W0:Y:S01]  /*29480*/  S2R R51, SR_TID.X ;  /* 0x0000000000337919 */ /* 0x000e220000002100 */
[----:B------:R-:W-:Y:S01]  /*29490*/  BSSY B0, `(.L_x_799) ;  /* 0x000000c000007945 */ /* 0x000fe20003800000 */
[----:B------:R-:W-:Y:S02]  /*294a0*/  IMAD.MOV.U32 R12, RZ, RZ, RZ ;  /* 0x000000ffff0c7224 */ /* 0x000fe400078e00ff */
[----:B------:R-:W-:Y:S02]  /*294b0*/  IMAD.MOV.U32 R11, RZ, RZ, 0x1f ;  /* 0x0000001fff0b7424 */ /* 0x000fe400078e00ff */
[----:B------:R-:W-:Y:S02]  /*294c0*/  IMAD.MOV.U32 R15, RZ, RZ, -0x1 ;  /* 0xffffffffff0f7424 */ /* 0x000fe400078e00ff */
[----:B0-----:R-:W-:-:S05]  /*294d0*/  VIADD R54, R51, 0xffffff80 ;  /* 0xffffff8033367836 */ /* 0x001fca0000000000 */
[----:B------:R-:W-:-:S04]  /*294e0*/  SHF.R.S32.HI R51, RZ, 0x1f, R54 ;  /* 0x0000001fff337819 */ /* 0x000fc80000011436 */
[----:B------:R-:W-:-:S04]  /*294f0*/  LEA.HI R51, R51, R54, RZ, 0x7 ;  /* 0x0000003633337211 */ /* 0x000fc800078f38ff */
[----:B------:R-:W-:-:S04]  /*29500*/  SHF.R.S32.HI R51, RZ, 0x7, R51 ;  /* 0x00000007ff337819 */ /* 0x000fc80000011433 */
[----:B------:R-:W-:-:S07]  /*29510*/  MOV R13, R51 ;  /* 0x00000033000d7202 */ /* 0x000fce0000000f00 */
[----:B-----5:R-:W-:Y:S05]  /*29520*/  WARPSYNC.COLLECTIVE R15, `(.L_x_800) ;  /* 0x000000000f087348 */ /* 0x020fea0003c00000 */
[----:B------:R0:W1:Y:S02]  /*29530*/  SHFL.IDX P6, R14, R13, R12, R11 ;  /* 0x0000000c0d0e7389 */ /* 0x00006400000c000b */
[----:B01---5:R-:W-:Y:S01]  /*29540*/  ENDCOLLECTIVE ;  /* 0x000000000000791b */ /* 0x023fe20003800000 */
.L_x_800:
[----:B------:R-:W-:Y:S05]  /*29550*/  BSYNC B0 ;  /* 0x0000000000007941 */ /* 0x000fea0003800000 */
.L_x_799:
[----:B------:R-:W-:Y:S01]  /*29560*/  MOV R168, R14 ;  /* 0x0000000e00a87202 */ /* 0x000fe20000000f00 */
[----:B------:R-:W-:Y:S06]  /*29570*/  BRA `(.L_x_801) ;  /* 0xfffffe7000387947 */ /* 0x000fec000383ffff */
.L_x_558:
[----:B------:R-:W-:Y:S01]  /*29580*/  BSSY B1, `(.L_x_802) ;  /* 0x0000008000017945 */ /* 0x000fe20003800000 */
[----:B------:R-:W-:Y:S01]  /*29590*/  IMAD.MOV.U32 R13, RZ, RZ, R26 ;  /* 0x000000ffff0d7224 */ /* 0x000fe200078e001a */
[----:B------:R-:W-:Y:S01]  /*295a0*/  MOV R15, 0xffffffff ;  /* 0xffffffff000f7802 */ /* 0x000fe20000000f00 */
[----:B------:R-:W-:Y:S02]  /*295b0*/  IMAD.MOV.U32 R12, RZ, RZ, RZ ;  /* 0x000000ffff0c7224 */ /* 0x000fe400078e00ff */
[----:B------:R-:W-:-:S07]  /*295c0*/  IMAD.MOV.U32 R11, RZ, RZ, 0x1e1f ;  /* 0x00001e1fff0b7424 */ /* 0x000fce00078e00ff */
[----:B------:R-:W-:Y:S05]  /*295d0*/  WARPSYNC.COLLECTIVE R15, `(.L_x_803) ;  /* 0x000000000f087348 */ /* 0x000fea0003c00000 */
[----:B------:R0:W1:Y:S02]  /*295e0*/  SHFL.IDX P6, R14, R13, R12, R11 ;  /* 0x0000000c0d0e7389 */ /* 0x00006400000c000b */
[----:B01----:R-:W-:Y:S01]  /*295f0*/  ENDCOLLECTIVE ;  /* 0x000000000000791b */ /* 0x003fe20003800000 */
.L_x_803:
[----:B------:R-:W-:Y:S05]  /*29600*/  BSYNC B1 ;  /* 0x0000000000017941 */ /* 0x000fea0003800000 */
.L_x_802:
[----:B------:R-:W-:Y:S01]  /*29610*/  IMAD.MOV.U32 R13, RZ, RZ, R24 ;  /* 0x000000ffff0d7224 */ /* 0x000fe200078e0018 */
[----:B------:R-:W-:Y:S01]  /*29620*/  MOV R11, 0x1e1f ;  /* 0x00001e1f000b7802 */ /* 0x000fe20000000f00 */
[----:B------:R-:W-:Y:S02]  /*29630*/  IMAD.MOV.U32 R12, RZ, RZ, RZ ;  /* 0x000000ffff0c7224 */ /* 0x000fe400078e00ff */
[----:B------:R-:W-:Y:S02]  /*29640*/  IMAD.MOV.U32 R15, RZ, RZ, -0x1 ;  /* 0xffffffffff0f7424 */ /* 0x000fe400078e00ff */
[----:B------:R-:W-:-:S07]  /*29650*/  IMAD.MOV.U32 R0, RZ, RZ, R14 ;  /* 0x000000ffff007224 */ /* 0x000fce00078e000e */
[----:B------:R-:W-:Y:S05]  /*29660*/  WARPSYNC.COLLECTIVE R15, `(.L_x_804) ;  /* 0x000000000f087348 */ /* 0x000fea0003c00000 */
[----:B------:R0:W1:Y:S02]  /*29670*/  SHFL.IDX P6, R14, R13, R12, R11 ;  /* 0x0000000c0d0e7389 */ /* 0x00006400000c000b */
[----:B01----:R-:W-:Y:S01]  /*29680*/  ENDCOLLECTIVE ;  /* 0x000000000000791b */ /* 0x003fe20003800000 */
.L_x_804:
[----:B------:R-:W-:Y:S02]  /*29690*/  IMAD.MOV.U32 R13, RZ, RZ, R37 ;  /* 0x000000ffff0d7224 */ /* 0x000fe400078e0025 */
[----:B------:R-:W-:-:S07]  /*296a0*/  IMAD.MOV.U32 R3, RZ, RZ, R14 ;  /* 0x000000ffff037224 */ /* 0x000fce00078e000e */
[----:B------:R-:W-:Y:S05]  /*296b0*/  WARPSYNC.COLLECTIVE R15, `(.L_x_805) ;  /* 0x000000000f087348 */ /* 0x000fea0003c00000 */
[----:B------:R0:W1:Y:S02]  /*296c0*/  SHFL.IDX P6, R14, R13, R12, R11 ;  /* 0x0000000c0d0e7389 */ /* 0x00006400000c000b */
[----:B01----:R-:W-:Y:S01]  /*296d0*/  ENDCOLLECTIVE ;  /* 0x000000000000791b */ /* 0x003fe20003800000 */
.L_x_805:
[----:B------:R-:W-:Y:S01]  /*296e0*/  IMAD.MOV.U32 R13, RZ, RZ, R136 ;  /* 0x000000ffff0d7224 */ /* 0x000fe200078e0088 */
[----:B------:R-:W-:-:S07]  /*296f0*/  MOV R4, R14 ;  /* 0x0000000e00047202 */ /* 0x000fce0000000f00 */
[----:B------:R-:W-:Y:S05]  /*29700*/  WARPSYNC.COLLECTIVE R15, `(.L_x_806) ;  /* 0x000000000f087348 */ /* 0x000fea0003c00000 */
[----:B------:R0:W1:Y:S02]  /*29710*/  SHFL.IDX P6, R14, R13, R12, R11 ;  /* 0x0000000c0d0e7389 */ /* 0x00006400000c000b */
[----:B01----:R-:W-:Y:S01]  /*29720*/  ENDCOLLECTIVE ;  /* 0x000000000000791b */ /* 0x003fe20003800000 */
.L_x_806:
[----:B------:R-:W-:Y:S05]  /*29730*/  BRA `(.L_x_807) ;  /* 0xfffffe7400247947 */ /* 0x000fea000383ffff */
.L_x_562:
[----:B0-----:R0:W1:Y:S02]  /*29740*/  SYNCS.PHASECHK.TRANS64.TRYWAIT P0, [R18+URZ+0x29800], R5 ;  /* 0x02980005120075a7 */ /* 0x001064000800017f */
[----:B-1----:R-:W-:Y:S05]  /*29750*/  @!P0 NANOSLEEP.SYNCS 0x989680 ;  /* 0x009896800000895d */ /* 0x002fea0003900000 */
[----:B------:R-:W1:Y:S02]  /*29760*/  @!P0 SYNCS.PHASECHK.TRANS64 P0, [R18+URZ+0x29800], R5 ;  /* 0x02980005120085a7 */ /* 0x000e64000800007f */
[----:B-1----:R-:W-:Y:S05]  /*29770*/  @!P0 BRA `(.L_x_562) ;  /* 0xfffffffc00f08947 */ /* 0x002fea000383ffff */
[----:B------:R-:W-:Y:S05]  /*29780*/  BRA `(.L_x_808) ;  /* 0xfffffe7800787947 */ /* 0x000fea000383ffff */
.L_x_574:
[----:B------:R-:W-:Y:S01]  /*29790*/  BSSY B1, `(.L_x_809) ;  /* 0x0000008000017945 */ /* 0x000fe20003800000 */
[----:B------:R-:W-:Y:S01]  /*297a0*/  IMAD.MOV.U32 R13, RZ, RZ, R26 ;  /* 0x000000ffff0d7224 */ /* 0x000fe200078e001a */
[----:B------:R-:W-:Y:S01]  /*297b0*/  MOV R11, 0x1e1f ;  /* 0x00001e1f000b7802 */ /* 0x000fe20000000f00 */
[----:B------:R-:W-:Y:S02]  /*297c0*/  IMAD.MOV.U32 R12, RZ, RZ, RZ ;  /* 0x000000ffff0c7224 */ /* 0x000fe400078e00ff */
[----:B------:R-:W-:-:S07]  /*297d0*/  IMAD.MOV.U32 R15, RZ, RZ, -0x1 ;  /* 0xffffffffff0f7424 */ /* 0x000fce00078e00ff */
[----:B------:R-:W-:Y:S05]  /*297e0*/  WARPSYNC.COLLECTIVE R15, `(.L_x_810) ;  /* 0x000000000f087348 */ /* 0x000fea0003c00000 */
[----:B------:R0:W1:Y:S02]  /*297f0*/  SHFL.IDX P6, R14, R13, R12, R11 ;  /* 0x0000000c0d0e7389 */ /* 0x00006400000c000b */
[----:B01----:R-:W-:Y:S01]  /*29800*/  ENDCOLLECTIVE ;  /* 0x000000000000791b */ /* 0x003fe20003800000 */
.L_x_810:
[----:B------:R-:W-:Y:S05]  /*29810*/  BSYNC B1 ;  /* 0x0000000000017941 */ /* 0x000fea0003800000 */
.L_x_809:
[----:B------:R-:W-:Y:S01]  /*29820*/  IMAD.MOV.U32 R13, RZ, RZ, R24 ;  /* 0x000000ffff0d7224 */ /* 0x000fe200078e0018 */
[----:B------:R-:W-:Y:S01]  /*29830*/  MOV R12, RZ ;  /* 0x000000ff000c7202 */ /* 0x000fe20000000f00 */
[----:B------:R-:W-:Y:S02]  /*29840*/  IMAD.MOV.U32 R11, RZ, RZ, 0x1e1f ;  /* 0x00001e1fff0b7424 */ /* 0x000fe400078e00ff */
[----:B------:R-:W-:Y:S02]  /*29850*/  IMAD.MOV.U32 R15, RZ, RZ, -0x1 ;  /* 0xffffffffff0f7424 */ /* 0x000fe400078e00ff */
[----:B------:R-:W-:-:S07]  /*29860*/  IMAD.MOV.U32 R3, RZ, RZ, R14 ;  /* 0x000000ffff037224 */ /* 0x000fce00078e000e */
[----:B------:R-:W-:Y:S05]  /*29870*/  WARPSYNC.COLLECTIVE R15, `(.L_x_811) ;  /* 0x000000000f087348 */ /* 0x000fea0003c00000 */
[----:B------:R0:W1:Y:S02]  /*29880*/  SHFL.IDX P6, R14, R13, R12, R11 ;  /* 0x0000000c0d0e7389 */ /* 0x00006400000c000b */
[----:B01----:R-:W-:Y:S01]  /*29890*/  ENDCOLLECTIVE ;  /* 0x000000000000791b */ /* 0x003fe20003800000 */
.L_x_811:
[----:B------:R-:W-:Y:S01]  /*298a0*/  MOV R13, R37 ;  /* 0x00000025000d7202 */ /* 0x000fe20000000f00 */
[----:B------:R-:W-:-:S07]  /*298b0*/  IMAD.MOV.U32 R21, RZ, RZ, R14 ;  /* 0x000000ffff157224 */ /* 0x000fce00078e000e */
[----:B------:R-:W-:Y:S05]  /*298c0*/  WARPSYNC.COLLECTIVE R15, `(.L_x_812) ;  /* 0x000000000f087348 */ /* 0x000fea0003c00000 */
[----:B------:R0:W1:Y:S02]  /*298d0*/  SHFL.IDX P6, R14, R13, R12, R11 ;  /* 0x0000000c0d0e7389 */ /* 0x00006400000c000b */
[----:B01----:R-:W-:Y:S01]  /*298e0*/  ENDCOLLECTIVE ;  /* 0x000000000000791b */ /* 0x003fe20003800000 */
.L_x_812:
[----:B------:R-:W-:Y:S02]  /*298f0*/  IMAD.MOV.U32 R13, RZ, RZ, R136 ;  /* 0x000000ffff0d7224 */ /* 0x000fe400078e0088 */
[----:B------:R-:W-:-:S07]  /*29900*/  IMAD.MOV.U32 R37, RZ, RZ, R14 ;  /* 0x000000ffff257224 */ /* 0x000fce00078e000e */
[----:B------:R-:W-:Y:S05]  /*29910*/  WARPSYNC.COLLECTIVE R15, `(.L_x_813) ;  /* 0x000000000f087348 */ /* 0x000fea0003c00000 */
[----:B------:R0:W1:Y:S02]  /*29920*/  SHFL.IDX P6, R14, R13, R12, R11 ;  /* 0x0000000c0d0e7389 */ /* 0x00006400000c000b */
[----:B01----:R-:W-:Y:S01]  /*29930*/  ENDCOLLECTIVE ;  /* 0x000000000000791b */ /* 0x003fe20003800000 */
.L_x_813:
[----:B------:R-:W-:Y:S01]  /*29940*/  IMAD.MOV.U32 R39, RZ, RZ, R14 ;  /* 0x000000ffff277224 */ /* 0x000fe200078e000e */
[----:B------:R-:W-:Y:S06]  /*29950*/  BRA `(.L_x_814) ;  /* 0xfffffea400c87947 */ /* 0x000fec000383ffff */
.L_x_578:
[----:B0-----:R0:W1:Y:S02]  /*29960*/  SYNCS.PHASECHK.TRANS64.TRYWAIT P0, [R18+URZ+0x29800], R21 ;  /* 0x02980015120075a7 */ /* 0x001064000800017f */
[----:B-1----:R-:W-:Y:S05]  /*29970*/  @!P0 NANOSLEEP.SYNCS 0x989680 ;  /* 0x009896800000895d */ /* 0x002fea0003900000 */
[----:B------:R-:W1:Y:S02]  /*29980*/  @!P0 SYNCS.PHASECHK.TRANS64 P0, [R18+URZ+0x29800], R21 ;  /* 0x02980015120085a7 */ /* 0x000e64000800007f */
[----:B-1----:R-:W-:Y:S05]  /*29990*/  @!P0 BRA `(.L_x_578) ;  /* 0xfffffffc00f08947 */ /* 0x002fea000383ffff */
[----:B------:R-:W-:Y:S05]  /*299a0*/  BRA `(.L_x_815) ;  /* 0xfffffea800c87947 */ /* 0x000fea000383ffff */
.L_x_586:
[----:B-1----:R1:W3:Y:S02]  /*299b0*/  SYNCS.PHASECHK.TRANS64.TRYWAIT P1, [R0+URZ+0x29830], R3 ;  /* 0x02983003000075a7 */ /* 0x0022e4000802017f */
[----:B---3--:R-:W-:Y:S05]  /*299c0*/  @!P1 NANOSLEEP.SYNCS 0x989680 ;  /* 0x009896800000995d */ /* 0x008fea0003900000 */
[----:B------:R-:W3:Y:S02]  /*299d0*/  @!P1 SYNCS.PHASECHK.TRANS64 P1, [R0+URZ+0x29830], R3 ;  /* 0x02983003000095a7 */ /* 0x000ee4000802007f */
[----:B---3--:R-:W-:Y:S05]  /*299e0*/  @!P1 BRA `(.L_x_586) ;  /* 0xfffffffc00f09947 */ /* 0x008fea000383ffff */
[----:B------:R-:W-:Y:S05]  /*299f0*/  BRA `(.L_x_585) ;  /* 0xfffffed800fc7947 */ /* 0x000fea000383ffff */
.L_x_593:
[----:B-1----:R1:W2:Y:S02]  /*29a00*/  SYNCS.PHASECHK.TRANS64.TRYWAIT P2, [R11+URZ+0x29830], R10 ;  /* 0x0298300a0b0075a7 */ /* 0x0022a4000804017f */
[----:B--2---:R-:W-:Y:S05]  /*29a10*/  @!P2 NANOSLEEP.SYNCS 0x989680 ;  /* 0x009896800000a95d */ /* 0x004fea0003900000 */
[----:B------:R-:W2:Y:S02]  /*29a20*/  @!P2 SYNCS.PHASECHK.TRANS64 P2, [R11+URZ+0x29830], R10 ;  /* 0x0298300a0b00a5a7 */ /* 0x000ea4000804007f */
[----:B--2---:R-:W-:Y:S05]  /*29a30*/  @!P2 BRA `(.L_x_593) ;  /* 0xfffffffc00f0a947 */ /* 0x004fea000383ffff */
[----:B------:R-:W-:Y:S05]  /*29a40*/  BRA `(.L_x_592) ;  /* 0xffffff14000c7947 */ /* 0x000fea000383ffff */
.L_x_597:
[----:B-1----:R1:W2:Y:S02]  /*29a50*/  SYNCS.PHASECHK.TRANS64.TRYWAIT P1, [R10+URZ+0x29850], R7 ;  /* 0x029850070a0075a7 */ /* 0x0022a4000802017f */
[----:B--2---:R-:W-:Y:S05]  /*29a60*/  @!P1 NANOSLEEP.SYNCS 0x989680 ;  /* 0x009896800000995d */ /* 0x004fea0003900000 */
[----:B------:R-:W2:Y:S02]  /*29a70*/  @!P1 SYNCS.PHASECHK.TRANS64 P1, [R10+URZ+0x29850], R7 ;  /* 0x029850070a0095a7 */ /* 0x000ea4000802007f */
[----:B--2---:R-:W-:Y:S05]  /*29a80*/  @!P1 BRA `(.L_x_597) ;  /* 0xfffffffc00f09947 */ /* 0x004fea000383ffff */
[----:B------:R-:W-:Y:S05]  /*29a90*/  BRA `(.L_x_594) ;  /* 0xffffff2400487947 */ /* 0x000fea000383ffff */
.L_x_604:
[----:B-1----:R1:W2:Y:S02]  /*29aa0*/  SYNCS.PHASECHK.TRANS64.TRYWAIT P1, [R13+URZ+0x29850], R4 ;  /* 0x029850040d0075a7 */ /* 0x0022a4000802017f */
[----:B--2---:R-:W-:Y:S05]  /*29ab0*/  @!P1 NANOSLEEP.SYNCS 0x989680 ;  /* 0x009896800000995d */ /* 0x004fea0003900000 */
[----:B------:R-:W2:Y:S02]  /*29ac0*/  @!P1 SYNCS.PHASECHK.TRANS64 P1, [R13+URZ+0x29850], R4 ;  /* 0x029850040d0095a7 */ /* 0x000ea4000802007f */
[----:B--2---:R-:W-:Y:S05]  /*29ad0*/  @!P1 BRA `(.L_x_604) ;  /* 0xfffffffc00f09947 */ /* 0x004fea000383ffff */
[----:B------:R-:W-:Y:S05]  /*29ae0*/  BRA `(.L_x_603) ;  /* 0xffffff4400587947 */ /* 0x000fea000383ffff */
.L_x_608:
[----:B------:R-:W-:Y:S01]  /*29af0*/  MOV R12, R0 ;  /* 0x00000000000c7202 */ /* 0x000fe20000000f00 */
[----:B------:R-:W-:Y:S01]  /*29b00*/  IMAD.MOV.U32 R11, RZ, RZ, 0x1c1f ;  /* 0x00001c1fff0b7424 */ /* 0x000fe200078e00ff */
[----:B------:R-:W-:Y:S01]  /*29b10*/  SEL R5, R96, R97, P0 ;  /* 0x0000006160057207 */ /* 0x000fe20000000000 */
[----:B------:R-:W-:Y:S01]  /*29b20*/  IMAD.MOV.U32 R15, RZ, RZ, -0x1 ;  /* 0xffffffffff0f7424 */ /* 0x000fe200078e00ff */
[----:B------:R-:W-:Y:S02]  /*29b30*/  SEL R7, R97, R96, P0 ;  /* 0x0000006061077207 */ /* 0x000fe40000000000 */
[----:B------:R-:W-:-:S07]  /*29b40*/  SEL R9, R92, R93, P0 ;  /* 0x0000005d5c097207 */ /* 0x000fce0000000000 */
[----:B-1---5:R-:W-:Y:S05]  /*29b50*/  WARPSYNC.COLLECTIVE R15, `(.L_x_816) ;  /* 0x000000000f087348 */ /* 0x022fea0003c00000 */
[----:B------:R0:W2:Y:S02]  /*29b60*/  SHFL.IDX P6, R14, R13, R12, R11 ;  /* 0x0000000c0d0e7389 */ /* 0x0000a400000c000b */
[----:B012--5:R-:W-:Y:S01]  /*29b70*/  ENDCOLLECTIVE ;  /* 0x000000000000791b */ /* 0x027fe20003800000 */
.L_x_816:
[----:B------:R-:W-:Y:S02]  /*29b80*/  SEL R21, R93, R92, P0 ;  /* 0x0000005c5d157207 */ /* 0x000fe40000000000 */
[----:B------:R-:W-:Y:S02]  /*29b90*/  SEL R25, R52, R43, P0 ;  /* 0x0000002b34197207 */ /* 0x000fe40000000000 */
[----:B------:R-:W-:Y:S02]  /*29ba0*/  SEL R27, R43, R52, P0 ;  /* 0x000000342b1b7207 */ /* 0x000fe40000000000 */
[----:B------:R-:W-:Y:S02]  /*29bb0*/  SEL R29, R41, R40, P0 ;  /* 0x00000028291d7207 */ /* 0x000fe40000000000 */
[----:B------:R-:W-:Y:S02]  /*29bc0*/  SEL R31, R40, R41, P0 ;  /* 0x00000029281f7207 */ /* 0x000fe40000000000 */
[----:B------:R-:W-:-:S02]  /*29bd0*/  SEL R51, R53, R30, P0 ;  /* 0x0000001e35337207 */ /* 0x000fc40000000000 */
[----:B------:R-:W-:Y:S01]  /*29be0*/  SEL R53, R30, R53, P0 ;  /* 0x000000351e357207 */ /* 0x000fe20000000000 */
[----:B------:R-:W-:Y:S01]  /*29bf0*/  IMAD.MOV.U32 R12, RZ, RZ, R2 ;  /* 0x000000ffff0c7224 */ /* 0x000fe200078e0002 */
[----:B------:R-:W-:Y:S02]  /*29c00*/  MOV R13, R3 ;  /* 0x00000003000d7202 */ /* 0x000fe40000000f00 */
[----:B------:R-:W-:Y:S02]  /*29c10*/  SEL R33, R35, R32, P0 ;  /* 0x0000002023217207 */ /* 0x000fe40000000000 */
[----:B------:R-:W-:Y:S02]  /*29c20*/  SEL R35, R32, R35, P0 ;  /* 0x0000002320237207 */ /* 0x000fe40000000000 */
[----:B------:R-:W-:Y:S02]  /*29c30*/  SEL R67, R34, R69, P0 ;  /* 0x0000004522437207 */ /* 0x000fe40000000000 */
[----:B------:R-:W-:Y:S01]  /*29c40*/  SEL R69, R69, R34, P0 ;  /* 0x0000002245457207 */ /* 0x000fe20000000000 */
[----:B------:R-:W-:Y:S01]  /*29c50*/  IMAD.MOV.U32 R6, RZ, RZ, R14 ;  /* 0x000000ffff067224 */ /* 0x000fe200078e000e */
[----:B------:R-:W-:-:S07]  /*29c60*/  SEL R37, R39, R36, P0 ;  /* 0x0000002427257207 */ /* 0x000fce0000000000 */
[----:B------:R-:W-:Y:S05]  /*29c70*/  WARPSYNC.COLLECTIVE R15, `(.L_x_817) ;  /* 0x000000000f087348 */ /* 0x000fea0003c00000 */
[----:B------:R0:W1:Y:S02]  /*29c80*/  SHFL.IDX P6, R14, R13, R12, R11 ;  /* 0x0000000c0d0e7389 */ /* 0x00006400000c000b */
[----:B01----:R-:W-:Y:S01]  /*29c90*/  ENDCOLLECTIVE ;  /* 0x000000000000791b */ /* 0x003fe20003800000 */
.L_x_817:
        /* <DEDUP_REMOVED lines=18> */
.L_x_818:
[----:B------:R-:W-:Y:S02]  /*29dc0*/  SEL R57, R56, R57, P0 ;  /* 0x0000003938397207 */ /* 0x000fe40000000000 */
[----:B------:R-:W-:Y:S02]  /*29dd0*/  SEL R59, R50, R61, P0 ;  /* 0x0000003d323b7207 */ /* 0x000fe40000000000 */
[----:B------:R-:W-:Y:S02]  /*29de0*/  SEL R61, R61, R50, P0 ;  /* 0x000000323d3d7207 */ /* 0x000fe40000000000 */
[----:B------:R-:W-:Y:S02]  /*29df0*/  SEL R4, R6, R3, P0 ;  /* 0x0000000306047207 */ /* 0x000fe40000000000 */
[----:B------:R-:W-:Y:S01]  /*29e00*/  SEL R6, R3, R6, P0 ;  /* 0x0000000603067207 */ /* 0x000fe20000000000 */
[----:B------:R-:W-:Y:S02]  /*29e10*/  IMAD.MOV.U32 R13, RZ, RZ, R7 ;  /* 0x000000ffff0d7224 */ /* 0x000fe400078e0007 */
[----:B------:R-:W-:-:S02]  /*29e20*/  IMAD.MOV.U32 R12, RZ, RZ, R2 ;  /* 0x000000ffff0c7224 */ /* 0x000fc400078e0002 */
[----:B------:R-:W-:-:S07]  /*29e30*/  IMAD.MOV.U32 R10, RZ, RZ, R14 ;  /* 0x000000ffff0a7224 */ /* 0x000fce00078e000e */
[----:B------:R-:W-:Y:S05]  /*29e40*/  WARPSYNC.COLLECTIVE R15, `(.L_x_819) ;  /* 0x000000000f087348 */ /* 0x000fea0003c00000 */
[----:B------:R0:W1:Y:S02]  /*29e50*/  SHFL.IDX P6, R14, R13, R12, R11 ;  /* 0x0000000c0d0e7389 */ /* 0x00006400000c000b */
[----:B01----:R-:W-:Y:S01]  /*29e60*/  ENDCOLLECTIVE ;  /* 0x000000000000791b */ /* 0x003fe20003800000 */
.L_x_819:
[----:B------:R-:W-:Y:S02]  /*29e70*/  IMAD.MOV.U32 R13, RZ, RZ, R9 ;  /* 0x000000ffff0d7224 */ /* 0x000fe400078e0009 */
[----:B------:R-:W-:Y:S01]  /*29e80*/  IMAD.MOV.U32 R12, RZ, RZ, R0 ;  /* 0x000000ffff0c7224 */ /* 0x000fe200078e0000 */
[----:B------:R-:W-:-:S07]  /*29e90*/  MOV R7, R14 ;  /* 0x0000000e00077202 */ /* 0x000fce0000000f00 */
[----:B------:R-:W-:Y:S05]  /*29ea0*/  WARPSYNC.COLLECTIVE R15, `(.L_x_820) ;  /* 0x000000000f087348 */ /* 0x000fea0003c00000 */
[----:B------:R0:W1:Y:S02]  /*29eb0*/  SHFL.IDX P6, R14, R13, R12, R11 ;  /* 0x0000000c0d0e7389 */ /* 0x00006400000c000b */
[----:B01----:R-:W-:Y:S01]  /*29ec0*/  ENDCOLLECTIVE ;  /* 0x000000000000791b */ /* 0x003fe20003800000 */
.L_x_820:
[----:B------:R-:W-:Y:S02]  /*29ed0*/  SEL R8, R10, R7, P0 ;  /* 0x000000070a087207 */ /* 0x000fe40000000000 */
[----:B------:R-:W-:Y:S02]  /*29ee0*/  SEL R10, R7, R10, P0 ;  /* 0x0000000a070a7207 */ /* 0x000fe40000000000 */
[----:B------:R-:W-:Y:S01]  /*29ef0*/  MOV R13, R21 ;  /* 0x00000015000d7202 */ /* 0x000fe20000000f00 */
[----:B------:R-:W-:Y:S02]  /*29f00*/  IMAD.MOV.U32 R12, RZ, RZ, R2 ;  /* 0x000000ffff0c7224 */ /* 0x000fe400078e0002 */
[----:B------:R-:W-:-:S07]  /*29f10*/  IMAD.MOV.U32 R9, RZ, RZ, R14 ;  /* 0x000000ffff097224 */ /* 0x000fce00078e000e */
[----:B------:R-:W-:Y:S05]  /*29f20*/  WARPSYNC.COLLECTIVE R15, `(.L_x_821) ;  /* 0x000000000f087348 */ /* 0x000fea0003c00000 */
[----:B------:R0:W1:Y:S02]  /*29f30*/  SHFL.IDX P6, R14, R13, R12, R11 ;  /* 0x0000000c0d0e7389 */ /* 0x00006400000c000b */
[----:B01----:R-:W-:Y:S01]  /*29f40*/  ENDCOLLECTIVE ;  /* 0x000000000000791b */ /* 0x003fe20003800000 */
.L_x_821:
[----:B------:R-:W-:Y:S01]  /*29f50*/  IMAD.MOV.U32 R13, RZ, RZ, R25 ;  /* 0x000000ffff0d7224 */ /* 0x000fe200078e0019 */
[----:B------:R-:W-:Y:S01]  /*29f60*/  MOV R12, R0 ;  /* 0x00000000000c7202 */ /* 0x000fe20000000f00 */
[----:B------:R-:W-:-:S07]  /*29f70*/  IMAD.MOV.U32 R20, RZ, RZ, R14 ;  /* 0x000000ffff147224 */ /* 0x000fce00078e000e */
[----:B------:R-:W-:Y:S05]  /*29f80*/  WARPSYNC.COLLECTIVE R15, `(.L_x_822) ;  /* 0x000000000f087348 */ /* 0x000fea0003c00000 */
[----:B------:R0:W1:Y:S02]  /*29f90*/  SHFL.IDX P6, R14, R13, R12, R11 ;  /* 0x0000000c0d0e7389 */ /* 0x00006400000c000b */
[----:B01----:R-:W-:Y:S01]  /*29fa0*/  ENDCOLLECTIVE ;  /* 0x000000000000791b */ /* 0x003fe20003800000 */
.L_x_822:
[----:B------:R-:W-:Y:S02]  /*29fb0*/  IMAD.MOV.U32 R13, RZ, RZ, R27 ;  /* 0x000000ffff0d7224 */ /* 0x000fe400078e001b */
[----:B------:R-:W-:Y:S02]  /*29fc0*/  IMAD.MOV.U32 R12, RZ, RZ, R2 ;  /* 0x000000ffff0c7224 */ /* 0x000fe400078e0002 */
[----:B------:R-:W-:-:S07]  /*29fd0*/  IMAD.MOV.U32 R26, RZ, RZ, R14 ;  /* 0x000000ffff1a7224 */ /* 0x000fce00078e000e */
[----:B------:R-:W-:Y:S05]  /*29fe0*/  WARPSYNC.COLLECTIVE R15, `(.L_x_823) ;  /* 0x000000000f087348 */ /* 0x000fea0003c00000 */
[----:B------:R0:W1:Y:S02]  /*29ff0*/  SHFL.IDX P6, R14, R13, R12, R11 ;  /* 0x0000000c0d0e7389 */ /* 0x00006400000c000b */
[----:B01----:R-:W-:Y:S01]  /*2a000*/  ENDCOLLECTIVE ;  /* 0x000000000000791b */ /* 0x003fe20003800000 */
.L_x_823:
[----:B------:R-:W-:Y:S02]  /*2a010*/  IMAD.MOV.U32 R13, RZ, RZ, R29 ;  /* 0x000000ffff0d7224 */ /* 0x000fe400078e001d */
[----:B------:R-:W-:Y:S01]  /*2a020*/  IMAD.MOV.U32 R12, RZ, RZ, R0 ;  /* 0x000000ffff0c7224 */ /* 0x000fe200078e0000 */
[----:B------:R-:W-:-:S07]  /*2a030*/  MOV R27, R14 ;  /* 0x0000000e001b7202 */ /* 0x000fce0000000f00 */
[----:B------:R-:W-:Y:S05]  /*2a040*/  WARPSYNC.COLLECTIVE R15, `(.L_x_824) ;  /* 0x000000000f087348 */ /* 0x000fea0003c00000 */
[----:B------:R0:W1:Y:S02]  /*2a050*/  SHFL.IDX P6, R14, R13, R12, R11 ;  /* 0x0000000c0d0e7389 */ /* 0x00006400000c000b */
[----:B01----:R-:W-:Y:S01]  /*2a060*/  ENDCOLLECTIVE ;  /* 0x000000000000791b */ /* 0x003fe20003800000 */
.L_x_824:
        /* <DEDUP_REMOVED lines=8> */
.L_x_825:
[----:B------:R-:W-:Y:S01]  /*2a0f0*/  IMAD.MOV.U32 R13, RZ, RZ, R33 ;  /* 0x000000ffff0d7224 */ /* 0x000fe200078e0021 */
[----:B------:R-:W-:Y:S01]  /*2a100*/  MOV R12, R0 ;  /* 0x00000000000c7202 */ /* 0x000fe20000000f00 */
[----:B------:R-:W-:-:S07]  /*2a110*/  IMAD.MOV.U32 R31, RZ, RZ, R14 ;  /* 0x000000ffff1f7224 */ /* 0x000fce00078e000e */
[----:B------:R-:W-:Y:S05]  /*2a120*/  WARPSYNC.COLLECTIVE R15, `(.L_x_826) ;  /* 0x000000000f087348 */ /* 0x000fea0003c00000 */
[----:B------:R0:W1:Y:S02]  /*2a130*/  SHFL.IDX P6, R14, R13, R12, R11 ;  /* 0x0000000c0d0e7389 */ /* 0x00006400000c000b */
[----:B01----:R-:W-:Y:S01]  /*2a140*/  ENDCOLLECTIVE ;  /* 0x000000000000791b */ /* 0x003fe20003800000 */
.L_x_826:
[----:B------:R-:W-:Y:S02]  /*2a150*/  SEL R28, R30, R31, P0 ;  /* 0x0000001f1e1c7207 */ /* 0x000fe40000000000 */
[----:B------:R-:W-:Y:S01]  /*2a160*/  SEL R30, R31, R30, P0 ;  /* 0x0000001e1f1e7207 */ /* 0x000fe20000000000 */
[----:B------:R-:W-:Y:S02]  /*2a170*/  IMAD.MOV.U32 R13, RZ, RZ, R35 ;  /* 0x000000ffff0d7224 */ /* 0x000fe400078e0023 */
[----:B------:R-:W-:Y:S02]  /*2a180*/  IMAD.MOV.U32 R12, RZ, RZ, R2 ;  /* 0x000000ffff0c7224 */ /* 0x000fe400078e0002 */
[----:B------:R-:W-:-:S07]  /*2a190*/  IMAD.MOV.U32 R34, RZ, RZ, R14 ;  /* 0x000000ffff227224 */ /* 0x000fce00078e000e */
[----:B------:R-:W-:Y:S05]  /*2a1a0*/  WARPSYNC.COLLECTIVE R15, `(.L_x_827) ;  /* 0x000000000f087348 */ /* 0x000fea0003c00000 */
[----:B------:R0:W1:Y:S02]  /*2a1b0*/  SHFL.IDX P6, R14, R13, R12, R11 ;  /* 0x0000000c0d0e7389 */ /* 0x00006400000c000b */
[----:B01----:R-:W-:Y:S01]  /*2a1c0*/  ENDCOLLECTIVE ;  /* 0x000000000000791b */ /* 0x003fe20003800000 */
.L_x_827:
[----:B------:R-:W-:Y:S02]  /*2a1d0*/  IMAD.MOV.U32 R13, RZ, RZ, R37 ;  /* 0x000000ffff0d7224 */ /* 0x000fe400078e0025 */
[----:B------:R-:W-:Y:S01]  /*2a1e0*/  IMAD.MOV.U32 R12, RZ, RZ, R0 ;  /* 0x000000ffff0c7224 */ /* 0x000fe200078e0000 */
[----:B------:R-:W-:-:S07]  /*2a1f0*/  MOV R35, R14 ;  /* 0x0000000e00237202 */ /* 0x000fce0000000f00 */
[----:B------:R-:W-:Y:S05]  /*2a200*/  WARPSYNC.COLLECTIVE R15, `(.L_x_828) ;  /* 0x000000000f087348 */ /* 0x000fea0003c00000 */
[----:B------:R0:W1:Y:S02]  /*2a210*/  SHFL.IDX P6, R14, R13, R12, R11 ;  /* 0x0000000c0d0e7389 */ /* 0x00006400000c000b */
[----:B01----:R-:W-:Y:S01]  /*2a220*/  ENDCOLLECTIVE ;  /* 0x000000000000791b */ /* 0x003fe20003800000 */
.L_x_828:
        /* <DEDUP_REMOVED lines=8> */
.L_x_829:
[----:B------:R-:W-:Y:S01]  /*2a2b0*/  IMAD.MOV.U32 R13, RZ, RZ, R41 ;  /* 0x000000ffff0d7224 */ /* 0x000fe200078e0029 */
[----:B------:R-:W-:Y:S01]  /*2a2c0*/  MOV R12, R0 ;  /* 0x00000000000c7202 */ /* 0x000fe20000000f00 */
[----:B------:R-:W-:-:S07]  /*2a2d0*/  IMAD.MOV.U32 R39, RZ, RZ, R14 ;  /* 0x000000ffff277224 */ /* 0x000fce00078e000e */
[----:B------:R-:W-:Y:S05]  /*2a2e0*/  WARPSYNC.COLLECTIVE R15, `(.L_x_830) ;  /* 0x000000000f087348 */ /* 0x000fea0003c00000 */
[----:B------:R0:W1:Y:S02]  /*2a2f0*/  SHFL.IDX P6, R14, R13, R12, R11 ;  /* 0x0000000c0d0e7389 */ /* 0x00006400000c000b */
[----:B01----:R-:W-:Y:S01]  /*2a300*/  ENDCOLLECTIVE ;  /* 0x000000000000791b */ /* 0x003fe20003800000 */
.L_x_830:
        /* <DEDUP_REMOVED lines=8> */
.L_x_831:
[----:B------:R-:W-:Y:S02]  /*2a390*/  IMAD.MOV.U32 R13, RZ, RZ, R47 ;  /* 0x000000ffff0d7224 */ /* 0x000fe400078e002f */
[----:B------:R-:W-:Y:S01]  /*2a3a0*/  IMAD.MOV.U32 R12, RZ, RZ, R0 ;  /* 0x000000ffff0c7224 */ /* 0x000fe200078e0000 */
[----:B------:R-:W-:-:S07]  /*2a3b0*/  MOV R43, R14 ;  /* 0x0000000e002b7202 */ /* 0x000fce0000000f00 */
[----:B------:R-:W-:Y:S05]  /*2a3c0*/  WARPSYNC.COLLECTIVE R15, `(.L_x_832) ;  /* 0x000000000f087348 */ /* 0x000fea0003c00000 */
[----:B------:R0:W1:Y:S02]  /*2a3d0*/  SHFL.IDX P6, R14, R13, R12, R11 ;  /* 0x0000000c0d0e7389 */ /* 0x00006400000c000b */
[----:B01----:R-:W-:Y:S01]  /*2a3e0*/  ENDCOLLECTIVE ;  /* 0x000000000000791b */ /* 0x003fe20003800000 */
.L_x_832:
        /* <DEDUP_REMOVED lines=8> */
.L_x_833:
[----:B------:R-:W-:Y:S01]  /*2a470*/  IMAD.MOV.U32 R13, RZ, RZ, R51 ;  /* 0x000000ffff0d7224 */ /* 0x000fe200078e0033 */
[----:B------:R-:W-:Y:S01]  /*2a480*/  MOV R12, R0 ;  /* 0x00000000000c7202 */ /* 0x000fe20000000f00 */
[----:B------:R-:W-:-:S07]  /*2a490*/  IMAD.MOV.U32 R46, RZ, RZ, R14 ;  /* 0x000000ffff2e7224 */ /* 0x000fce00078e000e */
[----:B------:R-:W-:Y:S05]  /*2a4a0*/  WARPSYNC.COLLECTIVE R15, `(.L_x_834) ;  /* 0x000000000f087348 */ /* 0x000fea0003c00000 */
[----:B------:R0:W1:Y:S02]  /*2a4b0*/  SHFL.IDX P6, R14, R13, R12, R11 ;  /* 0x0000000c0d0e7389 */ /* 0x00006400000c000b */
[----:B01----:R-:W-:Y:S01]  /*2a4c0*/  ENDCOLLECTIVE ;  /* 0x000000000000791b */ /* 0x003fe20003800000 */
.L_x_834:
        /* <DEDUP_REMOVED lines=8> */
.L_x_835:
[----:B------:R-:W-:Y:S02]  /*2a550*/  IMAD.MOV.U32 R13, RZ, RZ, R55 ;  /* 0x000000ffff0d7224 */ /* 0x000fe400078e0037 */
[----:B------:R-:W-:Y:S01]  /*2a560*/  IMAD.MOV.U32 R12, RZ, RZ, R0 ;  /* 0x000000ffff0c7224 */ /* 0x000fe200078e0000 */
[----:B------:R-:W-:-:S07]  /*2a570*/  MOV R48, R14 ;  /* 0x0000000e00307202 */ /* 0x000fce0000000f00 */
[----:B------:R-:W-:Y:S05]  /*2a580*/  WARPSYNC.COLLECTIVE R15, `(.L_x_836) ;  /* 0x000000000f087348 */ /* 0x000fea0003c00000 */
[----:B------:R0:W1:Y:S02]  /*2a590*/  SHFL.IDX P6, R14, R13, R12, R11 ;  /* 0x0000000c0d0e7389 */ /* 0x00006400000c000b */
[----:B01----:R-:W-:Y:S01]  /*2a5a0*/  ENDCOLLECTIVE ;  /* 0x000000000000791b */ /* 0x003fe20003800000 */
.L_x_836:
[----:B------:R-:W-:Y:S01]  /*2a5b0*/  MOV R13, R57 ;  /* 0x00000039000d7202 */ /* 0x000fe20000000f00 */
[----:B------:R-:W-:Y:S02]  /*2a5c0*/  IMAD.MOV.U32 R12, RZ, RZ, R2 ;  /* 0x000000ffff0c7224 */ /* 0x000fe400078e0002 */
[----:B------:R-:W-:-:S07]  /*2a5d0*/  IMAD.MOV.U32 R55, RZ, RZ, R14 ;  /* 0x000000ffff377224 */ /* 0x000fce00078e000e */
[----:B------:R-:W-:Y:S05]  /*2a5e0*/  WARPSYNC.COLLECTIVE R15, `(.L_x_837) ;  /* 0x000000000f087348 */ /* 0x000fea0003c00000 */
[----:B------:R0:W1:Y:S02]  /*2a5f0*/  SHFL.IDX P6, R14, R13, R12, R11 ;  /* 0x0000000c0d0e7389 */ /* 0x00006400000c000b */
[----:B01----:R-:W-:Y:S01]  /*2a600*/  ENDCOLLECTIVE ;  /* 0x000000000000791b */ /* 0x003fe20003800000 */
.L_x_837:
[----:B------:R-:W-:Y:S01]  /*2a610*/  IMAD.MOV.U32 R13, RZ, RZ, R59 ;  /* 0x000000ffff0d7224 */ /* 0x000fe200078e003b */
[----:B------:R-:W-:Y:S01]  /*2a620*/  MOV R12, R0 ;  /* 0x00000000000c7202 */ /* 0x000fe20000000f00 */
[----:B------:R-:W-:-:S07]  /*2a630*/  IMAD.MOV.U32 R50, RZ, RZ, R14 ;  /* 0x000000ffff327224 */ /* 0x000fce00078e000e */
[----:B------:R-:W-:Y:S05]  /*2a640*/  WARPSYNC.COLLECTIVE R15, `(.L_x_838) ;  /* 0x000000000f087348 */ /* 0x000fea0003c00000 */
[----:B------:R0:W1:Y:S02]  /*2a650*/  SHFL.IDX P6, R14, R13, R12, R11 ;  /* 0x0000000c0d0e7389 */ /* 0x00006400000c000b */
[----:B01----:R-:W-:Y:S01]  /*2a660*/  ENDCOLLECTIVE ;  /* 0x000000000000791b */ /* 0x003fe20003800000 */
.L_x_838:
[----:B------:R-:W-:Y:S02]  /*2a670*/  IMAD.MOV.U32 R13, RZ, RZ, R61 ;  /* 0x000000ffff0d7224 */ /* 0x000fe400078e003d */
[----:B------:R-:W-:Y:S02]  /*2a680*/  IMAD.MOV.U32 R12, RZ, RZ, R2 ;  /* 0x000000ffff0c7224 */ /* 0x000fe400078e0002 */
[----:B------:R-:W-:-:S07]  /*2a690*/  IMAD.MOV.U32 R59, RZ, RZ, R14 ;  /* 0x000000ffff3b7224 */ /* 0x000fce00078e000e */
[----:B------:R-:W-:Y:S05]  /*2a6a0*/  WARPSYNC.COLLECTIVE R15, `(.L_x_839) ;  /* 0x000000000f087348 */ /* 0x000fea0003c00000 */
[----:B------:R0:W1:Y:S02]  /*2a6b0*/  SHFL.IDX P6, R14, R13, R12, R11 ;  /* 0x0000000c0d0e7389 */ /* 0x00006400000c000b */
[----:B01----:R-:W-:Y:S01]  /*2a6c0*/  ENDCOLLECTIVE ;  /* 0x000000000000791b */ /* 0x003fe20003800000 */
.L_x_839:
[----:B------:R-:W-:Y:S02]  /*2a6d0*/  IMAD.MOV.U32 R13, RZ, RZ, R63 ;  /* 0x000000ffff0d7224 */ /* 0x000fe400078e003f */
[----:B------:R-:W-:Y:S01]  /*2a6e0*/  IMAD.MOV.U32 R12, RZ, RZ, R0 ;  /* 0x000000ffff0c7224 */ /* 0x000fe200078e0000 */
[----:B------:R-:W-:-:S07]  /*2a6f0*/  MOV R52, R14 ;  /* 0x0000000e00347202 */ /* 0x000fce0000000f00 */
[----:B------:R-:W-:Y:S05]  /*2a700*/  WARPSYNC.COLLECTIVE R15, `(.L_x_840) ;  /* 0x000000000f087348 */ /* 0x000fea0003c00000 */
[----:B------:R0:W1:Y:S02]  /*2a710*/  SHFL.IDX P6, R14, R13, R12, R11 ;  /* 0x0000000c0d0e7389 */ /* 0x00006400000c000b */
[----:B01----:R-:W-:Y:S01]  /*2a720*/  ENDCOLLECTIVE ;  /* 0x000000000000791b */ /* 0x003fe20003800000 */
.L_x_840:
        /* <DEDUP_REMOVED lines=8> */
.L_x_841:
[----:B------:R-:W-:Y:S01]  /*2a7b0*/  IMAD.MOV.U32 R13, RZ, RZ, R67 ;  /* 0x000000ffff0d7224 */ /* 0x000fe200078e0043 */
[----:B------:R-:W-:Y:S01]  /*2a7c0*/  MOV R12, R0 ;  /* 0x00000000000c7202 */ /* 0x000fe20000000f00 */
[----:B------:R-:W-:-:S07]  /*2a7d0*/  IMAD.MOV.U32 R54, RZ, RZ, R14 ;  /* 0x000000ffff367224 */ /* 0x000fce00078e000e */
[----:B------:R-:W-:Y:S05]  /*2a7e0*/  WARPSYNC.COLLECTIVE R15, `(.L_x_842) ;  /* 0x000000000f087348 */ /* 0x000fea0003c00000 */
[----:B------:R0:W1:Y:S02]  /*2a7f0*/  SHFL.IDX P6, R14, R13, R12, R11 ;  /* 0x0000000c0d0e7389 */ /* 0x00006400000c000b */
[----:B01----:R-:W-:Y:S01]  /*2a800*/  ENDCOLLECTIVE ;  /* 0x000000000000791b */ /* 0x003fe20003800000 */
.L_x_842:
        /* <DEDUP_REMOVED lines=8> */
.L_x_843:
[----:B------:R-:W-:Y:S02]  /*2a890*/  IMAD.MOV.U32 R13, RZ, RZ, R71 ;  /* 0x000000ffff0d7224 */ /* 0x000fe400078e0047 */
[----:B------:R-:W-:Y:S01]  /*2a8a0*/  IMAD.MOV.U32 R12, RZ, RZ, R0 ;  /* 0x000000ffff0c7224 */ /* 0x000fe200078e0000 */
[----:B------:R-:W-:-:S07]  /*2a8b0*/  MOV R56, R14 ;  /* 0x0000000e00387202 */ /* 0x000fce0000000f00 */
[----:B------:R-:W-:Y:S05]  /*2a8c0*/  WARPSYNC.COLLECTIVE R15, `(.L_x_844) ;  /* 0x000000000f087348 */ /* 0x000fea0003c00000 */
[----:B------:R0:W1:Y:S02]  /*2a8d0*/  SHFL.IDX P6, R14, R13, R12, R11 ;  /* 0x0000000c0d0e7389 */ /* 0x00006400000c000b */
[----:B01----:R-:W-:Y:S01]  /*2a8e0*/  ENDCOLLECTIVE ;  /* 0x000000000000791b */ /* 0x003fe20003800000 */
.L_x_844:
        /* <DEDUP_REMOVED lines=8> */
.L_x_845:
[----:B------:R-:W-:Y:S01]  /*2a970*/  IMAD.MOV.U32 R13, RZ, RZ, R75 ;  /* 0x000000ffff0d7224 */ /* 0x000fe200078e004b */
[----:B------:R-:W-:Y:S01]  /*2a980*/  MOV R12, R0 ;  /* 0x00000000000c7202 */ /* 0x000fe20000000f00 */
[----:B------:R-:W-:-:S07]  /*2a990*/  IMAD.MOV.U32 R58, RZ, RZ, R14 ;  /* 0x000000ffff3a7224 */ /* 0x000fce00078e000e */
[----:B------:R-:W-:Y:S05]  /*2a9a0*/  WARPSYNC.COLLECTIVE R15, `(.L_x_846) ;  /* 0x000000000f087348 */ /* 0x000fea0003c00000 */
[----:B------:R0:W1:Y:S02]  /*2a9b0*/  SHFL.IDX P6, R14, R13, R12, R11 ;  /* 0x0000000c0d0e7389 */ /* 0x00006400000c000b */
[----:B01----:R-:W-:Y:S01]  /*2a9c0*/  ENDCOLLECTIVE ;  /* 0x000000000000791b */ /* 0x003fe20003800000 */
.L_x_846:
[----:B------:R-:W-:Y:S02]  /*2a9d0*/  SEL R37, R71, R58, P0 ;  /* 0x0000003a47257207 */ /* 0x000fe40000000000 */
[----:B------:R-:W-:Y:S01]  /*2a9e0*/  SEL R39, R58, R71, P0 ;  /* 0x000000473a277207 */ /* 0x000fe20000000000 */
[----:B------:R-:W-:Y:S02]  /*2a9f0*/  IMAD.MOV.U32 R13, RZ, RZ, R77 ;  /* 0x000000ffff0d7224 */ /* 0x000fe400078e004d */
[----:B------:R-:W-:Y:S02]  /*2aa00*/  IMAD.MOV.U32 R12, RZ, RZ, R2 ;  /* 0x000000ffff0c7224 */ /* 0x000fe400078e0002 */
[----:B------:R-:W-:Y:S02]  /*2aa10*/  IMAD.MOV.U32 R2, RZ, RZ, RZ ;  /* 0x000000ffff027224 */ /* 0x000fe400078e00ff */
[----:B------:R-:W-:-:S07]  /*2aa20*/  IMAD.MOV.U32 R75, RZ, RZ, R14 ;  /* 0x000000ffff4b7224 */ /* 0x000fce00078e000e */
[----:B------:R-:W-:Y:S05]  /*2aa30*/  WARPSYNC.COLLECTIVE R15, `(.L_x_847) ;  /* 0x000000000f087348 */ /* 0x000fea0003c00000 */
[----:B------:R0:W1:Y:S02]  /*2aa40*/  SHFL.IDX P6, R14, R13, R12, R11 ;  /* 0x0000000c0d0e7389 */ /* 0x00006400000c000b */
[----:B01----:R-:W-:Y:S01]  /*2aa50*/  ENDCOLLECTIVE ;  /* 0x000000000000791b */ /* 0x003fe20003800000 */
.L_x_847:
[----:B------:R-:W-:Y:S02]  /*2aa60*/  SEL R12, R9, R20, P0 ;  /* 0x00000014090c7207 */ /* 0x000fe40000000000 */
[----:B------:R-:W-:Y:S02]  /*2aa70*/  SEL R11, R48, R51, P0 ;  /* 0x00000033300b7207 */ /* 0x000fe40000000000 */
[----:B------:R-:W-:Y:S02]  /*2aa80*/  SEL R13, R55, R50, P0 ;  /* 0x00000032370d7207 */ /* 0x000fe40000000000 */
[----:B------:R-:W-:Y:S02]  /*2aa90*/  SEL R15, R50, R55, P0 ;  /* 0x00000037320f7207 */ /* 0x000fe40000000000 */
[----:B------:R-:W-:Y:S02]  /*2aaa0*/  MOV R60, R14 ;  /* 0x0000000e003c7202 */ /* 0x000fe40000000f00 */
[----:B------:R-:W-:-:S02]  /*2aab0*/  SEL R14, R20, R9, P0 ;  /* 0x00000009140e7207 */ /* 0x000fc40000000000 */
[----:B------:R-:W-:Y:S01]  /*2aac0*/  SEL R9, R51, R48, P0 ;  /* 0x0000003033097207 */ /* 0x000fe20000000000 */
[----:B------:R-:W-:Y:S06]  /*2aad0*/  BRA `(.L_x_848) ;  /* 0xffffff4c00007947 */ /* 0x000fec000383ffff */
.L_x_620:
[----:B------:R-:W-:Y:S01]  /*2aae0*/  IMAD.MOV.U32 R13, RZ, RZ, R3 ;  /* 0x000000ffff0d7224 */ /* 0x000fe200078e0003 */
[----:B------:R-:W-:Y:S01]  /*2aaf0*/  MOV R11, 0x181f ;  /* 0x0000181f000b7802 */ /* 0x000fe20000000f00 */
[----:B------:R-:W-:Y:S02]  /*2ab00*/  IMAD.MOV.U32 R12, RZ, RZ, RZ ;  /* 0x000000ffff0c7224 */ /* 0x000fe400078e00ff */
[----:B------:R-:W-:-:S07]  /*2ab10*/  IMAD.MOV.U32 R15, RZ, RZ, -0x1 ;  /* 0xffffffffff0f7424 */ /* 0x000fce00078e00ff */
[----:B01----:R-:W-:Y:S05]  /*2ab20*/  WARPSYNC.COLLECTIVE R15, `(.L_x_849) ;  /* 0x000000000f087348 */ /* 0x003fea0003c00000 */
[----:B------:R2:W3:Y:S02]  /*2ab30*/  SHFL.IDX P6, R14, R13, R12, R11 ;  /* 0x0000000c0d0e7389 */ /* 0x0004e400000c000b */
[----:B0123--:R-:W-:Y:S01]  /*2ab40*/  ENDCOLLECTIVE ;  /* 0x000000000000791b */ /* 0x00ffe20003800000 */
.L_x_849:
[----:B------:R-:W-:Y:S02]  /*2ab50*/  IMAD.MOV.U32 R13, RZ, RZ, R2 ;  /* 0x000000ffff0d7224 */ /* 0x000fe400078e0002 */
[----:B------:R-:W-:-:S07]  /*2ab60*/  IMAD.MOV.U32 R0, RZ, RZ, R14 ;  /* 0x000000ffff007224 */ /* 0x000fce00078e000e */
[----:B------:R-:W-:Y:S05]  /*2ab70*/  WARPSYNC.COLLECTIVE R15, `(.L_x_850) ;  /* 0x000000000f087348 */ /* 0x000fea0003c00000 */
[----:B------:R0:W1:Y:S02]  /*2ab80*/  SHFL.IDX P6, R14, R13, R12, R11 ;  /* 0x0000000c0d0e7389 */ /* 0x00006400000c000b */
[----:B01----:R-:W-:Y:S01]  /*2ab90*/  ENDCOLLECTIVE ;  /* 0x000000000000791b */ /* 0x003fe20003800000 */
.L_x_850:
[----:B------:R-:W-:Y:S05]  /*2aba0*/  BRA `(.L_x_851) ;  /* 0xffffff6000647947 */ /* 0x000fea000383ffff */
.L_x_623:
[----:B------:R-:W-:Y:S01]  /*2abb0*/  BSSY B1, `(.L_x_852) ;  /* 0x0000008000017945 */ /* 0x000fe20003800000 */
[----:B------:R-:W-:Y:S01]  /*2abc0*/  MOV R13, R3 ;  /* 0x00000003000d7202 */ /* 0x000fe20000000f00 */
[----:B------:R-:W-:Y:S02]  /*2abd0*/  IMAD.MOV.U32 R12, RZ, RZ, 0x1 ;  /* 0x00000001ff0c7424 */ /* 0x000fe400078e00ff */
[----:B------:R-:W-:Y:S02]  /*2abe0*/  IMAD.MOV.U32 R11, RZ, RZ, 0x181f ;  /* 0x0000181fff0b7424 */ /* 0x000fe400078e00ff */
[----:B---3--:R-:W-:-:S07]  /*2abf0*/  IMAD.MOV.U32 R15, RZ, RZ, -0x1 ;  /* 0xffffffffff0f7424 */ /* 0x008fce00078e00ff */
[----:B012-4-:R-:W-:Y:S05]  /*2ac00*/  WARPSYNC.COLLECTIVE R15, `(.L_x_853) ;  /* 0x000000000f087348 */ /* 0x017fea0003c00000 */
[----:B----4-:R3:W4:Y:S02]  /*2ac10*/  SHFL.IDX P6, R14, R13, R12, R11 ;  /* 0x0000000c0d0e7389 */ /* 0x01072400000c000b */
[----:B01234-:R-:W-:Y:S01]  /*2ac20*/  ENDCOLLECTIVE ;  /* 0x000000000000791b */ /* 0x01ffe20003800000 */
.L_x_853:
[----:B------:R-:W-:Y:S05]  /*2ac30*/  BSYNC B1 ;  /* 0x0000000000017941 */ /* 0x000fea0003800000 */
.L_x_852:
[----:B------:R-:W-:Y:S01]  /*2ac40*/  IMAD.MOV.U32 R13, RZ, RZ, R2 ;  /* 0x000000ffff0d7224 */ /* 0x000fe200078e0002 */
[----:B------:R-:W-:Y:S01]  /*2ac50*/  MOV R15, 0xffffffff ;  /* 0xffffffff000f7802 */ /* 0x000fe20000000f00 */
[----:B------:R-:W-:Y:S01]  /*2ac60*/  IMAD.MOV.U32 R12, RZ, RZ, 0x1 ;  /* 0x00000001ff0c7424 */ /* 0x000fe200078e00ff */
[----:B------:R-:W-:Y:S01]  /*2ac70*/  MOV R0, R14 ;  /* 0x0000000e00007202 */ /* 0x000fe20000000f00 */
[----:B------:R-:W-:-:S07]  /*2ac80*/  IMAD.MOV.U32 R11, RZ, RZ, 0x181f ;  /* 0x0000181fff0b7424 */ /* 0x000fce00078e00ff */
[----:B------:R-:W-:Y:S05]  /*2ac90*/  WARPSYNC.COLLECTIVE R15, `(.L_x_854) ;  /* 0x000000000f087348 */ /* 0x000fea0003c00000 */
[----:B------:R0:W1:Y:S02]  /*2aca0*/  SHFL.IDX P6, R14, R13, R12, R11 ;  /* 0x0000000c0d0e7389 */ /* 0x00006400000c000b */
[----:B01----:R-:W-:Y:S01]  /*2acb0*/  ENDCOLLECTIVE ;  /* 0x000000000000791b */ /* 0x003fe20003800000 */
.L_x_854:
[----:B------:R-:W-:Y:S05]  /*2acc0*/  BRA `(.L_x_855) ;  /* 0xffffff6000707947 */ /* 0x000fea000383ffff */
.L_x_626:
[----:B------:R-:W-:Y:S01]  /*2acd0*/  BSSY B1, `(.L_x_856) ;  /* 0x0000008000017945 */ /* 0x000fe20003800000 */
[----:B------:R-:W-:Y:S01]  /*2ace0*/  IMAD.MOV.U32 R13, RZ, RZ, R3 ;  /* 0x000000ffff0d7224 */ /* 0x000fe200078e0003 */
[----:B0-----:R-:W-:Y:S01]  /*2acf0*/  MOV R15, 0xffffffff ;  /* 0xffffffff000f7802 */ /* 0x001fe20000000f00 */
[----:B------:R-:W-:Y:S02]  /*2ad00*/  IMAD.MOV.U32 R12, RZ, RZ, 0x2 ;  /* 0x00000002ff0c7424 */ /* 0x000fe400078e00ff */
[----:B------:R-:W-:-:S07]  /*2ad10*/  IMAD.MOV.U32 R11, RZ, RZ, 0x181f ;  /* 0x0000181fff0b7424 */ /* 0x000fce00078e00ff */
[----:B-1234-:R-:W-:Y:S05]  /*2ad20*/  WARPSYNC.COLLECTIVE R15, `(.L_x_857) ;  /* 0x000000000f087348 */ /* 0x01efea0003c00000 */
[----:B----4-:R0:W4:Y:S02]  /*2ad30*/  SHFL.IDX P6, R14, R13, R12, R11 ;  /* 0x0000000c0d0e7389 */ /* 0x01012400000c000b */
[----:B01234-:R-:W-:Y:S01]  /*2ad40*/  ENDCOLLECTIVE ;  /* 0x000000000000791b */ /* 0x01ffe20003800000 */
.L_x_857:
[----:B------:R-:W-:Y:S05]  /*2ad50*/  BSYNC B1 ;  /* 0x0000000000017941 */ /* 0x000fea0003800000 */
.L_x_856:
        /* <DEDUP_REMOVED lines=8> */
.L_x_858:
[----:B------:R-:W-:Y:S05]  /*2ade0*/  BRA `(.L_x_859) ;  /* 0xffffff6000787947 */ /* 0x000fea000383ffff */
.L_x_629:
[----:B------:R-:W-:Y:S01]  /*2adf0*/  BSSY B1, `(.L_x_860) ;  /* 0x0000008000017945 */ /* 0x000fe20003800000 */
[----:B------:R-:W-:Y:S01]  /*2ae00*/  IMAD.MOV.U32 R13, RZ, RZ, R3 ;  /* 0x000000ffff0d7224 */ /* 0x000fe200078e0003 */
[----:B------:R-:W-:Y:S01]  /*2ae10*/  MOV R11, 0x181f ;  /* 0x0000181f000b7802 */ /* 0x000fe20000000f00 */
[----:B------:R-:W-:Y:S02]  /*2ae20*/  IMAD.MOV.U32 R12, RZ, RZ, 0x3 ;  /* 0x00000003ff0c7424 */ /* 0x000fe400078e00ff */
[----:B0-----:R-:W-:-:S07]  /*2ae30*/  IMAD.MOV.U32 R15, RZ, RZ, -0x1 ;  /* 0xffffffffff0f7424 */ /* 0x001fce00078e00ff */
[----:B-1234-:R-:W-:Y:S05]  /*2ae40*/  WARPSYNC.COLLECTIVE R15, `(.L_x_861) ;  /* 0x000000000f087348 */ /* 0x01efea0003c00000 */
[----:B------:R0:W0:Y:S02]  /*2ae50*/  SHFL.IDX P6, R14, R13, R12, R11 ;  /* 0x0000000c0d0e7389 */ /* 0x00002400000c000b */
[----:B01234-:R-:W-:Y:S01]  /*2ae60*/  ENDCOLLECTIVE ;  /* 0x000000000000791b */ /* 0x01ffe20003800000 */
.L_x_861:
[----:B------:R-:W-:Y:S05]  /*2ae70*/  BSYNC B1 ;  /* 0x0000000000017941 */ /* 0x000fea0003800000 */
.L_x_860:
        /* <DEDUP_REMOVED lines=8> */
.L_x_862:
[----:B------:R-:W-:Y:S05]  /*2af00*/  BRA `(.L_x_863) ;  /* 0xffffff6000807947 */ /* 0x000fea000383ffff */
.L_x_645:
[----:B0-----:R-:W0:Y:S01]  /*2af10*/  S2R R8, SR_TID.X ;  /* 0x0000000000087919 */ /* 0x001e220000002100 */
[----:B------:R-:W-:Y:S01]  /*2af20*/  BSSY B1, `(.L_x_864) ;  /* 0x000000a000017945 */ /* 0x000fe20003800000 */
[----:B------:R-:W-:Y:S01]  /*2af30*/  MOV R12, RZ ;  /* 0x000000ff000c7202 */ /* 0x000fe20000000f00 */
[----:B------:R-:W-:Y:S02]  /*2af40*/  IMAD.MOV.U32 R11, RZ, RZ, 0x1f ;  /* 0x0000001fff0b7424 */ /* 0x000fe400078e00ff */
[----:B------:R-:W-:Y:S01]  /*2af50*/  IMAD.MOV.U32 R15, RZ, RZ, -0x1 ;  /* 0xffffffffff0f7424 */ /* 0x000fe200078e00ff */
[----:B0-----:R-:W-:-:S04]  /*2af60*/  SHF.R.U32.HI R8, RZ, 0x5, R8 ;  /* 0x00000005ff087819 */ /* 0x001fc80000011608 */
[----:B------:R-:W-:-:S05]  /*2af70*/  LOP3.LUT R8, R8, 0x3, RZ, 0xc0, !PT ;  /* 0x0000000308087812 */ /* 0x000fca00078ec0ff */
[----:B------:R-:W-:-:S07]  /*2af80*/  IMAD.MOV.U32 R13, RZ, RZ, R8 ;  /* 0x000000ffff0d7224 */ /* 0x000fce00078e0008 */
[----:B------:R-:W-:Y:S05]  /*2af90*/  WARPSYNC.COLLECTIVE R15, `(.L_x_865) ;  /* 0x000000000f087348 */ /* 0x000fea0003c00000 */
[----:B------:R0:W1:Y:S02]  /*2afa0*/  SHFL.IDX P6, R14, R13, R12, R11 ;  /* 0x0000000c0d0e7389 */ /* 0x00006400000c000b */
[----:B01----:R-:W-:Y:S01]  /*2afb0*/  ENDCOLLECTIVE ;  /* 0x000000000000791b */ /* 0x003fe20003800000 */
.L_x_865:
[----:B------:R-:W-:Y:S05]  /*2afc0*/  BSYNC B1 ;  /* 0x0000000000017941 */ /* 0x000fea0003800000 */
.L_x_864:
[----:B------:R-:W-:Y:S05]  /*2afd0*/  BRA `(.L_x_866) ;  /* 0xffffff7400847947 */ /* 0x000fea000383ffff */
.L_x_647:
[----:B------:R-:W-:Y:S01]  /*2afe0*/  BSSY B1, `(.L_x_867) ;  /* 0x0000006000017945 */ /* 0x000fe20003800000 */
[----:B------:R-:W-:-:S07]  /*2aff0*/  IMAD.MOV.U32 R15, RZ, RZ, -0x1 ;  /* 0xffffffffff0f7424 */ /* 0x000fce00078e00ff */
[----:B01----:R-:W-:Y:S05]  /*2b000*/  WARPSYNC.COLLECTIVE R15, `(.L_x_868) ;  /* 0x000000000f0c7348 */ /* 0x003fea0003c00000 */
[----:B------:R-:W-:Y:S02]  /*2b010*/  ELECT P6, UR62, PT ;  /* 0x00000000003e782f */ /* 0x000fe400038c0000 */
[----:B------:R-:W-:Y:S01]  /*2b020*/  MOV R14, UR62 ;  /* 0x0000003e000e7c02 */ /* 0x000fe20008000f00 */
[----:B01----:R-:W-:Y:S10]  /*2b030*/  ENDCOLLECTIVE ;  /* 0x000000000000791b */ /* 0x003ff40003800000 */
.L_x_868:
[----:B------:R-:W-:Y:S05]  /*2b040*/  BSYNC B1 ;  /* 0x0000000000017941 */ /* 0x000fea0003800000 */
.L_x_867:
[----:B------:R-:W-:Y:S05]  /*2b050*/  BRA `(.L_x_646) ;  /* 0xffffff74007c7947 */ /* 0x000fea000383ffff */
.L_x_649:
[----:B-1----:R1:W2:Y:S02]  /*2b060*/  SYNCS.PHASECHK.TRANS64.TRYWAIT P0, [R22+URZ+0x29820], R5 ;  /* 0x02982005160075a7 */ /* 0x0022a4000800017f */
[----:B--2---:R-:W-:Y:S05]  /*2b070*/  @!P0 NANOSLEEP.SYNCS 0x989680 ;  /* 0x009896800000895d */ /* 0x004fea0003900000 */
[----:B------:R-:W2:Y:S02]  /*2b080*/  @!P0 SYNCS.PHASECHK.TRANS64 P0, [R22+URZ+0x29820], R5 ;  /* 0x02982005160085a7 */ /* 0x000ea4000800007f */
[----:B--2---:R-:W-:Y:S05]  /*2b090*/  @!P0 BRA `(.L_x_649) ;  /* 0xfffffffc00f08947 */ /* 0x004fea000383ffff */
[----:B------:R-:W-:Y:S05]  /*2b0a0*/  BRA `(.L_x_869) ;  /* 0xffffff74008c7947 */ /* 0x000fea000383ffff */
.L_x_653:
[----:B0-----:R0:W2:Y:S02]  /*2b0b0*/  SYNCS.PHASECHK.TRANS64.TRYWAIT P0, [R9+URZ+0x298a0], R8 ;  /* 0x0298a008090075a7 */ /* 0x0010a4000800017f */
[----:B--2---:R-:W-:Y:S05]  /*2b0c0*/  @!P0 NANOSLEEP.SYNCS 0x989680 ;  /* 0x009896800000895d */ /* 0x004fea0003900000 */
[----:B------:R-:W2:Y:S02]  /*2b0d0*/  @!P0 SYNCS.PHASECHK.TRANS64 P0, [R9+URZ+0x298a0], R8 ;  /* 0x0298a008090085a7 */ /* 0x000ea4000800007f */
[----:B--2---:R-:W-:Y:S05]  /*2b0e0*/  @!P0 BRA `(.L_x_653) ;  /* 0xfffffffc00f08947 */ /* 0x004fea000383ffff */
[----:B------:R-:W-:Y:S05]  /*2b0f0*/  BRA `(.L_x_870) ;  /* 0xffffff7400a47947 */ /* 0x000fea000383ffff */
.L_x_660:
[----:B-1----:R1:W2:Y:S02]  /*2b100*/  SYNCS.PHASECHK.TRANS64.TRYWAIT P0, [R9+URZ+0x298c0], R8 ;  /* 0x0298c008090075a7 */ /* 0x0022a4000800017f */
[----:B--2---:R-:W-:Y:S05]  /*2b110*/  @!P0 NANOSLEEP.SYNCS 0x989680 ;  /* 0x009896800000895d */ /* 0x004fea0003900000 */
[----:B------:R-:W2:Y:S02]  /*2b120*/  @!P0 SYNCS.PHASECHK.TRANS64 P0, [R9+URZ+0x298c0], R8 ;  /* 0x0298c008090085a7 */ /* 0x000ea4000800007f */
[----:B--2---:R-:W-:Y:S05]  /*2b130*/  @!P0 BRA `(.L_x_660) ;  /* 0xfffffffc00f08947 */ /* 0x004fea000383ffff */
[----:B------:R-:W-:Y:S05]  /*2b140*/  BRA `(.L_x_871) ;  /* 0xffffff7800987947 */ /* 0x000fea000383ffff */
.L_x_667:
[----:B0-----:R0:W2:Y:S02]  /*2b150*/  SYNCS.PHASECHK.TRANS64.TRYWAIT P1, [R8+URZ+0x298a0], R7 ;  /* 0x0298a007080075a7 */ /* 0x0010a4000802017f */
[----:B--2---:R-:W-:Y:S05]  /*2b160*/  @!P1 NANOSLEEP.SYNCS 0x989680 ;  /* 0x009896800000995d */ /* 0x004fea0003900000 */
[----:B------:R-:W2:Y:S02]  /*2b170*/  @!P1 SYNCS.PHASECHK.TRANS64 P1, [R8+URZ+0x298a0], R7 ;  /* 0x0298a007080095a7 */ /* 0x000ea4000802007f */
[----:B--2---:R-:W-:Y:S05]  /*2b180*/  @!P1 BRA `(.L_x_667) ;  /* 0xfffffffc00f09947 */ /* 0x004fea000383ffff */
[----:B------:R-:W-:Y:S05]  /*2b190*/  BRA `(.L_x_872) ;  /* 0xffffff7c00587947 */ /* 0x000fea000383ffff */
.L_x_674:
[----:B-1----:R1:W2:Y:S02]  /*2b1a0*/  SYNCS.PHASECHK.TRANS64.TRYWAIT P1, [R8+URZ+0x298c0], R7 ;  /* 0x0298c007080075a7 */ /* 0x0022a4000802017f */
[----:B--2---:R-:W-:Y:S05]  /*2b1b0*/  @!P1 NANOSLEEP.SYNCS 0x989680 ;  /* 0x009896800000995d */ /* 0x004fea0003900000 */
[----:B------:R-:W2:Y:S02]  /*2b1c0*/  @!P1 SYNCS.PHASECHK.TRANS64 P1, [R8+URZ+0x298c0], R7 ;  /* 0x0298c007080095a7 */ /* 0x000ea4000802007f */
[----:B--2---:R-:W-:Y:S05]  /*2b1d0*/  @!P1 BRA `(.L_x_674) ;  /* 0xfffffffc00f09947 */ /* 0x004fea000383ffff */
[----:B------:R-:W-:Y:S05]  /*2b1e0*/  BRA `(.L_x_873) ;  /* 0xffffff8000487947 */ /* 0x000fea000383ffff */
.L_x_689:
[----:B------:R-:W-:Y:S01]  /*2b1f0*/  SHF.R.U32.HI R8, RZ, 0x5, R21 ;  /* 0x00000005ff087819 */ /* 0x000fe20000011615 */
[----:B------:R-:W-:Y:S01]  /*2b200*/  BSSY B0, `(.L_x_874) ;  /* 0x0000009000007945 */ /* 0x000fe20003800000 */
[----:B--2---:R-:W-:Y:S02]  /*2b210*/  IMAD.MOV.U32 R12, RZ, RZ, RZ ;  /* 0x000000ffff0c7224 */ /* 0x004fe400078e00ff */
[----:B------:R-:W-:Y:S01]  /*2b220*/  LOP3.LUT R8, R8, 0x3, RZ, 0xc0, !PT ;  /* 0x0000000308087812 */ /* 0x000fe200078ec0ff */
[----:B------:R-:W-:Y:S02]  /*2b230*/  IMAD.MOV.U32 R11, RZ, RZ, 0x1f ;  /* 0x0000001fff0b7424 */ /* 0x000fe400078e00ff */
[----:B------:R-:W-:Y:S01]  /*2b240*/  IMAD.MOV.U32 R15, RZ, RZ, -0x1 ;  /* 0xffffffffff0f7424 */ /* 0x000fe200078e00ff */
[----:B------:R-:W-:-:S07]  /*2b250*/  MOV R13, R8 ;  /* 0x00000008000d7202 */ /* 0x000fce0000000f00 */
[----:B-----5:R-:W-:Y:S05]  /*2b260*/  WARPSYNC.COLLECTIVE R15, `(.L_x_875) ;  /* 0x000000000f087348 */ /* 0x020fea0003c00000 */
[----:B------:R0:W1:Y:S02]  /*2b270*/  SHFL.IDX P6, R14, R13, R12, R11 ;  /* 0x0000000c0d0e7389 */ /* 0x00006400000c000b */
[----:B01---5:R-:W-:Y:S01]  /*2b280*/  ENDCOLLECTIVE ;  /* 0x000000000000791b */ /* 0x023fe20003800000 */
.L_x_875:
[----:B------:R-:W-:Y:S05]  /*2b290*/  BSYNC B0 ;  /* 0x0000000000007941 */ /* 0x000fea0003800000 */
.L_x_874:
[----:B------:R-:W-:Y:S05]  /*2b2a0*/  BRA `(.L_x_876) ;  /* 0xffffff9000007947 */ /* 0x000fea000383ffff */
.L_x_692:
[----:B0-----:R-:W2:Y:S02]  /*2b2b0*/  LDL R2, [R1+0x3c] ;  /* 0x00003c0001027983 */ /* 0x001ea40000100800 */
[----:B--2---:R0:W1:Y:S02]  /*2b2c0*/  SYNCS.PHASECHK.TRANS64.TRYWAIT P0, [R0+URZ+0x29880], R2 ;  /* 0x02988002000075a7 */ /* 0x004064000800017f */
[----:B-1----:R-:W-:Y:S05]  /*2b2d0*/  @!P0 NANOSLEEP.SYNCS 0x989680 ;  /* 0x009896800000895d */ /* 0x002fea0003900000 */
[----:B------:R-:W1:Y:S02]  /*2b2e0*/  @!P0 SYNCS.PHASECHK.TRANS64 P0, [R0+URZ+0x29880], R2 ;  /* 0x02988002000085a7 */ /* 0x000e64000800007f */
[----:B-1----:R-:W-:Y:S05]  /*2b2f0*/  @!P0 BRA `(.L_x_692) ;  /* 0xfffffffc00ec8947 */ /* 0x002fea000383ffff */
[----:B------:R-:W-:Y:S05]  /*2b300*/  BRA `(.L_x_877) ;  /* 0xffffff90002c7947 */ /* 0x000fea000383ffff */
.L_x_693:
[----:B------:R-:W-:Y:S01]  /*2b310*/  BSSY B0, `(.L_x_878) ;  /* 0x0000008000007945 */ /* 0x000fe20003800000 */
[----:B------:R-:W-:Y:S01]  /*2b320*/  MOV R13, R3 ;  /* 0x00000003000d7202 */ /* 0x000fe20000000f00 */
[----:B------:R-:W-:Y:S02]  /*2b330*/  IMAD.MOV.U32 R12, RZ, RZ, RZ ;  /* 0x000000ffff0c7224 */ /* 0x000fe400078e00ff */
[----:B------:R-:W-:Y:S02]  /*2b340*/  IMAD.MOV.U32 R11, RZ, RZ, 0x1c1f ;  /* 0x00001c1fff0b7424 */ /* 0x000fe400078e00ff */
[----:B------:R-:W-:-:S07]  /*2b350*/  IMAD.MOV.U32 R15, RZ, RZ, -0x1 ;  /* 0xffffffffff0f7424 */ /* 0x000fce00078e00ff */
[----:B------:R-:W-:Y:S05]  /*2b360*/  WARPSYNC.COLLECTIVE R15, `(.L_x_879) ;  /* 0x000000000f087348 */ /* 0x000fea0003c00000 */
[----:B------:R0:W1:Y:S02]  /*2b370*/  SHFL.IDX P6, R14, R13, R12, R11 ;  /* 0x0000000c0d0e7389 */ /* 0x00006400000c000b */
[----:B01----:R-:W-:Y:S01]  /*2b380*/  ENDCOLLECTIVE ;  /* 0x000000000000791b */ /* 0x003fe20003800000 */
.L_x_879:
[----:B------:R-:W-:Y:S05]  /*2b390*/  BSYNC B0 ;  /* 0x0000000000007941 */ /* 0x000fea0003800000 */
.L_x_878:
[----:B------:R-:W-:Y:S01]  /*2b3a0*/  IMAD.MOV.U32 R13, RZ, RZ, R2 ;  /* 0x000000ffff0d7224 */ /* 0x000fe200078e0002 */
[----:B------:R-:W-:Y:S01]  /*2b3b0*/  MOV R15, 0xffffffff ;  /* 0xffffffff000f7802 */ /* 0x000fe20000000f00 */
[----:B------:R-:W-:Y:S01]  /*2b3c0*/  IMAD.MOV.U32 R12, RZ, RZ, RZ ;  /* 0x000000ffff0c7224 */ /* 0x000fe200078e00ff */
[----:B------:R-:W-:Y:S01]  /*2b3d0*/  MOV R4, R14 ;  /* 0x0000000e00047202 */ /* 0x000fe20000000f00 */
[----:B------:R-:W-:Y:S01]  /*2b3e0*/  IMAD.MOV.U32 R11, RZ, RZ, 0x1c1f ;  /* 0x00001c1fff0b7424 */ /* 0x000fe200078e00ff */
[----:B------:R-:W-:Y:S02]  /*2b3f0*/  LOP3.LUT P2, RZ, R20, 0x2, RZ, 0xc0, !PT ;  /* 0x0000000214ff7812 */ /* 0x000fe4000784c0ff */
[----:B------:R-:W0:Y:S11]  /*2b400*/  S2R R20, SR_TID.X ;  /* 0x0000000000147919 */ /* 0x000e360000002100 */
[----:B0-----:R-:W-:Y:S05]  /*2b410*/  WARPSYNC.COLLECTIVE R15, `(.L_x_880) ;  /* 0x000000000f087348 */ /* 0x001fea0003c00000 */
[----:B------:R1:W2:Y:S02]  /*2b420*/  SHFL.IDX P6, R14, R13, R12, R11 ;  /* 0x0000000c0d0e7389 */ /* 0x0002a400000c000b */
[----:B012---:R-:W-:Y:S01]  /*2b430*/  ENDCOLLECTIVE ;  /* 0x000000000000791b */ /* 0x007fe20003800000 */
.L_x_880:
[----:B------:R-:W2:Y:S01]  /*2b440*/  LDL R15, [R1+0x4] ;  /* 0x00000400010f7983 */ /* 0x000ea20000100800 */
[----:B------:R-:W-:Y:S02]  /*2b450*/  IMAD.MOV.U32 R12, RZ, RZ, R14 ;  /* 0x000000ffff0c7224 */ /* 0x000fe400078e000e */
[----:B------:R-:W-:-:S05]  /*2b460*/  IMAD.SHL.U32 R20, R20, 0x10, RZ ;  /* 0x0000001014147824 */ /* 0x000fca00078e00ff */
[----:B------:R-:W-:-:S04]  /*2b470*/  LOP3.LUT R20, R20, 0x30, RZ, 0xc0, !PT ;  /* 0x0000003014147812 */ /* 0x000fc800078ec0ff */
[----:B------:R-:W-:-:S05]  /*2b480*/  IADD3 R20, P0, R20, R12, RZ ;  /* 0x0000000c14147210 */ /* 0x000fca0007f1e0ff */
[----:B------:R-:W-:Y:S01]  /*2b490*/  IMAD.X R21, RZ, RZ, R4, P0 ;  /* 0x000000ffff157224 */ /* 0x000fe200000e0604 */
[----:B------:R-:W-:Y:S02]  /*2b4a0*/  ISETP.LT.OR P0, PT, R8, 0x1, P2 ;  /* 0x000000010800780c */ /* 0x000fe40001701670 */
[----:B------:R-:W-:Y:S01]  /*2b4b0*/  IADD3 R4, R22, R5, R37 ;  /* 0x0000000516047210 */ /* 0x000fe20007ffe025 */
[----:B------:R-:W-:Y:S02]  /*2b4c0*/  IMAD.MOV.U32 R13, RZ, RZ, R3 ;  /* 0x000000ffff0d7224 */ /* 0x000fe400078e0003 */
[----:B------:R-:W-:-:S08]  /*2b4d0*/  IMAD.MOV.U32 R12, RZ, RZ, 0x1 ;  /* 0x00000001ff0c7424 */ /* 0x000fd000078e00ff */
[----:B------:R-:W-:Y:S01]  /*2b4e0*/  @!PT LDS RZ, [RZ] ;  /* 0x00000000fffff984 */ /* 0x000fe20000000800 */
[----:B------:R-:W-:Y:S01]  /*2b4f0*/  @!PT LDS RZ, [RZ] ;  /* 0x00000000fffff984 */ /* 0x000fe20000000800 */
[----:B------:R-:W-:Y:S01]  /*2b500*/  @!PT LDS RZ, [RZ] ;  /* 0x00000000fffff984 */ /* 0x000fe20000000800 */
[----:B------:R0:W-:Y:S01]  /*2b510*/  LDGSTS.E.BYPASS.LTC128B.128 [R4+0xa400], desc[UR50][R20.64], !P0 ;  /* 0x0a40000014047fae */ /* 0x0001e2000c101d72 */
[----:B------:R-:W-:Y:S02]  /*2b520*/  ISETP.LT.OR P0, PT, R8, 0x1, P1 ;  /* 0x000000010800780c */ /* 0x000fe40000f01670 */
[----:B--2---:R-:W-:Y:S01]  /*2b530*/  IADD3 R5, R15, R4, RZ ;  /* 0x000000040f057210 */ /* 0x004fe20007ffe0ff */
[----:B------:R-:W-:-:S10]  /*2b540*/  IMAD.MOV.U32 R15, RZ, RZ, -0x1 ;  /* 0xffffffffff0f7424 */ /* 0x000fd400078e00ff */
[----:B------:R0:W-:Y:S02]  /*2b550*/  LDGSTS.E.BYPASS.LTC128B.128 [R5+0xa400], desc[UR50][R20.64+0x40], !P0 ;  /* 0x0a40004014057fae */ /* 0x0001e4000c101d72 */
[----:B0-----:R-:W-:Y:S05]  /*2b560*/  WARPSYNC.COLLECTIVE R15, `(.L_x_881) ;  /* 0x000000000f087348 */ /* 0x001fea0003c00000 */
[----:B------:R1:W2:Y:S02]  /*2b570*/  SHFL.IDX P6, R14, R13, R12, R11 ;  /* 0x0000000c0d0e7389 */ /* 0x0002a400000c000b */
[----:B012---:R-:W-:Y:S01]  /*2b580*/  ENDCOLLECTIVE ;  /* 0x000000000000791b */ /* 0x007fe20003800000 */
.L_x_881:
[----:B------:R-:W0:Y:S01]  /*2b590*/  S2R R20, SR_TID.X ;  /* 0x0000000000147919 */ /* 0x000e220000002100 */
[----:B------:R-:W-:Y:S01]  /*2b5a0*/  IMAD.MOV.U32 R13, RZ, RZ, R2 ;  /* 0x000000ffff0d7224 */ /* 0x000fe200078e0002 */
[----:B------:R-:W-:-:S07]  /*2b5b0*/  MOV R21, R14 ;  /* 0x0000000e00157202 */ /* 0x000fce0000000f00 */
[----:B0-----:R-:W-:Y:S05]  /*2b5c0*/  WARPSYNC.COLLECTIVE R15, `(.L_x_882) ;  /* 0x000000000f087348 */ /* 0x001fea0003c00000 */
[----:B------:R1:W2:Y:S02]  /*2b5d0*/  SHFL.IDX P6, R14, R13, R12, R11 ;  /* 0x0000000c0d0e7389 */ /* 0x0002a400000c000b */
[----:B012---:R-:W-:Y:S01]  /*2b5e0*/  ENDCOLLECTIVE ;  /* 0x000000000000791b */ /* 0x007fe20003800000 */
.L_x_882:
[----:B------:R-:W-:-:S05]  /*2b5f0*/  IMAD.SHL.U32 R20, R20, 0x10, RZ ;  /* 0x0000001014147824 */ /* 0x000fca00078e00ff */
[----:B------:R-:W-:Y:S01]  /*2b600*/  LOP3.LUT R20, R20, 0x30, RZ, 0xc0, !PT ;  /* 0x0000003014147812 */ /* 0x000fe200078ec0ff */
[----:B------:R-:W-:-:S05]  /*2b610*/  IMAD.MOV.U32 R12, RZ, RZ, R14 ;  /* 0x000000ffff0c7224 */ /* 0x000fca00078e000e */
[----:B------:R-:W-:-:S04]  /*2b620*/  IADD3 R20, P0, R20, R12, RZ ;  /* 0x0000000c14147210 */ /* 0x000fc80007f1e0ff */
[----:B------:R-:W-:Y:S02]  /*2b630*/  IADD3.X R21, RZ, R21, RZ, P0, !PT ;  /* 0x00000015ff157210 */ /* 0x000fe400007fe4ff */
[----:B------:R-:W-:Y:S01]  /*2b640*/  ISETP.LT.OR P0, PT, R8, 0x21, P2 ;  /* 0x000000210800780c */ /* 0x000fe20001701670 */
[----:B------:R-:W-:Y:S02]  /*2b650*/  IMAD.MOV.U32 R13, RZ, RZ, R3 ;  /* 0x000000ffff0d7224 */ /* 0x000fe400078e0003 */
[----:B------:R-:W-:-:S10]  /*2b660*/  IMAD.MOV.U32 R12, RZ, RZ, 0x2 ;  /* 0x00000002ff0c7424 */ /* 0x000fd400078e00ff */
[----:B------:R-:W-:Y:S05]  /*2b670*/  WARPSYNC.COLLECTIVE R15, `(.L_x_883) ;  /* 0x000000000f087348 */ /* 0x000fea0003c00000 */
[----:B------:R0:W1:Y:S02]  /*2b680*/  SHFL.IDX P6, R14, R13, R12, R11 ;  /* 0x0000000c0d0e7389 */ /* 0x00006400000c000b */
[----:B01----:R-:W-:Y:S01]  /*2b690*/  ENDCOLLECTIVE ;  /* 0x000000000000791b */ /* 0x003fe20003800000 */
.L_x_883:
[----:B------:R-:W-:Y:S01]  /*2b6a0*/  @!PT LDS RZ, [RZ] ;  /* 0x00000000fffff984 */ /* 0x000fe20000000800 */
[----:B------:R-:W-:Y:S01]  /*2b6b0*/  @!PT LDS RZ, [RZ] ;  /* 0x00000000fffff984 */ /* 0x000fe20000000800 */
[----:B------:R-:W-:Y:S01]  /*2b6c0*/  @!PT LDS RZ, [RZ] ;  /* 0x00000000fffff984 */ /* 0x000fe20000000800 */
[----:B------:R-:W-:Y:S01]  /*2b6d0*/  LDGSTS.E.BYPASS.LTC128B.128 [R4+0xb400], desc[UR50][R20.64], !P0 ;  /* 0x0b40000014047fae */ /* 0x000fe2000c101d72 */
[----:B------:R-:W-:-:S13]  /*2b6e0*/  ISETP.LT.OR P0, PT, R8, 0x21, P1 ;  /* 0x000000210800780c */ /* 0x000fda0000f01670 */
[----:B------:R0:W-:Y:S01]  /*2b6f0*/  LDGSTS.E.BYPASS.LTC128B.128 [R5+0xb400], desc[UR50][R20.64+0x40], !P0 ;  /* 0x0b40004014057fae */ /* 0x0001e2000c101d72 */
[----:B------:R-:W-:Y:S01]  /*2b700*/  MOV R13, R2 ;  /* 0x00000002000d7202 */ /* 0x000fe20000000f00 */
[----:B0-----:R-:W0:Y:S01]  /*2b710*/  S2R R20, SR_TID.X ;  /* 0x0000000000147919 */ /* 0x001e220000002100 */
[----:B------:R-:W-:-:S07]  /*2b720*/  IMAD.MOV.U32 R21, RZ, RZ, R14 ;  /* 0x000000ffff157224 */ /* 0x000fce00078e000e */
[----:B0-----:R-:W-:Y:S05]  /*2b730*/  WARPSYNC.COLLECTIVE R15, `(.L_x_884) ;  /* 0x000000000f087348 */ /* 0x001fea0003c00000 */
[----:B------:R1:W2:Y:S02]  /*2b740*/  SHFL.IDX P6, R14, R13, R12, R11 ;  /* 0x0000000c0d0e7389 */ /* 0x0002a400000c000b */
[----:B012---:R-:W-:Y:S01]  /*2b750*/  ENDCOLLECTIVE ;  /* 0x000000000000791b */ /* 0x007fe20003800000 */
.L_x_884:
[----:B------:R-:W-:Y:S02]  /*2b760*/  IMAD.MOV.U32 R12, RZ, RZ, R14 ;  /* 0x000000ffff0c7224 */ /* 0x000fe400078e000e */
[----:B------:R-:W-:-:S05]  /*2b770*/  IMAD.SHL.U32 R20, R20, 0x10, RZ ;  /* 0x0000001014147824 */ /* 0x000fca00078e00ff */
[----:B------:R-:W-:-:S04]  /*2b780*/  LOP3.LUT R20, R20, 0x30, RZ, 0xc0, !PT ;  /* 0x0000003014147812 */ /* 0x000fc800078ec0ff */
[----:B------:R-:W-:-:S05]  /*2b790*/  IADD3 R20, P0, R20, R12, RZ ;  /* 0x0000000c14147210 */ /* 0x000fca0007f1e0ff */
[----:B------:R-:W-:Y:S01]  /*2b7a0*/  IMAD.X R21, RZ, RZ, R21, P0 ;  /* 0x000000ffff157224 */ /* 0x000fe200000e0615 */
[----:B------:R-:W-:-:S13]  /*2b7b0*/  ISETP.LT.OR P0, PT, R8, 0x41, P2 ;  /* 0x000000410800780c */ /* 0x000fda0001701670 */
[----:B------:R-:W-:Y:S01]  /*2b7c0*/  @!PT LDS RZ, [RZ] ;  /* 0x00000000fffff984 */ /* 0x000fe20000000800 */
[----:B------:R-:W-:Y:S01]  /*2b7d0*/  @!PT LDS RZ, [RZ] ;  /* 0x00000000fffff984 */ /* 0x000fe20000000800 */
[----:B------:R-:W-:Y:S01]  /*2b7e0*/  @!PT LDS RZ, [RZ] ;  /* 0x00000000fffff984 */ /* 0x000fe20000000800 */
[----:B------:R0:W-:Y:S01]  /*2b7f0*/  LDGSTS.E.BYPASS.LTC128B.128 [R4+0xc400], desc[UR50][R20.64], !P0 ;  /* 0x0c40000014047fae */ /* 0x0001e2000c101d72 */
[----:B------:R-:W-:-:S13]  /*2b800*/  ISETP.LT.OR P0, PT, R8, 0x41, P1 ;  /* 0x000000410800780c */ /* 0x000fda0000f01670 */
[----:B------:R0:W-:Y:S04]  /*2b810*/  LDGSTS.E.BYPASS.LTC128B.128 [R5+0xc400], desc[UR50][R20.64+0x40], !P0 ;  /* 0x0c40004014057fae */ /* 0x0001e8000c101d72 */
[----:B------:R0:W5:Y:S01]  /*2b820*/  LDL.LU R21, [R1] ;  /* 0x0000000001157983 */ /* 0x0001620000300800 */
[----:B------:R-:W-:Y:S01]  /*2b830*/  MOV R13, R3 ;  /* 0x00000003000d7202 */ /* 0x000fe20000000f00 */
[----:B------:R-:W-:-:S07]  /*2b840*/  IMAD.MOV.U32 R12, RZ, RZ, 0x3 ;  /* 0x00000003ff0c7424 */ /* 0x000fce00078e00ff */
[----:B0----5:R-:W-:Y:S05]  /*2b850*/  WARPSYNC.COLLECTIVE R15, `(.L_x_885) ;  /* 0x000000000f087348 */ /* 0x021fea0003c00000 */
[----:B------:R1:W2:Y:S02]  /*2b860*/  SHFL.IDX P6, R14, R13, R12, R11 ;  /* 0x0000000c0d0e7389 */ /* 0x0002a400000c000b */
[----:B012--5:R-:W-:Y:S01]  /*2b870*/  ENDCOLLECTIVE ;  /* 0x000000000000791b */ /* 0x027fe20003800000 */
.L_x_885:
[----:B------:R-:W0:Y:S01]  /*2b880*/  S2R R20, SR_TID.X ;  /* 0x0000000000147919 */ /* 0x000e220000002100 */
[----:B------:R-:W-:Y:S02]  /*2b890*/  IMAD.MOV.U32 R13, RZ, RZ, R2 ;  /* 0x000000ffff0d7224 */ /* 0x000fe400078e0002 */
[----:B------:R-:W-:-:S07]  /*2b8a0*/  IMAD.MOV.U32 R3, RZ, RZ, R14 ;  /* 0x000000ffff037224 */ /* 0x000fce00078e000e */
[----:B0-----:R-:W-:Y:S05]  /*2b8b0*/  WARPSYNC.COLLECTIVE R15, `(.L_x_886) ;  /* 0x000000000f087348 */ /* 0x001fea0003c00000 */
[----:B------:R1:W2:Y:S02]  /*2b8c0*/  SHFL.IDX P6, R14, R13, R12, R11 ;  /* 0x0000000c0d0e7389 */ /* 0x0002a400000c000b */
[----:B012---:R-:W-:Y:S01]  /*2b8d0*/  ENDCOLLECTIVE ;  /* 0x000000000000791b */ /* 0x007fe20003800000 */
.L_x_886:
[----:B------:R-:W-:-:S04]  /*2b8e0*/  SHF.L.U32 R20, R20, 0x4, RZ ;  /* 0x0000000414147819 */ /* 0x000fc800000006ff */
[----:B------:R-:W-:Y:S01]  /*2b8f0*/  LOP3.LUT R20, R20, 0x30, RZ, 0xc0, !PT ;  /* 0x0000003014147812 */ /* 0x000fe200078ec0ff */
[----:B------:R-:W-:-:S05]  /*2b900*/  IMAD.MOV.U32 R2, RZ, RZ, R14 ;  /* 0x000000ffff027224 */ /* 0x000fca00078e000e */
[----:B------:R-:W-:-:S05]  /*2b910*/  IADD3 R2, P0, R20, R2, RZ ;  /* 0x0000000214027210 */ /* 0x000fca0007f1e0ff */
[----:B------:R-:W-:Y:S01]  /*2b920*/  IMAD.X R3, RZ, RZ, R3, P0 ;  /* 0x000000ffff037224 */ /* 0x000fe200000e0603 */
[----:B------:R-:W-:Y:S01]  /*2b930*/  ISETP.LT.OR P0, PT, R8, 0x61, P2 ;  /* 0x000000610800780c */ /* 0x000fe20001701670 */
[----:B------:R-:W-:Y:S01]  /*2b940*/  IMAD.MOV.U32 R13, RZ, RZ, R26 ;  /* 0x000000ffff0d7224 */ /* 0x000fe200078e001a */
[----:B------:R-:W-:-:S11]  /*2b950*/  MOV R12, RZ ;  /* 0x000000ff000c7202 */ /* 0x000fd60000000f00 */
[----:B------:R-:W-:Y:S05]  /*2b960*/  WARPSYNC.COLLECTIVE R15, `(.L_x_887) ;  /* 0x000000000f087348 */ /* 0x000fea0003c00000 */
[----:B------:R0:W1:Y:S02]  /*2b970*/  SHFL.IDX P6, R14, R13, R12, R11 ;  /* 0x0000000c0d0e7389 */ /* 0x00006400000c000b */
[----:B01----:R-:W-:Y:S01]  /*2b980*/  ENDCOLLECTIVE ;  /* 0x000000000000791b */ /* 0x003fe20003800000 */
.L_x_887:
[----:B------:R-:W-:Y:S01]  /*2b990*/  @!PT LDS RZ, [RZ] ;  /* 0x00000000fffff984 */ /* 0x000fe20000000800 */
[----:B------:R-:W-:Y:S01]  /*2b9a0*/  @!PT LDS RZ, [RZ] ;  /* 0x00000000fffff984 */ /* 0x000fe20000000800 */
[----:B------:R-:W-:Y:S01]  /*2b9b0*/  @!PT LDS RZ, [RZ] ;  /* 0x00000000fffff984 */ /* 0x000fe20000000800 */
[----:B------:R-:W-:Y:S01]  /*2b9c0*/  LDGSTS.E.BYPASS.LTC128B.128 [R4+0xd400], desc[UR50][R2.64], !P0 ;  /* 0x0d40000002047fae */ /* 0x000fe2000c101d72 */
[----:B------:R-:W-:-:S13]  /*2b9d0*/  ISETP.LT.OR P0, PT, R8, 0x61, P1 ;  /* 0x000000610800780c */ /* 0x000fda0000f01670 */
[----:B------:R0:W-:Y:S01]  /*2b9e0*/  LDGSTS.E.BYPASS.LTC128B.128 [R5+0xd400], desc[UR50][R2.64+0x40], !P0 ;  /* 0x0d40004002057fae */ /* 0x0001e2000c101d72 */
[----:B------:R-:W-:Y:S01]  /*2b9f0*/  ISETP.GE.AND P0, PT, R8, 0x81, PT ;  /* 0x000000810800780c */ /* 0x000fe20003f06270 */
[----:B------:R-:W-:Y:S02]  /*2ba00*/  IMAD.MOV.U32 R13, RZ, RZ, R27 ;  /* 0x000000ffff0d7224 */ /* 0x000fe400078e001b */
[----:B0-----:R-:W-:-:S10]  /*2ba10*/  IMAD.MOV.U32 R3, RZ, RZ, R14 ;  /* 0x000000ffff037224 */ /* 0x001fd400078e000e */
[----:B------:R-:W-:Y:S05]  /*2ba20*/  WARPSYNC.COLLECTIVE R15, `(.L_x_888) ;  /* 0x000000000f087348 */ /* 0x000fea0003c00000 */
[----:B------:R0:W1:Y:S02]  /*2ba30*/  SHFL.IDX P6, R14, R13, R12, R11 ;  /* 0x0000000c0d0e7389 */ /* 0x00006400000c000b */
[----:B01----:R-:W-:Y:S01]  /*2ba40*/  ENDCOLLECTIVE ;  /* 0x000000000000791b */ /* 0x003fe20003800000 */
.L_x_888:
[C---:B------:R-:W-:Y:S02]  /*2ba50*/  ISETP.GE.AND P4, PT, R8.reuse, 0x21, PT ;  /* 0x000000210800780c */ /* 0x040fe40003f86270 */
[C---:B------:R-:W-:Y:S02]  /*2ba60*/  ISETP.GE.AND P3, PT, R8.reuse, 0x41, PT ;  /* 0x000000410800780c */ /* 0x040fe40003f66270 */
[----:B------:R-:W-:Y:S01]  /*2ba70*/  ISETP.GE.AND P2, PT, R8, 0x61, PT ;  /* 0x000000610800780c */ /* 0x000fe20003f46270 */
[----:B------:R-:W-:Y:S01]  /*2ba80*/  IMAD.MOV.U32 R2, RZ, RZ, R14 ;  /* 0x000000ffff027224 */ /* 0x000fe200078e000e */
[----:B------:R-:W-:-:S04]  /*2ba90*/  LOP3.LUT R21, R21, 0xffffff7f, RZ, 0xc0, !PT ;  /* 0xffffff7f15157812 */ /* 0x000fc800078ec0ff */
[----:B------:R-:W-:-:S05]  /*2baa0*/  @P0 LOP3.LUT R21, R21, 0x80, RZ, 0xfc, !PT ;  /* 0x0000008015150812 */ /* 0x000fca00078efcff */
[----:B------:R3:W-:Y:S01]  /*2bab0*/  STL [R1], R21 ;  /* 0x0000001501007387 */ /* 0x0007e20000100800 */
[----:B------:R-:W-:Y:S05]  /*2bac0*/  BRA `(.L_x_889) ;  /* 0xffffff8c00bc7947 */ /* 0x000fea000383ffff */
.L_x_698:
[----:B-1----:R-:W2:Y:S02]  /*2bad0*/  LDL R2, [R1+0x3c] ;  /* 0x00003c0001027983 */ /* 0x002ea40000100800 */
[----:B--2---:R1:W2:Y:S02]  /*2bae0*/  SYNCS.PHASECHK.TRANS64.TRYWAIT P0, [R0+URZ+0x29840], R2 ;  /* 0x02984002000075a7 */ /* 0x0042a4000800017f */
[----:B--2---:R-:W-:Y:S05]  /*2baf0*/  @!P0 NANOSLEEP.SYNCS 0x989680 ;  /* 0x009896800000895d */ /* 0x004fea0003900000 */
[----:B------:R-:W2:Y:S02]  /*2bb00*/  @!P0 SYNCS.PHASECHK.TRANS64 P0, [R0+URZ+0x29840], R2 ;  /* 0x02984002000085a7 */ /* 0x000ea4000800007f */
[----:B--2---:R-:W-:Y:S05]  /*2bb10*/  @!P0 BRA `(.L_x_698) ;  /* 0xfffffffc00ec8947 */ /* 0x004fea000383ffff */
[----:B------:R-:W-:Y:S05]  /*2bb20*/  BRA `(.L_x_890) ;  /* 0xffffff90002c7947 */ /* 0x000fea000383ffff */
.L_x_699:
[----:B------:R-:W-:Y:S01]  /*2bb30*/  BSSY B0, `(.L_x_891) ;  /* 0x0000008000007945 */ /* 0x000fe20003800000 */
[----:B------:R-:W-:Y:S01]  /*2bb40*/  MOV R13, R6 ;  /* 0x00000006000d7202 */ /* 0x000fe20000000f00 */
[----:B------:R-:W-:Y:S02]  /*2bb50*/  IMAD.MOV.U32 R12, RZ, RZ, RZ ;  /* 0x000000ffff0c7224 */ /* 0x000fe400078e00ff */
[----:B------:R-:W-:Y:S02]  /*2bb60*/  IMAD.MOV.U32 R11, RZ, RZ, 0x1c1f ;  /* 0x00001c1fff0b7424 */ /* 0x000fe400078e00ff */
[----:B------:R-:W-:-:S07]  /*2bb70*/  IMAD.MOV.U32 R15, RZ, RZ, -0x1 ;  /* 0xffffffffff0f7424 */ /* 0x000fce00078e00ff */
[----:B0----5:R-:W-:Y:S05]  /*2bb80*/  WARPSYNC.COLLECTIVE R15, `(.L_x_892) ;  /* 0x000000000f087348 */ /* 0x021fea0003c00000 */
[----:B------:R1:W2:Y:S02]  /*2bb90*/  SHFL.IDX P6, R14, R13, R12, R11 ;  /* 0x0000000c0d0e7389 */ /* 0x0002a400000c000b */
[----:B012--5:R-:W-:Y:S01]  /*2bba0*/  ENDCOLLECTIVE ;  /* 0x000000000000791b */ /* 0x027fe20003800000 */
.L_x_892:
[----:B------:R-:W-:Y:S05]  /*2bbb0*/  BSYNC B0 ;  /* 0x0000000000007941 */ /* 0x000fea0003800000 */
.L_x_891:
[----:B------:R-:W0:Y:S01]  /*2bbc0*/  S2R R9, SR_TID.X ;  /* 0x0000000000097919 */ /* 0x000e220000002100 */
[----:B------:R-:W-:Y:S01]  /*2bbd0*/  IMAD.MOV.U32 R13, RZ, RZ, R5 ;  /* 0x000000ffff0d7224 */ /* 0x000fe200078e0005 */
[----:B------:R-:W-:Y:S01]  /*2bbe0*/  MOV R15, 0xffffffff ;  /* 0xffffffff000f7802 */ /* 0x000fe20000000f00 */
[----:B------:R-:W-:Y:S01]  /*2bbf0*/  IMAD.MOV.U32 R12, RZ, RZ, RZ ;  /* 0x000000ffff0c7224 */ /* 0x000fe200078e00ff */
[----:B------:R-:W-:Y:S01]  /*2bc00*/  MOV R2, R14 ;  /* 0x0000000e00027202 */ /* 0x000fe20000000f00 */
[----:B------:R-:W-:Y:S01]  /*2bc10*/  IMAD.MOV.U32 R11, RZ, RZ, 0x1c1f ;  /* 0x00001c1fff0b7424 */ /* 0x000fe200078e00ff */
[----:B------:R-:W-:Y:S01]  /*2bc20*/  LOP3.LUT P1, RZ, R20, 0x4, RZ, 0xc0, !PT ;  /* 0x0000000414ff7812 */ /* 0x000fe2000782c0ff */
[----:B------:R-:W-:-:S12]  /*2bc30*/  @P4 IMAD.IADD R21, R22, 0x1, R4 ;  /* 0x0000000116154824 */ /* 0x000fd800078e0204 */
[----:B0-----:R-:W-:Y:S05]  /*2bc40*/  WARPSYNC.COLLECTIVE R15, `(.L_x_893) ;  /* 0x000000000f087348 */ /* 0x001fea0003c00000 */
[----:B------:R1:W2:Y:S02]  /*2bc50*/  SHFL.IDX P6, R14, R13, R12, R11 ;  /* 0x0000000c0d0e7389 */ /* 0x0002a400000c000b */
[----:B012---:R-:W-:Y:S01]  /*2bc60*/  ENDCOLLECTIVE ;  /* 0x000000000000791b */ /* 0x007fe20003800000 */
.L_x_893:
[----:B------:R-:W-:Y:S02]  /*2bc70*/  IMAD.MOV.U32 R13, RZ, RZ, R6 ;  /* 0x000000ffff0d7224 */ /* 0x000fe400078e0006 */
[----:B------:R-:W-:Y:S02]  /*2bc80*/  IMAD.MOV.U32 R12, RZ, RZ, 0x1 ;  /* 0x00000001ff0c7424 */ /* 0x000fe400078e00ff */
[----:B------:R-:W-:Y:S01]  /*2bc90*/  IMAD.SHL.U32 R26, R9, 0x10, RZ ;  /* 0x00000010091a7824 */ /* 0x000fe200078e00ff */
[----:B------:R-:W-:Y:S01]  /*2bca0*/  @P5 IADD3 R9, R22, R4, RZ ;  /* 0x0000000416095210 */ /* 0x000fe20007ffe0ff */
[----:B------:R-:W-:Y:S01]  /*2bcb0*/  IMAD.MOV.U32 R3, RZ, RZ, R14 ;  /* 0x000000ffff037224 */ /* 0x000fe200078e000e */
[----:B------:R-:W-:Y:S02]  /*2bcc0*/  LOP3.LUT P6, RZ, R20, 0x8, RZ, 0xc0, !PT ;  /* 0x0000000814ff7812 */ /* 0x000fe400078cc0ff */
[----:B------:R-:W-:-:S04]  /*2bcd0*/  LOP3.LUT R26, R26, 0x30, RZ, 0xc0, !PT ;  /* 0x000000301a1a7812 */ /* 0x000fc800078ec0ff */
        /* <DEDUP_REMOVED lines=14> */
.L_x_894:
[----:B------:R-:W-:Y:S01]  /*2bdc0*/  @!PT LDS RZ, [RZ] ;  /* 0x00000000fffff984 */ /* 0x000fe20000000800 */
[----:B------:R-:W-:Y:S01]  /*2bdd0*/  @!PT LDS RZ, [RZ] ;  /* 0x00000000fffff984 */ /* 0x000fe20000000800 */
[----:B------:R-:W-:Y:S01]  /*2bde0*/  @!PT LDS RZ, [RZ] ;  /* 0x00000000fffff984 */ /* 0x000fe20000000800 */
[----:B------:R0:W-:Y:S01]  /*2bdf0*/  @P5 LDGSTS.E.BYPASS.LTC128B.128 [R9+0x1f400], desc[UR50][R2.64+0x80], !P1 ;  /* 0x1f40008002095fae */ /* 0x0001e2000c901d72 */
[----:B------:R-:W-:Y:S02]  /*2be00*/  LOP3.LUT P5, RZ, R20, 0x8, RZ, 0xc0, !PT ;  /* 0x0000000814ff7812 */ /* 0x000fe400078ac0ff */
[----:B------:R-:W-:Y:S01]  /*2be10*/  MOV R13, R5 ;  /* 0x00000005000d7202 */ /* 0x000fe20000000f00 */
[----:B0-----:R-:W-:Y:S02]  /*2be20*/  @P3 IMAD.IADD R9, R22, 0x1, R4 ;  /* 0x0000000116093824 */ /* 0x001fe400078e0204 */
[----:B------:R-:W-:-:S08]  /*2be30*/  IMAD.MOV.U32 R2, RZ, RZ, R14 ;  /* 0x000000ffff027224 */ /* 0x000fd000078e000e */
[----:B------:R-:W-:Y:S05]  /*2be40*/  WARPSYNC.COLLECTIVE R15, `(.L_x_895) ;  /* 0x000000000f087348 */ /* 0x000fea0003c00000 */
[----:B------:R0:W1:Y:S02]  /*2be50*/  SHFL.IDX P6, R14, R13, R12, R11 ;  /* 0x0000000c0d0e7389 */ /* 0x00006400000c000b */
[----:B01----:R-:W-:Y:S01]  /*2be60*/  ENDCOLLECTIVE ;  /* 0x000000000000791b */ /* 0x003fe20003800000 */
.L_x_895:
[----:B------:R-:W-:Y:S01]  /*2be70*/  MOV R13, R6 ;  /* 0x00000006000d7202 */ /* 0x000fe20000000f00 */
        /* <DEDUP_REMOVED lines=15> */
.L_x_896:
        /* <DEDUP_REMOVED lines=12> */
.L_x_897:
[----:B------:R-:W-:Y:S01]  /*2c030*/  IMAD.MOV.U32 R13, RZ, RZ, R6 ;  /* 0x000000ffff0d7224 */ /* 0x000fe200078e0006 */
[----:B------:R-:W-:Y:S02]  /*2c040*/  MOV R12, 0x3 ;  /* 0x00000003000c7802 */ /* 0x000fe40000000f00 */
[----:B------:R-:W-:-:S07]  /*2c050*/  MOV R3, R14 ;  /* 0x0000000e00037202 */ /* 0x000fce0000000f00 */
[----:B------:R-:W-:Y:S05]  /*2c060*/  WARPSYNC.COLLECTIVE R15, `(.L_x_898) ;  /* 0x000000000f087348 */ /* 0x000fea0003c00000 */
[----:B------:R0:W1:Y:S02]  /*2c070*/  SHFL.IDX P6, R14, R13, R12, R11 ;  /* 0x0000000c0d0e7389 */ /* 0x00006400000c000b */
[----:B01----:R-:W-:Y:S01]  /*2c080*/  ENDCOLLECTIVE ;  /* 0x000000000000791b */ /* 0x003fe20003800000 */
.L_x_898:
[----:B------:R-:W-:-:S05]  /*2c090*/  @P3 IADD3 R3, P0, R26, R3, RZ ;  /* 0x000000031a033210 */ /* 0x000fca0007f1e0ff */
[----:B------:R-:W-:-:S05]  /*2c0a0*/  @P3 IMAD.X R2, RZ, RZ, R2, P0 ;  /* 0x000000ffff023224 */ /* 0x000fca00000e0602 */
[----:B------:R-:W-:Y:S01]  /*2c0b0*/  @P3 LOP3.LUT R3, R3, R2, RZ, 0x3c, !PT ;  /* 0x0000000203033212 */ /* 0x000fe200078e3cff */
[----:B------:R-:W-:-:S03]  /*2c0c0*/  IMAD.MOV.U32 R13, RZ, RZ, R5 ;  /* 0x000000ffff0d7224 */ /* 0x000fc600078e0005 */
[----:B------:R-:W-:-:S04]  /*2c0d0*/  @P3 LOP3.LUT R2, R3, R2, RZ, 0x3c, !PT ;  /* 0x0000000203023212 */ /* 0x000fc800078e3cff */
[----:B------:R-:W-:Y:S01]  /*2c0e0*/  @P3 LOP3.LUT R3, R3, R2, RZ, 0x3c, !PT ;  /* 0x0000000203033212 */ /* 0x000fe200078e3cff */
[----:B------:R-:W-:-:S04]  /*2c0f0*/  IMAD.MOV.U32 R6, RZ, RZ, R14 ;  /* 0x000000ffff067224 */ /* 0x000fc800078e000e */
[----:B------:R-:W-:Y:S01]  /*2c100*/  @!PT LDS RZ, [RZ] ;  /* 0x00000000fffff984 */ /* 0x000fe20000000800 */
[----:B------:R-:W-:Y:S01]  /*2c110*/  @!PT LDS RZ, [RZ] ;  /* 0x00000000fffff984 */ /* 0x000fe20000000800 */
[----:B------:R-:W-:Y:S01]  /*2c120*/  @!PT LDS RZ, [RZ] ;  /* 0x00000000fffff984 */ /* 0x000fe20000000800 */
[----:B------:R0:W-:Y:S03]  /*2c130*/  @P3 LDGSTS.E.BYPASS.LTC128B.128 [R9+0x1b400], desc[UR50][R2.64], !P4 ;  /* 0x1b40000002093fae */ /* 0x0001e6000e101d72 */
[----:B0-----:R-:W-:Y:S05]  /*2c140*/  WARPSYNC.COLLECTIVE R15, `(.L_x_899) ;  /* 0x000000000f087348 */ /* 0x001fea0003c00000 */
[----:B------:R1:W2:Y:S02]  /*2c150*/  SHFL.IDX P6, R14, R13, R12, R11 ;  /* 0x0000000c0d0e7389 */ /* 0x0002a400000c000b */
[----:B012---:R-:W-:Y:S01]  /*2c160*/  ENDCOLLECTIVE ;  /* 0x000000000000791b */ /* 0x007fe20003800000 */
.L_x_899:
[----:B------:R-:W-:Y:S01]  /*2c170*/  @!PT LDS RZ, [RZ] ;  /* 0x00000000fffff984 */ /* 0x000fe20000000800 */
[----:B------:R-:W-:Y:S01]  /*2c180*/  @!PT LDS RZ, [RZ] ;  /* 0x00000000fffff984 */ /* 0x000fe20000000800 */
[----:B------:R-:W-:Y:S01]  /*2c190*/  @!PT LDS RZ, [RZ] ;  /* 0x00000000fffff984 */ /* 0x000fe20000000800 */
[----:B------:R-:W-:Y:S04]  /*2c1a0*/  @P3 LDGSTS.E.BYPASS.LTC128B.128 [R9+0x1dc00], desc[UR50][R2.64+0x40], !P5 ;  /* 0x1dc0004002093fae */ /* 0x000fe8000e901d72 */
[----:B------:R0:W-:Y:S01]  /*2c1b0*/  @P3 LDGSTS.E.BYPASS.LTC128B.128 [R9+0x20400], desc[UR50][R2.64+0x80], !P1 ;  /* 0x2040008002093fae */ /* 0x0001e2000c901d72 */
[----:B------:R-:W-:Y:S02]  /*2c1c0*/  IMAD.MOV.U32 R13, RZ, RZ, R7 ;  /* 0x000000ffff0d7224 */ /* 0x000fe400078e0007 */
[----:B------:R-:W-:Y:S02]  /*2c1d0*/  IMAD.MOV.U32 R12, RZ, RZ, RZ ;  /* 0x000000ffff0c7224 */ /* 0x000fe400078e00ff */
[----:B0-----:R-:W-:-:S07]  /*2c1e0*/  IMAD.MOV.U32 R2, RZ, RZ, R14 ;  /* 0x000000ffff027224 */ /* 0x001fce00078e000e */
[----:B------:R-:W-:Y:S05]  /*2c1f0*/  WARPSYNC.COLLECTIVE R15, `(.L_x_900) ;  /* 0x000000000f087348 */ /* 0x000fea0003c00000 */
[----:B------:R0:W1:Y:S02]  /*2c200*/  SHFL.IDX P6, R14, R13, R12, R11 ;  /* 0x0000000c0d0e7389 */ /* 0x00006400000c000b */
[----:B01----:R-:W-:Y:S01]  /*2c210*/  ENDCOLLECTIVE ;  /* 0x000000000000791b */ /* 0x003fe20003800000 */
.L_x_900:
[----:B------:R-:W-:-:S04]  /*2c220*/  @P2 IADD3 R2, P0, R26, R2, RZ ;  /* 0x000000021a022210 */ /* 0x000fc80007f1e0ff */
[----:B------:R-:W-:-:S05]  /*2c230*/  @P2 IADD3.X R3, RZ, R6, RZ, P0, !PT ;  /* 0x00000006ff032210 */ /* 0x000fca00007fe4ff */
[----:B------:R-:W-:Y:S01]  /*2c240*/  @!PT LDS RZ, [RZ] ;  /* 0x00000000fffff984 */ /* 0x000fe20000000800 */
[----:B------:R-:W-:Y:S01]  /*2c250*/  @!PT LDS RZ, [RZ] ;  /* 0x00000000fffff984 */ /* 0x000fe20000000800 */
[----:B------:R-:W-:Y:S01]  /*2c260*/  @!PT LDS RZ, [RZ] ;  /* 0x00000000fffff984 */ /* 0x000fe20000000800 */
[----:B------:R-:W-:Y:S01]  /*2c270*/  @P2 LDGSTS.E.BYPASS.LTC128B.128 [R21+0x1bc00], desc[UR50][R2.64], !P4 ;  /* 0x1bc0000002152fae */ /* 0x000fe2000e101d72 */
[----:B------:R-:W-:-:S03]  /*2c280*/  IMAD.MOV.U32 R13, RZ, RZ, R8 ;  /* 0x000000ffff0d7224 */ /* 0x000fc600078e0008 */
[----:B------:R-:W-:Y:S04]  /*2c290*/  @P2 LDGSTS.E.BYPASS.LTC128B.128 [R21+0x1e400], desc[UR50][R2.64+0x40], !P5 ;  /* 0x1e40004002152fae */ /* 0x000fe8000e901d72 */
[----:B------:R0:W-:Y:S02]  /*2c2a0*/  @P2 LDGSTS.E.BYPASS.LTC128B.128 [R21+0x20c00], desc[UR50][R2.64+0x80], !P1 ;  /* 0x20c0008002152fae */ /* 0x0001e4000c901d72 */
[----:B0-----:R-:W-:-:S07]  /*2c2b0*/  MOV R3, R14 ;  /* 0x0000000e00037202 */ /* 0x001fce0000000f00 */
[----:B------:R-:W-:Y:S05]  /*2c2c0*/  WARPSYNC.COLLECTIVE R15, `(.L_x_901) ;  /* 0x000000000f087348 */ /* 0x000fea0003c00000 */
[----:B------:R0:W1:Y:S02]  /*2c2d0*/  SHFL.IDX P6, R14, R13, R12, R11 ;  /* 0x0000000c0d0e7389 */ /* 0x00006400000c000b */
[----:B01----:R-:W-:Y:S01]  /*2c2e0*/  ENDCOLLECTIVE ;  /* 0x000000000000791b */ /* 0x003fe20003800000 */
.L_x_901:
[----:B------:R-:W-:Y:S01]  /*2c2f0*/  IMAD.MOV.U32 R2, RZ, RZ, R14 ;  /* 0x000000ffff027224 */ /* 0x000fe200078e000e */
[----:B------:R-:W-:Y:S06]  /*2c300*/  BRA `(.L_x_902) ;  /* 0xffffff8c00947947 */ /* 0x000fec000383ffff */
.L_x_706:
[----:B------:R-:W-:Y:S01]  /*2c310*/  IMAD.MOV.U32 R13, RZ, RZ, R4 ;  /* 0x000000ffff0d7224 */ /* 0x000fe200078e0004 */
[----:B------:R-:W-:Y:S01]  /*2c320*/  MOV R12, RZ ;  /* 0x000000ff000c7202 */ /* 0x000fe20000000f00 */
[----:B------:R-:W-:Y:S02]  /*2c330*/  IMAD.MOV.U32 R11, RZ, RZ, 0x1c1f ;  /* 0x00001c1fff0b7424 */ /* 0x000fe400078e00ff */
[----:B------:R-:W-:Y:S02]  /*2c340*/  IMAD.MOV.U32 R15, RZ, RZ, -0x1 ;  /* 0xffffffffff0f7424 */ /* 0x000fe400078e00ff */
[----:B-----5:R-:W-:Y:S02]  /*2c350*/  IMAD R6, R17, R8, RZ ;  /* 0x0000000811067224 */ /* 0x020fe400078e02ff */
[----:B------:R-:W-:-:S07]  /*2c360*/  IMAD.IADD R0, R10, 0x1, R0 ;  /* 0x000000010a007824 */ /* 0x000fce00078e0200 */
[----:B------:R-:W-:Y:S05]  /*2c370*/  WARPSYNC.COLLECTIVE R15, `(.L_x_903) ;  /* 0x000000000f087348 */ /* 0x000fea0003c00000 */
[----:B------:R0:W1:Y:S02]  /*2c380*/  SHFL.IDX P6, R14, R13, R12, R11 ;  /* 0x0000000c0d0e7389 */ /* 0x00006400000c000b */
[----:B01----:R-:W-:Y:S01]  /*2c390*/  ENDCOLLECTIVE ;  /* 0x000000000000791b */ /* 0x003fe20003800000 */
.L_x_903:
[C---:B------:R-:W-:Y:S02]  /*2c3a0*/  ISETP.GE.AND P0, PT, R0.reuse, R6, PT ;  /* 0x000000060000720c */ /* 0x040fe40003f06270 */
[----:B------:R-:W-:Y:S02]  /*2c3b0*/  IADD3 R7, R0, 0x20, RZ ;  /* 0x0000002000077810 */ /* 0x000fe40007ffe0ff */
[----:B------:R-:W-:Y:S01]  /*2c3c0*/  MOV R13, R5 ;  /* 0x00000005000d7202 */ /* 0x000fe20000000f00 */
[----:B------:R-:W-:-:S08]  /*2c3d0*/  IMAD.MOV.U32 R2, RZ, RZ, R14 ;  /* 0x000000ffff027224 */ /* 0x000fd000078e000e */
[----:B------:R-:W-:Y:S05]  /*2c3e0*/  WARPSYNC.COLLECTIVE R15, `(.L_x_904) ;  /* 0x000000000f087348 */ /* 0x000fea0003c00000 */
[----:B------:R0:W1:Y:S02]  /*2c3f0*/  SHFL.IDX P6, R14, R13, R12, R11 ;  /* 0x0000000c0d0e7389 */ /* 0x00006400000c000b */
[----:B01----:R-:W-:Y:S01]  /*2c400*/  ENDCOLLECTIVE ;  /* 0x000000000000791b */ /* 0x003fe20003800000 */
.L_x_904:
[----:B------:R-:W-:Y:S02]  /*2c410*/  IMAD.MOV.U32 R13, RZ, RZ, R4 ;  /* 0x000000ffff0d7224 */ /* 0x000fe400078e0004 */
[----:B------:R-:W-:Y:S02]  /*2c420*/  IMAD.MOV.U32 R12, RZ, RZ, 0x1 ;  /* 0x00000001ff0c7424 */ /* 0x000fe400078e00ff */
[----:B------:R-:W-:-:S07]  /*2c430*/  IMAD.MOV.U32 R3, RZ, RZ, R14 ;  /* 0x000000ffff037224 */ /* 0x000fce00078e000e */
[----:B------:R-:W-:Y:S05]  /*2c440*/  WARPSYNC.COLLECTIVE R15, `(.L_x_905) ;  /* 0x000000000f087348 */ /* 0x000fea0003c00000 */
[----:B------:R0:W1:Y:S02]  /*2c450*/  SHFL.IDX P6, R14, R13, R12, R11 ;  /* 0x0000000c0d0e7389 */ /* 0x00006400000c000b */
[----:B01----:R-:W-:Y:S01]  /*2c460*/  ENDCOLLECTIVE ;  /* 0x000000000000791b */ /* 0x003fe20003800000 */
.L_x_905:
[----:B------:R-:W-:-:S05]  /*2c470*/  @!P0 IADD3 R3, P4, R20, R3, RZ ;  /* 0x0000000314038210 */ /* 0x000fca0007f9e0ff */
[----:B------:R-:W-:-:S05]  /*2c480*/  @!P0 IMAD.X R2, RZ, RZ, R2, P4 ;  /* 0x000000ffff028224 */ /* 0x000fca00020e0602 */
[-C--:B------:R-:W-:Y:S02]  /*2c490*/  @!P0 LOP3.LUT R3, R3, R2.reuse, RZ, 0x3c, !PT ;  /* 0x0000000203038212 */ /* 0x080fe400078e3cff */
[----:B------:R-:W-:Y:S02]  /*2c4a0*/  MOV R13, R5 ;  /* 0x00000005000d7202 */ /* 0x000fe40000000f00 */
[----:B------:R-:W-:-:S04]  /*2c4b0*/  @!P0 LOP3.LUT R2, R3, R2, RZ, 0x3c, !PT ;  /* 0x0000000203028212 */ /* 0x000fc800078e3cff */
[----:B------:R-:W-:-:S05]  /*2c4c0*/  @!P0 LOP3.LUT R3, R3, R2, RZ, 0x3c, !PT ;  /* 0x0000000203038212 */ /* 0x000fca00078e3cff */
[----:B------:R-:W-:Y:S01]  /*2c4d0*/  @!PT LDS RZ, [RZ] ;  /* 0x00000000fffff984 */ /* 0x000fe20000000800 */
[----:B------:R-:W-:Y:S01]  /*2c4e0*/  @!PT LDS RZ, [RZ] ;  /* 0x00000000fffff984 */ /* 0x000fe20000000800 */
[----:B------:R-:W-:Y:S01]  /*2c4f0*/  @!PT LDS RZ, [RZ] ;  /* 0x00000000fffff984 */ /* 0x000fe20000000800 */
[----:B------:R-:W-:Y:S04]  /*2c500*/  @!P0 LDGSTS.E.BYPASS.LTC128B.128 [R9+0x14400], desc[UR50][R2.64], !P3 ;  /* 0x1440000002098fae */ /* 0x000fe8000d901d72 */
[----:B------:R-:W-:Y:S04]  /*2c510*/  @!P0 LDGSTS.E.BYPASS.LTC128B.128 [R9+0x16400], desc[UR50][R2.64+0x40], !P2 ;  /* 0x1640004002098fae */ /* 0x000fe8000d101d72 */
[----:B------:R0:W-:Y:S01]  /*2c520*/  @!P0 LDGSTS.E.BYPASS.LTC128B.128 [R9+0x18400], desc[UR50][R2.64+0x80], !P1 ;  /* 0x1840008002098fae */ /* 0x0001e2000c901d72 */
[----:B------:R-:W-:Y:S01]  /*2c530*/  ISETP.GE.AND P0, PT, R7, R6, PT ;  /* 0x000000060700720c */ /* 0x000fe20003f06270 */
[----:B0-----:R-:W-:-:S12]  /*2c540*/  IMAD.MOV.U32 R2, RZ, RZ, R14 ;  /* 0x000000ffff027224 */ /* 0x001fd800078e000e */
[----:B------:R-:W-:Y:S05]  /*2c550*/  WARPSYNC.COLLECTIVE R15, `(.L_x_906) ;  /* 0x000000000f087348 */ /* 0x000fea0003c00000 */
[----:B------:R0:W1:Y:S02]  /*2c560*/  SHFL.IDX P6, R14, R13, R12, R11 ;  /* 0x0000000c0d0e7389 */ /* 0x00006400000c000b */
[----:B01----:R-:W-:Y:S01]  /*2c570*/  ENDCOLLECTIVE ;  /* 0x000000000000791b */ /* 0x003fe20003800000 */
.L_x_906:
[----:B------:R-:W-:Y:S01]  /*2c580*/  MOV R13, R4 ;  /* 0x00000004000d7202 */ /* 0x000fe20000000f00 */
[----:B------:R-:W-:Y:S02]  /*2c590*/  IMAD.MOV.U32 R12, RZ, RZ, 0x2 ;  /* 0x00000002ff0c7424 */ /* 0x000fe400078e00ff */
[----:B------:R-:W-:-:S07]  /*2c5a0*/  IMAD.MOV.U32 R3, RZ, RZ, R14 ;  /* 0x000000ffff037224 */ /* 0x000fce00078e000e */
[----:B------:R-:W-:Y:S05]  /*2c5b0*/  WARPSYNC.COLLECTIVE R15, `(.L_x_907) ;  /* 0x000000000f087348 */ /* 0x000fea0003c00000 */
[----:B------:R0:W1:Y:S02]  /*2c5c0*/  SHFL.IDX P6, R14, R13, R12, R11 ;  /* 0x0000000c0d0e7389 */ /* 0x00006400000c000b */
[----:B01----:R-:W-:Y:S01]  /*2c5d0*/  ENDCOLLECTIVE ;  /* 0x000000000000791b */ /* 0x003fe20003800000 */
.L_x_907:
[----:B------:R-:W-:-:S05]  /*2c5e0*/  @!P0 IADD3 R3, P4, R20, R3, RZ ;  /* 0x0000000314038210 */ /* 0x000fca0007f9e0ff */
[----:B------:R-:W-:-:S05]  /*2c5f0*/  @!P0 IMAD.X R2, RZ, RZ, R2, P4 ;  /* 0x000000ffff028224 */ /* 0x000fca00020e0602 */
[----:B------:R-:W-:Y:S01]  /*2c600*/  @!P0 LOP3.LUT R3, R3, R2, RZ, 0x3c, !PT ;  /* 0x0000000203038212 */ /* 0x000fe200078e3cff */
[----:B------:R-:W-:-:S03]  /*2c610*/  IMAD.MOV.U32 R13, RZ, RZ, R5 ;  /* 0x000000ffff0d7224 */ /* 0x000fc600078e0005 */
[----:B------:R-:W-:-:S04]  /*2c620*/  @!P0 LOP3.LUT R2, R3, R2, RZ, 0x3c, !PT ;  /* 0x0000000203028212 */ /* 0x000fc800078e3cff */
[----:B------:R-:W-:-:S05]  /*2c630*/  @!P0 LOP3.LUT R3, R3, R2, RZ, 0x3c, !PT ;  /* 0x0000000203038212 */ /* 0x000fca00078e3cff */
[----:B------:R-:W-:Y:S01]  /*2c640*/  @!PT LDS RZ, [RZ] ;  /* 0x00000000fffff984 */ /* 0x000fe20000000800 */
[----:B------:R-:W-:Y:S01]  /*2c650*/  @!PT LDS RZ, [RZ] ;  /* 0x00000000fffff984 */ /* 0x000fe20000000800 */
[----:B------:R-:W-:Y:S01]  /*2c660*/  @!PT LDS RZ, [RZ] ;  /* 0x00000000fffff984 */ /* 0x000fe20000000800 */
[----:B------:R-:W-:Y:S04]  /*2c670*/  @!P0 LDGSTS.E.BYPASS.LTC128B.128 [R9+0x14c00], desc[UR50][R2.64], !P3 ;  /* 0x14c0000002098fae */ /* 0x000fe8000d901d72 */
[----:B------:R-:W-:Y:S04]  /*2c680*/  @!P0 LDGSTS.E.BYPASS.LTC128B.128 [R9+0x16c00], desc[UR50][R2.64+0x40], !P2 ;  /* 0x16c0004002098fae */ /* 0x000fe8000d101d72 */
[----:B------:R0:W-:Y:S02]  /*2c690*/  @!P0 LDGSTS.E.BYPASS.LTC128B.128 [R9+0x18c00], desc[UR50][R2.64+0x80], !P1 ;  /* 0x18c0008002098fae */ /* 0x0001e4000c901d72 */
[----:B0-----:R-:W-:-:S05]  /*2c6a0*/  VIADD R2, R0, 0x40 ;  /* 0x0000004000027836 */ /* 0x001fca0000000000 */
[----:B------:R-:W-:Y:S01]  /*2c6b0*/  ISETP.GE.AND P0, PT, R2, R6, PT ;  /* 0x000000060200720c */ /* 0x000fe20003f06270 */
[----:B------:R-:W-:-:S12]  /*2c6c0*/  IMAD.MOV.U32 R2, RZ, RZ, R14 ;  /* 0x000000ffff027224 */ /* 0x000fd800078e000e */
[----:B------:R-:W-:Y:S05]  /*2c6d0*/  WARPSYNC.COLLECTIVE R15, `(.L_x_908) ;  /* 0x000000000f087348 */ /* 0x000fea0003c00000 */
[----:B------:R0:W1:Y:S02]  /*2c6e0*/  SHFL.IDX P6, R14, R13, R12, R11 ;  /* 0x0000000c0d0e7389 */ /* 0x00006400000c000b */
[----:B01----:R-:W-:Y:S01]  /*2c6f0*/  ENDCOLLECTIVE ;  /* 0x000000000000791b */ /* 0x003fe20003800000 */
.L_x_908:
[----:B------:R-:W-:Y:S02]  /*2c700*/  IMAD.MOV.U32 R13, RZ, RZ, R4 ;  /* 0x000000ffff0d7224 */ /* 0x000fe400078e0004 */
[----:B------:R-:W-:Y:S01]  /*2c710*/  IMAD.MOV.U32 R12, RZ, RZ, 0x3 ;  /* 0x00000003ff0c7424 */ /* 0x000fe200078e00ff */
[----:B------:R-:W-:-:S07]  /*2c720*/  MOV R3, R14 ;  /* 0x0000000e00037202 */ /* 0x000fce0000000f00 */
[----:B------:R-:W-:Y:S05]  /*2c730*/  WARPSYNC.COLLECTIVE R15, `(.L_x_909) ;  /* 0x000000000f087348 */ /* 0x000fea0003c00000 */
[----:B------:R0:W1:Y:S02]  /*2c740*/  SHFL.IDX P6, R14, R13, R12, R11 ;  /* 0x0000000c0d0e7389 */ /* 0x00006400000c000b */
[----:B01----:R-:W-:Y:S01]  /*2c750*/  ENDCOLLECTIVE ;  /* 0x000000000000791b */ /* 0x003fe20003800000 */
.L_x_909:
[----:B------:R-:W-:-:S05]  /*2c760*/  @!P0 IADD3 R3, P4, R20, R3, RZ ;  /* 0x0000000314038210 */ /* 0x000fca0007f9e0ff */
[----:B------:R-:W-:-:S05]  /*2c770*/  @!P0 IMAD.X R2, RZ, RZ, R2, P4 ;  /* 0x000000ffff028224 */ /* 0x000fca00020e0602 */
[----:B------:R-:W-:Y:S01]  /*2c780*/  @!P0 LOP3.LUT R3, R3, R2, RZ, 0x3c, !PT ;  /* 0x0000000203038212 */ /* 0x000fe200078e3cff */
[----:B------:R-:W-:-:S03]  /*2c790*/  IMAD.MOV.U32 R13, RZ, RZ, R5 ;  /* 0x000000ffff0d7224 */ /* 0x000fc600078e0005 */
[----:B------:R-:W-:-:S04]  /*2c7a0*/  @!P0 LOP3.LUT R2, R3, R2, RZ, 0x3c, !PT ;  /* 0x0000000203028212 */ /* 0x000fc800078e3cff */
[----:B------:R-:W-:Y:S02]  /*2c7b0*/  @!P0 LOP3.LUT R3, R3, R2, RZ, 0x3c, !PT ;  /* 0x0000000203038212 */ /* 0x000fe400078e3cff */
[----:B------:R-:W-:-:S03]  /*2c7c0*/  MOV R4, R14 ;  /* 0x0000000e00047202 */ /* 0x000fc60000000f00 */
[----:B------:R-:W-:Y:S01]  /*2c7d0*/  @!PT LDS RZ, [RZ] ;  /* 0x00000000fffff984 */ /* 0x000fe20000000800 */
[----:B------:R-:W-:Y:S01]  /*2c7e0*/  @!PT LDS RZ, [RZ] ;  /* 0x00000000fffff984 */ /* 0x000fe20000000800 */
[----:B------:R-:W-:Y:S01]  /*2c7f0*/  @!PT LDS RZ, [RZ] ;  /* 0x00000000fffff984 */ /* 0x000fe20000000800 */
[----:B------:R0:W-:Y:S04]  /*2c800*/  @!P0 LDGSTS.E.BYPASS.LTC128B.128 [R9+0x15400], desc[UR50][R2.64], !P3 ;  /* 0x1540000002098fae */ /* 0x0001e8000d901d72 */
[----:B0-----:R-:W-:Y:S05]  /*2c810*/  WARPSYNC.COLLECTIVE R15, `(.L_x_910) ;  /* 0x000000000f087348 */ /* 0x001fea0003c00000 */
[----:B------:R1:W2:Y:S02]  /*2c820*/  SHFL.IDX P6, R14, R13, R12, R11 ;  /* 0x0000000c0d0e7389 */ /* 0x0002a400000c000b */
[----:B012---:R-:W-:Y:S01]  /*2c830*/  ENDCOLLECTIVE ;  /* 0x000000000000791b */ /* 0x007fe20003800000 */
.L_x_910:
[----:B------:R-:W-:Y:S01]  /*2c840*/  @!PT LDS RZ, [RZ] ;  /* 0x00000000fffff984 */ /* 0x000fe20000000800 */
[----:B------:R-:W-:Y:S01]  /*2c850*/  @!PT LDS RZ, [RZ] ;  /* 0x00000000fffff984 */ /* 0x000fe20000000800 */
[----:B------:R-:W-:Y:S01]  /*2c860*/  @!PT LDS RZ, [RZ] ;  /* 0x00000000fffff984 */ /* 0x000fe20000000800 */
[----:B------:R-:W-:Y:S04]  /*2c870*/  @!P0 LDGSTS.E.BYPASS.LTC128B.128 [R9+0x17400], desc[UR50][R2.64+0x40], !P2 ;  /* 0x1740004002098fae */ /* 0x000fe8000d101d72 */
[----:B------:R0:W-:Y:S02]  /*2c880*/  @!P0 LDGSTS.E.BYPASS.LTC128B.128 [R9+0x19400], desc[UR50][R2.64+0x80], !P1 ;  /* 0x1940008002098fae */ /* 0x0001e4000c901d72 */
[----:B0-----:R-:W-:Y:S01]  /*2c890*/  IMAD.MOV.U32 R2, RZ, RZ, R14 ;  /* 0x000000ffff027224 */ /* 0x001fe200078e000e */
[----:B------:R-:W-:Y:S06]  /*2c8a0*/  BRA `(.L_x_911) ;  /* 0xffffff9000c87947 */ /* 0x000fec000383ffff */
.L_x_711:
[----:B-1----:R1:W2:Y:S02]  /*2c8b0*/  SYNCS.PHASECHK.TRANS64.TRYWAIT P0, [R22+URZ+0x29820], R3 ;  /* 0x02982003160075a7 */ /* 0x0022a4000800017f */
[----:B--2---:R-:W-:Y:S05]  /*2c8c0*/  @!P0 NANOSLEEP.SYNCS 0x989680 ;  /* 0x009896800000895d */ /* 0x004fea0003900000 */
[----:B------:R-:W2:Y:S02]  /*2c8d0*/  @!P0 SYNCS.PHASECHK.TRANS64 P0, [R22+URZ+0x29820], R3 ;  /* 0x02982003160085a7 */ /* 0x000ea4000800007f */
[----:B--2---:R-:W-:Y:S05]  /*2c8e0*/  @!P0 BRA `(.L_x_711) ;  /* 0xfffffffc00f08947 */ /* 0x004fea000383ffff */
[----:B------:R-:W-:Y:S05]  /*2c8f0*/  BRA `(.L_x_912) ;  /* 0xffffff9400387947 */ /* 0x000fea000383ffff */
.L_x_715:
[----:B0-----:R0:W1:Y:S02]  /*2c900*/  SYNCS.PHASECHK.TRANS64.TRYWAIT P0, [R0+URZ+0x29880], R31 ;  /* 0x0298801f000075a7 */ /* 0x001064000800017f */
[----:B-1----:R-:W-:Y:S05]  /*2c910*/  @!P0 NANOSLEEP.SYNCS 0x989680 ;  /* 0x009896800000895d */ /* 0x002fea0003900000 */
[----:B------:R-:W1:Y:S02]  /*2c920*/  @!P0 SYNCS.PHASECHK.TRANS64 P0, [R0+URZ+0x29880], R31 ;  /* 0x0298801f000085a7 */ /* 0x000e64000800007f */
[----:B-1----:R-:W-:Y:S05]  /*2c930*/  @!P0 BRA `(.L_x_715) ;  /* 0xfffffffc00f08947 */ /* 0x002fea000383ffff */
[----:B------:R-:W-:Y:S05]  /*2c940*/  BRA `(.L_x_913) ;  /* 0xffffff9800587947 */ /* 0x000fea000383ffff */
.L_x_716:
[----:B------:R-:W-:Y:S01]  /*2c950*/  BSSY B0, `(.L_x_914) ;  /* 0x0000008000007945 */ /* 0x000fe20003800000 */
[----:B------:R-:W-:Y:S01]  /*2c960*/  IMAD.MOV.U32 R13, RZ, RZ, R9 ;  /* 0x000000ffff0d7224 */ /* 0x000fe200078e0009 */
[----:B------:R-:W-:Y:S01]  /*2c970*/  MOV R12, RZ ;  /* 0x000000ff000c7202 */ /* 0x000fe20000000f00 */
[----:B------:R-:W-:Y:S02]  /*2c980*/  IMAD.MOV.U32 R11, RZ, RZ, 0x1c1f ;  /* 0x00001c1fff0b7424 */ /* 0x000fe400078e00ff */
[----:B------:R-:W-:-:S07]  /*2c990*/  IMAD.MOV.U32 R15, RZ, RZ, -0x1 ;  /* 0xffffffffff0f7424 */ /* 0x000fce00078e00ff */
[----:B0-----:R-:W-:Y:S05]  /*2c9a0*/  WARPSYNC.COLLECTIVE R15, `(.L_x_915) ;  /* 0x000000000f087348 */ /* 0x001fea0003c00000 */
[----:B------:R1:W2:Y:S02]  /*2c9b0*/  SHFL.IDX P6, R14, R13, R12, R11 ;  /* 0x0000000c0d0e7389 */ /* 0x0002a400000c000b */
[----:B012---:R-:W-:Y:S01]  /*2c9c0*/  ENDCOLLECTIVE ;  /* 0x000000000000791b */ /* 0x007fe20003800000 */
.L_x_915:
[----:B------:R-:W-:Y:S05]  /*2c9d0*/  BSYNC B0 ;  /* 0x0000000000007941 */ /* 0x000fea0003800000 */
.L_x_914:
[----:B------:R0:W5:Y:S01]  /*2c9e0*/  LDL R17, [R1+0x4] ;  /* 0x0000040001117983 */ /* 0x0001620000100800 */
[----:B------:R-:W-:Y:S01]  /*2c9f0*/  MOV R13, R7 ;  /* 0x00000007000d7202 */ /* 0x000fe20000000f00 */
[----:B------:R-:W-:Y:S01]  /*2ca00*/  IMAD.MOV.U32 R12, RZ, RZ, RZ ;  /* 0x000000ffff0c7224 */ /* 0x000fe200078e00ff */
[----:B------:R-:W-:Y:S01]  /*2ca10*/  IADD3 R10, R22, R10, R37 ;  /* 0x0000000a160a7210 */ /* 0x000fe20007ffe025 */
[----:B------:R-:W1:Y:S01]  /*2ca20*/  S2R R2, SR_TID.X ;  /* 0x0000000000027919 */ /* 0x000e620000002100 */
[----:B------:R-:W-:Y:S02]  /*2ca30*/  IMAD.MOV.U32 R11, RZ, RZ, 0x1c1f ;  /* 0x00001c1fff0b7424 */ /* 0x000fe400078e00ff */
[----:B------:R-:W-:Y:S02]  /*2ca40*/  IMAD.MOV.U32 R15, RZ, RZ, -0x1 ;  /* 0xffffffffff0f7424 */ /* 0x000fe400078e00ff */
[----:B0-----:R-:W-:-:S07]  /*2ca50*/  IMAD.MOV.U32 R3, RZ, RZ, R14 ;  /* 0x000000ffff037224 */ /* 0x001fce00078e000e */
[----:B-1---5:R-:W-:Y:S05]  /*2ca60*/  WARPSYNC.COLLECTIVE R15, `(.L_x_916) ;  /* 0x000000000f087348 */ /* 0x022fea0003c00000 */
[----:B------:R0:W2:Y:S02]  /*2ca70*/  SHFL.IDX P6, R14, R13, R12, R11 ;  /* 0x0000000c0d0e7389 */ /* 0x0000a400000c000b */
[----:B012--5:R-:W-:Y:S01]  /*2ca80*/  ENDCOLLECTIVE ;  /* 0x000000000000791b */ /* 0x027fe20003800000 */
.L_x_916:
[----:B------:R-:W-:Y:S01]  /*2ca90*/  MOV R13, R9 ;  /* 0x00000009000d7202 */ /* 0x000fe20000000f00 */
[----:B------:R-:W-:Y:S01]  /*2caa0*/  IMAD.MOV.U32 R12, RZ, RZ, 0x1 ;  /* 0x00000001ff0c7424 */ /* 0x000fe200078e00ff */
[----:B------:R-:W-:Y:S01]  /*2cab0*/  SHF.L.U32 R15, R2, 0x4, RZ ;  /* 0x00000004020f7819 */ /* 0x000fe200000006ff */
[----:B------:R-:W-:-:S03]  /*2cac0*/  IMAD.MOV.U32 R2, RZ, RZ, R14 ;  /* 0x000000ffff027224 */ /* 0x000fc600078e000e */
[----:B------:R-:W-:-:S04]  /*2cad0*/  LOP3.LUT R15, R15, 0x30, RZ, 0xc0, !PT ;  /* 0x000000300f0f7812 */ /* 0x000fc800078ec0ff */
[----:B------:R-:W-:Y:S01]  /*2cae0*/  IADD3 R2, P0, R15, R2, RZ ;  /* 0x000000020f027210 */ /* 0x000fe20007f1e0ff */
[----:B------:R-:W-:-:S04]  /*2caf0*/  IMAD.MOV.U32 R15, RZ, RZ, -0x1 ;  /* 0xffffffffff0f7424 */ /* 0x000fc800078e00ff */
[----:B------:R-:W-:-:S08]  /*2cb00*/  IMAD.X R3, RZ, RZ, R3, P0 ;  /* 0x000000ffff037224 */ /* 0x000fd000000e0603 */
[----:B------:R-:W-:Y:S05]  /*2cb10*/  WARPSYNC.COLLECTIVE R15, `(.L_x_917) ;  /* 0x000000000f087348 */ /* 0x000fea0003c00000 */
[----:B------:R0:W1:Y:S02]  /*2cb20*/  SHFL.IDX P6, R14, R13, R12, R11 ;  /* 0x0000000c0d0e7389 */ /* 0x00006400000c000b */
[----:B01----:R-:W-:Y:S01]  /*2cb30*/  ENDCOLLECTIVE ;  /* 0x000000000000791b */ /* 0x003fe20003800000 */
.L_x_917:
[----:B------:R-:W-:Y:S01]  /*2cb40*/  @!PT LDS RZ, [RZ] ;  /* 0x00000000fffff984 */ /* 0x000fe20000000800 */
[----:B------:R-:W-:Y:S01]  /*2cb50*/  @!PT LDS RZ, [RZ] ;  /* 0x00000000fffff984 */ /* 0x000fe20000000800 */
[----:B------:R-:W-:Y:S01]  /*2cb60*/  @!PT LDS RZ, [RZ] ;  /* 0x00000000fffff984 */ /* 0x000fe20000000800 */
[----:B------:R-:W-:Y:S01]  /*2cb70*/  LDGSTS.E.BYPASS.LTC128B.128 [R10+0xa400], desc[UR50][R2.64], !P3 ;  /* 0x0a400000020a7fae */ /* 0x000fe2000d901d72 */
[----:B------:R-:W-:Y:S01]  /*2cb80*/  MOV R13, R7 ;  /* 0x00000007000d7202 */ /* 0x000fe20000000f00 */
[----:B------:R-:W-:-:S05]  /*2cb90*/  IMAD.IADD R17, R17, 0x1, R10 ;  /* 0x0000000111117824 */ /* 0x000fca00078e020a */
[----:B------:R0:W-:Y:S02]  /*2cba0*/  LDGSTS.E.BYPASS.LTC128B.128 [R17+0xa400], desc[UR50][R2.64+0x40], !P1 ;  /* 0x0a40004002117fae */ /* 0x0001e4000c901d72 */
[----:B0-----:R-:W0:Y:S01]  /*2cbb0*/  S2R R2, SR_TID.X ;  /* 0x0000000000027919 */ /* 0x001e220000002100 */
[----:B------:R-:W-:-:S07]  /*2cbc0*/  IMAD.MOV.U32 R3, RZ, RZ, R14 ;  /* 0x000000ffff037224 */ /* 0x000fce00078e000e */
[----:B0-----:R-:W-:Y:S05]  /*2cbd0*/  WARPSYNC.COLLECTIVE R15, `(.L_x_918) ;  /* 0x000000000f087348 */ /* 0x001fea0003c00000 */
[----:B------:R1:W2:Y:S02]  /*2cbe0*/  SHFL.IDX P6, R14, R13, R12, R11 ;  /* 0x0000000c0d0e7389 */ /* 0x0002a400000c000b */
[----:B012---:R-:W-:Y:S01]  /*2cbf0*/  ENDCOLLECTIVE ;  /* 0x000000000000791b */ /* 0x007fe20003800000 */
.L_x_918:
[----:B------:R-:W-:Y:S01]  /*2cc00*/  MOV R13, R9 ;  /* 0x00000009000d7202 */ /* 0x000fe20000000f00 */
[----:B------:R-:W-:Y:S02]  /*2cc10*/  IMAD.MOV.U32 R12, RZ, RZ, 0x2 ;  /* 0x00000002ff0c7424 */ /* 0x000fe400078e00ff */
[----:B------:R-:W-:Y:S02]  /*2cc20*/  IMAD.SHL.U32 R15, R2, 0x10, RZ ;  /* 0x00000010020f7824 */ /* 0x000fe400078e00ff */
        /* <DEDUP_REMOVED lines=8> */
.L_x_919:
[----:B------:R-:W-:Y:S01]  /*2ccb0*/  @!PT LDS RZ, [RZ] ;  /* 0x00000000fffff984 */ /* 0x000fe20000000800 */
[----:B------:R-:W-:Y:S01]  /*2ccc0*/  @!PT LDS RZ, [RZ] ;  /* 0x00000000fffff984 */ /* 0x000fe20000000800 */
[----:B------:R-:W-:Y:S01]  /*2ccd0*/  @!PT LDS RZ, [RZ] ;  /* 0x00000000fffff984 */ /* 0x000fe20000000800 */
[----:B------:R-:W-:Y:S04]  /*2cce0*/  LDGSTS.E.BYPASS.LTC128B.128 [R10+0xb400], desc[UR50][R2.64], !P3 ;  /* 0x0b400000020a7fae */ /* 0x000fe8000d901d72 */
[----:B------:R0:W-:Y:S01]  /*2ccf0*/  LDGSTS.E.BYPASS.LTC128B.128 [R17+0xb400], desc[UR50][R2.64+0x40], !P1 ;  /* 0x0b40004002117fae */ /* 0x0001e2000c901d72 */
[----:B------:R-:W-:Y:S01]  /*2cd00*/  MOV R13, R7 ;  /* 0x00000007000d7202 */ /* 0x000fe20000000f00 */
[----:B0-----:R-:W0:Y:S01]  /*2cd10*/  S2R R2, SR_TID.X ;  /* 0x0000000000027919 */ /* 0x001e220000002100 */
[----:B------:R-:W-:-:S07]  /*2cd20*/  IMAD.MOV.U32 R3, RZ, RZ, R14 ;  /* 0x000000ffff037224 */ /* 0x000fce00078e000e */
[----:B0-----:R-:W-:Y:S05]  /*2cd30*/  WARPSYNC.COLLECTIVE R15, `(.L_x_920) ;  /* 0x000000000f087348 */ /* 0x001fea0003c00000 */
[----:B------:R1:W2:Y:S02]  /*2cd40*/  SHFL.IDX P6, R14, R13, R12, R11 ;  /* 0x0000000c0d0e7389 */ /* 0x0002a400000c000b */
[----:B012---:R-:W-:Y:S01]  /*2cd50*/  ENDCOLLECTIVE ;  /* 0x000000000000791b */ /* 0x007fe20003800000 */
.L_x_920:
        /* <DEDUP_REMOVED lines=11> */
.L_x_921:
        /* <DEDUP_REMOVED lines=11> */
.L_x_922:
[----:B------:R-:W-:Y:S01]  /*2cec0*/  MOV R13, R24 ;  /* 0x00000018000d7202 */ /* 0x000fe20000000f00 */
[----:B------:R-:W-:Y:S02]  /*2ced0*/  IMAD.MOV.U32 R12, RZ, RZ, RZ ;  /* 0x000000ffff0c7224 */ /* 0x000fe400078e00ff */
[----:B------:R-:W-:-:S07]  /*2cee0*/  IMAD.MOV.U32 R2, RZ, RZ, R14 ;  /* 0x000000ffff027224 */ /* 0x000fce00078e000e */
[----:B------:R-:W-:Y:S05]  /*2cef0*/  WARPSYNC.COLLECTIVE R15, `(.L_x_923) ;  /* 0x000000000f087348 */ /* 0x000fea0003c00000 */
[----:B------:R0:W1:Y:S02]  /*2cf00*/  SHFL.IDX P6, R14, R13, R12, R11 ;  /* 0x0000000c0d0e7389 */ /* 0x00006400000c000b */
[----:B01----:R-:W-:Y:S01]  /*2cf10*/  ENDCOLLECTIVE ;  /* 0x000000000000791b */ /* 0x003fe20003800000 */
.L_x_923:
[----:B------:R-:W-:-:S05]  /*2cf20*/  IMAD.SHL.U32 R3, R3, 0x10, RZ ;  /* 0x0000001003037824 */ /* 0x000fca00078e00ff */
[----:B------:R-:W-:-:S04]  /*2cf30*/  LOP3.LUT R3, R3, 0x30, RZ, 0xc0, !PT ;  /* 0x0000003003037812 */ /* 0x000fc800078ec0ff */
[----:B------:R-:W-:Y:S01]  /*2cf40*/  IADD3 R2, P0, R3, R2, RZ ;  /* 0x0000000203027210 */ /* 0x000fe20007f1e0ff */
[----:B------:R-:W-:-:S04]  /*2cf50*/  IMAD.MOV.U32 R13, RZ, RZ, R25 ;  /* 0x000000ffff0d7224 */ /* 0x000fc800078e0019 */
[----:B------:R-:W-:-:S05]  /*2cf60*/  IMAD.X R3, RZ, RZ, R9, P0 ;  /* 0x000000ffff037224 */ /* 0x000fca00000e0609 */
[----:B------:R-:W-:Y:S01]  /*2cf70*/  @!PT LDS RZ, [RZ] ;  /* 0x00000000fffff984 */ /* 0x000fe20000000800 */
[----:B------:R-:W-:Y:S01]  /*2cf80*/  @!PT LDS RZ, [RZ] ;  /* 0x00000000fffff984 */ /* 0x000fe20000000800 */
[----:B------:R-:W-:Y:S01]  /*2cf90*/  @!PT LDS RZ, [RZ] ;  /* 0x00000000fffff984 */ /* 0x000fe20000000800 */
[----:B------:R0:W-:Y:S01]  /*2cfa0*/  LDGSTS.E.BYPASS.LTC128B.128 [R10+0xd400], desc[UR50][R2.64], !P3 ;  /* 0x0d400000020a7fae */ /* 0x0001e2000d901d72 */
[----:B------:R-:W-:-:S03]  /*2cfb0*/  IMAD.MOV.U32 R24, RZ, RZ, R14 ;  /* 0x000000ffff187224 */ /* 0x000fc600078e000e */
[----:B------:R0:W-:Y:S04]  /*2cfc0*/  LDGSTS.E.BYPASS.LTC128B.128 [R17+0xd400], desc[UR50][R2.64+0x40], !P1 ;  /* 0x0d40004002117fae */ /* 0x0001e8000c901d72 */
[----:B0-----:R-:W-:Y:S05]  /*2cfd0*/  WARPSYNC.COLLECTIVE R15, `(.L_x_924) ;  /* 0x000000000f087348 */ /* 0x001fea0003c00000 */
[----:B------:R1:W2:Y:S02]  /*2cfe0*/  SHFL.IDX P6, R14, R13, R12, R11 ;  /* 0x0000000c0d0e7389 */ /* 0x0002a400000c000b */
[----:B012---:R-:W-:Y:S01]  /*2cff0*/  ENDCOLLECTIVE ;  /* 0x000000000000791b */ /* 0x007fe20003800000 */
.L_x_924:
[----:B------:R-:W-:Y:S01]  /*2d000*/  MOV R2, R14 ;  /* 0x0000000e00027202 */ /* 0x000fe20000000f00 */
[----:B------:R-:W-:Y:S06]  /*2d010*/  BRA `(.L_x_925) ;  /* 0xffffff9400cc7947 */ /* 0x000fec000383ffff */
.L_x_721:
[----:B---3--:R3:W4:Y:S02]  /*2d020*/  SYNCS.PHASECHK.TRANS64.TRYWAIT P0, [R0+URZ+0x29840], R31 ;  /* 0x0298401f000075a7 */ /* 0x008724000800017f */
[----:B----4-:R-:W-:Y:S05]  /*2d030*/  @!P0 NANOSLEEP.SYNCS 0x989680 ;  /* 0x009896800000895d */ /* 0x010fea0003900000 */
[----:B------:R-:W4:Y:S02]  /*2d040*/  @!P0 SYNCS.PHASECHK.TRANS64 P0, [R0+URZ+0x29840], R31 ;  /* 0x0298401f000085a7 */ /* 0x000f24000800007f */
[----:B----4-:R-:W-:Y:S05]  /*2d050*/  @!P0 BRA `(.L_x_721) ;  /* 0xfffffffc00f08947 */ /* 0x010fea000383ffff */
[----:B------:R-:W-:Y:S05]  /*2d060*/  BRA `(.L_x_926) ;  /* 0xffffff98002c7947 */ /* 0x000fea000383ffff */
.L_x_722:
[----:B------:R-:W-:Y:S01]  /*2d070*/  BSSY B0, `(.L_x_927) ;  /* 0x0000008000007945 */ /* 0x000fe20003800000 */
[----:B------:R-:W-:Y:S01]  /*2d080*/  IMAD.MOV.U32 R13, RZ, RZ, R6 ;  /* 0x000000ffff0d7224 */ /* 0x000fe200078e0006 */
[----:B------:R-:W-:Y:S01]  /*2d090*/  MOV R15, 0xffffffff ;  /* 0xffffffff000f7802 */ /* 0x000fe20000000f00 */
[----:B------:R-:W-:Y:S02]  /*2d0a0*/  IMAD.MOV.U32 R12, RZ, RZ, RZ ;  /* 0x000000ffff0c7224 */ /* 0x000fe400078e00ff */
[----:B------:R-:W-:-:S07]  /*2d0b0*/  IMAD.MOV.U32 R11, RZ, RZ, 0x1c1f ;  /* 0x00001c1fff0b7424 */ /* 0x000fce00078e00ff */
[----:B-123--:R-:W-:Y:S05]  /*2d0c0*/  WARPSYNC.COLLECTIVE R15, `(.L_x_928) ;  /* 0x000000000f087348 */ /* 0x00efea0003c00000 */
[----:B------:R0:W4:Y:S02]  /*2d0d0*/  SHFL.IDX P6, R14, R13, R12, R11 ;  /* 0x0000000c0d0e7389 */ /* 0x00012400000c000b */
[----:B01234-:R-:W-:Y:S01]  /*2d0e0*/  ENDCOLLECTIVE ;  /* 0x000000000000791b */ /* 0x01ffe20003800000 */
.L_x_928:
[----:B------:R-:W-:Y:S05]  /*2d0f0*/  BSYNC B0 ;  /* 0x0000000000007941 */ /* 0x000fea0003800000 */
.L_x_927:
[----:B------:R-:W-:Y:S01]  /*2d100*/  IMAD.MOV.U32 R13, RZ, RZ, R4 ;  /* 0x000000ffff0d7224 */ /* 0x000fe200078e0004 */
[----:B------:R-:W-:Y:S01]  /*2d110*/  MOV R11, 0x1c1f ;  /* 0x00001c1f000b7802 */ /* 0x000fe20000000f00 */
[----:B------:R-:W-:Y:S01]  /*2d120*/  IMAD.MOV.U32 R12, RZ, RZ, RZ ;  /* 0x000000ffff0c7224 */ /* 0x000fe200078e00ff */
[----:B------:R-:W-:Y:S01]  /*2d130*/  IADD3 R7, R22, R7, RZ ;  /* 0x0000000716077210 */ /* 0x000fe20007ffe0ff */
[----:B------:R-:W-:Y:S02]  /*2d140*/  IMAD.MOV.U32 R15, RZ, RZ, -0x1 ;  /* 0xffffffffff0f7424 */ /* 0x000fe400078e00ff */
[----:B------:R-:W-:-:S07]  /*2d150*/  IMAD.MOV.U32 R3, RZ, RZ, R14 ;  /* 0x000000ffff037224 */ /* 0x000fce00078e000e */
[----:B------:R-:W-:Y:S05]  /*2d160*/  WARPSYNC.COLLECTIVE R15, `(.L_x_929) ;  /* 0x000000000f087348 */ /* 0x000fea0003c00000 */
[----:B------:R0:W1:Y:S02]  /*2d170*/  SHFL.IDX P6, R14, R13, R12, R11 ;  /* 0x0000000c0d0e7389 */ /* 0x00006400000c000b */
[----:B01----:R-:W-:Y:S01]  /*2d180*/  ENDCOLLECTIVE ;  /* 0x000000000000791b */ /* 0x003fe20003800000 */
.L_x_929:
[----:B------:R-:W-:Y:S02]  /*2d190*/  IMAD.MOV.U32 R13, RZ, RZ, R6 ;  /* 0x000000ffff0d7224 */ /* 0x000fe400078e0006 */
[----:B------:R-:W-:Y:S02]  /*2d1a0*/  IMAD.MOV.U32 R12, RZ, RZ, 0x1 ;  /* 0x00000001ff0c7424 */ /* 0x000fe400078e00ff */
[----:B------:R-:W-:-:S07]  /*2d1b0*/  IMAD.MOV.U32 R2, RZ, RZ, R14 ;  /* 0x000000ffff027224 */ /* 0x000fce00078e000e */
[----:B------:R-:W-:Y:S05]  /*2d1c0*/  WARPSYNC.COLLECTIVE R15, `(.L_x_930) ;  /* 0x000000000f087348 */ /* 0x000fea0003c00000 */
[----:B------:R0:W1:Y:S02]  /*2d1d0*/  SHFL.IDX P6, R14, R13, R12, R11 ;  /* 0x0000000c0d0e7389 */ /* 0x00006400000c000b */
[----:B01----:R-:W-:Y:S01]  /*2d1e0*/  ENDCOLLECTIVE ;  /* 0x000000000000791b */ /* 0x003fe20003800000 */
.L_x_930:
[----:B------:R-:W-:-:S05]  /*2d1f0*/  IADD3 R2, P0, R10, R2, RZ ;  /* 0x000000020a027210 */ /* 0x000fca0007f1e0ff */
[----:B------:R-:W-:-:S05]  /*2d200*/  IMAD.X R3, RZ, RZ, R3, P0 ;  /* 0x000000ffff037224 */ /* 0x000fca00000e0603 */
[----:B------:R-:W-:Y:S01]  /*2d210*/  @!PT LDS RZ, [RZ] ;  /* 0x00000000fffff984 */ /* 0x000fe20000000800 */
[----:B------:R-:W-:Y:S01]  /*2d220*/  @!PT LDS RZ, [RZ] ;  /* 0x00000000fffff984 */ /* 0x000fe20000000800 */
[----:B------:R-:W-:Y:S01]  /*2d230*/  @!PT LDS RZ, [RZ] ;  /* 0x00000000fffff984 */ /* 0x000fe20000000800 */
[----:B------:R-:W-:Y:S01]  /*2d240*/  LDGSTS.E.BYPASS.LTC128B.128 [R7+0x1a400], desc[UR50][R2.64], !P4 ;  /* 0x1a40000002077fae */ /* 0x000fe2000e101d72 */
[----:B------:R-:W-:-:S03]  /*2d250*/  MOV R13, R4 ;  /* 0x00000004000d7202 */ /* 0x000fc60000000f00 */
[----:B------:R-:W-:Y:S04]  /*2d260*/  LDGSTS.E.BYPASS.LTC128B.128 [R7+0x1cc00], desc[UR50][R2.64+0x40], !P3 ;  /* 0x1cc0004002077fae */ /* 0x000fe8000d901d72 */
[----:B------:R0:W-:Y:S02]  /*2d270*/  LDGSTS.E.BYPASS.LTC128B.128 [R7+0x1f400], desc[UR50][R2.64+0x80], !P1 ;  /* 0x1f40008002077fae */ /* 0x0001e4000c901d72 */
[----:B0-----:R-:W-:-:S07]  /*2d280*/  IMAD.MOV.U32 R3, RZ, RZ, R14 ;  /* 0x000000ffff037224 */ /* 0x001fce00078e000e */
[----:B------:R-:W-:Y:S05]  /*2d290*/  WARPSYNC.COLLECTIVE R15, `(.L_x_931) ;  /* 0x000000000f087348 */ /* 0x000fea0003c00000 */
[----:B------:R0:W1:Y:S02]  /*2d2a0*/  SHFL.IDX P6, R14, R13, R12, R11 ;  /* 0x0000000c0d0e7389 */ /* 0x00006400000c000b */
[----:B01----:R-:W-:Y:S01]  /*2d2b0*/  ENDCOLLECTIVE ;  /* 0x000000000000791b */ /* 0x003fe20003800000 */
.L_x_931:
[----:B------:R-:W-:Y:S01]  /*2d2c0*/  IMAD.MOV.U32 R13, RZ, RZ, R6 ;  /* 0x000000ffff0d7224 */ /* 0x000fe200078e0006 */
[----:B------:R-:W-:Y:S01]  /*2d2d0*/  MOV R12, 0x2 ;  /* 0x00000002000c7802 */ /* 0x000fe20000000f00 */
[----:B------:R-:W-:-:S07]  /*2d2e0*/  IMAD.MOV.U32 R2, RZ, RZ, R14 ;  /* 0x000000ffff027224 */ /* 0x000fce00078e000e */
[----:B------:R-:W-:Y:S05]  /*2d2f0*/  WARPSYNC.COLLECTIVE R15, `(.L_x_932) ;  /* 0x000000000f087348 */ /* 0x000fea0003c00000 */
[----:B------:R0:W1:Y:S02]  /*2d300*/  SHFL.IDX P6, R14, R13, R12, R11 ;  /* 0x0000000c0d0e7389 */ /* 0x00006400000c000b */
[----:B01----:R-:W-:Y:S01]  /*2d310*/  ENDCOLLECTIVE ;  /* 0x000000000000791b */ /* 0x003fe20003800000 */
.L_x_932:
        /* <DEDUP_REMOVED lines=13> */
.L_x_933:
[----:B------:R-:W-:Y:S02]  /*2d3f0*/  IMAD.MOV.U32 R13, RZ, RZ, R6 ;  /* 0x000000ffff0d7224 */ /* 0x000fe400078e0006 */
[----:B------:R-:W-:Y:S02]  /*2d400*/  IMAD.MOV.U32 R12, RZ, RZ, 0x3 ;  /* 0x00000003ff0c7424 */ /* 0x000fe400078e00ff */
[----:B------:R-:W-:-:S07]  /*2d410*/  IMAD.MOV.U32 R2, RZ, RZ, R14 ;  /* 0x000000ffff027224 */ /* 0x000fce00078e000e */
[----:B------:R-:W-:Y:S05]  /*2d420*/  WARPSYNC.COLLECTIVE R15, `(.L_x_934) ;  /* 0x000000000f087348 */ /* 0x000fea0003c00000 */
[----:B------:R0:W1:Y:S02]  /*2d430*/  SHFL.IDX P6, R14, R13, R12, R11 ;  /* 0x0000000c0d0e7389 */ /* 0x00006400000c000b */
[----:B01----:R-:W-:Y:S01]  /*2d440*/  ENDCOLLECTIVE ;  /* 0x000000000000791b */ /* 0x003fe20003800000 */
.L_x_934:
[----:B------:R-:W-:-:S04]  /*2d450*/  IADD3 R2, P0, R10, R2, RZ ;  /* 0x000000020a027210 */ /* 0x000fc80007f1e0ff */
[----:B------:R-:W-:-:S05]  /*2d460*/  IADD3.X R3, RZ, R9, RZ, P0, !PT ;  /* 0x00000009ff037210 */ /* 0x000fca00007fe4ff */
[----:B------:R-:W-:Y:S01]  /*2d470*/  @!PT LDS RZ, [RZ] ;  /* 0x00000000fffff984 */ /* 0x000fe20000000800 */
[----:B------:R-:W-:Y:S01]  /*2d480*/  @!PT LDS RZ, [RZ] ;  /* 0x00000000fffff984 */ /* 0x000fe20000000800 */
[----:B------:R-:W-:Y:S01]  /*2d490*/  @!PT LDS RZ, [RZ] ;  /* 0x00000000fffff984 */ /* 0x000fe20000000800 */
[----:B------:R0:W-:Y:S01]  /*2d4a0*/  LDGSTS.E.BYPASS.LTC128B.128 [R7+0x1b400], desc[UR50][R2.64], !P4 ;  /* 0x1b40000002077fae */ /* 0x0001e2000e101d72 */
[----:B------:R-:W-:-:S03]  /*2d4b0*/  MOV R13, R4 ;  /* 0x00000004000d7202 */ /* 0x000fc60000000f00 */
[----:B------:R0:W-:Y:S04]  /*2d4c0*/  LDGSTS.E.BYPASS.LTC128B.128 [R7+0x1dc00], desc[UR50][R2.64+0x40], !P3 ;  /* 0x1dc0004002077fae */ /* 0x0001e8000d901d72 */
[----:B------:R0:W-:Y:S01]  /*2d4d0*/  LDGSTS.E.BYPASS.LTC128B.128 [R7+0x20400], desc[UR50][R2.64+0x80], !P1 ;  /* 0x2040008002077fae */ /* 0x0001e2000c901d72 */
[----:B------:R-:W-:-:S07]  /*2d4e0*/  IMAD.MOV.U32 R9, RZ, RZ, R14 ;  /* 0x000000ffff097224 */ /* 0x000fce00078e000e */
[----:B0-----:R-:W-:Y:S05]  /*2d4f0*/  WARPSYNC.COLLECTIVE R15, `(.L_x_935) ;  /* 0x000000000f087348 */ /* 0x001fea0003c00000 */
[----:B------:R1:W2:Y:S02]  /*2d500*/  SHFL.IDX P6, R14, R13, R12, R11 ;  /* 0x0000000c0d0e7389 */ /* 0x0002a400000c000b */
[----:B012---:R-:W-:Y:S01]  /*2d510*/  ENDCOLLECTIVE ;  /* 0x000000000000791b */ /* 0x007fe20003800000 */
.L_x_935:
[----:B------:R-:W-:Y:S01]  /*2d520*/  IMAD.MOV.U32 R13, RZ, RZ, R8 ;  /* 0x000000ffff0d7224 */ /* 0x000fe200078e0008 */
[----:B------:R-:W-:Y:S01]  /*2d530*/  MOV R12, RZ ;  /* 0x000000ff000c7202 */ /* 0x000fe20000000f00 */
[----:B------:R-:W-:-:S07]  /*2d540*/  IMAD.MOV.U32 R2, RZ, RZ, R14 ;  /* 0x000000ffff027224 */ /* 0x000fce00078e000e */
[----:B------:R-:W-:Y:S05]  /*2d550*/  WARPSYNC.COLLECTIVE R15, `(.L_x_936) ;  /* 0x000000000f087348 */ /* 0x000fea0003c00000 */
[----:B------:R0:W1:Y:S02]  /*2d560*/  SHFL.IDX P6, R14, R13, R12, R11 ;  /* 0x0000000c0d0e7389 */ /* 0x00006400000c000b */
[----:B01----:R-:W-:Y:S01]  /*2d570*/  ENDCOLLECTIVE ;  /* 0x000000000000791b */ /* 0x003fe20003800000 */
.L_x_936:
        /* <DEDUP_REMOVED lines=13> */
.L_x_937:
[----:B------:R-:W-:Y:S01]  /*2d650*/  IMAD.MOV.U32 R2, RZ, RZ, R14 ;  /* 0x000000ffff027224 */ /* 0x000fe200078e000e */
[----:B------:R-:W-:Y:S06]  /*2d660*/  BRA `(.L_x_938) ;  /* 0xffffff9400cc7947 */ /* 0x000fec000383ffff */
.L_x_727:
[----:B--2---:R2:W3:Y:S02]  /*2d670*/  SYNCS.PHASECHK.TRANS64.TRYWAIT P0, [R3+URZ+0x29870], R0 ;  /* 0x02987000030075a7 */ /* 0x0044e4000800017f */
[----:B---3--:R-:W-:Y:S05]  /*2d680*/  @!P0 NANOSLEEP.SYNCS 0x989680 ;  /* 0x009896800000895d */ /* 0x008fea0003900000 */
[----:B------:R-:W3:Y:S02]  /*2d690*/  @!P0 SYNCS.PHASECHK.TRANS64 P0, [R3+URZ+0x29870], R0 ;  /* 0x02987000030085a7 */ /* 0x000ee4000800007f */
[----:B---3--:R-:W-:Y:S05]  /*2d6a0*/  @!P0 BRA `(.L_x_727) ;  /* 0xfffffffc00f08947 */ /* 0x008fea000383ffff */
[----:B------:R-:W-:Y:S05]  /*2d6b0*/  BRA `(.L_x_939) ;  /* 0xffffff9800387947 */ /* 0x000fea000383ffff */
.L_x_729:
[----:B--2---:R2:W3:Y:S02]  /*2d6c0*/  SYNCS.PHASECHK.TRANS64.TRYWAIT P0, [R3+URZ+0x29860], R0 ;  /* 0x02986000030075a7 */ /* 0x0044e4000800017f */
[----:B---3--:R-:W-:Y:S05]  /*2d6d0*/  @!P0 NANOSLEEP.SYNCS 0x989680 ;  /* 0x009896800000895d */ /* 0x008fea0003900000 */
[----:B------:R-:W3:Y:S02]  /*2d6e0*/  @!P0 SYNCS.PHASECHK.TRANS64 P0, [R3+URZ+0x29860], R0 ;  /* 0x02986000030085a7 */ /* 0x000ee4000800007f */
[----:B---3--:R-:W-:Y:S05]  /*2d6f0*/  @!P0 BRA `(.L_x_729) ;  /* 0xfffffffc00f08947 */ /* 0x008fea000383ffff */
[----:B------:R-:W-:Y:S05]  /*2d700*/  BRA `(.L_x_940) ;  /* 0xffffff9800487947 */ /* 0x000fea000383ffff */
.L_x_737:
[----:B0-----:R0:W3:Y:S02]  /*2d710*/  SYNCS.PHASECHK.TRANS64.TRYWAIT P1, [R17+URZ+0x29870], R0 ;  /* 0x02987000110075a7 */ /* 0x0010e4000802017f */
[----:B---3--:R-:W-:Y:S05]  /*2d720*/  @!P1 NANOSLEEP.SYNCS 0x989680 ;  /* 0x009896800000995d */ /* 0x008fea0003900000 */
[----:B------:R-:W3:Y:S02]  /*2d730*/  @!P1 SYNCS.PHASECHK.TRANS64 P1, [R17+URZ+0x29870], R0 ;  /* 0x02987000110095a7 */ /* 0x000ee4000802007f */
[----:B---3--:R-:W-:Y:S05]  /*2d740*/  @!P1 BRA `(.L_x_737) ;  /* 0xfffffffc00f09947 */ /* 0x008fea000383ffff */
[----:B------:R-:W-:Y:S05]  /*2d750*/  BRA `(.L_x_941) ;  /* 0xffffffa0000c7947 */ /* 0x000fea000383ffff */
.L_x_739:
[----:B0-----:R0:W3:Y:S02]  /*2d760*/  SYNCS.PHASECHK.TRANS64.TRYWAIT P1, [R17+URZ+0x29860], R0 ;  /* 0x02986000110075a7 */ /* 0x0010e4000802017f */
[----:B---3--:R-:W-:Y:S05]  /*2d770*/  @!P1 NANOSLEEP.SYNCS 0x989680 ;  /* 0x009896800000995d */ /* 0x008fea0003900000 */
[----:B------:R-:W3:Y:S02]  /*2d780*/  @!P1 SYNCS.PHASECHK.TRANS64 P1, [R17+URZ+0x29860], R0 ;  /* 0x02986000110095a7 */ /* 0x000ee4000802007f */
[----:B---3--:R-:W-:Y:S05]  /*2d790*/  @!P1 BRA `(.L_x_739) ;  /* 0xfffffffc00f09947 */ /* 0x008fea000383ffff */
[----:B------:R-:W-:Y:S05]  /*2d7a0*/  BRA `(.L_x_942) ;  /* 0xffffffa000187947 */ /* 0x000fea000383ffff */
.L_x_744:
[----:B------:R-:W-:Y:S01]  /*2d7b0*/  BSSY B0, `(.L_x_943) ;  /* 0x0000008000007945 */ /* 0x000fe20003800000 */
[----:B------:R-:W-:Y:S01]  /*2d7c0*/  MOV R13, R16 ;  /* 0x00000010000d7202 */ /* 0x000fe20000000f00 */
[----:B------:R-:W-:Y:S02]  /*2d7d0*/  IMAD.MOV.U32 R12, RZ, RZ, RZ ;  /* 0x000000ffff0c7224 */ /* 0x000fe400078e00ff */
[----:B------:R-:W-:Y:S02]  /*2d7e0*/  IMAD.MOV.U32 R11, RZ, RZ, 0x1f ;  /* 0x0000001fff0b7424 */ /* 0x000fe400078e00ff */
[----:B------:R-:W-:-:S07]  /*2d7f0*/  IMAD.MOV.U32 R15, RZ, RZ, -0x1 ;  /* 0xffffffffff0f7424 */ /* 0x000fce00078e00ff */
[----:B-12---:R-:W-:Y:S05]  /*2d800*/  WARPSYNC.COLLECTIVE R15, `(.L_x_944) ;  /* 0x000000000f087348 */ /* 0x006fea0003c00000 */
[----:B------:R0:W3:Y:S02]  /*2d810*/  SHFL.IDX P6, R14, R13, R12, R11 ;  /* 0x0000000c0d0e7389 */ /* 0x0000e400000c000b */
[----:B0123--:R-:W-:Y:S01]  /*2d820*/  ENDCOLLECTIVE ;  /* 0x000000000000791b */ /* 0x00ffe20003800000 */
.L_x_944:
[----:B------:R-:W-:Y:S05]  /*2d830*/  BSYNC B0 ;  /* 0x0000000000007941 */ /* 0x000fea0003800000 */
.L_x_943:
[----:B------:R-:W-:Y:S01]  /*2d840*/  IMAD.MOV.U32 R13, RZ, RZ, R16 ;  /* 0x000000ffff0d7224 */ /* 0x000fe200078e0010 */
[----:B------:R-:W-:Y:S01]  /*2d850*/  MOV R15, 0xffffffff ;  /* 0xffffffff000f7802 */ /* 0x000fe20000000f00 */
[----:B------:R-:W-:Y:S01]  /*2d860*/  IMAD.MOV.U32 R12, RZ, RZ, 0x1 ;  /* 0x00000001ff0c7424 */ /* 0x000fe200078e00ff */
[----:B------:R-:W-:Y:S01]  /*2d870*/  MOV R0, R14 ;  /* 0x0000000e00007202 */ /* 0x000fe20000000f00 */
[----:B------:R-:W-:Y:S02]  /*2d880*/  IMAD.MOV.U32 R11, RZ, RZ, 0x1f ;  /* 0x0000001fff0b7424 */ /* 0x000fe400078e00ff */
[----:B------:R-:W-:-:S07]  /*2d890*/  IMAD.IADD R5, R19, 0x1, R8 ;  /* 0x0000000113057824 */ /* 0x000fce00078e0208 */
[----:B------:R-:W-:Y:S05]  /*2d8a0*/  WARPSYNC.COLLECTIVE R15, `(.L_x_945) ;  /* 0x000000000f087348 */ /* 0x000fea0003c00000 */
[----:B------:R0:W1:Y:S02]  /*2d8b0*/  SHFL.IDX P6, R14, R13, R12, R11 ;  /* 0x0000000c0d0e7389 */ /* 0x00006400000c000b */
[----:B01----:R-:W-:Y:S01]  /*2d8c0*/  ENDCOLLECTIVE ;  /* 0x000000000000791b */ /* 0x003fe20003800000 */
.L_x_945:
[----:B------:R-:W-:Y:S02]  /*2d8d0*/  ULDC UR4, c[0x0][0xc3c] ;  /* 0x00030f0000047ab9 */ /* 0x000fe40000000800 */
[----:B------:R-:W-:-:S13]  /*2d8e0*/  ISETP.GE.OR P1, PT, R5, UR4, !P0 ;  /* 0x0000000405007c0c */ /* 0x000fda000c726670 */
[----:B------:R-:W0:Y:S01]  /*2d8f0*/  @!P1 LDC.64 R2, c[0x0][0xc80] ;  /* 0x00032000ff029b82 */ /* 0x000e220000000a00 */
[----:B------:R-:W-:Y:S02]  /*2d900*/  IMAD.MOV.U32 R11, RZ, RZ, RZ ;  /* 0x000000ffff0b7224 */ /* 0x000fe400078e00ff */
[----:B------:R-:W-:Y:S02]  /*2d910*/  IMAD.MOV.U32 R4, RZ, RZ, R14 ;  /* 0x000000ffff047224 */ /* 0x000fe400078e000e */
[----:B0-----:R-:W-:-:S06]  /*2d920*/  @!P1 IMAD.WIDE R2, R5, 0x4, R2 ;  /* 0x0000000405029825 */ /* 0x001fcc00078e0202 */
[----:B------:R0:W2:Y:S01]  /*2d930*/  @!P1 LDG.E R3, desc[UR50][R2.64] ;  /* 0x0000003202039981 */ /* 0x0000a2000c1e1900 */
[C---:B------:R-:W-:Y:S02]  /*2d940*/  ISETP.GE.U32.AND P2, PT, R8.reuse, 0x2, PT ;  /* 0x000000020800780c */ /* 0x040fe40003f46070 */
[C---:B------:R-:W-:Y:S02]  /*2d950*/  ISETP.GE.U32.AND P3, PT, R8.reuse, 0x4, PT ;  /* 0x000000040800780c */ /* 0x040fe40003f66070 */
[C---:B------:R-:W-:Y:S02]  /*2d960*/  ISETP.GE.U32.AND P4, PT, R8.reuse, 0x8, PT ;  /* 0x000000080800780c */ /* 0x040fe40003f86070 */
[C---:B------:R-:W-:Y:S01]  /*2d970*/  ISETP.GE.U32.AND P5, PT, R8.reuse, 0x10, PT ;  /* 0x000000100800780c */ /* 0x040fe20003fa6070 */
[----:B0-----:R-:W-:Y:S01]  /*2d980*/  IMAD.MOV.U32 R2, RZ, RZ, RZ ;  /* 0x000000ffff027224 */ /* 0x001fe200078e00ff */
[----:B--2---:R-:W-:Y:S02]  /*2d990*/  @!P1 MOV R2, R3 ;  /* 0x0000000300029202 */ /* 0x004fe40000000f00 */
[----:B------:R-:W-:-:S03]  /*2d9a0*/  ISETP.NE.AND P1, PT, R8, RZ, PT ;  /* 0x000000ff0800720c */ /* 0x000fc60003f25270 */
[----:B------:R-:W-:-:S10]  /*2d9b0*/  IMAD.MOV.U32 R13, RZ, RZ, R2 ;  /* 0x000000ffff0d7224 */ /* 0x000fd400078e0002 */
[----:B------:R-:W-:Y:S05]  /*2d9c0*/  WARPSYNC.COLLECTIVE R15, `(.L_x_946) ;  /* 0x000000000f087348 */ /* 0x000fea0003c00000 */
[----:B------:R0:W1:Y:S02]  /*2d9d0*/  SHFL.UP P6, R14, R13, R12, R11 ;  /* 0x0400000c0d0e7389 */ /* 0x00006400000c000b */
[----:B01----:R-:W-:Y:S01]  /*2d9e0*/  ENDCOLLECTIVE ;  /* 0x000000000000791b */ /* 0x003fe20003800000 */
.L_x_946:
[----:B------:R-:W-:Y:S01]  /*2d9f0*/  IMAD.MOV.U32 R12, RZ, RZ, 0x2 ;  /* 0x00000002ff0c7424 */ /* 0x000fe200078e00ff */
[----:B------:R-:W-:-:S05]  /*2da00*/  SEL R5, R14, RZ, P1 ;  /* 0x000000ff0e057207 */ /* 0x000fca0000800000 */
[----:B------:R-:W-:-:S05]  /*2da10*/  IMAD.IADD R5, R2, 0x1, R5 ;  /* 0x0000000102057824 */ /* 0x000fca00078e0205 */
[----:B------:R-:W-:-:S07]  /*2da20*/  MOV R13, R5 ;  /* 0x00000005000d7202 */ /* 0x000fce0000000f00 */
[----:B------:R-:W-:Y:S05]  /*2da30*/  WARPSYNC.COLLECTIVE R15, `(.L_x_947) ;  /* 0x000000000f087348 */ /* 0x000fea0003c00000 */
[----:B------:R0:W1:Y:S02]  /*2da40*/  SHFL.UP P6, R14, R13, R12, R11 ;  /* 0x0400000c0d0e7389 */ /* 0x00006400000c000b */
[----:B01----:R-:W-:Y:S01]  /*2da50*/  ENDCOLLECTIVE ;  /* 0x000000000000791b */ /* 0x003fe20003800000 */
.L_x_947:
[----:B------:R-:W-:Y:S02]  /*2da60*/  MOV R12, 0x4 ;  /* 0x00000004000c7802 */ /* 0x000fe40000000f00 */
[----:B------:R-:W-:-:S05]  /*2da70*/  SEL R6, R14, RZ, P2 ;  /* 0x000000ff0e067207 */ /* 0x000fca0001000000 */
[----:B------:R-:W-:-:S04]  /*2da80*/  IMAD.IADD R6, R5, 0x1, R6 ;  /* 0x0000000105067824 */ /* 0x000fc800078e0206 */
[----:B------:R-:W-:-:S07]  /*2da90*/  IMAD.MOV.U32 R13, RZ, RZ, R6 ;  /* 0x000000ffff0d7224 */ /* 0x000fce00078e0006 */
[----:B------:R-:W-:Y:S05]  /*2daa0*/  WARPSYNC.COLLECTIVE R15, `(.L_x_948) ;  /* 0x000000000f087348 */ /* 0x000fea0003c00000 */
[----:B------:R0:W1:Y:S02]  /*2dab0*/  SHFL.UP P6, R14, R13, R12, R11 ;  /* 0x0400000c0d0e7389 */ /* 0x00006400000c000b */
[----:B01----:R-:W-:Y:S01]  /*2dac0*/  ENDCOLLECTIVE ;  /* 0x000000000000791b */ /* 0x003fe20003800000 */
.L_x_948:
[----:B------:R-:W-:Y:S01]  /*2dad0*/  IMAD.MOV.U32 R12, RZ, RZ, 0x8 ;  /* 0x00000008ff0c7424 */ /* 0x000fe200078e00ff */
[----:B------:R-:W-:-:S05]  /*2dae0*/  SEL R7, R14, RZ, P3 ;  /* 0x000000ff0e077207 */ /* 0x000fca0001800000 */
[----:B------:R-:W-:-:S04]  /*2daf0*/  IMAD.IADD R7, R6, 0x1, R7 ;  /* 0x0000000106077824 */ /* 0x000fc800078e0207 */
[----:B------:R-:W-:-:S07]  /*2db00*/  IMAD.MOV.U32 R13, RZ, RZ, R7 ;  /* 0x000000ffff0d7224 */ /* 0x000fce00078e0007 */
[----:B------:R-:W-:Y:S05]  /*2db10*/  WARPSYNC.COLLECTIVE R15, `(.L_x_949) ;  /* 0x000000000f087348 */ /* 0x000fea0003c00000 */
[----:B------:R0:W1:Y:S02]  /*2db20*/  SHFL.UP P6, R14, R13, R12, R11 ;  /* 0x0400000c0d0e7389 */ /* 0x00006400000c000b */
[----:B01----:R-:W-:Y:S01]  /*2db30*/  ENDCOLLECTIVE ;  /* 0x000000000000791b */ /* 0x003fe20003800000 */
.L_x_949:
[----:B------:R-:W-:Y:S01]  /*2db40*/  IMAD.MOV.U32 R12, RZ, RZ, 0x10 ;  /* 0x00000010ff0c7424 */ /* 0x000fe200078e00ff */
[----:B------:R-:W-:-:S04]  /*2db50*/  SEL R14, R14, RZ, P4 ;  /* 0x000000ff0e0e7207 */ /* 0x000fc80002000000 */
[----:B------:R-:W-:-:S05]  /*2db60*/  IADD3 R5, R7, R14, RZ ;  /* 0x0000000e07057210 */ /* 0x000fca0007ffe0ff */
[----:B------:R-:W-:-:S07]  /*2db70*/  IMAD.MOV.U32 R13, RZ, RZ, R5 ;  /* 0x000000ffff0d7224 */ /* 0x000fce00078e0005 */
[----:B------:R-:W-:Y:S05]  /*2db80*/  WARPSYNC.COLLECTIVE R15, `(.L_x_950) ;  /* 0x000000000f087348 */ /* 0x000fea0003c00000 */
[----:B------:R0:W1:Y:S02]  /*2db90*/  SHFL.UP P6, R14, R13, R12, R11 ;  /* 0x0400000c0d0e7389 */ /* 0x00006400000c000b */
[----:B01----:R-:W-:Y:S01]  /*2dba0*/  ENDCOLLECTIVE ;  /* 0x000000000000791b */ /* 0x003fe20003800000 */
.L_x_950:
[----:B------:R-:W-:Y:S02]  /*2dbb0*/  IMAD.MOV.U32 R12, RZ, RZ, 0x1f ;  /* 0x0000001fff0c7424 */ /* 0x000fe400078e00ff */
[----:B------:R-:W-:Y:S01]  /*2dbc0*/  IMAD.MOV.U32 R11, RZ, RZ, 0x1f ;  /* 0x0000001fff0b7424 */ /* 0x000fe200078e00ff */
[----:B------:R-:W-:-:S05]  /*2dbd0*/  SEL R14, R14, RZ, P5 ;  /* 0x000000ff0e0e7207 */ /* 0x000fca0002800000 */
[----:B------:R-:W-:-:S05]  /*2dbe0*/  IMAD.IADD R3, R5, 0x1, R14 ;  /* 0x0000000105037824 */ /* 0x000fca00078e020e */
[----:B------:R-:W-:-:S07]  /*2dbf0*/  MOV R13, R3 ;  /* 0x00000003000d7202 */ /* 0x000fce0000000f00 */
[----:B------:R-:W-:Y:S05]  /*2dc00*/  WARPSYNC.COLLECTIVE R15, `(.L_x_951) ;  /* 0x000000000f087348 */ /* 0x000fea0003c00000 */
[----:B------:R0:W1:Y:S02]  /*2dc10*/  SHFL.IDX P6, R14, R13, R12, R11 ;  /* 0x0000000c0d0e7389 */ /* 0x00006400000c000b */
[----:B01----:R-:W-:Y:S01]  /*2dc20*/  ENDCOLLECTIVE ;  /* 0x000000000000791b */ /* 0x003fe20003800000 */
.L_x_951:
[----:B------:R-:W-:Y:S05]  /*2dc30*/  BRA `(.L_x_952) ;  /* 0xffffffa4002c7947 */ /* 0x000fea000383ffff */
.L_x_749:
[----:B------:R-:W-:Y:S01]  /*2dc40*/  BSSY B0, `(.L_x_953) ;  /* 0x0000008000007945 */ /* 0x000fe20003800000 */
[----:B-----5:R-:W-:Y:S01]  /*2dc50*/  IMAD.MOV.U32 R13, RZ, RZ, R2 ;  /* 0x000000ffff0d7224 */ /* 0x020fe200078e0002 */
[----:B------:R-:W-:Y:S01]  /*2dc60*/  MOV R12, 0x1 ;  /* 0x00000001000c7802 */ /* 0x000fe20000000f00 */
[----:B------:R-:W-:Y:S02]  /*2dc70*/  IMAD.MOV.U32 R11, RZ, RZ, RZ ;  /* 0x000000ffff0b7224 */ /* 0x000fe400078e00ff */
[----:B------:R-:W-:-:S07]  /*2dc80*/  IMAD.MOV.U32 R15, RZ, RZ, -0x1 ;  /* 0xffffffffff0f7424 */ /* 0x000fce00078e00ff */
[----:B012---:R-:W-:Y:S05]  /*2dc90*/  WARPSYNC.COLLECTIVE R15, `(.L_x_954) ;  /* 0x000000000f087348 */ /* 0x007fea0003c00000 */
[----:B------:R3:W4:Y:S02]  /*2dca0*/  SHFL.UP P6, R14, R13, R12, R11 ;  /* 0x0400000c0d0e7389 */ /* 0x00072400000c000b */
[----:B01234-:R-:W-:Y:S01]  /*2dcb0*/  ENDCOLLECTIVE ;  /* 0x000000000000791b */ /* 0x01ffe20003800000 */
.L_x_954:
[----:B------:R-:W-:Y:S05]  /*2dcc0*/  BSYNC B0 ;  /* 0x0000000000007941 */ /* 0x000fea0003800000 */
.L_x_953:
[----:B------:R-:W-:Y:S01]  /*2dcd0*/  SEL R13, R14, RZ, P1 ;  /* 0x000000ff0e0d7207 */ /* 0x000fe20000800000 */
[----:B------:R-:W-:Y:S01]  /*2dce0*/  IMAD.MOV.U32 R11, RZ, RZ, RZ ;  /* 0x000000ffff0b7224 */ /* 0x000fe200078e00ff */
[----:B------:R-:W-:Y:S01]  /*2dcf0*/  MOV R12, 0x2 ;  /* 0x00000002000c7802 */ /* 0x000fe20000000f00 */
[----:B------:R-:W-:Y:S02]  /*2dd00*/  IMAD.MOV.U32 R15, RZ, RZ, -0x1 ;  /* 0xffffffffff0f7424 */ /* 0x000fe400078e00ff */
[----:B------:R-:W-:-:S07]  /*2dd10*/  IMAD.IADD R13, R2, 0x1, R13 ;  /* 0x00000001020d7824 */ /* 0x000fce00078e020d */
[----:B------:R-:W-:Y:S05]  /*2dd20*/  WARPSYNC.COLLECTIVE R15, `(.L_x_955) ;  /* 0x000000000f087348 */ /* 0x000fea0003c00000 */
[----:B------:R0:W1:Y:S02]  /*2dd30*/  SHFL.UP P6, R14, R13, R12, R11 ;  /* 0x0400000c0d0e7389 */ /* 0x00006400000c000b */
[----:B01----:R-:W-:Y:S01]  /*2dd40*/  ENDCOLLECTIVE ;  /* 0x000000000000791b */ /* 0x003fe20003800000 */
.L_x_955:
[----:B------:R-:W-:Y:S01]  /*2dd50*/  IMAD.MOV.U32 R12, RZ, RZ, 0x4 ;  /* 0x00000004ff0c7424 */ /* 0x000fe200078e00ff */
[----:B------:R-:W-:-:S05]  /*2dd60*/  SEL R14, R14, RZ, P2 ;  /* 0x000000ff0e0e7207 */ /* 0x000fca0001000000 */
[----:B------:R-:W-:-:S05]  /*2dd70*/  IMAD.IADD R3, R13, 0x1, R14 ;  /* 0x000000010d037824 */ /* 0x000fca00078e020e */
[----:B------:R-:W-:-:S07]  /*2dd80*/  MOV R13, R3 ;  /* 0x00000003000d7202 */ /* 0x000fce0000000f00 */
[----:B------:R-:W-:Y:S05]  /*2dd90*/  WARPSYNC.COLLECTIVE R15, `(.L_x_956) ;  /* 0x000000000f087348 */ /* 0x000fea0003c00000 */
[----:B------:R0:W1:Y:S02]  /*2dda0*/  SHFL.UP P6, R14, R13, R12, R11 ;  /* 0x0400000c0d0e7389 */ /* 0x00006400000c000b */
[----:B01----:R-:W-:Y:S01]  /*2ddb0*/  ENDCOLLECTIVE ;  /* 0x000000000000791b */ /* 0x003fe20003800000 */
.L_x_956:
[----:B------:R-:W-:Y:S02]  /*2ddc0*/  MOV R12, 0x8 ;  /* 0x00000008000c7802 */ /* 0x000fe40000000f00 */
[----:B------:R-:W-:-:S05]  /*2ddd0*/  SEL R14, R14, RZ, P3 ;  /* 0x000000ff0e0e7207 */ /* 0x000fca0001800000 */
[----:B------:R-:W-:-:S04]  /*2dde0*/  IMAD.IADD R5, R3, 0x1, R14 ;  /* 0x0000000103057824 */ /* 0x000fc800078e020e */
[----:B------:R-:W-:-:S07]  /*2ddf0*/  IMAD.MOV.U32 R13, RZ, RZ, R5 ;  /* 0x000000ffff0d7224 */ /* 0x000fce00078e0005 */
[----:B------:R-:W-:Y:S05]  /*2de00*/  WARPSYNC.COLLECTIVE R15, `(.L_x_957) ;  /* 0x000000000f087348 */ /* 0x000fea0003c00000 */
[----:B------:R0:W1:Y:S02]  /*2de10*/  SHFL.UP P6, R14, R13, R12, R11 ;  /* 0x0400000c0d0e7389 */ /* 0x00006400000c000b */
[----:B01----:R-:W-:Y:S01]  /*2de20*/  ENDCOLLECTIVE ;  /* 0x000000000000791b */ /* 0x003fe20003800000 */
.L_x_957:
[----:B------:R-:W-:Y:S01]  /*2de30*/  IMAD.MOV.U32 R12, RZ, RZ, 0x10 ;  /* 0x00000010ff0c7424 */ /* 0x000fe200078e00ff */
[----:B------:R-:W-:-:S05]  /*2de40*/  SEL R6, R14, RZ, P4 ;  /* 0x000000ff0e067207 */ /* 0x000fca0002000000 */
[----:B------:R-:W-:-:S04]  /*2de50*/  IMAD.IADD R6, R5, 0x1, R6 ;  /* 0x0000000105067824 */ /* 0x000fc800078e0206 */
[----:B------:R-:W-:-:S07]  /*2de60*/  IMAD.MOV.U32 R13, RZ, RZ, R6 ;  /* 0x000000ffff0d7224 */ /* 0x000fce00078e0006 */
[----:B------:R-:W-:Y:S05]  /*2de70*/  WARPSYNC.COLLECTIVE R15, `(.L_x_958) ;  /* 0x000000000f087348 */ /* 0x000fea0003c00000 */
[----:B------:R0:W1:Y:S02]  /*2de80*/  SHFL.UP P6, R14, R13, R12, R11 ;  /* 0x0400000c0d0e7389 */ /* 0x00006400000c000b */
[----:B01----:R-:W-:Y:S01]  /*2de90*/  ENDCOLLECTIVE ;  /* 0x000000000000791b */ /* 0x003fe20003800000 */
.L_x_958:
[----:B------:R-:W-:Y:S02]  /*2dea0*/  IMAD.MOV.U32 R12, RZ, RZ, 0x1f ;  /* 0x0000001fff0c7424 */ /* 0x000fe400078e00ff */
[----:B------:R-:W-:Y:S01]  /*2deb0*/  IMAD.MOV.U32 R11, RZ, RZ, 0x1f ;  /* 0x0000001fff0b7424 */ /* 0x000fe200078e00ff */
[----:B------:R-:W-:-:S04]  /*2dec0*/  SEL R3, R14, RZ, P5 ;  /* 0x000000ff0e037207 */ /* 0x000fc80002800000 */
[----:B------:R-:W-:-:S05]  /*2ded0*/  IADD3 R3, R6, R3, RZ ;  /* 0x0000000306037210 */ /* 0x000fca0007ffe0ff */
[----:B------:R-:W-:-:S07]  /*2dee0*/  IMAD.MOV.U32 R13, RZ, RZ, R3 ;  /* 0x000000ffff0d7224 */ /* 0x000fce00078e0003 */
[----:B------:R-:W-:Y:S05]  /*2def0*/  WARPSYNC.COLLECTIVE R15, `(.L_x_959) ;  /* 0x000000000f087348 */ /* 0x000fea0003c00000 */
[----:B------:R0:W1:Y:S02]  /*2df00*/  SHFL.IDX P6, R14, R13, R12, R11 ;  /* 0x0000000c0d0e7389 */ /* 0x00006400000c000b */
[----:B01----:R-:W-:Y:S01]  /*2df10*/  ENDCOLLECTIVE ;  /* 0x000000000000791b */ /* 0x003fe20003800000 */
.L_x_959:
[----:B------:R-:W-:Y:S05]  /*2df20*/  BRA `(.L_x_960) ;  /* 0xffffffa4000c7947 */ /* 0x000fea000383ffff */
.L_x_751:
[----:B------:R-:W-:Y:S01]  /*2df30*/  BSSY B0, `(.L_x_961) ;  /* 0x0000006000007945 */ /* 0x000fe20003800000 */
[----:B------:R-:W-:Y:S02]  /*2df40*/  PLOP3.LUT P6, PT, P6, PT, PT, 0x8, 0x0 ;  /* 0x000000000000781c */ /* 0x000fe400037ce170 */
[----:B------:R-:W-:-:S11]  /*2df50*/  MOV R15, 0xffffffff ;  /* 0xffffffff000f7802 */ /* 0x000fd60000000f00 */
[----:B0-2---:R-:W-:Y:S05]  /*2df60*/  WARPSYNC.COLLECTIVE R15, `(.L_x_962) ;  /* 0x000000000f087348 */ /* 0x005fea0003c00000 */
[----:B------:R-:W-:Y:S01]  /*2df70*/  VOTE.ANY R14, PT, P6 ;  /* 0x00000000000e7806 */ /* 0x000fe200030e0100 */
[----:B0-2---:R-:W-:Y:S06]  /*2df80*/  ENDCOLLECTIVE ;  /* 0x000000000000791b */ /* 0x005fec0003800000 */
.L_x_962:
[----:B------:R-:W-:Y:S05]  /*2df90*/  BSYNC B0 ;  /* 0x0000000000007941 */ /* 0x000fea0003800000 */
.L_x_961:
[----:B------:R-:W-:Y:S01]  /*2dfa0*/  IMAD.MOV.U32 R6, RZ, RZ, R14 ;  /* 0x000000ffff067224 */ /* 0x000fe200078e000e */
[----:B------:R-:W-:Y:S01]  /*2dfb0*/  MOV R11, 0x1f ;  /* 0x0000001f000b7802 */ /* 0x000fe20000000f00 */
[----:B------:R-:W-:Y:S02]  /*2dfc0*/  IMAD.MOV.U32 R13, RZ, RZ, R2 ;  /* 0x000000ffff0d7224 */ /* 0x000fe400078e0002 */
[----:B------:R-:W0:Y:S01]  /*2dfd0*/  POPC R4, R6 ;  /* 0x0000000600047309 */ /* 0x000e220000000000 */
[----:B------:R-:W-:Y:S02]  /*2dfe0*/  IMAD.MOV.U32 R15, RZ, RZ, -0x1 ;  /* 0xffffffffff0f7424 */ /* 0x000fe400078e00ff */
[----:B0-----:R-:W-:-:S07]  /*2dff0*/  IMAD.MOV.U32 R12, RZ, RZ, R4 ;  /* 0x000000ffff0c7224 */ /* 0x001fce00078e0004 */
[----:B------:R-:W-:Y:S05]  /*2e000*/  WARPSYNC.COLLECTIVE R15, `(.L_x_963) ;  /* 0x000000000f087348 */ /* 0x000fea0003c00000 */
[----:B------:R0:W1:Y:S02]  /*2e010*/  SHFL.IDX P6, R14, R13, R12, R11 ;  /* 0x0000000c0d0e7389 */ /* 0x00006400000c000b */
[----:B01----:R-:W-:Y:S01]  /*2e020*/  ENDCOLLECTIVE ;  /* 0x000000000000791b */ /* 0x003fe20003800000 */
.L_x_963:
[----:B------:R-:W-:Y:S01]  /*2e030*/  IMAD.MOV.U32 R17, RZ, RZ, R14 ;  /* 0x000000ffff117224 */ /* 0x000fe200078e000e */
[----:B------:R-:W-:Y:S06]  /*2e040*/  BRA `(.L_x_964) ;  /* 0xffffffa000fc7947 */ /* 0x000fec000383ffff */
.L_x_753:
[----:B------:R-:W-:Y:S01]  /*2e050*/  BSSY B0, `(.L_x_965) ;  /* 0x0000007000007945 */ /* 0x000fe20003800000 */
[----:B------:R-:W-:Y:S01]  /*2e060*/  IMAD.MOV.U32 R13, RZ, RZ, R3 ;  /* 0x000000ffff0d7224 */ /* 0x000fe200078e0003 */
[----:B------:R-:W-:Y:S01]  /*2e070*/  MOV R11, 0x1f ;  /* 0x0000001f000b7802 */ /* 0x000fe20000000f00 */
[----:B------:R-:W-:-:S07]  /*2e080*/  IMAD.MOV.U32 R15, RZ, RZ, -0x1 ;  /* 0xffffffffff0f7424 */ /* 0x000fce00078e00ff */
[----:B012---:R-:W-:Y:S05]  /*2e090*/  WARPSYNC.COLLECTIVE R15, `(.L_x_966) ;  /* 0x000000000f087348 */ /* 0x007fea0003c00000 */
[----:B------:R3:W4:Y:S02]  /*2e0a0*/  SHFL.IDX P6, R14, R13, R12, R11 ;  /* 0x0000000c0d0e7389 */ /* 0x00072400000c000b */
[----:B01234-:R-:W-:Y:S01]  /*2e0b0*/  ENDCOLLECTIVE ;  /* 0x000000000000791b */ /* 0x01ffe20003800000 */
.L_x_966:
[----:B------:R-:W-:Y:S05]  /*2e0c0*/  BSYNC B0 ;  /* 0x0000000000007941 */ /* 0x000fea0003800000 */
.L_x_965:
[----:B------:R-:W-:Y:S05]  /*2e0d0*/  BRA `(.L_x_752) ;  /* 0xffffffa000f47947 */ /* 0x000fea000383ffff */
.L_x_757:
[----:B0-----:R0:W1:Y:S02]  /*2e0e0*/  SYNCS.PHASECHK.TRANS64.TRYWAIT P0, [R4+URZ+0x29820], R0 ;  /* 0x02982000040075a7 */ /* 0x001064000800017f */
[----:B-1----:R-:W-:Y:S05]  /*2e0f0*/  @!P0 NANOSLEEP.SYNCS 0x989680 ;  /* 0x009896800000895d */ /* 0x002fea0003900000 */
[----:B------:R-:W1:Y:S02]  /*2e100*/  @!P0 SYNCS.PHASECHK.TRANS64 P0, [R4+URZ+0x29820], R0 ;  /* 0x02982000040085a7 */ /* 0x000e64000800007f */
[----:B-1----:R-:W-:Y:S05]  /*2e110*/  @!P0 BRA `(.L_x_757) ;  /* 0xfffffffc00f08947 */ /* 0x002fea000383ffff */
[----:B------:R-:W-:Y:S05]  /*2e120*/  BRA `(.L_x_967) ;  /* 0xffffffa400e87947 */ /* 0x000fea000383ffff */
.L_x_758:
[----:B------:R-:W1:Y:S01]  /*2e130*/  S2R R2, SR_TID.X ;  /* 0x0000000000027919 */ /* 0x000e620000002100 */
[----:B------:R-:W-:Y:S01]  /*2e140*/  BSSY B0, `(.L_x_968) ;  /* 0x000000a000007945 */ /* 0x000fe20003800000 */
[----:B------:R-:W-:Y:S01]  /*2e150*/  IMAD.MOV.U32 R12, RZ, RZ, RZ ;  /* 0x000000ffff0c7224 */ /* 0x000fe200078e00ff */
[----:B------:R-:W-:Y:S01]  /*2e160*/  MOV R11, 0x1f ;  /* 0x0000001f000b7802 */ /* 0x000fe20000000f00 */
[----:B------:R-:W-:Y:S01]  /*2e170*/  IMAD.MOV.U32 R15, RZ, RZ, -0x1 ;  /* 0xffffffffff0f7424 */ /* 0x000fe200078e00ff */
[----:B-1----:R-:W-:-:S04]  /*2e180*/  SHF.R.U32.HI R2, RZ, 0x5, R2 ;  /* 0x00000005ff027819 */ /* 0x002fc80000011602 */
[----:B------:R-:W-:-:S05]  /*2e190*/  LOP3.LUT R2, R2, 0x3, RZ, 0xc0, !PT ;  /* 0x0000000302027812 */ /* 0x000fca00078ec0ff */
[----:B------:R-:W-:-:S07]  /*2e1a0*/  IMAD.MOV.U32 R13, RZ, RZ, R2 ;  /* 0x000000ffff0d7224 */ /* 0x000fce00078e0002 */
[----:B0-----:R-:W-:Y:S05]  /*2e1b0*/  WARPSYNC.COLLECTIVE R15, `(.L_x_969) ;  /* 0x000000000f087348 */ /* 0x001fea0003c00000 */
[----:B------:R1:W2:Y:S02]  /*2e1c0*/  SHFL.IDX P6, R14, R13, R12, R11 ;  /* 0x0000000c0d0e7389 */ /* 0x0002a400000c000b */
[----:B012---:R-:W-:Y:S01]  /*2e1d0*/  ENDCOLLECTIVE ;  /* 0x000000000000791b */ /* 0x007fe20003800000 */
.L_x_969:
[----:B------:R-:W-:Y:S05]  /*2e1e0*/  BSYNC B0 ;  /* 0x0000000000007941 */ /* 0x000fea0003800000 */
.L_x_968:
[----:B------:R-:W-:Y:S05]  /*2e1f0*/  BRA `(.L_x_970) ;  /* 0xffffffa400d07947 */ /* 0x000fea000383ffff */
.L_x_759:
[----:B------:R-:W-:Y:S01]  /*2e200*/  BSSY B0, `(.L_x_971) ;  /* 0x0000006000007945 */ /* 0x000fe20003800000 */
[----:B------:R-:W-:-:S07]  /*2e210*/  IMAD.MOV.U32 R15, RZ, RZ, -0x1 ;  /* 0xffffffffff0f7424 */ /* 0x000fce00078e00ff */
[----:B0-----:R-:W-:Y:S05]  /*2e220*/  WARPSYNC.COLLECTIVE R15, `(.L_x_972) ;  /* 0x000000000f0c7348 */ /* 0x001fea0003c00000 */
[----:B------:R-:W-:Y:S02]  /*2e230*/  ELECT P6, UR62, PT ;  /* 0x00000000003e782f */ /* 0x000fe400038c0000 */
[----:B------:R-:W-:Y:S01]  /*2e240*/  MOV R14, UR62 ;  /* 0x0000003e000e7c02 */ /* 0x000fe20008000f00 */
[----:B0-----:R-:W-:Y:S10]  /*2e250*/  ENDCOLLECTIVE ;  /* 0x000000000000791b */ /* 0x001ff40003800000 */
.L_x_972:
[----:B------:R-:W-:Y:S05]  /*2e260*/  BSYNC B0 ;  /* 0x0000000000007941 */ /* 0x000fea0003800000 */
.L_x_971:
[----:B------:R-:W-:Y:S05]  /*2e270*/  BRA `(.L_x_973) ;  /* 0xffffffa400c47947 */ /* 0x000fea000383ffff */
.L_x_761:
[----:B0-----:R0:W1:Y:S02]  /*2e280*/  SYNCS.PHASECHK.TRANS64.TRYWAIT P1, [R5+URZ+0x29840], R0 ;  /* 0x02984000050075a7 */ /* 0x001064000802017f */
[----:B-1----:R-:W-:Y:S05]  /*2e290*/  @!P1 NANOSLEEP.SYNCS 0x989680 ;  /* 0x009896800000995d */ /* 0x002fea0003900000 */
[----:B------:R-:W1:Y:S02]  /*2e2a0*/  @!P1 SYNCS.PHASECHK.TRANS64 P1, [R5+URZ+0x29840], R0 ;  /* 0x02984000050095a7 */ /* 0x000e64000802007f */
[----:B-1----:R-:W-:Y:S05]  /*2e2b0*/  @!P1 BRA `(.L_x_761) ;  /* 0xfffffffc00f09947 */ /* 0x002fea000383ffff */
[----:B------:R-:W-:Y:S05]  /*2e2c0*/  BRA `(.L_x_974) ;  /* 0xffffffa400e47947 */ /* 0x000fea000383ffff */
.L_x_763:
[----:B-1----:R1:W2:Y:S02]  /*2e2d0*/  SYNCS.PHASECHK.TRANS64.TRYWAIT P1, [R23+URZ+0x29840], R2 ;  /* 0x02984002170075a7 */ /* 0x0022a4000802017f */
[----:B--2---:R-:W-:Y:S05]  /*2e2e0*/  @!P1 NANOSLEEP.SYNCS 0x989680 ;  /* 0x009896800000995d */ /* 0x004fea0003900000 */
[----:B------:R-:W2:Y:S02]  /*2e2f0*/  @!P1 SYNCS.PHASECHK.TRANS64 P1, [R23+URZ+0x29840], R2 ;  /* 0x02984002170095a7 */ /* 0x000ea4000802007f */
[----:B--2---:R-:W-:Y:S05]  /*2e300*/  @!P1 BRA `(.L_x_763) ;  /* 0xfffffffc00f09947 */ /* 0x004fea000383ffff */
[----:B------:R-:W-:Y:S05]  /*2e310*/  BRA `(.L_x_975) ;  /* 0xffffffa400f07947 */ /* 0x000fea000383ffff */
.L_x_765:
[----:B--2---:R2:W3:Y:S02]  /*2e320*/  SYNCS.PHASECHK.TRANS64.TRYWAIT P1, [R5+URZ+0x29860], R0 ;  /* 0x02986000050075a7 */ /* 0x0044e4000802017f */
[----:B---3--:R-:W-:Y:S05]  /*2e330*/  @!P1 NANOSLEEP.SYNCS 0x989680 ;  /* 0x009896800000995d */ /* 0x008fea0003900000 */
[----:B------:R-:W3:Y:S02]  /*2e340*/  @!P1 SYNCS.PHASECHK.TRANS64 P1, [R5+URZ+0x29860], R0 ;  /* 0x02986000050095a7 */ /* 0x000ee4000802007f */
[----:B---3--:R-:W-:Y:S05]  /*2e350*/  @!P1 BRA `(.L_x_765) ;  /* 0xfffffffc00f09947 */ /* 0x008fea000383ffff */
[----:B------:R-:W-:Y:S05]  /*2e360*/  BRA `(.L_x_976) ;  /* 0xffffffa400ec7947 */ /* 0x000fea000383ffff */
.L_x_767:
[----:B---3--:R3:W4:Y:S02]  /*2e370*/  SYNCS.PHASECHK.TRANS64.TRYWAIT P1, [R23+URZ+0x29860], R2 ;  /* 0x02986002170075a7 */ /* 0x008724000802017f */
[----:B----4-:R-:W-:Y:S05]  /*2e380*/  @!P1 NANOSLEEP.SYNCS 0x989680 ;  /* 0x009896800000995d */ /* 0x010fea0003900000 */
[----:B------:R-:W4:Y:S02]  /*2e390*/  @!P1 SYNCS.PHASECHK.TRANS64 P1, [R23+URZ+0x29860], R2 ;  /* 0x02986002170095a7 */ /* 0x000f24000802007f */
[----:B----4-:R-:W-:Y:S05]  /*2e3a0*/  @!P1 BRA `(.L_x_767) ;  /* 0xfffffffc00f09947 */ /* 0x010fea000383ffff */
[----:B------:R-:W-:Y:S05]  /*2e3b0*/  BRA `(.L_x_977) ;  /* 0xffffffa400e87947 */ /* 0x000fea000383ffff */
.L_x_769:
[----:B----4-:R4:W0:Y:S02]  /*2e3c0*/  SYNCS.PHASECHK.TRANS64.TRYWAIT P1, [R5+URZ+0x29880], R0 ;  /* 0x02988000050075a7 */ /* 0x010824000802017f */
[----:B0-----:R-:W-:Y:S05]  /*2e3d0*/  @!P1 NANOSLEEP.SYNCS 0x989680 ;  /* 0x009896800000995d */ /* 0x001fea0003900000 */
[----:B------:R-:W0:Y:S02]  /*2e3e0*/  @!P1 SYNCS.PHASECHK.TRANS64 P1, [R5+URZ+0x29880], R0 ;  /* 0x02988000050095a7 */ /* 0x000e24000802007f */
[----:B0-----:R-:W-:Y:S05]  /*2e3f0*/  @!P1 BRA `(.L_x_769) ;  /* 0xfffffffc00f09947 */ /* 0x001fea000383ffff */
[----:B------:R-:W-:Y:S05]  /*2e400*/  BRA `(.L_x_978) ;  /* 0xffffffa400e47947 */ /* 0x000fea000383ffff */
.L_x_979:
        /* <DEDUP_REMOVED lines=15> */
.L_x_3192:


//--------------------- .text._ZN7cutlass13device_kernelIN5flash11enable_sm90INS1_16FlashAttnFwdSm90INS1_25CollectiveMainloopFwdSm90ILi2EN4cute5tupleIJNS5_1CILi1EEES8_S8_EEENS6_IJNS7_ILi128EEESA_NS7_ILi192EEEEEELi128ENS_12float_e4m3_tEfNS_4arch4Sm90ELb0ELb1ELb0ELb0ELb1ELb0ELb0ELb1ELb1ELb1ELb0ELb0EEENS1_21CollectiveEpilogueFwdINS6_IJSA_SA_SA_EEES9_NS_10bfloat16_tESF_Li256ELb0ELb1ELb0ELb1EEENS1_30DynamicPersistentTileSchedulerILi256ELi128ELb0ELb1ELb1EEEEEEEEEvNT_6ParamsE --------------------------
	.section	.text._ZN7cutlass13device_kernelIN5flash11enable_sm90INS1_16FlashAttnFwdSm90INS1_25CollectiveMainloopFwdSm90ILi2EN4cute5tupleIJNS5_1CILi1EEES8_S8_EEENS6_IJNS7_ILi128EEESA_NS7_ILi192EEEEEELi128ENS_12float_e4m3_tEfNS_4arch4Sm90ELb0ELb1ELb0ELb0ELb1ELb0ELb0ELb1ELb1ELb1ELb0ELb0EEENS1_21CollectiveEpilogueFwdINS6_IJSA_SA_SA_EEES9_NS_10bfloat16_tESF_Li256ELb0ELb1ELb0ELb1EEENS1_30DynamicPersistentTileSchedulerILi256ELi128ELb0ELb1ELb1EEEEEEEEEvNT_6ParamsE,"ax",@progbits
	.align	128
.text._ZN7cutlass13device_kernelIN5flash11enable_sm90INS1_16FlashAttnFwdSm90INS1_25CollectiveMainloopFwdSm90ILi2EN4cute5tupleIJNS5_1CILi1EEES8_S8_EEENS6_IJNS7_ILi128EEESA_NS7_ILi192EEEEEELi128ENS_12float_e4m3_tEfNS_4arch4Sm90ELb0ELb1ELb0ELb0ELb1ELb0ELb0ELb1ELb1ELb1ELb0ELb0EEENS1_21CollectiveEpilogueFwdINS6_IJSA_SA_SA_EEES9_NS_10bfloat16_tESF_Li256ELb0ELb1ELb0ELb1EEENS1_30DynamicPersistentTileSchedulerILi256ELi128ELb0ELb1ELb1EEEEEEEEEvNT_6ParamsE:
        .type           _ZN7cutlass13device_kernelIN5flash11enable_sm90INS1_16FlashAttnFwdSm90INS1_25CollectiveMainloopFwdSm90ILi2EN4cute5tupleIJNS5_1CILi1EEES8_S8_EEENS6_IJNS7_ILi128EEESA_NS7_ILi192EEEEEELi128ENS_12float_e4m3_tEfNS_4arch4Sm90ELb0ELb1ELb0ELb0ELb1ELb0ELb0ELb1ELb1ELb1ELb0ELb0EEENS1_21CollectiveEpilogueFwdINS6_IJSA_SA_SA_EEES9_NS_10bfloat16_tESF_Li256ELb0ELb1ELb0ELb1EEENS1_30DynamicPersistentTileSchedulerILi256ELi128ELb0ELb1ELb1EEEEEEEEEvNT_6ParamsE,@function
        .size           _ZN7cutlass13device_kernelIN5flash11enable_sm90INS1_16FlashAttnFwdSm90INS1_25CollectiveMainloopFwdSm90ILi2EN4cute5tupleIJNS5_1CILi1EEES8_S8_EEENS6_IJNS7_ILi128EEESA_NS7_ILi192EEEEEELi128ENS_12float_e4m3_tEfNS_4arch4Sm90ELb0ELb1ELb0ELb0ELb1ELb0ELb0ELb1ELb1ELb1ELb0ELb0EEENS1_21CollectiveEpilogueFwdINS6_IJSA_SA_SA_EEES9_NS_10bfloat16_tESF_Li256ELb0ELb1ELb0ELb1EEENS1_30DynamicPersistentTileSchedulerILi256ELi128ELb0ELb1ELb1EEEEEEEEEvNT_6ParamsE,(.L_x_3193 - _ZN7cutlass13device_kernelIN5flash11enable_sm90INS1_16FlashAttnFwdSm90INS1_25CollectiveMainloopFwdSm90ILi2EN4cute5tupleIJNS5_1CILi1EEES8_S8_EEENS6_IJNS7_ILi128EEESA_NS7_ILi192EEEEEELi128ENS_12float_e4m3_tEfNS_4arch4Sm90ELb0ELb1ELb0ELb0ELb1ELb0ELb0ELb1ELb1ELb1ELb0ELb0EEENS1_21CollectiveEpilogueFwdINS6_IJSA_SA_SA_EEES9_NS_10bfloat16_tESF_Li256ELb0ELb1ELb0ELb1EEENS1_30DynamicPersistentTileSchedulerILi256ELi128ELb0ELb1ELb1EEEEEEEEEvNT_6ParamsE)
        .other          _ZN7cutlass13device_kernelIN5flash11enable_sm90INS1_16FlashAttnFwdSm90INS1_25CollectiveMainloopFwdSm90ILi2EN4cute5tupleIJNS5_1CILi1EEES8_S8_EEENS6_IJNS7_ILi128EEESA_NS7_ILi192EEEEEELi128ENS_12float_e4m3_tEfNS_4arch4Sm90ELb0ELb1ELb0ELb0ELb1ELb0ELb0ELb1ELb1ELb1ELb0ELb0EEENS1_21CollectiveEpilogueFwdINS6_IJSA_SA_SA_EEES9_NS_10bfloat16_tESF_Li256ELb0ELb1ELb0ELb1EEENS1_30DynamicPersistentTileSchedulerILi256ELi128ELb0ELb1ELb1EEEEEEEEEvNT_6ParamsE,@"STO_CUDA_ENTRY STV_DEFAULT"
_ZN7cutlass13device_kernelIN5flash11enable_sm90INS1_16FlashAttnFwdSm90INS1_25CollectiveMainloopFwdSm90ILi2EN4cute5tupleIJNS5_1CILi1EEES8_S8_EEENS6_IJNS7_ILi128EEESA_NS7_ILi192EEEEEELi128ENS_12float_e4m3_tEfNS_4arch4Sm90ELb0ELb1ELb0ELb0ELb1ELb0ELb0ELb1ELb1ELb1ELb0ELb0EEENS1_21CollectiveEpilogueFwdINS6_IJSA_SA_SA_EEES9_NS_10bfloat16_tESF_Li256ELb0ELb1ELb0ELb1EEENS1_30DynamicPersistentTileSchedulerILi256ELi128ELb0ELb1ELb1EEEEEEEEEvNT_6ParamsE:
        /* <DEDUP_REMOVED lines=9> */
[----:B------:R-:W1:Y:S01]  /*0090*/  SHFL.IDX PT, R3, R3, RZ, 0x1f ;  /* 0x00001fff03037589 */ /* 0x000e6200000e0000 */
        /* <DEDUP_REMOVED lines=14> */
[----:B------:R0:W2:Y:S06]  /*0180*/  @!UP0 SYNCS.EXCH.64 URZ, [UR8+0x22800], UR4 ;  /* 0x02280004083f85b2 */ /* 0x0000ac0008000100 */
[----:B------:R0:W3:Y:S02]  /*0190*/  @!UP1 SYNCS.EXCH.64 URZ, [UR8+0x22820], UR6 ;  /* 0x02282006083f95b2 */ /* 0x0000e40008000100 */
[----:B01----:R-:W-:Y:S05]  /*01a0*/  @P1 BRA `(.L_x_980) ;  /* 0x0000000000481947 */ /* 0x003fea0003800000 */
        /* <DEDUP_REMOVED lines=14> */
[----:B------:R0:W4:Y:S01]  /*0290*/  SYNCS.EXCH.64 URZ, [UR8+0x22840], UR6 ;  /* 0x02284006083f75b2 */ /* 0x0001220008000100 */
[----:B------:R0:W0:Y:S01]  /*02a0*/  SYNCS.EXCH.64 URZ, [UR8+0x22838], UR4 ;  /* 0x02283804083f75b2 */ /* 0x0000220008000100 */
[----:B------:R0:W0:Y:S01]  /*02b0*/  SYNCS.EXCH.64 URZ, [UR8+0x22848], UR6 ;  /* 0x02284806083f75b2 */ /* 0x0000220008000100 */
[----:B------:R-:W-:Y:S01]  /*02c0*/  NOP ;  /* 0x0000000000007918 */ /* 0x000fe20000000000 */
.L_x_980:
[----:B------:R-:W5:Y:S01]  /*02d0*/  SHFL.IDX PT, R2, R0, RZ, 0x1f ;  /* 0x00001fff00027589 */ /* 0x000f6200000e0000 */
[----:B------:R-:W-:Y:S01]  /*02e0*/  NOP ;  /* 0x0000000000007918 */ /* 0x000fe20000000000 */
[----:B-----5:R-:W-:-:S13]  /*02f0*/  ISETP.NE.AND P0, PT, R2, RZ, PT ;  /* 0x000000ff0200720c */ /* 0x020fda0003f05270 */
        /* <DEDUP_REMOVED lines=17> */
[----:B------:R0:W0:Y:S01]  /*0410*/  SYNCS.EXCH.64 URZ, [UR8+0x22868], UR6 ;  /* 0x02286806083f75b2 */ /* 0x0000220008000100 */
[----:B------:R-:W-:Y:S01]  /*0420*/  NOP ;  /* 0x0000000000007918 */ /* 0x000fe20000000000 */
.L_x_981:
[----:B------:R-:W5:Y:S01]  /*0430*/  SHFL.IDX PT, R2, R0, RZ, 0x1f ;  /* 0x00001fff00027589 */ /* 0x000f6200000e0000 */
[----:B------:R-:W-:Y:S01]  /*0440*/  NOP ;  /* 0x0000000000007918 */ /* 0x000fe20000000000 */
[----:B-----5:R-:W-:-:S13]  /*0450*/  ISETP.NE.AND P0, PT, R2, RZ, PT ;  /* 0x000000ff0200720c */ /* 0x020fda0003f05270 */
        /* <DEDUP_REMOVED lines=13> */
[----:B------:R0:W0:Y:S01]  /*0530*/  SYNCS.EXCH.64 URZ, [UR6+0x22888], UR4 ;  /* 0x02288804063f75b2 */ /* 0x0000220008000100 */
[----:B------:R-:W-:Y:S01]  /*0540*/  NOP ;  /* 0x0000000000007918 */ /* 0x000fe20000000000 */
.L_x_982:
        /* <DEDUP_REMOVED lines=22> */
.L_x_983:
[----:B------:R-:W5:Y:S01]  /*06b0*/  SHFL.IDX PT, R2, R0, RZ, 0x1f ;  /* 0x00001fff00027589 */ /* 0x000f6200000e0000 */
[----:B------:R-:W0:Y:S01]  /*06c0*/  S2UR UR10, SR_CgaCtaId ;  /* 0x00000000000a79c3 */ /* 0x000e220000008800 */
[----:B------:R-:W-:Y:S01]  /*06d0*/  R2UR UR9, R3 ;  /* 0x00000000030972ca */ /* 0x000fe200000e0000 */
[----:B------:R-:W-:Y:S01]  /*06e0*/  NOP ;  /* 0x0000000000007918 */ /* 0x000fe20000000000 */
[----:B-----5:R-:W-:-:S13]  /*06f0*/  ISETP.NE.AND P0, PT, R2, RZ, PT ;  /* 0x000000ff0200720c */ /* 0x020fda0003f05270 */
        /* <DEDUP_REMOVED lines=19> */
.L_x_984:
[----:B------:R-:W-:Y:S01]  /*0830*/  UISETP.NE.AND UP0, UPT, UR9, URZ, UPT ;  /* 0x0000003f0900728c */ /* 0x000fe2000bf05270 */
[----:B------:R-:W-:Y:S01]  /*0840*/  NOP ;  /* 0x0000000000007918 */ /* 0x000fe20000000000 */
[----:B------:R-:W-:Y:S01]  /*0850*/  UMOV UR43, 0x1 ;  /* 0x00000001002b7882 */ /* 0x000fe20000000000 */
[----:B------:R-:W-:Y:S01]  /*0860*/  IMAD.U32 R35, RZ, RZ, UR10 ;  /* 0x0000000aff237e24 */ /* 0x000fe2000f8e00ff */
[----:B------:R-:W-:Y:S01]  /*0870*/  USEL UR43, UR43, 0x2, !UP0 ;  /* 0x000000022b2b7887 */ /* 0x000fe2000c000000 */
[----:B01234-:R-:W-:Y:S01]  /*0880*/  BAR.SYNC.DEFER_BLOCKING 0x0 ;  /* 0x0000000000007b1d */ /* 0x01ffe20000010000 */
[----:B------:R-:W-:-:S05]  /*0890*/  PLOP3.LUT P0, PT, PT, PT, UP0, 0x80, 0x0 ;  /* 0x000000000000781c */ /* 0x000fca0003f0f008 */
[----:B------:R-:W-:-:S08]  /*08a0*/  ULDC.64 UR48, c[0x0][0x208] ;  /* 0x0000820000307ab9 */ /* 0x000fd00000000a00 */
[----:B------:R-:W-:Y:S05]  /*08b0*/  @!P0 BRA `(.L_x_985) ;  /* 0x000000f000c88947 */ /* 0x000fea0003800000 */
.L_x_986:
[----:B------:R-:W-:-:S08]  /*08c0*/  NOP ;  /* 0x0000000000007918 */ /* 0x000fd00000000000 */
[----:B------:R-:W0:Y:S02]  /*08d0*/  USETMAXREG.TRY_ALLOC.CTAPOOL UP0, 0xe8 ;  /* 0x000000e8000079c8 */ /* 0x000e240008000600 */
[----:B0-----:R-:W-:-:S13]  /*08e0*/  PLOP3.LUT P0, PT, PT, PT, UP0, 0x80, 0x0 ;  /* 0x000000000000781c */ /* 0x001fda0003f0f008 */
[----:B------:R-:W-:Y:S05]  /*08f0*/  @!P0 BRA `(.L_x_986) ;  /* 0xfffffffc00f08947 */ /* 0x000fea000383ffff */
[----:B------:R-:W0:Y:S01]  /*0900*/  S2R R2, SR_TID.X ;  /* 0x0000000000027919 */ /* 0x000e220000002100 */
[----:B------:R-:W1:Y:S08]  /*0910*/  S2UR UR4, SR_CTAID.X ;  /* 0x00000000000479c3 */ /* 0x000e700000002500 */
[----:B------:R-:W-:Y:S08]  /*0920*/  BAR.ARV 0x4, 0x180 ;  /* 0x0106000000007b1d */ /* 0x000ff00000002000 */
        /* <DEDUP_REMOVED lines=9> */
[----:B------:R-:W-:Y:S01]  /*09c0*/  IMAD.MOV.U32 R171, RZ, RZ, RZ ;  /* 0x000000ffffab7224 */ /* 0x000fe200078e00ff */
[----:B------:R-:W-:Y:S01]  /*09d0*/  UMOV UR37, URZ ;  /* 0x0000003f00257c82 */ /* 0x000fe20008000000 */
[----:B------:R-:W-:Y:S01]  /*09e0*/  UMOV UR36, URZ ;  /* 0x0000003f00247c82 */ /* 0x000fe20008000000 */
[----:B------:R-:W-:-:S04]  /*09f0*/  SHF.R.S32.HI R3, RZ, 0x1f, R178 ;  /* 0x0000001fff037819 */ /* 0x000fc800000114b2 */
[CC--:B------:R-:W-:Y:S02]  /*0a00*/  LEA.HI R0, R3.reuse, R178.reuse, RZ, 0x7 ;  /* 0x000000b203007211 */ /* 0x0c0fe400078f38ff */
[CC--:B------:R-:W-:Y:S02]  /*0a10*/  LEA.HI R4, R3.reuse, R178.reuse, RZ, 0x5 ;  /* 0x000000b203047211 */ /* 0x0c0fe400078f28ff */
[----:B------:R-:W-:Y:S02]  /*0a20*/  LOP3.LUT R5, R0, 0xffffff80, RZ, 0xc0, !PT ;  /* 0xffffff8000057812 */ /* 0x000fe400078ec0ff */
[----:B------:R-:W-:Y:S01]  /*0a30*/  LEA.HI R2, R3, R178, RZ, 0x4 ;  /* 0x000000b203027211 */ /* 0x000fe200078f20ff */
[----:B------:R-:W-:Y:S01]  /*0a40*/  IMAD.SHL.U32 R4, R4, 0x20, RZ ;  /* 0x0000002004047824 */ /* 0x000fe200078e00ff */
[----:B------:R-:W-:Y:S01]  /*0a50*/  SHF.R.S32.HI R173, RZ, 0x7, R0 ;  /* 0x00000007ffad7819 */ /* 0x000fe20000011400 */
[----:B------:R-:W-:Y:S01]  /*0a60*/  IMAD.IADD R172, R178, 0x1, -R5 ;  /* 0x00000001b2ac7824 */ /* 0x000fe200078e0a05 */
[----:B------:R-:W-:-:S02]  /*0a70*/  SHF.R.S32.HI R7, RZ, 0x4, R2 ;  /* 0x00000004ff077819 */ /* 0x000fc40000011402 */
[----:B------:R-:W-:Y:S02]  /*0a80*/  LOP3.LUT R5, R2, 0x3fffff0, RZ, 0xc0, !PT ;  /* 0x03fffff002057812 */ /* 0x000fe400078ec0ff */
[----:B------:R-:W-:Y:S02]  /*0a90*/  SHF.R.S32.HI R9, RZ, 0x1f, R172 ;  /* 0x0000001fff097819 */ /* 0x000fe400000114ac */
[----:B------:R-:W-:Y:S01]  /*0aa0*/  LOP3.LUT R4, R4, 0xfffffc00, RZ, 0xc0, !PT ;  /* 0xfffffc0004047812 */ /* 0x000fe200078ec0ff */
[----:B------:R-:W-:Y:S01]  /*0ab0*/  IMAD.IADD R5, R178, 0x1, -R5 ;  /* 0x00000001b2057824 */ /* 0x000fe200078e0a05 */
[----:B------:R-:W-:Y:S02]  /*0ac0*/  LEA.HI R2, R2, R7, RZ, 0x1 ;  /* 0x0000000702027211 */ /* 0x000fe400078f08ff */
[----:B------:R-:W-:Y:S01]  /*0ad0*/  LEA.HI R6, R9, R172, RZ, 0x2 ;  /* 0x000000ac09067211 */ /* 0x000fe200078f10ff */
[----:B------:R-:W-:Y:S01]  /*0ae0*/  IMAD R5, R5, 0x40, R4 ;  /* 0x0000004005057824 */ /* 0x000fe200078e0204 */
[----:B------:R-:W-:-:S02]  /*0af0*/  LOP3.LUT R2, R2, 0x1ffffffe, RZ, 0xc0, !PT ;  /* 0x1ffffffe02027812 */ /* 0x000fc400078ec0ff */
[-C--:B------:R-:W-:Y:S02]  /*0b00*/  LEA.HI R4, R3, R178.reuse, RZ, 0x2 ;  /* 0x000000b203047211 */ /* 0x080fe400078f10ff */
[----:B------:R-:W-:Y:S01]  /*0b10*/  SHF.R.S32.HI R8, RZ, 0x2, R6 ;  /* 0x00000002ff087819 */ /* 0x000fe20000011406 */
[----:B------:R-:W-:Y:S01]  /*0b20*/  IMAD.IADD R2, R7, 0x1, -R2 ;  /* 0x0000000107027824 */ /* 0x000fe200078e0a02 */
[----:B------:R-:W-:Y:S02]  /*0b30*/  SHF.R.S32.HI R11, RZ, 0x1f, R6 ;  /* 0x0000001fff0b7819 */ /* 0x000fe40000011406 */
[----:B------:R-:W-:Y:S01]  /*0b40*/  LOP3.LUT R7, R4, 0xfffffffc, RZ, 0xc0, !PT ;  /* 0xfffffffc04077812 */ /* 0x000fe200078ec0ff */
[----:B------:R-:W-:Y:S01]  /*0b50*/  IMAD R175, R2, 0x8, R5 ;  /* 0x0000000802af7824 */ /* 0x000fe200078e0205 */
[----:B------:R-:W-:Y:S02]  /*0b60*/  LEA.HI R3, R3, R178, RZ, 0x3 ;  /* 0x000000b203037211 */ /* 0x000fe400078f18ff */
[----:B------:R-:W-:Y:S01]  /*0b70*/  LEA.HI R11, R11, R8, RZ, 0x3 ;  /* 0x000000080b0b7211 */ /* 0x000fe200078f18ff */
[----:B------:R-:W-:Y:S01]  /*0b80*/  IMAD.IADD R7, R178, 0x1, -R7 ;  /* 0x00000001b2077824 */ /* 0x000fe200078e0a07 */
[----:B------:R-:W-:-:S02]  /*0b90*/  LOP3.LUT R169, R3, 0xfffffff8, RZ, 0xc0, !PT ;  /* 0xfffffff803a97812 */ /* 0x000fc400078ec0ff */
[----:B------:R-:W-:Y:S02]  /*0ba0*/  LOP3.LUT R11, R11, 0xfffffff8, RZ, 0xc0, !PT ;  /* 0xfffffff80b0b7812 */ /* 0x000fe400078ec0ff */
[----:B------:R-:W-:Y:S01]  /*0bb0*/  LEA.HI R9, R9, R172, RZ, 0x5 ;  /* 0x000000ac09097211 */ /* 0x000fe200078f28ff */
[----:B------:R-:W-:Y:S01]  /*0bc0*/  IMAD.IADD R169, R178, 0x1, -R169 ;  /* 0x00000001b2a97824 */ /* 0x000fe200078e0aa9 */
[----:B------:R-:W-:Y:S01]  /*0bd0*/  LEA.HI R0, R0, R173, RZ, 0x1 ;  /* 0x000000ad00007211 */ /* 0x000fe200078f08ff */
[----:B------:R-:W-:Y:S01]  /*0be0*/  IMAD.IADD R8, R8, 0x1, -R11 ;  /* 0x0000000108087824 */ /* 0x000fe200078e0a0b */
[----:B------:R-:W-:Y:S01]  /*0bf0*/  LEA.HI R2, R7, R7, RZ, 0x1 ;  /* 0x0000000707027211 */ /* 0x000fe200078f08ff */
[----:B------:R-:W-:Y:S01]  /*0c00*/  IMAD.SHL.U32 R18, R169, 0x8, RZ ;  /* 0x00000008a9127824 */ /* 0x000fe200078e00ff */
[----:B------:R-:W-:Y:S02]  /*0c10*/  SHF.R.S32.HI R9, RZ, 0x5, R9 ;  /* 0x00000005ff097819 */ /* 0x000fe40000011409 */
[----:B------:R-:W-:Y:S01]  /*0c20*/  LOP3.LUT R0, R0, 0x3fffffe, RZ, 0xc0, !PT ;  /* 0x03fffffe00007812 */ /* 0x000fe200078ec0ff */
[----:B------:R-:W-:Y:S01]  /*0c30*/  VIADD R168, R18, 0x40 ;  /* 0x0000004012a87836 */ /* 0x000fe20000000000 */
[----:B------:R-:W-:Y:S01]  /*0c40*/  LOP3.LUT R2, R2, 0x1ffffffe, RZ, 0xc0, !PT ;  /* 0x1ffffffe02027812 */ /* 0x000fe200078ec0ff */
[----:B------:R-:W-:Y:S01]  /*0c50*/  IMAD R9, R9, 0x10, R8 ;  /* 0x0000001009097824 */ /* 0x000fe200078e0208 */
[----:B------:R-:W-:Y:S01]  /*0c60*/  LOP3.LUT R5, R6, 0x7ffffffc, RZ, 0xc0, !PT ;  /* 0x7ffffffc06057812 */ /* 0x000fe200078ec0ff */
[----:B------:R-:W-:Y:S01]  /*0c70*/  IMAD.IADD R0, R173, 0x1, -R0 ;  /* 0x00000001ad007824 */ /* 0x000fe200078e0a00 */
[----:B------:R-:W-:Y:S01]  /*0c80*/  SHF.R.S32.HI R170, RZ, 0x3, R3 ;  /* 0x00000003ffaa7819 */ /* 0x000fe20000011403 */
[----:B------:R-:W-:Y:S01]  /*0c90*/  IMAD.IADD R17, R7, 0x1, -R2 ;  /* 0x0000000107117824 */ /* 0x000fe200078e0a02 */
[----:B------:R-:W-:Y:S01]  /*0ca0*/  SHF.R.S32.HI R177, RZ, 0x1f, R18 ;  /* 0x0000001fffb17819 */ /* 0x000fe20000011412 */
[----:B------:R-:W-:Y:S01]  /*0cb0*/  IMAD R174, R0, 0x40, R9 ;  /* 0x0000004000ae7824 */ /* 0x000fe200078e0209 */
[----:B------:R-:W-:Y:S01]  /*0cc0*/  SHF.R.S32.HI R176, RZ, 0x1f, R168 ;  /* 0x0000001fffb07819 */ /* 0x000fe200000114a8 */
[----:B------:R-:W-:-:S02]  /*0cd0*/  IMAD.IADD R16, R172, 0x1, -R5 ;  /* 0x00000001ac107824 */ /* 0x000fc400078e0a05 */
[----:B------:R-:W-:-:S07]  /*0ce0*/  IMAD R17, R17, 0x8, R174 ;  /* 0x0000000811117824 */ /* 0x000fce00078e02ae */
.L_x_1091:
[----:B------:R-:W-:Y:S01]  /*0cf0*/  ULDC UR5, c[0x0][0xc60] ;  /* 0x0003180000057ab9 */ /* 0x000fe20000000800 */
[----:B------:R-:W-:Y:S01]  /*0d00*/  UMOV UR8, UR4 ;  /* 0x0000000400087c82 */ /* 0x000fe20008000000 */
[----:B------:R-:W-:-:S11]  /*0d10*/  UISETP.NE.AND UP0, UPT, UR5, 0x1, UPT ;  /* 0x000000010500788c */ /* 0x000fd6000bf05270 */
[----:B------:R-:W-:Y:S01]  /*0d20*/  @UP0 ULDC UR6, c[0x0][0xc64] ;  /* 0x0003190000060ab9 */ /* 0x000fe20000000800 */
[----:B------:R-:W-:Y:S01]  /*0d30*/  @UP0 ULDC UR9, c[0x0][0xc68] ;  /* 0x00031a0000090ab9 */ /* 0x000fe20000000800 */
[----:B------:R-:W-:-:S04]  /*0d40*/  UIMAD.WIDE.U32 UR6, UR4, UR6, URZ ;  /* 0x00000006040672a5 */ /* 0x000fc8000f8e003f */
[----:B------:R-:W-:-:S03]  /*0d50*/  @UP0 USHF.R.U32.HI UR8, URZ, UR9, UR7 ;  /* 0x000000093f080299 */ /* 0x000fc60008011607 */
[----:B------:R-:W-:Y:S02]  /*0d60*/  ULDC UR6, c[0x0][0xc78] ;  /* 0x00031e0000067ab9 */ /* 0x000fe40000000800 */
[----:B------:R-:W-:Y:S02]  /*0d70*/  UISETP.GE.AND UP0, UPT, UR8, UR6, UPT ;  /* 0x000000060800728c */ /* 0x000fe4000bf06270 */
[----:B------:R-:W-:-:S04]  /*0d80*/  UIADD3 UR6, -UR8, URZ, URZ ;  /* 0x0000003f08067290 */ /* 0x000fc8000fffe13f */
[----:B------:R-:W-:Y:S01]  /*0d90*/  PLOP3.LUT P0, PT, PT, PT, UP0, 0x80, 0x0 ;  /* 0x000000000000781c */ /* 0x000fe20003f0f008 */
[----:B------:R-:W-:-:S12]  /*0da0*/  UIMAD UR9, UR5, UR6, UR4 ;  /* 0x00000006050972a4 */ /* 0x000fd8000f8e0204 */
[----:B012345:R-:W-:Y:S05]  /*0db0*/  @!P0 BRA `(.L_x_987) ;  /* 0x0000000000208947 */ /* 0x03ffea0003800000 */
[----:B------:R-:W-:Y:S01]  /*0dc0*/  ULDC UR7, c[0x0][0xc6c] ;  /* 0x00031b0000077ab9 */ /* 0x000fe20000000800 */
[----:B------:R-:W-:Y:S01]  /*0dd0*/  UMOV UR6, UR9 ;  /* 0x0000000900067c82 */ /* 0x000fe20008000000 */
[----:B------:R-:W-:-:S11]  /*0de0*/  UISETP.NE.AND UP0, UPT, UR7, 0x1, UPT ;  /* 0x000000010700788c */ /* 0x000fd6000bf05270 */
[----:B------:R-:W-:Y:S02]  /*0df0*/  @UP0 ULDC.64 UR10, c[0x0][0xc70] ;  /* 0x00031c00000a0ab9 */ /* 0x000fe40000000a00 */
[----:B------:R-:W-:-:S04]  /*0e00*/  UIMAD.WIDE.U32 UR4, UR9, UR10, URZ ;  /* 0x0000000a090472a5 */ /* 0x000fc8000f8e003f */
[----:B------:R-:W-:-:S04]  /*0e10*/  @UP0 USHF.R.U32.HI UR6, URZ, UR11, UR5 ;  /* 0x0000000b3f060299 */ /* 0x000fc80008011605 */
[----:B------:R-:W-:Y:S01]  /*0e20*/  UIMAD UR4, UR6, UR7, URZ ;  /* 0x00000007060472a4 */ /* 0x000fe2000f8e023f */
[----:B------:R-:W-:Y:S11]  /*0e30*/  BRA `(.L_x_988) ;  /* 0x00000000001c7947 */ /* 0x000ff60003800000 */
.L_x_987:
[----:B------:R-:W-:Y:S01]  /*0e40*/  ULDC UR7, c[0x0][0xc54] ;  /* 0x0003150000077ab9 */ /* 0x000fe20000000800 */
[----:B------:R-:W-:Y:S01]  /*0e50*/  UMOV UR6, UR9 ;  /* 0x0000000900067c82 */ /* 0x000fe20008000000 */
[----:B------:R-:W-:-:S11]  /*0e60*/  UISETP.NE.AND UP0, UPT, UR7, 0x1, UPT ;  /* 0x000000010700788c */ /* 0x000fd6000bf05270 */
[----:B------:R-:W-:Y:S02]  /*0e70*/  @UP0 ULDC.64 UR10, c[0x0][0xc58] ;  /* 0x00031600000a0ab9 */ /* 0x000fe40000000a00 */
[----:B------:R-:W-:-:S04]  /*0e80*/  UIMAD.WIDE.U32 UR4, UR9, UR10, URZ ;  /* 0x0000000a090472a5 */ /* 0x000fc8000f8e003f */
[----:B------:R-:W-:-:S04]  /*0e90*/  @UP0 USHF.R.U32.HI UR6, URZ, UR11, UR5 ;  /* 0x0000000b3f060299 */ /* 0x000fc80008011605 */
[----:B------:R-:W-:-:S12]  /*0ea0*/  UIMAD UR4, UR6, UR7, URZ ;  /* 0x00000007060472a4 */ /* 0x000fd8000f8e023f */
.L_x_988:
[----:B------:R-:W0:Y:S01]  /*0eb0*/  LDC R23, c[0x0][0xc48] ;  /* 0x00031200ff177b82 */ /* 0x000e220000000800 */
[----:B------:R-:W-:Y:S01]  /*0ec0*/  UIADD3 UR4, UR9, -UR4, URZ ;  /* 0x8000000409047290 */ /* 0x000fe2000fffe03f */
[----:B------:R-:W-:-:S06]  /*0ed0*/  ULDC UR5, c[0x0][0xc54] ;  /* 0x0003150000057ab9 */ /* 0x000fcc0000000800 */
[----:B------:R-:W1:Y:S01]  /*0ee0*/  LDC.64 R12, c[0x0][0x990] ;  /* 0x00026400ff0c7b82 */ /* 0x000e620000000a00 */
[----:B------:R-:W-:-:S07]  /*0ef0*/  UIMAD UR4, UR8, UR5, UR4 ;  /* 0x00000005080472a4 */ /* 0x000fce000f8e0204 */
[----:B------:R-:W2:Y:S01]  /*0f00*/  LDC.64 R20, c[0x0][0x998] ;  /* 0x00026600ff147b82 */ /* 0x000ea20000000a00 */
[----:B------:R-:W-:Y:S01]  /*0f10*/  IMAD.U32 R19, RZ, RZ, UR4 ;  /* 0x00000004ff137e24 */ /* 0x000fe2000f8e00ff */
[----:B------:R-:W-:Y:S01]  /*0f20*/  ULOP3.LUT UR6, UR6, 0x1ffffff, URZ, 0x3c, !UPT ;  /* 0x01ffffff06067892 */ /* 0x000fe2000f8e3c3f */
[----:B------:R-:W-:Y:S01]  /*0f30*/  ULDC UR5, c[0x0][0x448] ;  /* 0x0001120000057ab9 */ /* 0x000fe20000000800 */
[----:B------:R-:W-:Y:S01]  /*0f40*/  ULDC.64 UR8, c[0x0][0x418] ;  /* 0x0001060000087ab9 */ /* 0x000fe20000000a00 */
[----:B------:R-:W-:Y:S01]  /*0f50*/  ULDC UR41, c[0x0][0x424] ;  /* 0x0001090000297ab9 */ /* 0x000fe20000000800 */
[----:B------:R-:W-:Y:S01]  /*0f60*/  ULDC UR47, c[0x0][0x288] ;  /* 0x0000a200002f7ab9 */ /* 0x000fe20000000800 */
[----:B0-----:R-:W-:Y:S02]  /*0f70*/  ISETP.NE.AND P2, PT, R23, 0x1, PT ;  /* 0x000000011700780c */ /* 0x001fe40003f45270 */
[----:B-1----:R-:W-:-:S04]  /*0f80*/  ISETP.NE.U32.AND P0, PT, R12, RZ, PT ;  /* 0x000000ff0c00720c */ /* 0x002fc80003f05070 */
[----:B------:R-:W-:-:S07]  /*0f90*/  ISETP.NE.AND.EX P0, PT, R13, RZ, PT, P0 ;  /* 0x000000ff0d00720c */ /* 0x000fce0003f05300 */
[----:B------:R-:W0:Y:S01]  /*0fa0*/  @P2 LDC R0, c[0x0][0xc4c] ;  /* 0x00031300ff002b82 */ /* 0x000e220000000800 */
[----:B--2---:R-:W-:-:S04]  /*0fb0*/  ISETP.NE.U32.AND P1, PT, R20, RZ, PT ;  /* 0x000000ff1400720c */ /* 0x004fc80003f25070 */
[----:B------:R-:W-:-:S03]  /*0fc0*/  ISETP.NE.AND.EX P1, PT, R21, RZ, PT, P1 ;  /* 0x000000ff1500720c */ /* 0x000fc60003f25310 */
[----:B------:R-:W1:Y:S08]  /*0fd0*/  @P2 LDC R3, c[0x0][0xc50] ;  /* 0x00031400ff032b82 */ /* 0x000e700000000800 */
[----:B------:R-:W2:Y:S08]  /*0fe0*/  @P0 LDC.64 R8, c[0x0][0x9a8] ;  /* 0x00026a00ff080b82 */ /* 0x000eb00000000a00 */
[----:B------:R-:W3:Y:S01]  /*0ff0*/  @P1 LDC.64 R10, c[0x0][0x9b8] ;  /* 0x00026e00ff0a1b82 */ /* 0x000ee20000000a00 */
[----:B0-----:R-:W-:-:S07]  /*1000*/  @P2 IMAD.HI.U32 R0, R0, UR4, RZ ;  /* 0x0000000400002c27 */ /* 0x001fce000f8e00ff */
[----:B------:R-:W0:Y:S01]  /*1010*/  @P1 LDC.64 R24, c[0x0][0x9c0] ;  /* 0x00027000ff181b82 */ /* 0x000e220000000a00 */
[----:B-1----:R-:W-:-:S04]  /*1020*/  @P2 SHF.R.U32.HI R19, RZ, R3, R0 ;  /* 0x00000003ff132219 */ /* 0x002fc80000011600 */
[--C-:B------:R-:W-:Y:S01]  /*1030*/  @P0 SHF.R.S32.HI R3, RZ, 0x1f, R19.reuse ;  /* 0x0000001fff030819 */ /* 0x100fe20000011413 */
[--C-:B------:R-:W-:Y:S01]  /*1040*/  IMAD.MOV R2, RZ, RZ, -R19.reuse ;  /* 0x000000ffff027224 */ /* 0x100fe200078e0a13 */
[----:B------:R-:W-:Y:S01]  /*1050*/  @P1 SHF.R.S32.HI R5, RZ, 0x1f, R19 ;  /* 0x0000001fff051819 */ /* 0x000fe20000011413 */
[----:B------:R-:W1:Y:S02]  /*1060*/  @P0 LDC.64 R14, c[0x0][0x9b0] ;  /* 0x00026c00ff0e0b82 */ /* 0x000e640000000a00 */
[----:B--2---:R-:W-:Y:S02]  /*1070*/  @P0 IMAD R0, R3, R8, RZ ;  /* 0x0000000803000224 */ /* 0x004fe400078e02ff */
[----:B------:R-:W-:Y:S01]  /*1080*/  IMAD R23, R23, R2, UR4 ;  /* 0x0000000417177e24 */ /* 0x000fe2000f8e0202 */
[----:B------:R-:W-:Y:S01]  /*1090*/  ULDC UR4, c[0x0][0xc3c] ;  /* 0x00030f0000047ab9 */ /* 0x000fe20000000800 */
[C---:B------:R-:W-:Y:S02]  /*10a0*/  @P0 IMAD R9, R19.reuse, R9, R0 ;  /* 0x0000000913090224 */ /* 0x040fe400078e0200 */
[----:B------:R-:W-:Y:S01]  /*10b0*/  @P0 IMAD.WIDE.U32 R2, R19, R8, RZ ;  /* 0x0000000813020225 */ /* 0x000fe200078e00ff */
[----:B------:R-:W-:-:S03]  /*10c0*/  @P0 SHF.R.S32.HI R7, RZ, 0x1f, R23 ;  /* 0x0000001fff070819 */ /* 0x000fc60000011417 */
[-C--:B---3--:R-:W-:Y:S02]  /*10d0*/  @P1 IMAD R4, R5, R10.reuse, RZ ;  /* 0x0000000a05041224 */ /* 0x088fe400078e02ff */
[----:B------:R-:W-:Y:S01]  /*10e0*/  @P0 IMAD.IADD R3, R3, 0x1, R9 ;  /* 0x0000000103030824 */ /* 0x000fe200078e0209 */
[----:B------:R-:W-:Y:S01]  /*10f0*/  @P1 SHF.R.S32.HI R9, RZ, 0x1f, R23 ;  /* 0x0000001fff091819 */ /* 0x000fe20000011417 */
[C---:B------:R-:W-:Y:S02]  /*1100*/  @P1 IMAD R11, R19.reuse, R11, R4 ;  /* 0x0000000b130b1224 */ /* 0x040fe400078e0204 */
[----:B------:R-:W-:-:S04]  /*1110*/  @P1 IMAD.WIDE.U32 R4, R19, R10, RZ ;  /* 0x0000000a13041225 */ /* 0x000fc800078e00ff */
[----:B0-----:R-:W-:Y:S02]  /*1120*/  @P1 IMAD R6, R9, R24, RZ ;  /* 0x0000001809061224 */ /* 0x001fe400078e02ff */
[-C--:B-1----:R-:W-:Y:S02]  /*1130*/  @P0 IMAD R0, R7, R14.reuse, RZ ;  /* 0x0000000e07000224 */ /* 0x082fe400078e02ff */
[----:B------:R-:W-:Y:S02]  /*1140*/  @P1 IMAD.IADD R5, R5, 0x1, R11 ;  /* 0x0000000105051824 */ /* 0x000fe400078e020b */
[C---:B------:R-:W-:Y:S02]  /*1150*/  @P1 IMAD R11, R23.reuse, R25, R6 ;  /* 0x00000019170b1224 */ /* 0x040fe400078e0206 */
[C---:B------:R-:W-:Y:S02]  /*1160*/  @P0 IMAD R9, R23.reuse, R15, R0 ;  /* 0x0000000f17090224 */ /* 0x040fe400078e0200 */
[----:B------:R-:W-:-:S04]  /*1170*/  @P0 IMAD.WIDE.U32 R2, R23, R14, R2 ;  /* 0x0000000e17020225 */ /* 0x000fc800078e0002 */
[----:B------:R-:W-:Y:S01]  /*1180*/  @P1 IMAD.WIDE.U32 R6, R23, R24, R4 ;  /* 0x0000001817061225 */ /* 0x000fe200078e0004 */
[----:B------:R-:W-:-:S03]  /*1190*/  @P0 LEA R4, P2, R2, R12, 0x2 ;  /* 0x0000000c02040211 */ /* 0x000fc600078410ff */
[----:B------:R-:W-:Y:S01]  /*11a0*/  @P0 IMAD.IADD R3, R3, 0x1, R9 ;  /* 0x0000000103030824 */ /* 0x000fe200078e0209 */
[----:B------:R-:W-:Y:S01]  /*11b0*/  @P1 LEA R8, P3, R6, R20, 0x2 ;  /* 0x0000001406081211 */ /* 0x000fe200078610ff */
[----:B------:R-:W-:-:S03]  /*11c0*/  @P1 IMAD.IADD R0, R7, 0x1, R11 ;  /* 0x0000000107001824 */ /* 0x000fc600078e020b */
[----:B------:R-:W-:Y:S01]  /*11d0*/  @P0 LEA.HI.X R5, R2, R13, R3, 0x2, P2 ;  /* 0x0000000d02050211 */ /* 0x000fe200010f1403 */
[----:B------:R-:W-:Y:S01]  /*11e0*/  IMAD.MOV.U32 R3, RZ, RZ, 0x3f800000 ;  /* 0x3f800000ff037424 */ /* 0x000fe200078e00ff */
[----:B------:R-:W-:Y:S01]  /*11f0*/  @P1 LEA.HI.X R9, R6, R21, R0, 0x2, P3 ;  /* 0x0000001506091211 */ /* 0x000fe200018f1400 */
[----:B------:R-:W-:-:S04]  /*1200*/  IMAD.MOV.U32 R0, RZ, RZ, 0x3f800000 ;  /* 0x3f800000ff007424 */ /* 0x000fc800078e00ff */
[----:B------:R-:W2:Y:S04]  /*1210*/  @P0 LDG.E R3, desc[UR48][R4.64] ;  /* 0x0000003004030981 */ /* 0x000ea8000c1e1900 */
[----:B------:R-:W2:Y:S01]  /*1220*/  @P1 LDG.E R0, desc[UR48][R8.64] ;  /* 0x0000003008001981 */ /* 0x000ea2000c1e1900 */
[----:B------:R-:W-:Y:S02]  /*1230*/  UISETP.NE.AND UP1, UPT, UR5, 0x1, UPT ;  /* 0x000000010500788c */ /* 0x000fe4000bf25270 */
[----:B------:R-:W-:Y:S02]  /*1240*/  UIADD3 UR4, UR6, UR4, URZ ;  /* 0x0000000406047290 */ /* 0x000fe4000fffe03f */
[----:B------:R-:W-:Y:S02]  /*1250*/  UISETP.NE.U32.AND UP0, UPT, UR8, URZ, UPT ;  /* 0x0000003f0800728c */ /* 0x000fe4000bf05070 */
[----:B------:R-:W-:-:S02]  /*1260*/  USHF.L.U32 UR42, UR4, 0x7, URZ ;  /* 0x00000007042a7899 */ /* 0x000fc4000800063f */
[----:B------:R-:W-:Y:S02]  /*1270*/  UISETP.NE.AND.EX UP0, UPT, UR9, URZ, UPT, UP0 ;  /* 0x0000003f0900728c */ /* 0x000fe4000bf05300 */
[----:B------:R-:W-:Y:S01]  /*1280*/  UIADD3 UR6, UR42, 0x7f, URZ ;  /* 0x0000007f2a067890 */ /* 0x000fe2000fffe03f */
[----:B------:R-:W-:Y:S01]  /*1290*/  @UP1 ULDC UR4, c[0x0][0x44c] ;  /* 0x0001130000041ab9 */ /* 0x000fe20000000800 */
[----:B------:R-:W-:Y:S02]  /*12a0*/  @UP1 ULDC UR9, c[0x0][0x450] ;  /* 0x0001140000091ab9 */ /* 0x000fe40000000800 */
[----:B------:R-:W-:Y:S02]  /*12b0*/  UIMAD.WIDE.U32 UR4, UR6, UR4, URZ ;  /* 0x00000004060472a5 */ /* 0x000fe4000f8e003f */
[----:B------:R-:W-:Y:S02]  /*12c0*/  USEL UR41, UR41, 0x1, UP0 ;  /* 0x0000000129297887 */ /* 0x000fe40008000000 */
[----:B------:R-:W-:-:S02]  /*12d0*/  @UP1 USHF.R.U32.HI UR6, URZ, UR9, UR5 ;  /* 0x000000093f061299 */ /* 0x000fc40008011605 */
[----:B------:R-:W-:Y:S01]  /*12e0*/  UIADD3 UR7, -UR47, 0x1, URZ ;  /* 0x000000012f077890 */ /* 0x000fe2000fffe13f */
[----:B------:R-:W-:Y:S01]  /*12f0*/  ULDC.64 UR4, c[0x0][0x9e0] ;  /* 0x0002780000047ab9 */ /* 0x000fe20000000a00 */
[----:B------:R-:W-:Y:S01]  /*1300*/  ULDC UR8, c[0x0][0x2f0] ;  /* 0x0000bc0000087ab9 */ /* 0x000fe20000000800 */
[----:B------:R-:W-:Y:S02]  /*1310*/  UISETP.GE.AND UP0, UPT, UR5, 0x1, UPT ;  /* 0x000000010500788c */ /* 0x000fe4000bf06270 */
[----:B------:R-:W-:Y:S02]  /*1320*/  UIMAD UR7, UR41, UR8, UR7 ;  /* 0x00000008290772a4 */ /* 0x000fe4000f8e0207 */
[----:B------:R-:W-:Y:S02]  /*1330*/  UP2UR UR46, UPR, URZ, 0x2 ;  /* 0x000000023f2e7883 */ /* 0x000fe40008000000 */
[----:B------:R-:W-:Y:S01]  /*1340*/  PLOP3.LUT P0, PT, PT, PT, UP0, 0x40, 0x0 ;  /* 0x000000000000781c */ /* 0x000fe20003f0e808 */
[----:B------:R-:W-:-:S02]  /*1350*/  UIADD3 UR6, UR7, UR6, URZ ;  /* 0x0000000607067290 */ /* 0x000fc4000fffe03f */
[----:B------:R-:W-:Y:S02]  /*1360*/  UP2UR UR45, UPR, URZ, 0x1 ;  /* 0x000000013f2d7883 */ /* 0x000fe40008000000 */
[----:B------:R-:W-:Y:S01]  /*1370*/  UIADD3 UR4, UR6, UR4, URZ ;  /* 0x0000000406047290 */ /* 0x000fe2000fffe03f */
[----:B------:R-:W-:Y:S01]  /*1380*/  ULDC UR7, c[0x0][0x988] ;  /* 0x0002620000077ab9 */ /* 0x000fe20000000800 */
[----:B--2---:R-:W-:-:S04]  /*1390*/  FMUL.FTZ R0, R3, R0 ;  /* 0x0000000003007220 */ /* 0x004fc80000410000 */
[----:B------:R-:W-:Y:S02]  /*13a0*/  IMAD.U32 R3, RZ, RZ, UR4 ;  /* 0x00000004ff037e24 */ /* 0x000fe4000f8e00ff */
[----:B------:R-:W-:Y:S01]  /*13b0*/  FMUL.FTZ R2, R0, UR7 ;  /* 0x0000000700027c20 */ /* 0x000fe20008410000 */
[----:B------:R-:W-:Y:S06]  /*13c0*/  @P0 BRA `(.L_x_989) ;  /* 0x0000000000400947 */ /* 0x000fec0003800000 */
[----:B------:R-:W-:Y:S01]  /*13d0*/  ISETP.LT.AND P0, PT, RZ, UR6, PT ;  /* 0x00000006ff007c0c */ /* 0x000fe2000bf01270 */
[----:B------:R-:W-:-:S12]  /*13e0*/  UIADD3 UR4, UR6, -0x1, URZ ;  /* 0xffffffff06047890 */ /* 0x000fd8000fffe03f */
[----:B------:R-:W-:Y:S05]  /*13f0*/  @P0 BRA `(.L_x_990) ;  /* 0x00000000001c0947 */ /* 0x000fea0003800000 */
[----:B------:R-:W-:Y:S02]  /*1400*/  UISETP.NE.AND UP0, UPT, UR5, 0x1, UPT ;  /* 0x000000010500788c */ /* 0x000fe4000bf05270 */
[----:B------:R-:W-:-:S09]  /*1410*/  UIADD3 UR4, -UR6, URZ, URZ ;  /* 0x0000003f06047290 */ /* 0x000fd2000fffe13f */
[----:B------:R-:W-:Y:S02]  /*1420*/  @UP0 ULDC.64 UR10, c[0x0][0x9e8] ;  /* 0x00027a00000a0ab9 */ /* 0x000fe40000000a00 */
[----:B------:R-:W-:-:S04]  /*1430*/  UIMAD.WIDE.U32 UR6, UR4, UR10, URZ ;  /* 0x0000000a040672a5 */ /* 0x000fc8000f8e003f */
[----:B------:R-:W-:-:S04]  /*1440*/  @UP0 USHF.R.U32.HI UR4, URZ, UR11, UR7 ;  /* 0x0000000b3f040299 */ /* 0x000fc80008011607 */
[----:B------:R-:W-:Y:S01]  /*1450*/  ULOP3.LUT UR4, URZ, UR4, URZ, 0x33, !UPT ;  /* 0x000000043f047292 */ /* 0x000fe2000f8e333f */
[----:B------:R-:W-:Y:S11]  /*1460*/  BRA `(.L_x_991) ;  /* 0x0000000000107947 */ /* 0x000ff60003800000 */
.L_x_990:
[----:B------:R-:W-:-:S11]  /*1470*/  UISETP.NE.AND UP0, UPT, UR5, 0x1, UPT ;  /* 0x000000010500788c */ /* 0x000fd6000bf05270 */
[----:B------:R-:W-:Y:S02]  /*1480*/  @UP0 ULDC.64 UR10, c[0x0][0x9e8] ;  /* 0x00027a00000a0ab9 */ /* 0x000fe40000000a00 */
[----:B------:R-:W-:-:S04]  /*1490*/  UIMAD.WIDE.U32 UR6, UR4, UR10, URZ ;  /* 0x0000000a040672a5 */ /* 0x000fc8000f8e003f */
[----:B------:R-:W-:-:S12]  /*14a0*/  @UP0 USHF.R.U32.HI UR4, URZ, UR11, UR7 ;  /* 0x0000000b3f040299 */ /* 0x000fd80008011607 */
.L_x_991:
[----:B------:R-:W-:-:S06]  /*14b0*/  UIMAD UR4, UR4, UR5, UR5 ;  /* 0x00000005040472a4 */ /* 0x000fcc000f8e0205 */
[----:B------:R-:W-:-:S07]  /*14c0*/  VIMNMX R3, R3, UR4, PT ;  /* 0x0000000403037c48 */ /* 0x000fce000bfe0100 */
.L_x_989:
[----:B------:R-:W-:Y:S01]  /*14d0*/  UISETP.NE.AND UP0, UPT, UR46, URZ, UPT ;  /* 0x0000003f2e00728c */ /* 0x000fe2000bf05270 */
[----:B------:R-:W-:Y:S01]  /*14e0*/  VIADD R3, R3, 0x7f ;  /* 0x0000007f03037836 */ /* 0x000fe20000000000 */
[----:B------:R-:W-:Y:S01]  /*14f0*/  UMOV UR9, UR42 ;  /* 0x0000002a00097c82 */ /* 0x000fe20008000000 */
[----:B------:R-:W-:Y:S02]  /*1500*/  UIMAD UR4, UR41, UR8, 0x7f ;  /* 0x0000007f290474a4 */ /* 0x000fe4000f8e0208 */
[----:B------:R-:W-:Y:S01]  /*1510*/  UIMAD UR47, UR41, UR8, -UR47 ;  /* 0x00000008292f72a4 */ /* 0x000fe2000f8e0a2f */
[----:B------:R-:W-:Y:S01]  /*1520*/  SHF.R.S32.HI R0, RZ, 0x1f, R3 ;  /* 0x0000001fff007819 */ /* 0x000fe20000011403 */
[----:B------:R-:W-:Y:S01]  /*1530*/  USHF.R.S32.HI UR8, URZ, 0x1f, UR4 ;  /* 0x0000001f3f087899 */ /* 0x000fe20008011404 */
[----:B------:R-:W-:Y:S02]  /*1540*/  ULDC UR10, c[0x0][0x9dc] ;  /* 0x00027700000a7ab9 */ /* 0x000fe40000000800 */
[----:B------:R-:W-:Y:S01]  /*1550*/  LEA.HI R0, R0, R3, RZ, 0x7 ;  /* 0x0000000300007211 */ /* 0x000fe200078f38ff */
[----:B------:R-:W-:Y:S01]  /*1560*/  @UP0 ULDC UR6, c[0x0][0x44c] ;  /* 0x0001130000060ab9 */ /* 0x000fe20000000800 */
[----:B------:R-:W-:Y:S01]  /*1570*/  @UP0 ULDC UR11, c[0x0][0x450] ;  /* 0x00011400000b0ab9 */ /* 0x000fe20000000800 */
[----:B------:R-:W-:Y:S01]  /*1580*/  UIMAD.WIDE.U32 UR6, UR42, UR6, URZ ;  /* 0x000000062a0672a5 */ /* 0x000fe2000f8e003f */
[----:B------:R-:W-:Y:S01]  /*1590*/  SHF.R.S32.HI R0, RZ, 0x7, R0 ;  /* 0x00000007ff007819 */ /* 0x000fe20000011400 */
[----:B------:R-:W-:-:S02]  /*15a0*/  ULEA.HI UR8, UR8, UR4, URZ, 0x7 ;  /* 0x0000000408087291 */ /* 0x000fc4000f8f383f */
[----:B------:R-:W-:Y:S02]  /*15b0*/  @UP0 USHF.R.U32.HI UR9, URZ, UR11, UR7 ;  /* 0x0000000b3f090299 */ /* 0x000fe40008011607 */
[----:B------:R-:W-:Y:S02]  /*15c0*/  UISETP.GE.AND UP0, UPT, UR5, 0x1, UPT ;  /* 0x000000010500788c */ /* 0x000fe4000bf06270 */
[----:B------:R-:W-:Y:S02]  /*15d0*/  UIADD3 UR4, UR47, UR9, URZ ;  /* 0x000000092f047290 */ /* 0x000fe4000fffe03f */
[----:B------:R-:W-:Y:S02]  /*15e0*/  USHF.R.S32.HI UR8, URZ, 0x7, UR8 ;  /* 0x000000073f087899 */ /* 0x000fe40008011408 */
[----:B------:R-:W-:Y:S01]  /*15f0*/  PLOP3.LUT P0, PT, PT, PT, UP0, 0x40, 0x0 ;  /* 0x000000000000781c */ /* 0x000fe20003f0e808 */
[----:B------:R-:W-:-:S03]  /*1600*/  UIADD3 UR6, UR4, -UR10, URZ ;  /* 0x8000000a04067290 */ /* 0x000fc6000fffe03f */
[----:B------:R-:W-:-:S03]  /*1610*/  VIMNMX R89, R0, UR8, PT ;  /* 0x0000000800597c48 */ /* 0x000fc6000bfe0100 */
[----:B------:R-:W-:-:S06]  /*1620*/  IMAD.U32 R3, RZ, RZ, UR6 ;  /* 0x00000006ff037e24 */ /* 0x000fcc000f8e00ff */
[----:B------:R-:W-:Y:S05]  /*1630*/  @P0 BRA `(.L_x_992) ;  /* 0x0000000000400947 */ /* 0x000fea0003800000 */
[----:B------:R-:W-:-:S06]  /*1640*/  UISETP.GT.AND UP0, UPT, UR4, -0x1, UPT ;  /* 0xffffffff0400788c */ /* 0x000fcc000bf04270 */
[----:B------:R-:W-:-:S13]  /*1650*/  PLOP3.LUT P0, PT, PT, PT, UP0, 0x80, 0x0 ;  /* 0x000000000000781c */ /* 0x000fda0003f0f008 */
[----:B------:R-:W-:Y:S05]  /*1660*/  @P0 BRA `(.L_x_993) ;  /* 0x00000000001c0947 */ /* 0x000fea0003800000 */
[----:B------:R-:W-:Y:S02]  /*1670*/  UISETP.NE.AND UP0, UPT, UR5, 0x1, UPT ;  /* 0x000000010500788c */ /* 0x000fe4000bf05270 */
[----:B------:R-:W-:-:S09]  /*1680*/  ULOP3.LUT UR4, URZ, UR4, URZ, 0x33, !UPT ;  /* 0x000000043f047292 */ /* 0x000fd2000f8e333f */
[----:B------:R-:W-:Y:S02]  /*1690*/  @UP0 ULDC.64 UR8, c[0x0][0x9e8] ;  /* 0x00027a0000080ab9 */ /* 0x000fe40000000a00 */
[----:B------:R-:W-:-:S04]  /*16a0*/  UIMAD.WIDE.U32 UR6, UR4, UR8, URZ ;  /* 0x00000008040672a5 */ /* 0x000fc8000f8e003f */
[----:B------:R-:W-:-:S04]  /*16b0*/  @UP0 USHF.R.U32.HI UR4, URZ, UR9, UR7 ;  /* 0x000000093f040299 */ /* 0x000fc80008011607 */
[----:B------:R-:W-:Y:S01]  /*16c0*/  ULOP3.LUT UR4, URZ, UR4, URZ, 0x33, !UPT ;  /* 0x000000043f047292 */ /* 0x000fe2000f8e333f */
[----:B------:R-:W-:Y:S11]  /*16d0*/  BRA `(.L_x_994) ;  /* 0x0000000000107947 */ /* 0x000ff60003800000 */
.L_x_993:
[----:B------:R-:W-:-:S11]  /*16e0*/  UISETP.NE.AND UP0, UPT, UR5, 0x1, UPT ;  /* 0x000000010500788c */ /* 0x000fd6000bf05270 */
[----:B------:R-:W-:Y:S02]  /*16f0*/  @UP0 ULDC.64 UR8, c[0x0][0x9e8] ;  /* 0x00027a0000080ab9 */ /* 0x000fe40000000a00 */
[----:B------:R-:W-:-:S04]  /*1700*/  UIMAD.WIDE.U32 UR6, UR4, UR8, URZ ;  /* 0x00000008040672a5 */ /* 0x000fc8000f8e003f */
[----:B------:R-:W-:-:S12]  /*1710*/  @UP0 USHF.R.U32.HI UR4, URZ, UR9, UR7 ;  /* 0x000000093f040299 */ /* 0x000fd80008011607 */
.L_x_994:
[----:B------:R-:W-:-:S06]  /*1720*/  UIMAD UR4, UR4, UR5, URZ ;  /* 0x00000005040472a4 */ /* 0x000fcc000f8e023f */
[----:B------:R-:W-:-:S07]  /*1730*/  VIMNMX R3, R3, UR4, !PT ;  /* 0x0000000403037c48 */ /* 0x000fce000ffe0100 */
.L_x_992:
[----:B------:R-:W-:Y:S01]  /*1740*/  SHF.R.S32.HI R4, RZ, 0x1f, R3 ;  /* 0x0000001fff047819 */ /* 0x000fe20000011403 */
[----:B------:R-:W-:Y:S01]  /*1750*/  IMAD.MOV.U32 R0, RZ, RZ, RZ ;  /* 0x000000ffff007224 */ /* 0x000fe200078e00ff */
[----:B------:R-:W-:Y:S02]  /*1760*/  PLOP3.LUT P0, PT, PT, PT, PT, 0x80, 0x0 ;  /* 0x000000000000781c */ /* 0x000fe40003f0f070 */
[----:B------:R-:W-:Y:S02]  /*1770*/  CS2R R150, SRZ ;  /* 0x0000000000967805 */ /* 0x000fe4000001ff00 */
[----:B------:R-:W-:Y:S01]  /*1780*/  LEA.HI R4, R4, R3, RZ, 0x7 ;  /* 0x0000000304047211 */ /* 0x000fe200078f38ff */
[----:B------:R-:W-:Y:S01]  /*1790*/  IMAD.MOV.U32 R3, RZ, RZ, RZ ;  /* 0x000000ffff037224 */ /* 0x000fe200078e00ff */
[----:B------:R-:W-:Y:S02]  /*17a0*/  CS2R R6, SRZ ;  /* 0x0000000000067805 */ /* 0x000fe4000001ff00 */
[----:B------:R-:W-:-:S02]  /*17b0*/  CS2R R148, SRZ ;  /* 0x0000000000947805 */ /* 0x000fc4000001ff00 */
[----:B------:R-:W-:Y:S02]  /*17c0*/  SHF.R.S32.HI R4, RZ, 0x7, R4 ;  /* 0x00000007ff047819 */ /* 0x000fe40000011404 */
[----:B------:R-:W-:Y:S02]  /*17d0*/  CS2R R8, SRZ ;  /* 0x0000000000087805 */ /* 0x000fe4000001ff00 */
[----:B------:R-:W-:Y:S02]  /*17e0*/  CS2R R142, SRZ ;  /* 0x00000000008e7805 */ /* 0x000fe4000001ff00 */
[----:B------:R-:W-:Y:S02]  /*17f0*/  CS2R R10, SRZ ;  /* 0x00000000000a7805 */ /* 0x000fe4000001ff00 */
[----:B------:R-:W-:Y:S02]  /*1800*/  VIMNMX R22, RZ, R4, !PT ;  /* 0x00000004ff167248 */ /* 0x000fe40007fe0100 */
[----:B------:R-:W-:-:S02]  /*1810*/  CS2R R140, SRZ ;  /* 0x00000000008c7805 */ /* 0x000fc4000001ff00 */
[----:B------:R-:W-:Y:S02]  /*1820*/  CS2R R12, SRZ ;  /* 0x00000000000c7805 */ /* 0x000fe4000001ff00 */
[----:B------:R-:W-:Y:S02]  /*1830*/  CS2R R134, SRZ ;  /* 0x0000000000867805 */ /* 0x000fe4000001ff00 */
[----:B------:R-:W-:Y:S02]  /*1840*/  ISETP.GT.AND P1, PT, R89, R22, PT ;  /* 0x000000165900720c */ /* 0x000fe40003f24270 */
        /* <DEDUP_REMOVED lines=23> */
[----:B------:R-:W-:Y:S06]  /*19c0*/  @!P1 BRA `(.L_x_995) ;  /* 0x000000bc00c49947 */ /* 0x000fec0003800000 */
        /* <DEDUP_REMOVED lines=31> */
.L_x_996:
[----:B------:R-:W-:Y:S01]  /*1bc0*/  LEA.HI R0, R171, R171, RZ, 0x1 ;  /* 0x000000abab007211 */ /* 0x000fe200078f08ff */
[----:B------:R-:W-:-:S03]  /*1bd0*/  IMAD.U32 R3, RZ, RZ, UR44 ;  /* 0x0000002cff037e24 */ /* 0x000fc6000f8e00ff */
[----:B------:R-:W-:Y:S02]  /*1be0*/  LOP3.LUT R0, R0, 0xfffffffe, RZ, 0xc0, !PT ;  /* 0xfffffffe00007812 */ /* 0x000fe400078ec0ff */
[----:B------:R-:W-:-:S03]  /*1bf0*/  ISETP.NE.AND P0, PT, R3, 0x3, PT ;  /* 0x000000030300780c */ /* 0x000fc60003f05270 */
[----:B------:R-:W-:-:S05]  /*1c00*/  IMAD.IADD R0, R171, 0x1, -R0 ;  /* 0x00000001ab007824 */ /* 0x000fca00078e0a00 */
[----:B------:R-:W-:-:S04]  /*1c10*/  SHF.L.U32 R0, R0, 0x1f, RZ ;  /* 0x0000001f00007819 */ /* 0x000fc800000006ff */
[----:B------:R-:W0:Y:S02]  /*1c20*/  SYNCS.PHASECHK.TRANS64.TRYWAIT P1, [UR38+0x22800], R0 ;  /* 0x02280000ff0075a7 */ /* 0x000e240008020166 */
[----:B0-----:R-:W-:Y:S05]  /*1c30*/  @!P1 BRA `(.L_x_997) ;  /* 0x0000012800f89947 */ /* 0x001fea0003800000 */
.L_x_1181:
[----:B------:R-:W-:Y:S05]  /*1c40*/  @!P0 BRA `(.L_x_998) ;  /* 0x0000000000048947 */ /* 0x000fea0003800000 */
[----:B------:R-:W-:Y:S01]  /*1c50*/  BPT.TRAP 0x1 ;  /* 0x000000040000795c */ /* 0x000fe20000300000 */
.L_x_998:
[----:B0-----:R-:W-:Y:S02]  /*1c60*/  IMAD.U32 R3, RZ, RZ, UR36 ;  /* 0x00000024ff037e24 */ /* 0x001fe4000f8e00ff */
[----:B------:R-:W-:-:S03]  /*1c70*/  IMAD.U32 R0, RZ, RZ, UR37 ;  /* 0x00000025ff007e24 */ /* 0x000fc6000f8e00ff */
[----:B------:R-:W-:Y:S02]  /*1c80*/  LEA R3, R3, UR38, 0x3 ;  /* 0x0000002603037c11 */ /* 0x000fe4000f8e18ff */
[----:B------:R-:W-:-:S04]  /*1c90*/  SHF.L.U32 R0, R0, 0x1f, RZ ;  /* 0x0000001f00007819 */ /* 0x000fc800000006ff */
[----:B------:R0:W1:Y:S01]  /*1ca0*/  SYNCS.PHASECHK.TRANS64.TRYWAIT P1, [R3+URZ+0x22830], R0 ;  /* 0x02283000030075a7 */ /* 0x000062000802017f */
[----:B------:R-:W-:Y:S05]  /*1cb0*/  @!P0 BRA `(.L_x_999) ;  /* 0x0000000000048947 */ /* 0x000fea0003800000 */
[----:B------:R-:W-:Y:S01]  /*1cc0*/  BPT.TRAP 0x1 ;  /* 0x000000040000795c */ /* 0x000fe20000300000 */
.L_x_999:
[----:B-1----:R-:W-:Y:S05]  /*1cd0*/  @P1 BRA `(.L_x_1000) ;  /* 0x0000000000081947 */ /* 0x002fea0003800000 */
[----:B------:R-:W1:Y:S02]  /*1ce0*/  SYNCS.PHASECHK.TRANS64.TRYWAIT P1, [R3+URZ+0x22830], R0 ;  /* 0x02283000030075a7 */ /* 0x000e64000802017f */
[----:B-1----:R-:W-:Y:S05]  /*1cf0*/  @!P1 BRA `(.L_x_1001) ;  /* 0x0000012800e09947 */ /* 0x002fea0003800000 */
.L_x_1000:
        /* <DEDUP_REMOVED lines=8> */
[----:B------:R-:W-:Y:S01]  /*1d80*/  UMOV UR5, 0x80000020 ;  /* 0x8000002000057882 */ /* 0x000fe20000000000 */
[----:B------:R-:W-:Y:S02]  /*1d90*/  UMOV UR7, 0x80000020 ;  /* 0x8000002000077882 */ /* 0x000fe40000000000 */
[----:B------:R-:W-:Y:S02]  /*1da0*/  ULOP3.LUT UR28, UR4, 0x10000, URZ, 0xfc, !UPT ;  /* 0x00010000041c7892 */ /* 0x000fe4000f8efc3f */
[----:B------:R-:W-:Y:S02]  /*1db0*/  UIADD3 UR4, UR24, 0x2, URZ ;  /* 0x0000000218047890 */ /* 0x000fe4000fffe03f */
[----:B------:R-:W-:Y:S02]  /*1dc0*/  UIMAD UR26, UR36, 0x600, UR28 ;  /* 0x00000600241a78a4 */ /* 0x000fe4000f8e021c */
[----:B------:R-:W-:-:S02]  /*1dd0*/  UIADD3 UR8, UR24, 0x200, URZ ;  /* 0x0000020018087890 */ /* 0x000fc4000fffe03f */
[----:B------:R-:W-:Y:S02]  /*1de0*/  UIADD3 UR6, UR26, 0x2, URZ ;  /* 0x000000021a067890 */ /* 0x000fe4000fffe03f */
[----:B------:R-:W-:Y:S01]  /*1df0*/  UIADD3 UR10, UR26, 0x200, URZ ;  /* 0x000002001a0a7890 */ /* 0x000fe2000fffe03f */
[----:B------:R-:W-:Y:S02]  /*1e00*/  UMOV UR9, 0x80000020 ;  /* 0x8000002000097882 */ /* 0x000fe40000000000 */
[----:B------:R-:W-:Y:S01]  /*1e10*/  QGMMA.64x128x32.F32.E4M3.E4M3 R24, gdesc[UR24], RZ, !UPT, gsb0 ;  /* 0x01e00000181879f3 */ /* 0x000fe2000c0008ff */
[----:B------:R-:W-:Y:S01]  /*1e20*/  UMOV UR11, 0x80000020 ;  /* 0x80000020000b7882 */ /* 0x000fe20000000000 */
[----:B------:R-:W-:Y:S02]  /*1e30*/  UIADD3 UR12, UR24, 0x202, URZ ;  /* 0x00000202180c7890 */ /* 0x000fe4000fffe03f */
[----:B------:R-:W-:Y:S01]  /*1e40*/  UIADD3 UR14, UR26, 0x202, URZ ;  /* 0x000002021a0e7890 */ /* 0x000fe2000fffe03f */
[----:B------:R-:W-:Y:S01]  /*1e50*/  UMOV UR13, 0x80000020 ;  /* 0x80000020000d7882 */ /* 0x000fe20000000000 */
[----:B------:R-:W-:Y:S01]  /*1e60*/  UMOV UR15, 0x80000020 ;  /* 0x80000020000f7882 */ /* 0x000fe20000000000 */
[----:B------:R-:W-:-:S02]  /*1e70*/  UIADD3 UR16, UR24, 0x400, URZ ;  /* 0x0000040018107890 */ /* 0x000fc4000fffe03f */
[----:B------:R-:W-:Y:S01]  /*1e80*/  UIADD3 UR18, UR26, 0x400, URZ ;  /* 0x000004001a127890 */ /* 0x000fe2000fffe03f */
[----:B------:R-:W-:Y:S01]  /*1e90*/  UMOV UR17, 0x80000020 ;  /* 0x8000002000117882 */ /* 0x000fe20000000000 */
[----:B------:R-:W-:Y:S01]  /*1ea0*/  UMOV UR19, 0x80000020 ;  /* 0x8000002000137882 */ /* 0x000fe20000000000 */
[----:B------:R-:W-:Y:S02]  /*1eb0*/  UIADD3 UR20, UR24, 0x402, URZ ;  /* 0x0000040218147890 */ /* 0x000fe4000fffe03f */
[----:B------:R-:W-:Y:S01]  /*1ec0*/  UIADD3 UR22, UR26, 0x402, URZ ;  /* 0x000004021a167890 */ /* 0x000fe2000fffe03f */
[----:B------:R-:W-:Y:S01]  /*1ed0*/  UMOV UR21, 0x80000020 ;  /* 0x8000002000157882 */ /* 0x000fe20000000000 */
[----:B------:R-:W-:Y:S01]  /*1ee0*/  UMOV UR23, 0x80000020 ;  /* 0x8000002000177882 */ /* 0x000fe20000000000 */
[----:B------:R-:W-:Y:S02]  /*1ef0*/  WARPGROUP.DEPBAR.LE gsb0, 0x0 ;  /* 0x00008000000079c5 */ /* 0x000fe40000010000 */
[----:B------:R-:W-:-:S06]  /*1f00*/  WARPGROUP.ARRIVE ;  /* 0x00000000000079c5 */ /* 0x000fcc0000000000 */
[----:B------:R-:W-:Y:S03]  /*1f10*/  QGMMA.64x128x32.F32.E4M3.E4M3 R24, gdesc[UR4], R24, gsb0 ;  /* 0x01e00000041879f3 */ /* 0x000fe60008000818 */
[----:B------:R-:W-:Y:S02]  /*1f20*/  WARPGROUP.DEPBAR.LE gsb0, 0x0 ;  /* 0x00008000000079c5 */ /* 0x000fe40000010000 */
[----:B------:R-:W-:-:S07]  /*1f30*/  WARPGROUP.ARRIVE ;  /* 0x00000000000079c5 */ /* 0x000fce0000000000 */
        /* <DEDUP_REMOVED lines=11> */
[----:B------:R-:W-:Y:S05]  /*1ff0*/  @!P0 BRA `(.L_x_1002) ;  /* 0x0000000000048947 */ /* 0x000fea0003800000 */
[----:B------:R-:W-:Y:S01]  /*2000*/  BPT.TRAP 0x1 ;  /* 0x000000040000795c */ /* 0x000fe20000300000 */
.L_x_1002:
[----:B------:R-:W-:Y:S01]  /*2010*/  UISETP.NE.AND UP1, UPT, UR46, URZ, UPT ;  /* 0x0000003f2e00728c */ /* 0x000fe2000bf25270 */
[----:B01----:R-:W-:Y:S01]  /*2020*/  VIADD R0, R17, UR42 ;  /* 0x0000002a11007c36 */ /* 0x003fe20008000000 */
[----:B------:R-:W-:Y:S01]  /*2030*/  R2UR UR6, R3 ;  /* 0x00000000030672ca */ /* 0x000fe200000e0000 */
[----:B------:R-:W0:Y:S01]  /*2040*/  LDC R5, c[0x0][0x2f0] ;  /* 0x0000bc00ff057b82 */ /* 0x000e220000000800 */
[----:B------:R-:W-:Y:S01]  /*2050*/  IMAD.MOV.U32 R4, RZ, RZ, -0x80 ;  /* 0xffffff80ff047424 */ /* 0x000fe200078e00ff */
[----:B------:R-:W-:Y:S01]  /*2060*/  UISETP.NE.AND UP0, UPT, UR45, URZ, UPT ;  /* 0x0000003f2d00728c */ /* 0x000fe2000bf05270 */
[----:B------:R-:W-:Y:S01]  /*2070*/  PLOP3.LUT P1, PT, PT, PT, UP1, 0x80, 0x0 ;  /* 0x000000000000781c */ /* 0x000fe20003f2f018 */
[----:B------:R-:W-:Y:S01]  /*2080*/  ULDC UR30, c[0x0][0x9dc] ;  /* 0x00027700001e7ab9 */ /* 0x000fe20000000800 */
[----:B------:R-:W-:Y:S01]  /*2090*/  PLOP3.LUT P2, PT, PT, PT, UP1, 0x80, 0x0 ;  /* 0x000000000000781c */ /* 0x000fe20003f4f018 */
[C---:B------:R-:W-:Y:S01]  /*20a0*/  IMAD R14, R89.reuse, R4, 0x80 ;  /* 0x00000080590e7424 */ /* 0x040fe200078e0204 */
[----:B------:R-:W-:Y:S01]  /*20b0*/  ULDC UR11, c[0x0][0x9e0] ;  /* 0x00027800000b7ab9 */ /* 0x000fe20000000800 */
[----:B------:R-:W-:Y:S01]  /*20c0*/  @UP1 ULDC UR7, c[0x0][0x44c] ;  /* 0x0001130000071ab9 */ /* 0x000fe20000000800 */
[----:B------:R-:W1:Y:S01]  /*20d0*/  LDC R6, c[0x0][0x288] ;  /* 0x0000a200ff067b82 */ /* 0x000e620000000800 */
[----:B------:R-:W-:-:S02]  /*20e0*/  LEA R12, R89, 0xffffff80, 0x7 ;  /* 0xffffff80590c7811 */ /* 0x000fc400078e38ff */
[----:B------:R-:W-:-:S04]  /*20f0*/  UIADD3 UR6, UR6, 0x22840, URZ ;  /* 0x0002284006067890 */ /* 0x000fc8000fffe03f */
[----:B------:R-:W-:Y:S01]  /*2100*/  @P1 IMAD.HI.U32 R3, R0, UR7, RZ ;  /* 0x0000000700031c27 */ /* 0x000fe2000f8e00ff */
[----:B------:R-:W-:Y:S01]  /*2110*/  @UP1 ULDC UR7, c[0x0][0x450] ;  /* 0x0001140000071ab9 */ /* 0x000fe20000000800 */
[----:B------:R-:W-:Y:S01]  /*2120*/  UPRMT UR6, UR40, 0x654, UR6 ;  /* 0x0000065428067896 */ /* 0x000fe20008000006 */
[----:B------:R-:W-:Y:S02]  /*2130*/  PLOP3.LUT P1, PT, PT, PT, UP0, 0x40, 0x0 ;  /* 0x000000000000781c */ /* 0x000fe40003f2e808 */
[----:B------:R-:W-:Y:S01]  /*2140*/  @P2 SHF.R.U32.HI R0, RZ, UR7, R3 ;  /* 0x00000007ff002c19 */ /* 0x000fe20008011603 */
[----:B------:R-:W-:-:S04]  /*2150*/  VIADD R3, R14, 0x1 ;  /* 0x000000010e037836 */ /* 0x000fc80000000000 */
[----:B------:R-:W2:Y:S01]  /*2160*/  SHFL.IDX PT, R9, R0, RZ, 0x1c1f ;  /* 0x001c1fff00097589 */ /* 0x000ea200000e0000 */
[C---:B------:R-:W-:Y:S01]  /*2170*/  IMAD R4, R16.reuse, -0x2, R3 ;  /* 0xfffffffe10047824 */ /* 0x040fe200078e0203 */
[----:B------:R-:W-:Y:S01]  /*2180*/  SYNCS.ARRIVE.TRANS64.RED.A1T0 RZ, [UR6], RZ ;  /* 0x000000ffffff79a7 */ /* 0x000fe20008100406 */
[----:B------:R-:W-:Y:S01]  /*2190*/  ULOP3.LUT UR6, URZ, UR30, URZ, 0x33, !UPT ;  /* 0x0000001e3f067292 */ /* 0x000fe2000f8e333f */
[C---:B0-----:R-:W-:Y:S02]  /*21a0*/  IMAD R3, R5.reuse, UR41, R14 ;  /* 0x0000002905037c24 */ /* 0x041fe4000f8e020e */
[----:B------:R-:W-:Y:S02]  /*21b0*/  IMAD R7, R5, UR41, R4 ;  /* 0x0000002905077c24 */ /* 0x000fe4000f8e0204 */
[----:B------:R-:W-:Y:S02]  /*21c0*/  IMAD R20, R16, -0x2, R3 ;  /* 0xfffffffe10147824 */ /* 0x000fe400078e0203 */
[----:B-1----:R-:W-:-:S04]  /*21d0*/  IMAD.IADD R7, R7, 0x1, -R6 ;  /* 0x0000000107077824 */ /* 0x002fc800078e0a06 */
[C---:B------:R-:W-:Y:S02]  /*21e0*/  VIADD R91, R7.reuse, UR11 ;  /* 0x0000000b075b7c36 */ /* 0x040fe40008000000 */
[----:B------:R-:W-:-:S03]  /*21f0*/  VIADD R88, R7, UR6 ;  /* 0x0000000607587c36 */ /* 0x000fc60008000000 */
[----:B--2---:R-:W-:Y:S01]  /*2200*/  VIADDMNMX R4, R9, R91, R20, PT ;  /* 0x0000005b09047246 */ /* 0x004fe20003800114 */
[----:B------:R-:W-:Y:S01]  /*2210*/  IMAD.IADD R8, R88, 0x1, R9 ;  /* 0x0000000158087824 */ /* 0x000fe200078e0209 */
[----:B------:R-:W-:Y:S06]  /*2220*/  @P1 BRA `(.L_x_1003) ;  /* 0x0000000000641947 */ /* 0x000fec0003800000 */
[----:B------:R-:W-:Y:S01]  /*2230*/  IMAD R3, R5, UR41, R9 ;  /* 0x0000002905037c24 */ /* 0x000fe2000f8e0209 */
[----:B------:R-:W-:Y:S03]  /*2240*/  BSSY B0, `(.L_x_1004) ;  /* 0x0000013000007945 */ /* 0x000fe60003800000 */
[----:B------:R-:W-:-:S05]  /*2250*/  IMAD.IADD R3, R3, 0x1, -R6 ;  /* 0x0000000103037824 */ /* 0x000fca00078e0a06 */
[----:B------:R-:W-:-:S13]  /*2260*/  ISETP.GT.AND P1, PT, R3, -0x1, PT ;  /* 0xffffffff0300780c */ /* 0x000fda0003f24270 */
[----:B------:R-:W-:Y:S05]  /*2270*/  @P1 BRA `(.L_x_1005) ;  /* 0x0000000000241947 */ /* 0x000fea0003800000 */
[----:B------:R-:W-:Y:S01]  /*2280*/  ULDC UR6, c[0x0][0x9e4] ;  /* 0x0002790000067ab9 */ /* 0x000fe20000000800 */
[----:B------:R-:W-:Y:S01]  /*2290*/  LOP3.LUT R3, RZ, R3, RZ, 0x33, !PT ;  /* 0x00000003ff037212 */ /* 0x000fe200078e33ff */
[----:B------:R-:W-:-:S05]  /*22a0*/  IMAD.U32 R7, RZ, RZ, UR6 ;  /* 0x00000006ff077e24 */ /* 0x000fca000f8e00ff */
[----:B------:R-:W-:-:S13]  /*22b0*/  ISETP.NE.AND P1, PT, R7, 0x1, PT ;  /* 0x000000010700780c */ /* 0x000fda0003f25270 */
[----:B------:R-:W0:Y:S02]  /*22c0*/  @P1 LDC.64 R10, c[0x0][0x9e8] ;  /* 0x00027a00ff0a1b82 */ /* 0x000e240000000a00 */
[----:B0-----:R-:W-:-:S05]  /*22d0*/  @P1 IMAD.HI.U32 R10, R3, R10, RZ ;  /* 0x0000000a030a1227 */ /* 0x001fca00078e00ff */
[----:B------:R-:W-:-:S04]  /*22e0*/  @P1 SHF.R.U32.HI R3, RZ, R11, R10 ;  /* 0x0000000bff031219 */ /* 0x000fc8000001160a */
[----:B------:R-:W-:Y:S01]  /*22f0*/  LOP3.LUT R3, RZ, R3, RZ, 0x33, !PT ;  /* 0x00000003ff037212 */ /* 0x000fe200078e33ff */
[----:B------:R-:W-:Y:S06]  /*2300*/  BRA `(.L_x_1006) ;  /* 0x0000000000187947 */ /* 0x000fec0003800000 */
.L_x_1005:
[----:B------:R-:W-:Y:S02]  /*2310*/  ULDC UR6, c[0x0][0x9e4] ;  /* 0x0002790000067ab9 */ /* 0x000fe40000000800 */
[----:B------:R-:W-:-:S05]  /*2320*/  IMAD.U32 R7, RZ, RZ, UR6 ;  /* 0x00000006ff077e24 */ /* 0x000fca000f8e00ff */
[----:B------:R-:W-:-:S13]  /*2330*/  ISETP.NE.AND P1, PT, R7, 0x1, PT ;  /* 0x000000010700780c */ /* 0x000fda0003f25270 */
[----:B------:R-:W0:Y:S02]  /*2340*/  @P1 LDC.64 R10, c[0x0][0x9e8] ;  /* 0x00027a00ff0a1b82 */ /* 0x000e240000000a00 */
[----:B0-----:R-:W-:-:S05]  /*2350*/  @P1 IMAD.HI.U32 R10, R3, R10, RZ ;  /* 0x0000000a030a1227 */ /* 0x001fca00078e00ff */
[----:B------:R-:W-:-:S07]  /*2360*/  @P1 SHF.R.U32.HI R3, RZ, R11, R10 ;  /* 0x0000000bff031219 */ /* 0x000fce000001160a */
.L_x_1006:
[----:B------:R-:W-:Y:S05]  /*2370*/  BSYNC B0 ;  /* 0x0000000000007941 */ /* 0x000fea0003800000 */
.L_x_1004:
[----:B------:R-:W-:-:S04]  /*2380*/  IMAD R3, R3, R7, -R12 ;  /* 0x0000000703037224 */ /* 0x000fc800078e0a0c */
[----:B------:R-:W-:-:S05]  /*2390*/  IMAD R3, R16, -0x2, R3 ;  /* 0xfffffffe10037824 */ /* 0x000fca00078e0203 */
[----:B------:R-:W-:Y:S02]  /*23a0*/  VIADDMNMX R4, R3, R7, R4, PT ;  /* 0x0000000703047246 */ /* 0x000fe40003800104 */
[----:B------:R-:W-:-:S07]  /*23b0*/  VIMNMX R8, R8, R3, !PT ;  /* 0x0000000308087248 */ /* 0x000fce0007fe0100 */
.L_x_1003:
[C---:B------:R-:W-:Y:S01]  /*23c0*/  ISETP.GE.AND P2, PT, R14.reuse, 0x9, PT ;  /* 0x000000090e00780c */ /* 0x040fe20003f46270 */
[----:B------:R-:W0:Y:S01]  /*23d0*/  SHFL.IDX PT, R0, R0, 0x1, 0x1c1f ;  /* 0x003c1f0000007f89 */ /* 0x000e2200000e0000 */
[----:B------:R-:W-:Y:S01]  /*23e0*/  ISETP.GE.AND P1, PT, R14, 0x2, PT ;  /* 0x000000020e00780c */ /* 0x000fe20003f26270 */
[----:B------:R-:W-:Y:S01]  /*23f0*/  UISETP.NE.AND UP0, UPT, UR45, URZ, UPT ;  /* 0x0000003f2d00728c */ /* 0x000fe2000bf05270 */
[C---:B------:R-:W-:Y:S02]  /*2400*/  ISETP.GT.AND P3, PT, R8.reuse, 0x8, !P2 ;  /* 0x000000080800780c */ /* 0x040fe40005764270 */
[----:B------:R-:W-:Y:S02]  /*2410*/  ISETP.GT.AND P4, PT, R8, 0x1, !P1 ;  /* 0x000000010800780c */ /* 0x000fe40004f84270 */
[----:B------:R-:W-:Y:S02]  /*2420*/  ISETP.LT.OR P3, PT, R4, 0x9, P3 ;  /* 0x000000090400780c */ /* 0x000fe40001f61670 */
[----:B------:R-:W-:-:S02]  /*2430*/  ISETP.GE.AND P5, PT, R14, 0x11, PT ;  /* 0x000000110e00780c */ /* 0x000fc40003fa6270 */
[----:B------:R-:W-:Y:S02]  /*2440*/  FSEL R129, R28, -INF , !P3 ;  /* 0xff8000001c817808 */ /* 0x000fe40005800000 */
[----:B------:R-:W-:Y:S02]  /*2450*/  ISETP.LT.OR P4, PT, R4, 0x2, P4 ;  /* 0x000000020400780c */ /* 0x000fe40002781670 */
[----:B------:R-:W-:Y:S02]  /*2460*/  ISETP.GT.AND P3, PT, R8, 0x10, !P5 ;  /* 0x000000100800780c */ /* 0x000fe40006f64270 */
[----:B------:R-:W-:Y:S02]  /*2470*/  ISETP.GE.AND P6, PT, R14, 0xa, PT ;  /* 0x0000000a0e00780c */ /* 0x000fe40003fc6270 */
[----:B------:R-:W-:Y:S02]  /*2480*/  FSEL R103, R25, -INF , !P4 ;  /* 0xff80000019677808 */ /* 0x000fe40006000000 */
[----:B------:R-:W-:-:S02]  /*2490*/  P2R R92, PR, RZ, 0x20 ;  /* 0x00000020ff5c7803 */ /* 0x000fc40000000000 */
[----:B------:R-:W-:Y:S01]  /*24a0*/  ISETP.LT.OR P3, PT, R4, 0x11, P3 ;  /* 0x000000110400780c */ /* 0x000fe20001f61670 */
[----:B0-----:R-:W-:Y:S01]  /*24b0*/  IMAD.IADD R28, R88, 0x1, R0 ;  /* 0x00000001581c7824 */ /* 0x001fe200078e0200 */
[----:B------:R-:W-:Y:S02]  /*24c0*/  ISETP.GT.AND P4, PT, R8, 0x9, !P6 ;  /* 0x000000090800780c */ /* 0x000fe40007784270 */
[----:B------:R-:W-:Y:S02]  /*24d0*/  ISETP.GE.AND P5, PT, R14, 0x12, PT ;  /* 0x000000120e00780c */ /* 0x000fe40003fa6270 */
[----:B------:R-:W-:Y:S02]  /*24e0*/  FSEL R127, R32, -INF , !P3 ;  /* 0xff800000207f7808 */ /* 0x000fe40005800000 */
[----:B------:R-:W-:Y:S02]  /*24f0*/  ISETP.LT.OR P4, PT, R4, 0xa, P4 ;  /* 0x0000000a0400780c */ /* 0x000fe40002781670 */
[----:B------:R-:W-:-:S02]  /*2500*/  ISETP.GT.AND P3, PT, R8, 0x11, !P5 ;  /* 0x000000110800780c */ /* 0x000fc40006f64270 */
[----:B------:R-:W-:Y:S02]  /*2510*/  FSEL R105, R29, -INF , !P4 ;  /* 0xff8000001d697808 */ /* 0x000fe40006000000 */
[----:B------:R-:W-:Y:S02]  /*2520*/  ISETP.LT.OR P3, PT, R4, 0x12, P3 ;  /* 0x000000120400780c */ /* 0x000fe40001f61670 */
[----:B------:R-:W-:Y:S02]  /*2530*/  ISETP.GE.AND P4, PT, R14, 0x19, PT ;  /* 0x000000190e00780c */ /* 0x000fe40003f86270 */
[----:B------:R-:W-:Y:S02]  /*2540*/  FSEL R107, R33, -INF , !P3 ;  /* 0xff800000216b7808 */ /* 0x000fe40005800000 */
[----:B------:R-:W-:Y:S02]  /*2550*/  ISETP.GT.AND P3, PT, R8, 0x18, !P4 ;  /* 0x000000180800780c */ /* 0x000fe40006764270 */
[----:B------:R-:W-:-:S02]  /*2560*/  P2R R94, PR, RZ, 0x10 ;  /* 0x00000010ff5e7803 */ /* 0x000fc40000000000 */
[----:B------:R-:W-:Y:S02]  /*2570*/  ISETP.LT.OR P3, PT, R4, 0x19, P3 ;  /* 0x000000190400780c */ /* 0x000fe40001f61670 */
[----:B------:R-:W-:Y:S02]  /*2580*/  ISETP.GE.AND P4, PT, R14, 0x1a, PT ;  /* 0x0000001a0e00780c */ /* 0x000fe40003f86270 */
[----:B------:R-:W-:Y:S02]  /*2590*/  FSEL R125, R36, -INF , !P3 ;  /* 0xff800000247d7808 */ /* 0x000fe40005800000 */
[----:B------:R-:W-:Y:S02]  /*25a0*/  ISETP.GT.AND P3, PT, R8, 0x19, !P4 ;  /* 0x000000190800780c */ /* 0x000fe40006764270 */
[----:B------:R-:W-:Y:S02]  /*25b0*/  P2R R36, PR, RZ, 0x10 ;  /* 0x00000010ff247803 */ /* 0x000fe40000000000 */
[----:B------:R-:W-:-:S02]  /*25c0*/  ISETP.LT.OR P3, PT, R4, 0x1a, P3 ;  /* 0x0000001a0400780c */ /* 0x000fc40001f61670 */
[----:B------:R-:W-:Y:S02]  /*25d0*/  ISETP.GE.AND P4, PT, R14, 0x21, PT ;  /* 0x000000210e00780c */ /* 0x000fe40003f86270 */
[----:B------:R-:W-:Y:S02]  /*25e0*/  FSEL R123, R37, -INF , !P3 ;  /* 0xff800000257b7808 */ /* 0x000fe40005800000 */
[----:B------:R-:W-:Y:S02]  /*25f0*/  ISETP.GT.AND P3, PT, R8, 0x20, !P4 ;  /* 0x000000200800780c */ /* 0x000fe40006764270 */
[----:B------:R-:W-:Y:S02]  /*2600*/  P2R R95, PR, RZ, 0x10 ;  /* 0x00000010ff5f7803 */ /* 0x000fe40000000000 */
[----:B------:R-:W-:Y:S02]  /*2610*/  ISETP.LT.OR P3, PT, R4, 0x21, P3 ;  /* 0x000000210400780c */ /* 0x000fe40001f61670 */
[----:B------:R-:W-:-:S02]  /*2620*/  ISETP.GE.AND P4, PT, R14, 0x22, PT ;  /* 0x000000220e00780c */ /* 0x000fc40003f86270 */
[----:B------:R-:W-:Y:S02]  /*2630*/  FSEL R121, R40, -INF , !P3 ;  /* 0xff80000028797808 */ /* 0x000fe40005800000 */
[----:B------:R-:W-:Y:S02]  /*2640*/  ISETP.GT.AND P3, PT, R8, 0x21, !P4 ;  /* 0x000000210800780c */ /* 0x000fe40006764270 */
[----:B------:R-:W-:Y:S02]  /*2650*/  P2R R40, PR, RZ, 0x10 ;  /* 0x00000010ff287803 */ /* 0x000fe40000000000 */
[----:B------:R-:W-:Y:S02]  /*2660*/  ISETP.LT.OR P3, PT, R4, 0x22, P3 ;  /* 0x000000220400780c */ /* 0x000fe40001f61670 */
[----:B------:R-:W-:Y:S02]  /*2670*/  ISETP.GE.AND P4, PT, R14, 0x29, PT ;  /* 0x000000290e00780c */ /* 0x000fe40003f86270 */
[----:B------:R-:W-:-:S02]  /*2680*/  FSEL R109, R41, -INF , !P3 ;  /* 0xff800000296d7808 */ /* 0x000fc40005800000 */
[----:B------:R-:W-:Y:S02]  /*2690*/  ISETP.GT.AND P3, PT, R8, 0x28, !P4 ;  /* 0x000000280800780c */ /* 0x000fe40006764270 */
[----:B------:R-:W-:Y:S02]  /*26a0*/  P2R R96, PR, RZ, 0x10 ;  /* 0x00000010ff607803 */ /* 0x000fe40000000000 */
[----:B------:R-:W-:Y:S02]  /*26b0*/  ISETP.LT.OR P3, PT, R4, 0x29, P3 ;  /* 0x000000290400780c */ /* 0x000fe40001f61670 */
[----:B------:R-:W-:Y:S02]  /*26c0*/  ISETP.GE.AND P4, PT, R14, 0x2a, PT ;  /* 0x0000002a0e00780c */ /* 0x000fe40003f86270 */
[----:B------:R-:W-:Y:S02]  /*26d0*/  FSEL R119, R44, -INF , !P3 ;  /* 0xff8000002c777808 */ /* 0x000fe40005800000 */
[----:B------:R-:W-:-:S02]  /*26e0*/  ISETP.GT.AND P3, PT, R8, 0x29, !P4 ;  /* 0x000000290800780c */ /* 0x000fc40006764270 */
[----:B------:R-:W-:Y:S02]  /*26f0*/  P2R R44, PR, RZ, 0x10 ;  /* 0x00000010ff2c7803 */ /* 0x000fe40000000000 */
        /* <DEDUP_REMOVED lines=81> */
[----:B------:R-:W-:Y:S02]  /*2c10*/  P2R R93, PR, RZ, 0x20 ;  /* 0x00000020ff5d7803 */ /* 0x000fe40000000000 */
[----:B------:R-:W-:-:S02]  /*2c20*/  FSEL R77, R77, -INF , !P3 ;  /* 0xff8000004d4d7808 */ /* 0x000fc40005800000 */
[----:B------:R-:W-:Y:S02]  /*2c30*/  ISETP.GE.AND P3, PT, R14, 0x71, PT ;  /* 0x000000710e00780c */ /* 0x000fe40003f66270 */
[----:B------:R-:W-:Y:S02]  /*2c40*/  P2R R90, PR, RZ, 0x40 ;  /* 0x00000040ff5a7803 */ /* 0x000fe40000000000 */
[----:B------:R-:W-:Y:S02]  /*2c50*/  ISETP.GT.AND P4, PT, R8, 0x70, !P3 ;  /* 0x000000700800780c */ /* 0x000fe40005f84270 */
[----:B------:R-:W-:Y:S02]  /*2c60*/  VIADDMNMX R20, R0, R91, R20, PT ;  /* 0x0000005b00147246 */ /* 0x000fe40003800114 */
[----:B------:R-:W-:-:S04]  /*2c70*/  ISETP.LT.OR P4, PT, R4, 0x71, P4 ;  /* 0x000000710400780c */ /* 0x000fc80002781670 */
[----:B------:R-:W-:Y:S02]  /*2c80*/  FSEL R7, R80, -INF , !P4 ;  /* 0xff80000050077808 */ /* 0x000fe40006000000 */
[----:B------:R-:W-:-:S04]  /*2c90*/  ISETP.GE.AND P4, PT, R14, 0x72, PT ;  /* 0x000000720e00780c */ /* 0x000fc80003f86270 */
[----:B------:R-:W-:-:S04]  /*2ca0*/  ISETP.GT.AND P5, PT, R8, 0x71, !P4 ;  /* 0x000000710800780c */ /* 0x000fc800067a4270 */
[----:B------:R-:W-:-:S04]  /*2cb0*/  ISETP.LT.OR P5, PT, R4, 0x72, P5 ;  /* 0x000000720400780c */ /* 0x000fc80002fa1670 */
[----:B------:R-:W-:Y:S02]  /*2cc0*/  FSEL R81, R81, -INF , !P5 ;  /* 0xff80000051517808 */ /* 0x000fe40006800000 */
[----:B------:R-:W-:-:S04]  /*2cd0*/  ISETP.GE.AND P5, PT, R14, 0x79, PT ;  /* 0x000000790e00780c */ /* 0x000fc80003fa6270 */
[----:B------:R-:W-:-:S04]  /*2ce0*/  ISETP.GT.AND P6, PT, R8, 0x78, !P5 ;  /* 0x000000780800780c */ /* 0x000fc80006fc4270 */
[----:B------:R-:W-:-:S04]  /*2cf0*/  ISETP.LT.OR P6, PT, R4, 0x79, P6 ;  /* 0x000000790400780c */ /* 0x000fc800037c1670 */
[----:B------:R-:W-:Y:S02]  /*2d00*/  FSEL R3, R84, -INF , !P6 ;  /* 0xff80000054037808 */ /* 0x000fe40007000000 */
[----:B------:R-:W-:-:S04]  /*2d10*/  ISETP.GE.AND P6, PT, R14, 0x1, PT ;  /* 0x000000010e00780c */ /* 0x000fc80003fc6270 */
[----:B------:R-:W-:Y:S02]  /*2d20*/  P2R R10, PR, RZ, 0x40 ;  /* 0x00000040ff0a7803 */ /* 0x000fe40000000000 */
[----:B------:R-:W-:-:S04]  /*2d30*/  ISETP.GT.AND P6, PT, R8, RZ, !P6 ;  /* 0x000000ff0800720c */ /* 0x000fc800077c4270 */
[----:B------:R-:W-:-:S04]  /*2d40*/  ISETP.LT.OR P6, PT, R4, 0x1, P6 ;  /* 0x000000010400780c */ /* 0x000fc800037c1670 */
[----:B------:R-:W-:Y:S02]  /*2d50*/  FSEL R24, R24, -INF , !P6 ;  /* 0xff80000018187808 */ /* 0x000fe40007000000 */
[----:B------:R-:W-:-:S04]  /*2d60*/  ISETP.GE.AND P6, PT, R14, 0x7a, PT ;  /* 0x0000007a0e00780c */ /* 0x000fc80003fc6270 */
[----:B------:R-:W-:Y:S02]  /*2d70*/  P2R R14, PR, RZ, 0x40 ;  /* 0x00000040ff0e7803 */ /* 0x000fe40000000000 */
[----:B------:R-:W-:-:S04]  /*2d80*/  ISETP.GT.AND P6, PT, R8, 0x79, !P6 ;  /* 0x000000790800780c */ /* 0x000fc800077c4270 */
[----:B------:R-:W-:-:S04]  /*2d90*/  ISETP.LT.OR P6, PT, R4, 0x7a, P6 ;  /* 0x0000007a0400780c */ /* 0x000fc800037c1670 */
[----:B------:R-:W-:Y:S02]  /*2da0*/  FSEL R85, R85, -INF , !P6 ;  /* 0xff80000055557808 */ /* 0x000fe40007000000 */
[----:B------:R-:W-:-:S13]  /*2db0*/  PLOP3.LUT P6, PT, PT, PT, UP0, 0x40, 0x0 ;  /* 0x000000000000781c */ /* 0x000fda0003fce808 */
[----:B------:R-:W-:Y:S05]  /*2dc0*/  @P6 BRA `(.L_x_1007) ;  /* 0x0000000000646947 */ /* 0x000fea0003800000 */
        /* <DEDUP_REMOVED lines=14> */
.L_x_1009:
[----:B------:R-:W-:Y:S02]  /*2eb0*/  ULDC UR6, c[0x0][0x9e4] ;  /* 0x0002790000067ab9 */ /* 0x000fe40000000800 */
[----:B------:R-:W-:-:S05]  /*2ec0*/  IMAD.U32 R4, RZ, RZ, UR6 ;  /* 0x00000006ff047e24 */ /* 0x000fca000f8e00ff */
[----:B------:R-:W-:-:S13]  /*2ed0*/  ISETP.NE.AND P6, PT, R4, 0x1, PT ;  /* 0x000000010400780c */ /* 0x000fda0003fc5270 */
[----:B------:R-:W0:Y:S02]  /*2ee0*/  @P6 LDC.64 R32, c[0x0][0x9e8] ;  /* 0x00027a00ff206b82 */ /* 0x000e240000000a00 */
[----:B0-----:R-:W-:-:S05]  /*2ef0*/  @P6 IMAD.HI.U32 R0, R29, R32, RZ ;  /* 0x000000201d006227 */ /* 0x001fca00078e00ff */
[----:B------:R-:W-:-:S07]  /*2f00*/  @P6 SHF.R.U32.HI R29, RZ, R33, R0 ;  /* 0x00000021ff1d6219 */ /* 0x000fce0000011600 */
.L_x_1010:
[----:B------:R-:W-:Y:S05]  /*2f10*/  BSYNC B0 ;  /* 0x0000000000007941 */ /* 0x000fea0003800000 */
.L_x_1008:
[----:B------:R-:W-:-:S04]  /*2f20*/  IMAD R29, R29, R4, -R12 ;  /* 0x000000041d1d7224 */ /* 0x000fc800078e0a0c */
[----:B------:R-:W-:-:S05]  /*2f30*/  IMAD R29, R16, -0x2, R29 ;  /* 0xfffffffe101d7824 */ /* 0x000fca00078e021d */
[----:B------:R-:W-:Y:S02]  /*2f40*/  VIADDMNMX R20, R29, R4, R20, PT ;  /* 0x000000041d147246 */ /* 0x000fe40003800114 */
[----:B------:R-:W-:-:S07]  /*2f50*/  VIMNMX R28, R28, R29, !PT ;  /* 0x0000001d1c1c7248 */ /* 0x000fce0007fe0100 */
.L_x_1007:
[----:B------:R-:W-:Y:S01]  /*2f60*/  ISETP.GT.AND P1, PT, R28, 0x1, !P1 ;  /* 0x000000011c00780c */ /* 0x000fe20004f24270 */
[----:B------:R-:W-:Y:S01]  /*2f70*/  UISETP.NE.AND UP1, UPT, UR46, URZ, UPT ;  /* 0x0000003f2e00728c */ /* 0x000fe2000bf25270 */
[----:B------:R-:W-:Y:S01]  /*2f80*/  ISETP.NE.AND P6, PT, R90, RZ, PT ;  /* 0x000000ff5a00720c */ /* 0x000fe20003fc5270 */
[----:B------:R-:W-:Y:S01]  /*2f90*/  UISETP.NE.AND UP0, UPT, UR45, URZ, UPT ;  /* 0x0000003f2d00728c */ /* 0x000fe2000bf05270 */
[----:B------:R-:W-:Y:S01]  /*2fa0*/  ISETP.LT.OR P1, PT, R20, 0x2, P1 ;  /* 0x000000021400780c */ /* 0x000fe20000f21670 */
[----:B------:R-:W-:Y:S01]  /*2fb0*/  UMOV UR10, UR42 ;  /* 0x0000002a000a7c82 */ /* 0x000fe20008000000 */
[C---:B------:R-:W-:Y:S02]  /*2fc0*/  ISETP.GT.AND P2, PT, R28.reuse, 0x8, !P2 ;  /* 0x000000081c00780c */ /* 0x040fe40005744270 */
[----:B------:R-:W-:Y:S02]  /*2fd0*/  FSEL R27, R27, -INF , !P1 ;  /* 0xff8000001b1b7808 */ /* 0x000fe40004800000 */
[----:B------:R-:W-:-:S02]  /*2fe0*/  ISETP.GT.AND P1, PT, R28, 0x9, !P6 ;  /* 0x000000091c00780c */ /* 0x000fc40007724270 */
[C---:B------:R-:W-:Y:S01]  /*2ff0*/  ISETP.LT.OR P2, PT, R20.reuse, 0x9, P2 ;  /* 0x000000091400780c */ /* 0x040fe20001741670 */
[----:B------:R-:W-:Y:S01]  /*3000*/  @UP1 ULDC UR6, c[0x0][0x44c] ;  /* 0x0001130000061ab9 */ /* 0x000fe20000000800 */
[----:B------:R-:W-:Y:S01]  /*3010*/  ISETP.LT.OR P1, PT, R20, 0xa, P1 ;  /* 0x0000000a1400780c */ /* 0x000fe20000f21670 */
[----:B------:R-:W-:Y:S01]  /*3020*/  UIMAD.WIDE.U32 UR6, UR42, UR6, URZ ;  /* 0x000000062a0672a5 */ /* 0x000fe2000f8e003f */
[----:B------:R-:W-:Y:S01]  /*3030*/  FSEL R29, R30, -INF , !P2 ;  /* 0xff8000001e1d7808 */ /* 0x000fe20005000000 */
[----:B------:R-:W-:Y:S01]  /*3040*/  @UP1 ULDC UR14, c[0x0][0x450] ;  /* 0x00011400000e1ab9 */ /* 0x000fe20000000800 */
[----:B------:R-:W-:Y:S01]  /*3050*/  FSEL R31, R31, -INF , !P1 ;  /* 0xff8000001f1f7808 */ /* 0x000fe20004800000 */
[----:B------:R-:W-:Y:S01]  /*3060*/  @UP1 USHF.R.U32.HI UR10, URZ, UR14, UR7 ;  /* 0x0000000e3f0a1299 */ /* 0x000fe20008011607 */
[----:B------:R-:W-:Y:S02]  /*3070*/  ISETP.NE.AND P1, PT, R92, RZ, PT ;  /* 0x000000ff5c00720c */ /* 0x000fe40003f25270 */
[----:B------:R-:W-:Y:S01]  /*3080*/  ISETP.NE.AND P2, PT, R37, RZ, PT ;  /* 0x000000ff2500720c */ /* 0x000fe20003f45270 */
[----:B------:R-:W-:Y:S01]  /*3090*/  UIADD3 UR47, UR47, UR10, URZ ;  /* 0x0000000a2f2f7290 */ /* 0x000fe2000fffe03f */
[----:B------:R-:W-:-:S02]  /*30a0*/  ISETP.GT.AND P1, PT, R28, 0x10, !P1 ;  /* 0x000000101c00780c */ /* 0x000fc40004f24270 */
[----:B------:R-:W-:Y:S01]  /*30b0*/  ISETP.NE.AND P6, PT, R41, RZ, PT ;  /* 0x000000ff2900720c */ /* 0x000fe20003fc5270 */
[----:B------:R-:W-:Y:S01]  /*30c0*/  UIADD3 UR6, UR47, UR11, URZ ;  /* 0x0000000b2f067290 */ /* 0x000fe2000fffe03f */
[----:B------:R-:W-:Y:S02]  /*30d0*/  ISETP.LT.OR P1, PT, R20, 0x11, P1 ;  /* 0x000000111400780c */ /* 0x000fe40000f21670 */
[----:B------:R-:W-:Y:S02]  /*30e0*/  FMNMX.FTZ R0, R24, R103, !PT ;  /* 0x0000006718007209 */ /* 0x000fe40007810000 */
[----:B------:R-:W-:Y:S02]  /*30f0*/  FSEL R33, R34, -INF , !P1 ;  /* 0xff80000022217808 */ /* 0x000fe40004800000 */
[----:B------:R-:W-:Y:S02]  /*3100*/  ISETP.NE.AND P1, PT, R93, RZ, PT ;  /* 0x000000ff5d00720c */ /* 0x000fe40003f25270 */
[----:B------:R-:W-:-:S02]  /*3110*/  FMNMX.FTZ R0, R129, R0, !PT ;  /* 0x0000000081007209 */ /* 0x000fc40007810000 */
[----:B------:R-:W-:Y:S02]  /*3120*/  ISETP.GT.AND P1, PT, R28, 0x11, !P1 ;  /* 0x000000111c00780c */ /* 0x000fe40004f24270 */
[----:B------:R-:W-:Y:S02]  /*3130*/  FMNMX.FTZ R0, R105, R0, !PT ;  /* 0x0000000069007209 */ /* 0x000fe40007810000 */
[----:B------:R-:W-:Y:S02]  /*3140*/  ISETP.LT.OR P1, PT, R20, 0x12, P1 ;  /* 0x000000121400780c */ /* 0x000fe40000f21670 */
[----:B------:R-:W-:Y:S02]  /*3150*/  FMNMX.FTZ R0, R127, R0, !PT ;  /* 0x000000007f007209 */ /* 0x000fe40007810000 */
[----:B------:R-:W-:Y:S02]  /*3160*/  FSEL R35, R35, -INF , !P1 ;  /* 0xff80000023237808 */ /* 0x000fe40004800000 */
[----:B------:R-:W-:-:S02]  /*3170*/  ISETP.NE.AND P1, PT, R94, RZ, PT ;  /* 0x000000ff5e00720c */ /* 0x000fc40003f25270 */
[----:B------:R-:W-:Y:S02]  /*3180*/  FMNMX.FTZ R0, R107, R0, !PT ;  /* 0x000000006b007209 */ /* 0x000fe40007810000 */
[----:B------:R-:W-:Y:S02]  /*3190*/  ISETP.GT.AND P1, PT, R28, 0x18, !P1 ;  /* 0x000000181c00780c */ /* 0x000fe40004f24270 */
[----:B------:R-:W-:Y:S02]  /*31a0*/  FMNMX.FTZ R0, R125, R0, !PT ;  /* 0x000000007d007209 */ /* 0x000fe40007810000 */
[----:B------:R-:W-:Y:S02]  /*31b0*/  ISETP.LT.OR P1, PT, R20, 0x19, P1 ;  /* 0x000000191400780c */ /* 0x000fe40000f21670 */
[----:B------:R-:W-:Y:S02]  /*31c0*/  FMNMX.FTZ R0, R123, R0, !PT ;  /* 0x000000007b007209 */ /* 0x000fe40007810000 */
[----:B------:R-:W-:-:S02]  /*31d0*/  FSEL R37, R38, -INF , !P1 ;  /* 0xff80000026257808 */ /* 0x000fc40004800000 */
[----:B------:R-:W-:Y:S02]  /*31e0*/  ISETP.NE.AND P1, PT, R36, RZ, PT ;  /* 0x000000ff2400720c */ /* 0x000fe40003f25270 */
[----:B------:R-:W-:Y:S02]  /*31f0*/  FMNMX.FTZ R0, R121, R0, !PT ;  /* 0x0000000079007209 */ /* 0x000fe40007810000 */
[----:B------:R-:W-:Y:S02]  /*3200*/  ISETP.GT.AND P1, PT, R28, 0x19, !P1 ;  /* 0x000000191c00780c */ /* 0x000fe40004f24270 */
[----:B------:R-:W-:Y:S02]  /*3210*/  FMNMX.FTZ R0, R109, R0, !PT ;  /* 0x000000006d007209 */ /* 0x000fe40007810000 */
[----:B------:R-:W-:Y:S02]  /*3220*/  ISETP.LT.OR P1, PT, R20, 0x1a, P1 ;  /* 0x0000001a1400780c */ /* 0x000fe40000f21670 */
[----:B------:R-:W-:-:S02]  /*3230*/  FMNMX.FTZ R0, R119, R0, !PT ;  /* 0x0000000077007209 */ /* 0x000fc40007810000 */
[----:B------:R-:W-:Y:S02]  /*3240*/  FSEL R39, R39, -INF , !P1 ;  /* 0xff80000027277808 */ /* 0x000fe40004800000 */
[----:B------:R-:W-:Y:S02]  /*3250*/  ISETP.NE.AND P1, PT, R95, RZ, PT ;  /* 0x000000ff5f00720c */ /* 0x000fe40003f25270 */
[----:B------:R-:W-:Y:S02]  /*3260*/  FMNMX.FTZ R0, R117, R0, !PT ;  /* 0x0000000075007209 */ /* 0x000fe40007810000 */
[----:B------:R-:W-:Y:S02]  /*3270*/  ISETP.GT.AND P1, PT, R28, 0x20, !P1 ;  /* 0x000000201c00780c */ /* 0x000fe40004f24270 */
[----:B------:R-:W-:Y:S02]  /*3280*/  FMNMX.FTZ R0, R115, R0, !PT ;  /* 0x0000000073007209 */ /* 0x000fe40007810000 */
[----:B------:R-:W-:-:S02]  /*3290*/  ISETP.LT.OR P1, PT, R20, 0x21, P1 ;  /* 0x000000211400780c */ /* 0x000fc40000f21670 */
[----:B------:R-:W-:Y:S02]  /*32a0*/  FMNMX.FTZ R0, R113, R0, !PT ;  /* 0x0000000071007209 */ /* 0x000fe40007810000 */
[----:B------:R-:W-:Y:S02]  /*32b0*/  FSEL R41, R42, -INF , !P1 ;  /* 0xff8000002a297808 */ /* 0x000fe40004800000 */
[----:B------:R-:W-:Y:S02]  /*32c0*/  ISETP.NE.AND P1, PT, R40, RZ, PT ;  /* 0x000000ff2800720c */ /* 0x000fe40003f25270 */
[----:B------:R-:W-:Y:S02]  /*32d0*/  FMNMX.FTZ R0, R111, R0, !PT ;  /* 0x000000006f007209 */ /* 0x000fe40007810000 */
[----:B------:R-:W-:Y:S02]  /*32e0*/  ISETP.GT.AND P1, PT, R28, 0x21, !P1 ;  /* 0x000000211c00780c */ /* 0x000fe40004f24270 */
[----:B------:R-:W-:-:S02]  /*32f0*/  FMNMX.FTZ R0, R53, R0, !PT ;  /* 0x0000000035007209 */ /* 0x000fc40007810000 */
[----:B------:R-:W-:Y:S02]  /*3300*/  ISETP.LT.OR P1, PT, R20, 0x22, P1 ;  /* 0x000000221400780c */ /* 0x000fe40000f21670 */
[----:B------:R-:W-:Y:S02]  /*3310*/  FMNMX.FTZ R0, R25, R0, !PT ;  /* 0x0000000019007209 */ /* 0x000fe40007810000 */
[----:B------:R-:W-:Y:S02]  /*3320*/  FSEL R43, R43, -INF , !P1 ;  /* 0xff8000002b2b7808 */ /* 0x000fe40004800000 */
[----:B------:R-:W-:Y:S02]  /*3330*/  ISETP.NE.AND P1, PT, R96, RZ, PT ;  /* 0x000000ff6000720c */ /* 0x000fe40003f25270 */
[----:B------:R-:W-:Y:S02]  /*3340*/  FMNMX.FTZ R0, R57, R0, !PT ;  /* 0x0000000039007209 */ /* 0x000fe40007810000 */
[----:B------:R-:W-:-:S02]  /*3350*/  ISETP.GT.AND P1, PT, R28, 0x28, !P1 ;  /* 0x000000281c00780c */ /* 0x000fc40004f24270 */
[----:B------:R-:W-:Y:S02]  /*3360*/  FMNMX.FTZ R0, R21, R0, !PT ;  /* 0x0000000015007209 */ /* 0x000fe40007810000 */
        /* <DEDUP_REMOVED lines=17> */
[----:B------:R-:W-:Y:S02]  /*3480*/  ISETP.GT.AND P1, PT, R28, 0x31, !P2 ;  /* 0x000000311c00780c */ /* 0x000fe40005724270 */
[----:B------:R-:W-:Y:S02]  /*3490*/  FMNMX.FTZ R0, R9, R0, !PT ;  /* 0x0000000009007209 */ /* 0x000fe40007810000 */
[----:B------:R-:W-:Y:S02]  /*34a0*/  ISETP.LT.OR P1, PT, R20, 0x32, P1 ;  /* 0x000000321400780c */ /* 0x000fe40000f21670 */
[----:B------:R-:W-:Y:S02]  /*34b0*/  FMNMX.FTZ R0, R77, R0, !PT ;  /* 0x000000004d007209 */ /* 0x000fe40007810000 */
[----:B------:R-:W-:Y:S02]  /*34c0*/  FSEL R51, R51, -INF , !P1 ;  /* 0xff80000033337808 */ /* 0x000fe40004800000 */
        /* <DEDUP_REMOVED lines=10> */
[----:B------:R-:W-:Y:S01]  /*3570*/  ISETP.NE.AND P2, PT, R101, RZ, PT ;  /* 0x000000ff6500720c */ /* 0x000fe20003f45270 */
[----:B------:R-:W0:Y:S01]  /*3580*/  SHFL.BFLY PT, R131, R0, 0x2, 0x1f ;  /* 0x0c401f0000837f89 */ /* 0x000e2200000e0000 */
[----:B------:R-:W-:Y:S02]  /*3590*/  FSEL R55, R55, -INF , !P1 ;  /* 0xff80000037377808 */ /* 0x000fe40004800000 */
[----:B------:R-:W-:-:S02]  /*35a0*/  ISETP.NE.AND P1, PT, R52, RZ, PT ;  /* 0x000000ff3400720c */ /* 0x000fc40003f25270 */
[----:B------:R-:W-:Y:S02]  /*35b0*/  ISETP.NE.AND P6, PT, R72, RZ, PT ;  /* 0x000000ff4800720c */ /* 0x000fe40003fc5270 */
[C---:B------:R-:W-:Y:S02]  /*35c0*/  ISETP.GT.AND P1, PT, R28.reuse, 0x40, !P1 ;  /* 0x000000401c00780c */ /* 0x040fe40004f24270 */
[----:B------:R-:W-:Y:S02]  /*35d0*/  ISETP.GT.AND P3, PT, R28, 0x70, !P3 ;  /* 0x000000701c00780c */ /* 0x000fe40005f64270 */
[----:B------:R-:W-:Y:S02]  /*35e0*/  ISETP.LT.OR P1, PT, R20, 0x41, P1 ;  /* 0x000000411400780c */ /* 0x000fe40000f21670 */
[----:B------:R-:W-:Y:S02]  /*35f0*/  ISETP.GT.AND P4, PT, R28, 0x71, !P4 ;  /* 0x000000711c00780c */ /* 0x000fe40006784270 */
[----:B------:R-:W-:-:S02]  /*3600*/  FSEL R93, R58, -INF , !P1 ;  /* 0xff8000003a5d7808 */ /* 0x000fc40004800000 */
[----:B------:R-:W-:Y:S02]  /*3610*/  ISETP.NE.AND P1, PT, R56, RZ, PT ;  /* 0x000000ff3800720c */ /* 0x000fe40003f25270 */
[C---:B------:R-:W-:Y:S02]  /*3620*/  ISETP.GT.AND P5, PT, R28.reuse, 0x78, !P5 ;  /* 0x000000781c00780c */ /* 0x040fe40006fa4270 */
[----:B------:R-:W-:Y:S02]  /*3630*/  ISETP.GT.AND P1, PT, R28, 0x41, !P1 ;  /* 0x000000411c00780c */ /* 0x000fe40004f24270 */
[C---:B------:R-:W-:Y:S02]  /*3640*/  ISETP.LT.OR P3, PT, R20.reuse, 0x71, P3 ;  /* 0x000000711400780c */ /* 0x040fe40001f61670 */
[----:B------:R-:W-:Y:S02]  /*3650*/  ISETP.LT.OR P1, PT, R20, 0x42, P1 ;  /* 0x000000421400780c */ /* 0x000fe40000f21670 */
[----:B0-----:R-:W-:-:S02]  /*3660*/  FMNMX.FTZ R131, R0, R131, !PT ;  /* 0x0000008300837209 */ /* 0x001fc40007810000 */
[----:B------:R-:W-:Y:S02]  /*3670*/  FSEL R59, R59, -INF , !P1 ;  /* 0xff8000003b3b7808 */ /* 0x000fe40004800000 */
[----:B------:R-:W-:Y:S01]  /*3680*/  ISETP.NE.AND P1, PT, R98, RZ, PT ;  /* 0x000000ff6200720c */ /* 0x000fe20003f25270 */
[----:B------:R-:W0:Y:S01]  /*3690*/  SHFL.BFLY PT, R4, R131, 0x1, 0x1f ;  /* 0x0c201f0083047f89 */ /* 0x000e2200000e0000 */
[----:B------:R-:W-:Y:S02]  /*36a0*/  ISETP.LT.OR P4, PT, R20, 0x72, P4 ;  /* 0x000000721400780c */ /* 0x000fe40002781670 */
[----:B------:R-:W-:Y:S02]  /*36b0*/  ISETP.GT.AND P1, PT, R28, 0x48, !P1 ;  /* 0x000000481c00780c */ /* 0x000fe40004f24270 */
[C---:B------:R-:W-:Y:S02]  /*36c0*/  ISETP.LT.OR P5, PT, R20.reuse, 0x79, P5 ;  /* 0x000000791400780c */ /* 0x040fe40002fa1670 */
[----:B------:R-:W-:-:S02]  /*36d0*/  ISETP.LT.OR P1, PT, R20, 0x49, P1 ;  /* 0x000000491400780c */ /* 0x000fc40000f21670 */
[----:B------:R-:W-:Y:S02]  /*36e0*/  FSEL R83, R83, -INF , !P4 ;  /* 0xff80000053537808 */ /* 0x000fe40006000000 */
[----:B------:R-:W-:Y:S02]  /*36f0*/  FSEL R95, R62, -INF , !P1 ;  /* 0xff8000003e5f7808 */ /* 0x000fe40004800000 */
[----:B------:R-:W-:-:S04]  /*3700*/  ISETP.NE.AND P1, PT, R60, RZ, PT ;  /* 0x000000ff3c00720c */ /* 0x000fc80003f25270 */
[----:B------:R-:W-:-:S04]  /*3710*/  ISETP.GT.AND P1, PT, R28, 0x49, !P1 ;  /* 0x000000491c00780c */ /* 0x000fc80004f24270 */
[----:B------:R-:W-:Y:S02]  /*3720*/  ISETP.LT.OR P1, PT, R20, 0x4a, P1 ;  /* 0x0000004a1400780c */ /* 0x000fe40000f21670 */
[----:B0-----:R-:W-:Y:S02]  /*3730*/  FMNMX.FTZ R4, R131, R4, !PT ;  /* 0x0000000483047209 */ /* 0x001fe40007810000 */
[----:B------:R-:W-:Y:S02]  /*3740*/  FSEL R63, R63, -INF , !P1 ;  /* 0xff8000003f3f7808 */ /* 0x000fe40004800000 */
[----:B------:R-:W-:Y:S01]  /*3750*/  ISETP.NE.AND P1, PT, R99, RZ, PT ;  /* 0x000000ff6300720c */ /* 0x000fe20003f25270 */
[----:B------:R-:W-:-:S03]  /*3760*/  FFMA.FTZ R8, R2, R4, -8 ;  /* 0xc100000002087423 */ /* 0x000fc60000010004 */
[----:B------:R-:W-:-:S04]  /*3770*/  ISETP.GT.AND P1, PT, R28, 0x50, !P1 ;  /* 0x000000501c00780c */ /* 0x000fc80004f24270 */
[----:B------:R-:W-:-:S04]  /*3780*/  ISETP.LT.OR P1, PT, R20, 0x51, P1 ;  /* 0x000000511400780c */ /* 0x000fc80000f21670 */
[----:B------:R-:W-:Y:S02]  /*3790*/  FSEL R97, R66, -INF , !P1 ;  /* 0xff80000042617808 */ /* 0x000fe40004800000 */
[----:B------:R-:W-:-:S04]  /*37a0*/  ISETP.NE.AND P1, PT, R64, RZ, PT ;  /* 0x000000ff4000720c */ /* 0x000fc80003f25270 */
        /* <DEDUP_REMOVED lines=11> */
[----:B------:R-:W-:Y:S02]  /*3860*/  ISETP.GT.AND P1, PT, R28, 0x60, !P2 ;  /* 0x000000601c00780c */ /* 0x000fe40005724270 */
[----:B------:R-:W-:Y:S02]  /*3870*/  ISETP.NE.AND P2, PT, R76, RZ, PT ;  /* 0x000000ff4c00720c */ /* 0x000fe40003f45270 */
[----:B------:R-:W-:Y:S02]  /*3880*/  ISETP.LT.OR P1, PT, R20, 0x61, P1 ;  /* 0x000000611400780c */ /* 0x000fe40000f21670 */
[----:B------:R-:W-:Y:S02]  /*3890*/  ISETP.GT.AND P2, PT, R28, 0x69, !P2 ;  /* 0x000000691c00780c */ /* 0x000fe40005744270 */
[----:B------:R-:W-:-:S02]  /*38a0*/  FSEL R101, R74, -INF , !P1 ;  /* 0xff8000004a657808 */ /* 0x000fc40004800000 */
[----:B------:R-:W-:Y:S02]  /*38b0*/  ISETP.GT.AND P1, PT, R28, 0x61, !P6 ;  /* 0x000000611c00780c */ /* 0x000fe40007724270 */
[----:B------:R-:W-:Y:S02]  /*38c0*/  ISETP.NE.AND P6, PT, R10, RZ, PT ;  /* 0x000000ff0a00720c */ /* 0x000fe40003fc5270 */
[C---:B------:R-:W-:Y:S02]  /*38d0*/  ISETP.LT.OR P1, PT, R20.reuse, 0x62, P1 ;  /* 0x000000621400780c */ /* 0x040fe40000f21670 */
[----:B------:R-:W-:Y:S02]  /*38e0*/  ISETP.LT.OR P2, PT, R20, 0x6a, P2 ;  /* 0x0000006a1400780c */ /* 0x000fe40001741670 */
[----:B------:R-:W-:Y:S02]  /*38f0*/  FSEL R75, R75, -INF , !P1 ;  /* 0xff8000004b4b7808 */ /* 0x000fe40004800000 */
[----:B------:R-:W-:-:S02]  /*3900*/  FSETP.NEU.FTZ.AND P1, PT, R4, -INF , PT ;  /* 0xff8000000400780b */ /* 0x000fc40003f3d000 */
[----:B------:R-:W-:Y:S02]  /*3910*/  FSEL R79, R79, -INF , !P2 ;  /* 0xff8000004f4f7808 */ /* 0x000fe40005000000 */
[----:B------:R-:W-:Y:S02]  /*3920*/  FSEL R133, R8, RZ, P1 ;  /* 0x000000ff08857208 */ /* 0x000fe40000800000 */
[----:B------:R-:W-:Y:S02]  /*3930*/  ISETP.GT.AND P1, PT, R28, RZ, !P6 ;  /* 0x000000ff1c00720c */ /* 0x000fe40007724270 */
[----:B------:R-:W-:Y:S01]  /*3940*/  ISETP.NE.AND P6, PT, R14, RZ, PT ;  /* 0x000000ff0e00720c */ /* 0x000fe20003fc5270 */
[--C-:B------:R-:W-:Y:S01]  /*3950*/  FFMA.FTZ R14, R2, R24, -R133.reuse ;  /* 0x00000018020e7223 */ /* 0x100fe20000010885 */
[----:B------:R-:W-:Y:S01]  /*3960*/  ISETP.LT.OR P1, PT, R20, 0x1, P1 ;  /* 0x000000011400780c */ /* 0x000fe20000f21670 */
[--C-:B------:R-:W-:Y:S01]  /*3970*/  FFMA.FTZ R30, R2, R25, -R133.reuse ;  /* 0x00000019021e7223 */ /* 0x100fe20000010885 */
[----:B------:R-:W-:Y:S01]  /*3980*/  ISETP.GT.AND P6, PT, R28, 0x79, !P6 ;  /* 0x000000791c00780c */ /* 0x000fe200077c4270 */
[--C-:B------:R-:W-:Y:S01]  /*3990*/  FFMA.FTZ R115, R2, R115, -R133.reuse ;  /* 0x0000007302737223 */ /* 0x100fe20000010885 */
[----:B------:R-:W-:Y:S01]  /*39a0*/  FSEL R34, R26, -INF , !P1 ;  /* 0xff8000001a227808 */ /* 0x000fe20004800000 */
[----:B------:R0:W-:Y:S01]  /*39b0*/  MUFU.EX2 R40, R30 ;  /* 0x0000001e00287308 */ /* 0x0001e20000000800 */
[----:B------:R-:W-:Y:S01]  /*39c0*/  ISETP.NE.AND P1, PT, R102, RZ, PT ;  /* 0x000000ff6600720c */ /* 0x000fe20003f25270 */
[--C-:B------:R-:W-:Y:S01]  /*39d0*/  FFMA.FTZ R103, R2, R103, -R133.reuse ;  /* 0x0000006702677223 */ /* 0x100fe20000010885 */
[----:B------:R-:W-:Y:S01]  /*39e0*/  FMNMX.FTZ R10, R34, R27, !PT ;  /* 0x0000001b220a7209 */ /* 0x000fe20007810000 */
[--C-:B------:R-:W-:Y:S01]  /*39f0*/  FFMA.FTZ R117, R2, R117, -R133.reuse ;  /* 0x0000007502757223 */ /* 0x100fe20000010885 */
[----:B------:R-:W-:Y:S01]  /*3a00*/  ISETP.GT.AND P1, PT, R28, 0x68, !P1 ;  /* 0x000000681c00780c */ /* 0x000fe20004f24270 */
[C-C-:B------:R-:W-:Y:S01]  /*3a10*/  FFMA.FTZ R28, R2.reuse, R53, -R133.reuse ;  /* 0x00000035021c7223 */ /* 0x140fe20000010885 */
[----:B------:R-:W-:Y:S01]  /*3a20*/  FMNMX.FTZ R12, R29, R10, !PT ;  /* 0x0000000a1d0c7209 */ /* 0x000fe20007810000 */
[--C-:B------:R-:W-:Y:S01]  /*3a30*/  FFMA.FTZ R46, R2, R13, -R133.reuse ;  /* 0x0000000d022e7223 */ /* 0x100fe20000010885 */
[----:B------:R-:W-:Y:S01]  /*3a40*/  ISETP.LT.OR P1, PT, R20, 0x69, P1 ;  /* 0x000000691400780c */ /* 0x000fe20000f21670 */
[----:B------:R1:W-:Y:S01]  /*3a50*/  MUFU.EX2 R38, R28 ;  /* 0x0000001c00267308 */ /* 0x0003e20000000800 */
[----:B------:R-:W-:Y:S01]  /*3a60*/  FMNMX.FTZ R12, R31, R12, !PT ;  /* 0x0000000c1f0c7209 */ /* 0x000fe20007810000 */
[--C-:B0-----:R-:W-:Y:S01]  /*3a70*/  FFMA.FTZ R30, R2, R61, -R133.reuse ;  /* 0x0000003d021e7223 */ /* 0x101fe20000010885 */
[----:B------:R-:W-:Y:S01]  /*3a80*/  FSEL R53, R78, -INF , !P1 ;  /* 0xff8000004e357808 */ /* 0x000fe20004800000 */
[C-C-:B------:R-:W-:Y:S01]  /*3a90*/  FFMA.FTZ R8, R2.reuse, R129, -R133.reuse ;  /* 0x0000008102087223 */ /* 0x140fe20000010885 */
[----:B------:R-:W-:Y:S01]  /*3aa0*/  FMNMX.FTZ R12, R33, R12, !PT ;  /* 0x0000000c210c7209 */ /* 0x000fe20007810000 */
[--C-:B------:R-:W-:Y:S01]  /*3ab0*/  FFMA.FTZ R105, R2, R105, -R133.reuse ;  /* 0x0000006902697223 */ /* 0x100fe20000010885 */
[----:B------:R-:W-:Y:S01]  /*3ac0*/  FSEL R25, R82, -INF , !P3 ;  /* 0xff80000052197808 */ /* 0x000fe20005800000 */
[----:B------:R-:W-:Y:S01]  /*3ad0*/  MUFU.EX2 R36, R117 ;  /* 0x0000007500247308 */ /* 0x000fe20000000800 */
[----:B------:R-:W-:Y:S01]  /*3ae0*/  FMNMX.FTZ R12, R35, R12, !PT ;  /* 0x0000000c230c7209 */ /* 0x000fe20007810000 */
[--C-:B-1----:R-:W-:Y:S01]  /*3af0*/  FFMA.FTZ R28, R2, R57, -R133.reuse ;  /* 0x00000039021c7223 */ /* 0x102fe20000010885 */
[----:B------:R-:W-:Y:S01]  /*3b00*/  ISETP.LT.OR P6, PT, R20, 0x7a, P6 ;  /* 0x0000007a1400780c */ /* 0x000fe200037c1670 */
[C-C-:B------:R-:W-:Y:S01]  /*3b10*/  FFMA.FTZ R20, R2.reuse, R21, -R133.reuse ;  /* 0x0000001502147223 */ /* 0x140fe20000010885 */
[----:B------:R-:W-:Y:S01]  /*3b20*/  FMNMX.FTZ R12, R37, R12, !PT ;  /* 0x0000000c250c7209 */ /* 0x000fe20007810000 */
[--C-:B------:R-:W-:Y:S01]  /*3b30*/  FFMA.FTZ R127, R2, R127, -R133.reuse ;  /* 0x0000007f027f7223 */ /* 0x100fe20000010885 */
[----:B------:R-:W-:Y:S01]  /*3b40*/  FSEL R57, R86, -INF , !P5 ;  /* 0xff80000056397808 */ /* 0x000fe20006800000 */
[----:B------:R0:W-:Y:S01]  /*3b50*/  MUFU.EX2 R42, R20 ;  /* 0x00000014002a7308 */ /* 0x0001e20000000800 */
[----:B------:R-:W-:Y:S01]  /*3b60*/  FMNMX.FTZ R12, R39, R12, !PT ;  /* 0x0000000c270c7209 */ /* 0x000fe20007810000 */
[C-C-:B------:R-:W-:Y:S01]  /*3b70*/  FFMA.FTZ R107, R2.reuse, R107, -R133.reuse ;  /* 0x0000006b026b7223 */ /* 0x140fe20000010885 */
[----:B------:R-:W-:Y:S01]  /*3b80*/  FSEL R87, R87, -INF , !P6 ;  /* 0xff80000057577808 */ /* 0x000fe20007000000 */
[C-C-:B------:R-:W-:Y:S01]  /*3b90*/  FFMA.FTZ R123, R2.reuse, R123, -R133.reuse ;  /* 0x0000007b027b7223 */ /* 0x140fe20000010885 */
[----:B------:R-:W-:Y:S01]  /*3ba0*/  FMNMX.FTZ R12, R41, R12, !PT ;  /* 0x0000000c290c7209 */ /* 0x000fe20007810000 */
[C-C-:B------:R-:W-:Y:S01]  /*3bb0*/  FFMA.FTZ R121, R2.reuse, R121, -R133.reuse ;  /* 0x0000007902797223 */ /* 0x140fe20000010885 */
[----:B------:R-:W-:-:S01]  /*3bc0*/  FFMA.FTZ R109, R2, R109, -R133 ;  /* 0x0000006d026d7223 */ /* 0x000fc20000010885 */
[----:B------:R1:W-:Y:S01]  /*3bd0*/  MUFU.EX2 R0, R14 ;  /* 0x0000000e00007308 */ /* 0x0003e20000000800 */
[----:B------:R-:W-:Y:S01]  /*3be0*/  FMNMX.FTZ R12, R43, R12, !PT ;  /* 0x0000000c2b0c7209 */ /* 0x000fe20007810000 */
[C-C-:B0-----:R-:W-:Y:S01]  /*3bf0*/  FFMA.FTZ R20, R2.reuse, R7, -R133.reuse ;  /* 0x0000000702147223 */ /* 0x141fe20000010885 */
[----:B------:R-:W-:-:S01]  /*3c00*/  FFMA.FTZ R119, R2, R119, -R133 ;  /* 0x0000007702777223 */ /* 0x000fc20000010885 */
[C-C-:B------:R-:W-:Y:S01]  /*3c10*/  FFMA.FTZ R113, R2.reuse, R113, -R133.reuse ;  /* 0x0000007102717223 */ /* 0x140fe20000010885 */
[----:B------:R-:W-:Y:S01]  /*3c20*/  FMNMX.FTZ R24, R45, R12, !PT ;  /* 0x0000000c2d187209 */ /* 0x000fe20007810000 */
[C-C-:B------:R-:W-:Y:S01]  /*3c30*/  FFMA.FTZ R111, R2.reuse, R111, -R133.reuse ;  /* 0x0000006f026f7223 */ /* 0x140fe20000010885 */
[----:B------:R-:W-:-:S01]  /*3c40*/  FFMA.FTZ R32, R2, R15, -R133 ;  /* 0x0000000f02207223 */ /* 0x000fc20000010885 */
[----:B------:R-:W0:Y:S01]  /*3c50*/  MUFU.EX2 R103, R103 ;  /* 0x0000006700677308 */ /* 0x000e220000000800 */
[----:B------:R-:W-:Y:S01]  /*3c60*/  FMNMX.FTZ R24, R47, R24, !PT ;  /* 0x000000182f187209 */ /* 0x000fe20007810000 */
[C-C-:B-1----:R-:W-:Y:S01]  /*3c70*/  FFMA.FTZ R14, R2.reuse, R125, -R133.reuse ;  /* 0x0000007d020e7223 */ /* 0x142fe20000010885 */
[----:B------:R-:W-:-:S01]  /*3c80*/  FFMA.FTZ R15, R2, R69, -R133 ;  /* 0x00000045020f7223 */ /* 0x000fc20000010885 */
[C-C-:B------:R-:W-:Y:S01]  /*3c90*/  FFMA.FTZ R21, R2.reuse, R65, -R133.reuse ;  /* 0x0000004102157223 */ /* 0x140fe20000010885 */
[----:B------:R-:W-:Y:S01]  /*3ca0*/  FMNMX.FTZ R24, R49, R24, !PT ;  /* 0x0000001831187209 */ /* 0x000fe20007810000 */
[C-C-:B------:R-:W-:Y:S01]  /*3cb0*/  FFMA.FTZ R11, R2.reuse, R11, -R133.reuse ;  /* 0x0000000b020b7223 */ /* 0x140fe20000010885 */
[----:B------:R-:W-:-:S01]  /*3cc0*/  FFMA.FTZ R13, R2, R73, -R133 ;  /* 0x00000049020d7223 */ /* 0x000fc20000010885 */
[----:B------:R-:W-:Y:S01]  /*3cd0*/  MUFU.EX2 R117, R30 ;  /* 0x0000001e00757308 */ /* 0x000fe20000000800 */
[----:B------:R-:W-:Y:S01]  /*3ce0*/  FMNMX.FTZ R24, R51, R24, !PT ;  /* 0x0000001833187209 */ /* 0x000fe20007810000 */
[----:B------:R-:W-:-:S03]  /*3cf0*/  FFMA.FTZ R3, R2, R3, -R133 ;  /* 0x0000000302037223 */ /* 0x000fc60000010885 */
[----:B------:R-:W-:-:S03]  /*3d00*/  FMNMX.FTZ R24, R91, R24, !PT ;  /* 0x000000185b187209 */ /* 0x000fc60007810000 */
[----:B------:R-:W-:Y:S01]  /*3d10*/  MUFU.EX2 R30, R46 ;  /* 0x0000002e001e7308 */ /* 0x000fe20000000800 */
[----:B------:R-:W-:-:S04]  /*3d20*/  FMNMX.FTZ R24, R55, R24, !PT ;  /* 0x0000001837187209 */ /* 0x000fc80007810000 */
[----:B------:R-:W-:-:S03]  /*3d30*/  FMNMX.FTZ R24, R93, R24, !PT ;  /* 0x000000185d187209 */ /* 0x000fc60007810000 */
[----:B------:R-:W1:Y:S01]  /*3d40*/  MUFU.EX2 R8, R8 ;  /* 0x0000000800087308 */ /* 0x000e620000000800 */
[----:B------:R-:W-:-:S04]  /*3d50*/  FMNMX.FTZ R24, R59, R24, !PT ;  /* 0x000000183b187209 */ /* 0x000fc80007810000 */
[----:B------:R-:W-:-:S03]  /*3d60*/  FMNMX.FTZ R26, R95, R24, !PT ;  /* 0x000000185f1a7209 */ /* 0x000fc60007810000 */
[----:B------:R-:W-:Y:S01]  /*3d70*/  MUFU.EX2 R24, R115 ;  /* 0x0000007300187308 */ /* 0x000fe20000000800 */
[----:B------:R-:W-:-:S04]  /*3d80*/  FMNMX.FTZ R26, R63, R26, !PT ;  /* 0x0000001a3f1a7209 */ /* 0x000fc80007810000 */
[----:B------:R-:W-:-:S03]  /*3d90*/  FMNMX.FTZ R26, R97, R26, !PT ;  /* 0x0000001a611a7209 */ /* 0x000fc60007810000 */
[----:B------:R2:W-:Y:S01]  /*3da0*/  MUFU.EX2 R115, R28 ;  /* 0x0000001c00737308 */ /* 0x0005e20000000800 */
[----:B------:R-:W-:-:S04]  /*3db0*/  FMNMX.FTZ R26, R67, R26, !PT ;  /* 0x0000001a431a7209 */ /* 0x000fc80007810000 */
[----:B------:R-:W-:-:S03]  /*3dc0*/  FMNMX.FTZ R26, R99, R26, !PT ;  /* 0x0000001a631a7209 */ /* 0x000fc60007810000 */
[----:B------:R-:W3:Y:S01]  /*3dd0*/  MUFU.EX2 R105, R105 ;  /* 0x0000006900697308 */ /* 0x000ee20000000800 */
[----:B------:R-:W-:-:S04]  /*3de0*/  FMNMX.FTZ R26, R71, R26, !PT ;  /* 0x0000001a471a7209 */ /* 0x000fc80007810000 */
[----:B------:R-:W-:-:S03]  /*3df0*/  FMNMX.FTZ R26, R101, R26, !PT ;  /* 0x0000001a651a7209 */ /* 0x000fc60007810000 */
[----:B------:R-:W4:Y:S01]  /*3e00*/  MUFU.EX2 R10, R127 ;  /* 0x0000007f000a7308 */ /* 0x000f220000000800 */
[----:B------:R-:W-:-:S04]  /*3e10*/  FMNMX.FTZ R26, R75, R26, !PT ;  /* 0x0000001a4b1a7209 */ /* 0x000fc80007810000 */
[----:B------:R-:W-:-:S03]  /*3e20*/  FMNMX.FTZ R26, R53, R26, !PT ;  /* 0x0000001a351a7209 */ /* 0x000fc60007810000 */
[----:B------:R-:W5:Y:S01]  /*3e30*/  MUFU.EX2 R107, R107 ;  /* 0x0000006b006b7308 */ /* 0x000f620000000800 */
[----:B------:R-:W-:-:S04]  /*3e40*/  FMNMX.FTZ R26, R79, R26, !PT ;  /* 0x0000001a4f1a7209 */ /* 0x000fc80007810000 */
[----:B------:R-:W-:-:S03]  /*3e50*/  FMNMX.FTZ R26, R25, R26, !PT ;  /* 0x0000001a191a7209 */ /* 0x000fc60007810000 */
[----:B------:R-:W5:Y:S01]  /*3e60*/  MUFU.EX2 R14, R14 ;  /* 0x0000000e000e7308 */ /* 0x000f620000000800 */
[----:B------:R-:W-:-:S04]  /*3e70*/  FMNMX.FTZ R26, R83, R26, !PT ;  /* 0x0000001a531a7209 */ /* 0x000fc80007810000 */
[----:B------:R-:W-:-:S03]  /*3e80*/  FMNMX.FTZ R26, R57, R26, !PT ;  /* 0x0000001a391a7209 */ /* 0x000fc60007810000 */
[----:B------:R-:W-:Y:S01]  /*3e90*/  MUFU.EX2 R123, R123 ;  /* 0x0000007b007b7308 */ /* 0x000fe20000000800 */
[----:B------:R-:W-:-:S05]  /*3ea0*/  FMNMX.FTZ R26, R87, R26, !PT ;  /* 0x0000001a571a7209 */ /* 0x000fca0007810000 */
[----:B------:R-:W0:Y:S02]  /*3eb0*/  SHFL.BFLY PT, R61, R26, 0x2, 0x1f ;  /* 0x0c401f001a3d7f89 */ /* 0x000e2400000e0000 */
[----:B------:R-:W-:Y:S08]  /*3ec0*/  MUFU.EX2 R12, R121 ;  /* 0x00000079000c7308 */ /* 0x000ff00000000800 */
[----:B------:R-:W-:Y:S08]  /*3ed0*/  MUFU.EX2 R109, R109 ;  /* 0x0000006d006d7308 */ /* 0x000ff00000000800 */
[----:B------:R-:W-:Y:S01]  /*3ee0*/  MUFU.EX2 R119, R119 ;  /* 0x0000007700777308 */ /* 0x000fe20000000800 */
[----:B0-----:R-:W-:Y:S01]  /*3ef0*/  FMNMX.FTZ R61, R26, R61, !PT ;  /* 0x0000003d1a3d7209 */ /* 0x001fe20007810000 */
[----:B------:R-:W-:-:S06]  /*3f00*/  FFMA.FTZ R26, R2, R9, -R133 ;  /* 0x00000009021a7223 */ /* 0x000fcc0000010885 */
[----:B------:R-:W-:Y:S01]  /*3f10*/  MUFU.EX2 R113, R113 ;  /* 0x0000007100717308 */ /* 0x000fe20000000800 */
[----:B------:R-:W-:-:S01]  /*3f20*/  FFMA.FTZ R9, R2, R81, -R133 ;  /* 0x0000005102097223 */ /* 0x000fc20000010885 */
[----:B--2---:R-:W0:Y:S06]  /*3f30*/  SHFL.BFLY PT, R28, R61, 0x1, 0x1f ;  /* 0x0c201f003d1c7f89 */ /* 0x004e2c00000e0000 */
[----:B------:R-:W-:Y:S08]  /*3f40*/  MUFU.EX2 R111, R111 ;  /* 0x0000006f006f7308 */ /* 0x000ff00000000800 */
[----:B------:R-:W-:Y:S08]  /*3f50*/  MUFU.EX2 R32, R32 ;  /* 0x0000002000207308 */ /* 0x000ff00000000800 */
[----:B------:R-:W-:Y:S01]  /*3f60*/  MUFU.EX2 R15, R15 ;  /* 0x0000000f000f7308 */ /* 0x000fe20000000800 */
[----:B0-----:R-:W-:Y:S01]  /*3f70*/  FMNMX.FTZ R7, R61, R28, !PT ;  /* 0x0000001c3d077209 */ /* 0x001fe20007810000 */
[----:B------:R-:W-:-:S03]  /*3f80*/  FFMA.FTZ R28, R2, R85, -R133 ;  /* 0x00000055021c7223 */ /* 0x000fc60000010885 */
[----:B------:R-:W-:Y:S01]  /*3f90*/  FSETP.NEU.FTZ.AND P1, PT, R7, -INF , PT ;  /* 0xff8000000700780b */ /* 0x000fe20003f3d000 */
[----:B------:R-:W-:-:S02]  /*3fa0*/  FFMA.FTZ R46, R2, R7, -8 ;  /* 0xc1000000022e7423 */ /* 0x000fc40000010007 */
[----:B------:R-:W-:Y:S03]  /*3fb0*/  MUFU.EX2 R44, R11 ;  /* 0x0000000b002c7308 */ /* 0x000fe60000000800 */
[----:B------:R-:W-:Y:S02]  /*3fc0*/  FSEL R46, R46, RZ, P1 ;  /* 0x000000ff2e2e7208 */ /* 0x000fe40000800000 */
[----:B------:R-:W-:-:S03]  /*3fd0*/  PLOP3.LUT P1, PT, PT, PT, UP0, 0x40, 0x0 ;  /* 0x000000000000781c */ /* 0x000fc60003f2e808 */
        /* <DEDUP_REMOVED lines=17> */
[----:B0-----:R-:W-:-:S01]  /*40f0*/  FADD.FTZ R31, R0, R103 ;  /* 0x00000067001f7221 */ /* 0x001fc20000010000 */
[C-C-:B------:R-:W-:Y:S01]  /*4100*/  FFMA.FTZ R91, R2.reuse, R91, -R46.reuse ;  /* 0x0000005b025b7223 */ /* 0x140fe2000001082e */
[----:B------:R-:W-:-:S01]  /*4110*/  FFMA.FTZ R55, R2, R55, -R46 ;  /* 0x0000003702377223 */ /* 0x000fc2000001082e */
[----:B------:R-:W-:Y:S01]  /*4120*/  FFMA.FTZ R93, R2, R93, -R46 ;  /* 0x0000005d025d7223 */ /* 0x000fe2000001082e */
[----:B-1----:R-:W-:-:S01]  /*4130*/  FADD.FTZ R64, R8, R31 ;  /* 0x0000001f08407221 */ /* 0x002fc20000010000 */
[C-C-:B------:R-:W-:Y:S01]  /*4140*/  FFMA.FTZ R59, R2.reuse, R59, -R46.reuse ;  /* 0x0000003b023b7223 */ /* 0x140fe2000001082e */
[----:B------:R-:W-:-:S01]  /*4150*/  FFMA.FTZ R95, R2, R95, -R46 ;  /* 0x0000005f025f7223 */ /* 0x000fc2000001082e */
[----:B------:R-:W0:Y:S01]  /*4160*/  MUFU.EX2 R27, R27 ;  /* 0x0000001b001b7308 */ /* 0x000e220000000800 */
[----:B---3--:R-:W-:-:S01]  /*4170*/  FADD.FTZ R31, R105, R64 ;  /* 0x00000040691f7221 */ /* 0x008fc20000010000 */
[----:B------:R-:W-:Y:S01]  /*4180*/  F2FP.SATFINITE.E4M3.F32.PACK_AB_MERGE_C R105, R105, R8, RZ ;  /* 0x000000086969723e */ /* 0x000fe200048070ff */
[----:B------:R-:W-:-:S01]  /*4190*/  FFMA.FTZ R63, R2, R63, -R46 ;  /* 0x0000003f023f7223 */ /* 0x000fc2000001082e */
[----:B------:R-:W-:Y:S01]  /*41a0*/  FFMA.FTZ R97, R2, R97, -R46 ;  /* 0x0000006102617223 */ /* 0x000fe2000001082e */
[----:B----4-:R-:W-:-:S01]  /*41b0*/  FADD.FTZ R64, R10, R31 ;  /* 0x0000001f0a407221 */ /* 0x010fc20000010000 */
[C---:B------:R-:W-:Y:S01]  /*41c0*/  FFMA.FTZ R11, R2.reuse, R77, -R133 ;  /* 0x0000004d020b7223 */ /* 0x040fe20000010885 */
[----:B------:R-:W-:-:S01]  /*41d0*/  FFMA.FTZ R67, R2, R67, -R46 ;  /* 0x0000004302437223 */ /* 0x000fc2000001082e */
[----:B------:R-:W1:Y:S01]  /*41e0*/  MUFU.EX2 R29, R29 ;  /* 0x0000001d001d7308 */ /* 0x000e620000000800 */
[----:B-----5:R-:W-:-:S01]  /*41f0*/  FADD.FTZ R31, R107, R64 ;  /* 0x000000406b1f7221 */ /* 0x020fc20000010000 */
[C-C-:B------:R-:W-:Y:S01]  /*4200*/  FFMA.FTZ R99, R2.reuse, R99, -R46.reuse ;  /* 0x0000006302637223 */ /* 0x140fe2000001082e */
[----:B------:R-:W-:Y:S01]  /*4210*/  F2FP.SATFINITE.E4M3.F32.PACK_AB_MERGE_C R164, R103, R0, R105 ;  /* 0x0000000067a4723e */ /* 0x000fe20004807069 */
[----:B------:R-:W-:Y:S01]  /*4220*/  FFMA.FTZ R71, R2, R71, -R46 ;  /* 0x0000004702477223 */ /* 0x000fe2000001082e */
[----:B------:R-:W-:-:S01]  /*4230*/  FADD.FTZ R68, R14, R31 ;  /* 0x0000001f0e447221 */ /* 0x000fc20000010000 */
[C-C-:B------:R-:W-:Y:S01]  /*4240*/  FFMA.FTZ R101, R2.reuse, R101, -R46.reuse ;  /* 0x0000006502657223 */ /* 0x140fe2000001082e */
[----:B------:R-:W-:-:S01]  /*4250*/  FFMA.FTZ R75, R2, R75, -R46 ;  /* 0x0000004b024b7223 */ /* 0x000fc2000001082e */
[----:B------:R-:W2:Y:S01]  /*4260*/  MUFU.EX2 R33, R33 ;  /* 0x0000002100217308 */ /* 0x000ea20000000800 */
[----:B0-----:R-:W-:-:S01]  /*4270*/  FADD.FTZ R66, R34, R27 ;  /* 0x0000001b22427221 */ /* 0x001fc20000010000 */
[C-C-:B------:R-:W-:Y:S01]  /*4280*/  FFMA.FTZ R53, R2.reuse, R53, -R46.reuse ;  /* 0x0000003502357223 */ /* 0x140fe2000001082e */
[----:B------:R-:W-:-:S01]  /*4290*/  FFMA.FTZ R79, R2, R79, -R46 ;  /* 0x0000004f024f7223 */ /* 0x000fc2000001082e */
[C-C-:B------:R-:W-:Y:S01]  /*42a0*/  FFMA.FTZ R25, R2.reuse, R25, -R46.reuse ;  /* 0x0000001902197223 */ /* 0x140fe2000001082e */
[----:B------:R-:W-:-:S01]  /*42b0*/  FFMA.FTZ R83, R2, R83, -R46 ;  /* 0x0000005302537223 */ /* 0x000fc2000001082e */
[C-C-:B------:R-:W-:Y:S01]  /*42c0*/  FFMA.FTZ R57, R2.reuse, R57, -R46.reuse ;  /* 0x0000003902397223 */ /* 0x140fe2000001082e */
[----:B------:R-:W-:-:S01]  /*42d0*/  FFMA.FTZ R46, R2, R87, -R46 ;  /* 0x00000057022e7223 */ /* 0x000fc2000001082e */
[----:B------:R0:W3:Y:S01]  /*42e0*/  MUFU.EX2 R50, R35 ;  /* 0x0000002300327308 */ /* 0x0000e20000000800 */
[----:B-1----:R-:W-:-:S04]  /*42f0*/  FADD.FTZ R31, R29, R66 ;  /* 0x000000421d1f7221 */ /* 0x002fc80000010000 */
[C---:B------:R-:W-:Y:S01]  /*4300*/  FADD.FTZ R8, R48.reuse, R31 ;  /* 0x0000001f30087221 */ /* 0x040fe20000010000 */
[----:B------:R-:W-:Y:S02]  /*4310*/  F2FP.SATFINITE.E4M3.F32.PACK_AB_MERGE_C R48, R48, R29, RZ ;  /* 0x0000001d3030723e */ /* 0x000fe400048070ff */
[----:B------:R-:W1:Y:S01]  /*4320*/  MUFU.EX2 R37, R37 ;  /* 0x0000002500257308 */ /* 0x000e620000000800 */
[----:B0-----:R-:W-:-:S01]  /*4330*/  FADD.FTZ R35, R123, R68 ;  /* 0x000000447b237221 */ /* 0x001fc20000010000 */
[----:B------:R-:W-:Y:S01]  /*4340*/  F2FP.SATFINITE.E4M3.F32.PACK_AB_MERGE_C R123, R123, R14, RZ ;  /* 0x0000000e7b7b723e */ /* 0x000fe200048070ff */
[----:B--2---:R-:W-:-:S01]  /*4350*/  FADD.FTZ R31, R33, R8 ;  /* 0x00000008211f7221 */ /* 0x004fc20000010000 */
[----:B------:R-:W-:Y:S01]  /*4360*/  F2FP.SATFINITE.E4M3.F32.PACK_AB_MERGE_C R165, R27, R34, R48 ;  /* 0x000000221ba5723e */ /* 0x000fe20004807030 */
[----:B------:R-:W-:-:S01]  /*4370*/  FADD.FTZ R14, R12, R35 ;  /* 0x000000230c0e7221 */ /* 0x000fc20000010000 */
[----:B------:R-:W-:Y:S02]  /*4380*/  F2FP.SATFINITE.E4M3.F32.PACK_AB_MERGE_C R166, R107, R10, R123 ;  /* 0x0000000a6ba6723e */ /* 0x000fe4000480707b */
[----:B------:R-:W0:Y:S01]  /*4390*/  MUFU.EX2 R52, R39 ;  /* 0x0000002700347308 */ /* 0x000e220000000800 */
[----:B------:R-:W-:-:S01]  /*43a0*/  FADD.FTZ R14, R109, R14 ;  /* 0x0000000e6d0e7221 */ /* 0x000fc20000010000 */
[----:B---3--:R-:W-:-:S03]  /*43b0*/  FADD.FTZ R8, R50, R31 ;  /* 0x0000001f32087221 */ /* 0x008fc60000010000 */
[----:B------:R-:W-:Y:S01]  /*43c0*/  FADD.FTZ R35, R119, R14 ;  /* 0x0000000e77237221 */ /* 0x000fe20000010000 */
[C---:B------:R-:W-:Y:S02]  /*43d0*/  F2FP.SATFINITE.E4M3.F32.PACK_AB_MERGE_C R119, R36.reuse, R119, RZ ;  /* 0x000000772477723e */ /* 0x040fe400048070ff */
[----:B------:R-:W2:Y:S01]  /*43e0*/  MUFU.EX2 R41, R41 ;  /* 0x0000002900297308 */ /* 0x000ea20000000800 */
[----:B------:R-:W-:-:S01]  /*43f0*/  FADD.FTZ R35, R36, R35 ;  /* 0x0000002324237221 */ /* 0x000fc20000010000 */
[----:B-1----:R-:W-:Y:S01]  /*4400*/  FADD.FTZ R31, R37, R8 ;  /* 0x00000008251f7221 */ /* 0x002fe20000010000 */
[----:B------:R-:W-:Y:S02]  /*4410*/  F2FP.SATFINITE.E4M3.F32.PACK_AB_MERGE_C R160, R109, R12, R119 ;  /* 0x0000000c6da0723e */ /* 0x000fe40004807077 */
[----:B------:R-:W-:Y:S01]  /*4420*/  FADD.FTZ R10, R24, R35 ;  /* 0x00000023180a7221 */ /* 0x000fe20000010000 */
[----:B------:R-:W-:Y:S02]  /*4430*/  F2FP.SATFINITE.E4M3.F32.PACK_AB_MERGE_C R12, R38, R111, RZ ;  /* 0x0000006f260c723e */ /* 0x000fe400048070ff */
[----:B------:R-:W1:Y:S01]  /*4440*/  MUFU.EX2 R54, R43 ;  /* 0x0000002b00367308 */ /* 0x000e620000000800 */
[----:B0-----:R-:W-:-:S01]  /*4450*/  FADD.FTZ R8, R52, R31 ;  /* 0x0000001f34087221 */ /* 0x001fc20000010000 */
[C---:B------:R-:W-:Y:S01]  /*4460*/  FADD.FTZ R10, R113.reuse, R10 ;  /* 0x0000000a710a7221 */ /* 0x040fe20000010000 */
[----:B------:R-:W-:-:S02]  /*4470*/  F2FP.SATFINITE.E4M3.F32.PACK_AB_MERGE_C R162, R113, R24, R12 ;  /* 0x0000001871a2723e */ /* 0x000fc4000480700c */
[----:B------:R-:W-:Y:S01]  /*4480*/  F2FP.SATFINITE.E4M3.F32.PACK_AB_MERGE_C R12, R117, R42, RZ ;  /* 0x0000002a750c723e */ /* 0x000fe200048070ff */
[----:B------:R-:W-:-:S01]  /*4490*/  FADD.FTZ R111, R111, R10 ;  /* 0x0000000a6f6f7221 */ /* 0x000fc20000010000 */
[----:B------:R-:W-:Y:S01]  /*44a0*/  F2FP.SATFINITE.E4M3.F32.PACK_AB_MERGE_C R14, R15, R32, RZ ;  /* 0x000000200f0e723e */ /* 0x000fe200048070ff */
[----:B------:R-:W0:Y:S01]  /*44b0*/  MUFU.EX2 R45, R45 ;  /* 0x0000002d002d7308 */ /* 0x000e220000000800 */
[----:B--2---:R-:W-:-:S01]  /*44c0*/  FADD.FTZ R31, R41, R8 ;  /* 0x00000008291f7221 */ /* 0x004fc20000010000 */
[----:B------:R-:W-:Y:S01]  /*44d0*/  FADD.FTZ R111, R38, R111 ;  /* 0x0000006f266f7221 */ /* 0x000fe20000010000 */
[----:B------:R-:W-:Y:S02]  /*44e0*/  F2FP.SATFINITE.E4M3.F32.PACK_AB_MERGE_C R156, R115, R40, R12 ;  /* 0x00000028739c723e */ /* 0x000fe4000480700c */
[----:B------:R-:W-:Y:S01]  /*44f0*/  F2FP.SATFINITE.E4M3.F32.PACK_AB_MERGE_C R158, R21, R44, R14 ;  /* 0x0000002c159e723e */ /* 0x000fe2000480700e */
[----:B------:R-:W-:-:S01]  /*4500*/  FADD.FTZ R40, R40, R111 ;  /* 0x0000006f28287221 */ /* 0x000fc20000010000 */
[----:B------:R-:W-:Y:S01]  /*4510*/  F2FP.SATFINITE.E4M3.F32.PACK_AB_MERGE_C R37, R52, R37, RZ ;  /* 0x000000253425723e */ /* 0x000fe200048070ff */
[----:B------:R-:W2:Y:S01]  /*4520*/  MUFU.EX2 R56, R47 ;  /* 0x0000002f00387308 */ /* 0x000ea20000000800 */
[----:B-1----:R-:W-:-:S01]  /*4530*/  FADD.FTZ R10, R54, R31 ;  /* 0x0000001f360a7221 */ /* 0x002fc20000010000 */
[----:B------:R-:W-:Y:S01]  /*4540*/  FADD.FTZ R115, R115, R40 ;  /* 0x0000002873737221 */ /* 0x000fe20000010000 */
[----:B------:R-:W-:-:S03]  /*4550*/  F2FP.SATFINITE.E4M3.F32.PACK_AB_MERGE_C R167, R50, R33, R37 ;  /* 0x0000002132a7723e */ /* 0x000fc60004807025 */
[----:B------:R-:W-:Y:S02]  /*4560*/  FADD.FTZ R42, R42, R115 ;  /* 0x000000732a2a7221 */ /* 0x000fe40000010000 */
[----:B------:R-:W1:Y:S01]  /*4570*/  MUFU.EX2 R49, R49 ;  /* 0x0000003100317308 */ /* 0x000e620000000800 */
[----:B0-----:R-:W-:-:S01]  /*4580*/  FADD.FTZ R31, R45, R10 ;  /* 0x0000000a2d1f7221 */ /* 0x001fc20000010000 */
[----:B------:R-:W-:-:S04]  /*4590*/  FADD.FTZ R117, R117, R42 ;  /* 0x0000002a75757221 */ /* 0x000fc80000010000 */
[----:B------:R-:W-:Y:S02]  /*45a0*/  FADD.FTZ R44, R44, R117 ;  /* 0x000000752c2c7221 */ /* 0x000fe40000010000 */
[----:B------:R-:W0:Y:S01]  /*45b0*/  MUFU.EX2 R58, R51 ;  /* 0x00000033003a7308 */ /* 0x000e220000000800 */
[----:B--2---:R-:W-:-:S01]  /*45c0*/  FADD.FTZ R10, R56, R31 ;  /* 0x0000001f380a7221 */ /* 0x004fc20000010000 */
[----:B------:R-:W-:Y:S01]  /*45d0*/  FADD.FTZ R21, R21, R44 ;  /* 0x0000002c15157221 */ /* 0x000fe20000010000 */
[----:B------:R-:W-:-:S03]  /*45e0*/  F2FP.SATFINITE.E4M3.F32.PACK_AB_MERGE_C R45, R56, R45, RZ ;  /* 0x0000002d382d723e */ /* 0x000fc600048070ff */
[----:B------:R-:W-:Y:S01]  /*45f0*/  FADD.FTZ R32, R32, R21 ;  /* 0x0000001520207221 */ /* 0x000fe20000010000 */
[----:B------:R-:W-:Y:S01]  /*4600*/  F2FP.SATFINITE.E4M3.F32.PACK_AB_MERGE_C R161, R54, R41, R45 ;  /* 0x0000002936a1723e */ /* 0x000fe2000480702d */
[----:B------:R-:W2:Y:S01]  /*4610*/  MUFU.EX2 R91, R91 ;  /* 0x0000005b005b7308 */ /* 0x000ea20000000800 */
[----:B-1----:R-:W-:-:S01]  /*4620*/  FADD.FTZ R31, R49, R10 ;  /* 0x0000000a311f7221 */ /* 0x002fc20000010000 */
[----:B------:R-:W-:-:S06]  /*4630*/  FADD.FTZ R15, R15, R32 ;  /* 0x000000200f0f7221 */ /* 0x000fcc0000010000 */
[----:B------:R-:W1:Y:S01]  /*4640*/  MUFU.EX2 R60, R55 ;  /* 0x00000037003c7308 */ /* 0x000e620000000800 */
[----:B0-----:R-:W-:-:S07]  /*4650*/  FADD.FTZ R12, R58, R31 ;  /* 0x0000001f3a0c7221 */ /* 0x001fce0000010000 */
[----:B------:R-:W0:Y:S01]  /*4660*/  MUFU.EX2 R93, R93 ;  /* 0x0000005d005d7308 */ /* 0x000e220000000800 */
[----:B--2---:R-:W-:-:S07]  /*4670*/  FADD.FTZ R31, R91, R12 ;  /* 0x0000000c5b1f7221 */ /* 0x004fce0000010000 */
[----:B------:R-:W2:Y:S01]  /*4680*/  MUFU.EX2 R62, R59 ;  /* 0x0000003b003e7308 */ /* 0x000ea20000000800 */
[----:B-1----:R-:W-:-:S01]  /*4690*/  FADD.FTZ R12, R60, R31 ;  /* 0x0000001f3c0c7221 */ /* 0x002fc20000010000 */
[----:B------:R-:W-:-:S04]  /*46a0*/  F2FP.SATFINITE.E4M3.F32.PACK_AB_MERGE_C R60, R60, R91, RZ ;  /* 0x0000005b3c3c723e */ /* 0x000fc800048070ff */
[----:B------:R-:W-:Y:S02]  /*46b0*/  F2FP.SATFINITE.E4M3.F32.PACK_AB_MERGE_C R163, R58, R49, R60 ;  /* 0x000000313aa3723e */ /* 0x000fe4000480703c */
[----:B------:R-:W1:Y:S01]  /*46c0*/  MUFU.EX2 R95, R95 ;  /* 0x0000005f005f7308 */ /* 0x000e620000000800 */
[----:B0-----:R-:W-:-:S07]  /*46d0*/  FADD.FTZ R29, R93, R12 ;  /* 0x0000000c5d1d7221 */ /* 0x001fce0000010000 */
[----:B------:R-:W0:Y:S01]  /*46e0*/  MUFU.EX2 R64, R63 ;  /* 0x0000003f00407308 */ /* 0x000e220000000800 */
[----:B--2---:R-:W-:-:S07]  /*46f0*/  FADD.FTZ R14, R62, R29 ;  /* 0x0000001d3e0e7221 */ /* 0x004fce0000010000 */
[----:B------:R-:W2:Y:S01]  /*4700*/  MUFU.EX2 R97, R97 ;  /* 0x0000006100617308 */ /* 0x000ea20000000800 */
[----:B-1----:R-:W-:-:S07]  /*4710*/  FADD.FTZ R29, R95, R14 ;  /* 0x0000000e5f1d7221 */ /* 0x002fce0000010000 */
[----:B------:R-:W-:Y:S01]  /*4720*/  MUFU.EX2 R26, R26 ;  /* 0x0000001a001a7308 */ /* 0x000fe20000000800 */
[C---:B0-----:R-:W-:Y:S01]  /*4730*/  F2FP.SATFINITE.E4M3.F32.PACK_AB_MERGE_C R95, R64.reuse, R95, RZ ;  /* 0x0000005f405f723e */ /* 0x041fe200048070ff */
[----:B------:R-:W-:-:S03]  /*4740*/  FADD.FTZ R64, R64, R29 ;  /* 0x0000001d40407221 */ /* 0x000fc60000010000 */
[----:B------:R-:W-:-:S03]  /*4750*/  F2FP.SATFINITE.E4M3.F32.PACK_AB_MERGE_C R157, R62, R93, R95 ;  /* 0x0000005d3e9d723e */ /* 0x000fc6000480705f */
[----:B------:R-:W0:Y:S01]  /*4760*/  MUFU.EX2 R11, R11 ;  /* 0x0000000b000b7308 */ /* 0x000e220000000800 */
[----:B--2---:R-:W-:-:S07]  /*4770*/  FADD.FTZ R21, R97, R64 ;  /* 0x0000004061157221 */ /* 0x004fce0000010000 */
[----:B------:R-:W1:Y:S08]  /*4780*/  MUFU.EX2 R0, R67 ;  /* 0x0000004300007308 */ /* 0x000e700000000800 */
[----:B------:R-:W2:Y:S01]  /*4790*/  MUFU.EX2 R13, R13 ;  /* 0x0000000d000d7308 */ /* 0x000ea20000000800 */
[----:B0-----:R-:W-:-:S07]  /*47a0*/  F2FP.SATFINITE.E4M3.F32.PACK_AB_MERGE_C R14, R11, R26, RZ ;  /* 0x0000001a0b0e723e */ /* 0x001fce00048070ff */
[----:B------:R-:W0:Y:S01]  /*47b0*/  MUFU.EX2 R99, R99 ;  /* 0x0000006300637308 */ /* 0x000e220000000800 */
[----:B-1----:R-:W-:-:S07]  /*47c0*/  FADD.FTZ R24, R0, R21 ;  /* 0x0000001500187221 */ /* 0x002fce0000010000 */
[----:B------:R-:W1:Y:S01]  /*47d0*/  MUFU.EX2 R8, R71 ;  /* 0x0000004700087308 */ /* 0x000e620000000800 */
[----:B--2---:R-:W-:Y:S01]  /*47e0*/  F2FP.SATFINITE.E4M3.F32.PACK_AB_MERGE_C R152, R13, R30, R14 ;  /* 0x0000001e0d98723e */ /* 0x004fe2000480700e */
[----:B------:R-:W-:-:S04]  /*47f0*/  FADD.FTZ R30, R30, R15 ;  /* 0x0000000f1e1e7221 */ /* 0x000fc80000010000 */
[----:B------:R-:W-:Y:S02]  /*4800*/  FADD.FTZ R21, R13, R30 ;  /* 0x0000001e0d157221 */ /* 0x000fe40000010000 */
[----:B------:R-:W2:Y:S01]  /*4810*/  MUFU.EX2 R101, R101 ;  /* 0x0000006500657308 */ /* 0x000ea20000000800 */
[----:B0-----:R-:W-:-:S01]  /*4820*/  FADD.FTZ R15, R99, R24 ;  /* 0x00000018630f7221 */ /* 0x001fc20000010000 */
[----:B------:R-:W-:-:S06]  /*4830*/  FADD.FTZ R26, R26, R21 ;  /* 0x000000151a1a7221 */ /* 0x000fcc0000010000 */
[----:B------:R-:W0:Y:S01]  /*4840*/  MUFU.EX2 R10, R75 ;  /* 0x0000004b000a7308 */ /* 0x000e220000000800 */
[C---:B-1----:R-:W-:Y:S01]  /*4850*/  F2FP.SATFINITE.E4M3.F32.PACK_AB_MERGE_C R99, R8.reuse, R99, RZ ;  /* 0x000000630863723e */ /* 0x042fe200048070ff */
[----:B------:R-:W-:-:S03]  /*4860*/  FADD.FTZ R8, R8, R15 ;  /* 0x0000000f08087221 */ /* 0x000fc60000010000 */
[----:B------:R-:W-:-:S03]  /*4870*/  F2FP.SATFINITE.E4M3.F32.PACK_AB_MERGE_C R159, R0, R97, R99 ;  /* 0x00000061009f723e */ /* 0x000fc60004807063 */
[----:B------:R-:W1:Y:S01]  /*4880*/  MUFU.EX2 R53, R53 ;  /* 0x0000003500357308 */ /* 0x000e620000000800 */
[----:B--2---:R-:W-:-:S07]  /*4890*/  FADD.FTZ R13, R101, R8 ;  /* 0x00000008650d7221 */ /* 0x004fce0000010000 */
[----:B------:R-:W-:Y:S01]  /*48a0*/  MUFU.EX2 R3, R3 ;  /* 0x0000000300037308 */ /* 0x000fe20000000800 */
[----:B0-----:R-:W-:-:S01]  /*48b0*/  FADD.FTZ R0, R10, R13 ;  /* 0x0000000d0a007221 */ /* 0x001fc20000010000 */
[----:B------:R-:W-:-:S06]  /*48c0*/  FADD.FTZ R13, R11, R26 ;  /* 0x0000001a0b0d7221 */ /* 0x000fcc0000010000 */
[----:B------:R-:W0:Y:S01]  /*48d0*/  MUFU.EX2 R28, R28 ;  /* 0x0000001c001c7308 */ /* 0x000e220000000800 */
[----:B-1----:R-:W-:-:S07]  /*48e0*/  FADD.FTZ R11, R53, R0 ;  /* 0x00000000350b7221 */ /* 0x002fce0000010000 */
[----:B------:R-:W1:Y:S08]  /*48f0*/  MUFU.EX2 R12, R79 ;  /* 0x0000004f000c7308 */ /* 0x000e700000000800 */
[----:B------:R-:W-:Y:S01]  /*4900*/  MUFU.EX2 R20, R20 ;  /* 0x0000001400147308 */ /* 0x000fe20000000800 */
[----:B0-----:R-:W-:-:S07]  /*4910*/  F2FP.SATFINITE.E4M3.F32.PACK_AB_MERGE_C R8, R28, R3, RZ ;  /* 0x000000031c08723e */ /* 0x001fce00048070ff */
[----:B------:R-:W0:Y:S01]  /*4920*/  MUFU.EX2 R9, R9 ;  /* 0x0000000900097308 */ /* 0x000e220000000800 */
[C---:B-1----:R-:W-:Y:S01]  /*4930*/  F2FP.SATFINITE.E4M3.F32.PACK_AB_MERGE_C R53, R12.reuse, R53, RZ ;  /* 0x000000350c35723e */ /* 0x042fe200048070ff */
[----:B------:R-:W-:-:S03]  /*4940*/  FADD.FTZ R12, R12, R11 ;  /* 0x0000000b0c0c7221 */ /* 0x000fc60000010000 */
[----:B------:R-:W-:-:S03]  /*4950*/  F2FP.SATFINITE.E4M3.F32.PACK_AB_MERGE_C R153, R10, R101, R53 ;  /* 0x000000650a99723e */ /* 0x000fc60004807035 */
[----:B------:R-:W1:Y:S08]  /*4960*/  MUFU.EX2 R25, R25 ;  /* 0x0000001900197308 */ /* 0x000e700000000800 */
[----:B------:R-:W2:Y:S01]  /*4970*/  MUFU.EX2 R14, R83 ;  /* 0x00000053000e7308 */ /* 0x000ea20000000800 */
[----:B0-----:R-:W-:Y:S01]  /*4980*/  F2FP.SATFINITE.E4M3.F32.PACK_AB_MERGE_C R154, R9, R20, R8 ;  /* 0x00000014099a723e */ /* 0x001fe20004807008 */
[----:B------:R-:W-:-:S04]  /*4990*/  FADD.FTZ R20, R20, R13 ;  /* 0x0000000d14147221 */ /* 0x000fc80000010000 */
[----:B------:R-:W-:Y:S02]  /*49a0*/  FADD.FTZ R20, R9, R20 ;  /* 0x0000001409147221 */ /* 0x000fe40000010000 */
[----:B------:R-:W-:Y:S01]  /*49b0*/  MUFU.EX2 R57, R57 ;  /* 0x0000003900397308 */ /* 0x000fe20000000800 */
[----:B-1----:R-:W-:-:S01]  /*49c0*/  FADD.FTZ R11, R25, R12 ;  /* 0x0000000c190b7221 */ /* 0x002fc20000010000 */
[----:B------:R-:W-:Y:S01]  /*49d0*/  FADD.FTZ R3, R3, R20 ;  /* 0x0000001403037221 */ /* 0x000fe20000010000 */
[----:B------:R-:W-:-:S03]  /*49e0*/  VIADD R12, R89, 0xfffffffe ;  /* 0xfffffffe590c7836 */ /* 0x000fc60000000000 */
[----:B------:R-:W-:Y:S02]  /*49f0*/  FADD.FTZ R3, R28, R3 ;  /* 0x000000031c037221 */ /* 0x000fe40000010000 */
[----:B------:R-:W0:Y:S01]  /*4a00*/  MUFU.EX2 R46, R46 ;  /* 0x0000002e002e7308 */ /* 0x000e220000000800 */
[----:B--2---:R-:W-:-:S01]  /*4a10*/  FADD.FTZ R0, R14, R11 ;  /* 0x0000000b0e007221 */ /* 0x004fc20000010000 */
[----:B0-----:R-:W-:-:S03]  /*4a20*/  F2FP.SATFINITE.E4M3.F32.PACK_AB_MERGE_C R8, R46, R57, RZ ;  /* 0x000000392e08723e */ /* 0x001fc600048070ff */
[----:B------:R-:W-:Y:S01]  /*4a30*/  FADD.FTZ R57, R57, R0 ;  /* 0x0000000039397221 */ /* 0x000fe20000010000 */
[----:B------:R-:W-:Y:S01]  /*4a40*/  F2FP.SATFINITE.E4M3.F32.PACK_AB_MERGE_C R155, R14, R25, R8 ;  /* 0x000000190e9b723e */ /* 0x000fe20004807008 */
[----:B------:R-:W-:Y:S02]  /*4a50*/  IMAD.U32 R8, RZ, RZ, UR6 ;  /* 0x00000006ff087e24 */ /* 0x000fe4000f8e00ff */
[----:B------:R-:W-:-:S01]  /*4a60*/  FADD.FTZ R0, R46, R57 ;  /* 0x000000392e007221 */ /* 0x000fc20000010000 */
[----:B------:R-:W-:Y:S06]  /*4a70*/  @P1 BRA `(.L_x_1011) ;  /* 0x00000000004c1947 */ /* 0x000fec0003800000 */
[----:B------:R-:W-:Y:S01]  /*4a80*/  ISETP.LT.AND P1, PT, RZ, UR47, PT ;  /* 0x0000002fff007c0c */ /* 0x000fe2000bf21270 */
[----:B------:R-:W-:-:S06]  /*4a90*/  UIADD3 UR6, UR47, -0x1, URZ ;  /* 0xffffffff2f067890 */ /* 0x000fcc000fffe03f */
[----:B------:R-:W-:-:S06]  /*4aa0*/  IMAD.U32 R9, RZ, RZ, UR6 ;  /* 0x00000006ff097e24 */ /* 0x000fcc000f8e00ff */
[----:B------:R-:W-:Y:S05]  /*4ab0*/  @P1 BRA `(.L_x_1012) ;  /* 0x0000000000201947 */ /* 0x000fea0003800000 */
[----:B------:R-:W0:Y:S01]  /*4ac0*/  LDC R14, c[0x0][0x9e4] ;  /* 0x00027900ff0e7b82 */ /* 0x000e220000000800 */
[----:B------:R-:W-:Y:S01]  /*4ad0*/  IMAD R9, RZ, RZ, -UR47 ;  /* 0x8000002fff097e24 */ /* 0x000fe2000f8e02ff */
[----:B0-----:R-:W-:-:S13]  /*4ae0*/  ISETP.NE.AND P1, PT, R14, 0x1, PT ;  /* 0x000000010e00780c */ /* 0x001fda0003f25270 */
[----:B------:R-:W0:Y:S02]  /*4af0*/  @P1 LDC.64 R10, c[0x0][0x9e8] ;  /* 0x00027a00ff0a1b82 */ /* 0x000e240000000a00 */
[----:B0-----:R-:W-:-:S05]  /*4b00*/  @P1 IMAD.HI.U32 R10, R9, R10, RZ ;  /* 0x0000000a090a1227 */ /* 0x001fca00078e00ff */
[----:B------:R-:W-:-:S04]  /*4b10*/  @P1 SHF.R.U32.HI R9, RZ, R11, R10 ;  /* 0x0000000bff091219 */ /* 0x000fc8000001160a */
[----:B------:R-:W-:Y:S01]  /*4b20*/  LOP3.LUT R9, RZ, R9, RZ, 0x33, !PT ;  /* 0x00000009ff097212 */ /* 0x000fe200078e33ff */
[----:B------:R-:W-:Y:S06]  /*4b30*/  BRA `(.L_x_1013) ;  /* 0x0000000000147947 */ /* 0x000fec0003800000 */
.L_x_1012:
[----:B------:R-:W0:Y:S02]  /*4b40*/  LDC R14, c[0x0][0x9e4] ;  /* 0x00027900ff0e7b82 */ /* 0x000e240000000800 */
[----:B0-----:R-:W-:-:S13]  /*4b50*/  ISETP.NE.AND P1, PT, R14, 0x1, PT ;  /* 0x000000010e00780c */ /* 0x001fda0003f25270 */
[----:B------:R-:W0:Y:S02]  /*4b60*/  @P1 LDC.64 R10, c[0x0][0x9e8] ;  /* 0x00027a00ff0a1b82 */ /* 0x000e240000000a00 */
[----:B0-----:R-:W-:-:S05]  /*4b70*/  @P1 IMAD.HI.U32 R10, R9, R10, RZ ;  /* 0x0000000a090a1227 */ /* 0x001fca00078e00ff */
[----:B------:R-:W-:-:S07]  /*4b80*/  @P1 SHF.R.U32.HI R9, RZ, R11, R10 ;  /* 0x0000000bff091219 */ /* 0x000fce000001160a */
.L_x_1013:
[----:B------:R-:W-:-:S05]  /*4b90*/  IMAD R9, R9, R14, R14 ;  /* 0x0000000e09097224 */ /* 0x000fca00078e020e */
[----:B------:R-:W-:-:S07]  /*4ba0*/  VIMNMX R8, R8, R9, PT ;  /* 0x0000000908087248 */ /* 0x000fce0003fe0100 */
.L_x_1011:
[----:B------:R-:W-:Y:S02]  /*4bb0*/  SHF.R.S32.HI R9, RZ, 0x1f, R8 ;  /* 0x0000001fff097819 */ /* 0x000fe40000011408 */
[----:B------:R-:W-:Y:S02]  /*4bc0*/  CS2R R150, SRZ ;  /* 0x0000000000967805 */ /* 0x000fe4000001ff00 */
[----:B------:R-:W-:Y:S02]  /*4bd0*/  CS2R R148, SRZ ;  /* 0x0000000000947805 */ /* 0x000fe4000001ff00 */
[----:B------:R-:W-:Y:S02]  /*4be0*/  CS2R R146, SRZ ;  /* 0x0000000000927805 */ /* 0x000fe4000001ff00 */
[----:B------:R-:W-:Y:S02]  /*4bf0*/  LEA.HI R9, R9, R8, RZ, 0x7 ;  /* 0x0000000809097211 */ /* 0x000fe400078f38ff */
[----:B------:R-:W-:-:S02]  /*4c00*/  CS2R R144, SRZ ;  /* 0x0000000000907805 */ /* 0x000fc4000001ff00 */
[----:B------:R-:W-:Y:S02]  /*4c10*/  CS2R R142, SRZ ;  /* 0x00000000008e7805 */ /* 0x000fe4000001ff00 */
[----:B------:R-:W-:Y:S02]  /*4c20*/  CS2R R140, SRZ ;  /* 0x00000000008c7805 */ /* 0x000fe4000001ff00 */
[----:B------:R-:W-:Y:S02]  /*4c30*/  SHF.R.S32.HI R9, RZ, 0x7, R9 ;  /* 0x00000007ff097819 */ /* 0x000fe40000011409 */
[----:B------:R-:W-:Y:S02]  /*4c40*/  CS2R R138, SRZ ;  /* 0x00000000008a7805 */ /* 0x000fe4000001ff00 */
[----:B------:R-:W-:Y:S02]  /*4c50*/  CS2R R136, SRZ ;  /* 0x0000000000887805 */ /* 0x000fe4000001ff00 */
[----:B------:R-:W-:-:S02]  /*4c60*/  CS2R R134, SRZ ;  /* 0x0000000000867805 */ /* 0x000fc4000001ff00 */
[----:B------:R-:W-:Y:S02]  /*4c70*/  VIMNMX R9, R22, R9, !PT ;  /* 0x0000000916097248 */ /* 0x000fe40007fe0100 */
        /* <DEDUP_REMOVED lines=23> */
[----:B------:R-:W-:Y:S01]  /*4df0*/  CS2R R88, SRZ ;  /* 0x0000000000587805 */ /* 0x000fe2000001ff00 */
[----:B------:R-:W-:Y:S06]  /*4e00*/  @!P1 BRA `(.L_x_1014) ;  /* 0x0000002c00fc9947 */ /* 0x000fec0003800000 */
[----:B------:R-:W-:Y:S01]  /*4e10*/  IMAD.MOV.U32 R10, RZ, RZ, R7 ;  /* 0x000000ffff0a7224 */ /* 0x000fe200078e0007 */
[----:B------:R-:W-:Y:S01]  /*4e20*/  UMOV UR33, UR37 ;  /* 0x0000002500217c82 */ /* 0x000fe20008000000 */
[----:B------:R-:W-:Y:S01]  /*4e30*/  IMAD.MOV.U32 R8, RZ, RZ, R4 ;  /* 0x000000ffff087224 */ /* 0x000fe200078e0004 */
[----:B------:R-:W-:Y:S01]  /*4e40*/  UMOV UR32, UR36 ;  /* 0x0000002400207c82 */ /* 0x000fe20008000000 */
[----:B------:R-:W-:Y:S01]  /*4e50*/  IMAD.MOV.U32 R151, RZ, RZ, RZ ;  /* 0x000000ffff977224 */ /* 0x000fe200078e00ff */
[----:B------:R-:W-:Y:S01]  /*4e60*/  ULDC UR29, c[0x0][0x9e4] ;  /* 0x00027900001d7ab9 */ /* 0x000fe20000000800 */
[----:B------:R-:W-:Y:S01]  /*4e70*/  ULDC UR30, c[0x0][0x9dc] ;  /* 0x00027700001e7ab9 */ /* 0x000fe20000000800 */
[----:B------:R-:W-:-:S05]  /*4e80*/  ULDC UR31, c[0x0][0x9e0] ;  /* 0x00027800001f7ab9 */ /* 0x000fca0000000800 */
.L_x_1033:
[----:B------:R-:W-:Y:S01]  /*4e90*/  ISETP.NE.AND P2, PT, RZ, UR39, PT ;  /* 0x00000027ff007c0c */ /* 0x000fe2000bf45270 */
[----:B------:R-:W-:-:S04]  /*4ea0*/  UISETP.NE.AND UP0, UPT, UR32, 0x1, UPT ;  /* 0x000000012000788c */ /* 0x000fc8000bf05270 */
[----:B------:R-:W-:-:S04]  /*4eb0*/  USEL UR37, URZ, 0x1, UP0 ;  /* 0x000000013f257887 */ /* 0x000fc80008000000 */
[----:B------:R-:W-:-:S04]  /*4ec0*/  ULOP3.LUT UR37, UR33, UR37, URZ, 0x3c, !UPT ;  /* 0x0000002521257292 */ /* 0x000fc8000f8e3c3f */
[----:B------:R-:W-:Y:S08]  /*4ed0*/  @P2 BRA `(.L_x_1015) ;  /* 0x0000000000382947 */ /* 0x000ff00003800000 */
[----:B------:R-:W-:Y:S05]  /*4ee0*/  @!P0 BRA `(.L_x_1016) ;  /* 0x0000000000048947 */ /* 0x000fea0003800000 */
[----:B------:R-:W-:Y:S01]  /*4ef0*/  BPT.TRAP 0x1 ;  /* 0x000000040000795c */ /* 0x000fe20000300000 */
.L_x_1016:
        /* <DEDUP_REMOVED lines=9> */
.L_x_1017:
[----:B-1----:R-:W-:Y:S05]  /*4f90*/  @P1 BRA `(.L_x_1015) ;  /* 0x0000000000081947 */ /* 0x002fea0003800000 */
[----:B------:R-:W1:Y:S02]  /*4fa0*/  SYNCS.PHASECHK.TRANS64.TRYWAIT P1, [UR6+0x22830], R4 ;  /* 0x02283004ff0075a7 */ /* 0x000e640008020146 */
[----:B-1----:R-:W-:Y:S05]  /*4fb0*/  @!P1 BRA `(.L_x_1018) ;  /* 0x000000f800449947 */ /* 0x002fea0003800000 */
.L_x_1015:
[----:B-1----:R-:W1:Y:S01]  /*4fc0*/  S2R R5, SR_TID.X ;  /* 0x0000000000057919 */ /* 0x002e620000002100 */
[----:B------:R-:W-:Y:S01]  /*4fd0*/  UIADD3 UR36, UR32, 0x1, URZ ;  /* 0x0000000120247890 */ /* 0x000fe2000fffe03f */
[----:B------:R-:W-:Y:S01]  /*4fe0*/  UMOV UR27, 0x80000020 ;  /* 0x80000020001b7882 */ /* 0x000fe20000000000 */
[----:B------:R-:W-:Y:S02]  /*4ff0*/  UMOV UR7, 0x80000020 ;  /* 0x8000002000077882 */ /* 0x000fe40000000000 */
[----:B------:R-:W-:Y:S01]  /*5000*/  UISETP.NE.AND UP0, UPT, UR36, 0x2, UPT ;  /* 0x000000022400788c */ /* 0x000fe2000bf05270 */
[----:B------:R-:W-:Y:S01]  /*5010*/  UMOV UR11, 0x80000020 ;  /* 0x80000020000b7882 */ /* 0x000fe20000000000 */
[----:B------:R-:W-:Y:S02]  /*5020*/  UMOV UR15, 0x80000020 ;  /* 0x80000020000f7882 */ /* 0x000fe40000000000 */
[----:B------:R-:W-:Y:S01]  /*5030*/  USEL UR36, UR36, URZ, UP0 ;  /* 0x0000003f24247287 */ /* 0x000fe20008000000 */
[----:B------:R-:W-:Y:S01]  /*5040*/  UMOV UR19, 0x80000020 ;  /* 0x8000002000137882 */ /* 0x000fe20000000000 */
[----:B------:R-:W-:-:S02]  /*5050*/  UMOV UR23, 0x80000020 ;  /* 0x8000002000177882 */ /* 0x000fc40000000000 */
[----:B------:R-:W-:-:S04]  /*5060*/  UIMAD UR26, UR36, 0x600, UR28 ;  /* 0x00000600241a78a4 */ /* 0x000fc8000f8e021c */
[----:B------:R-:W-:Y:S02]  /*5070*/  UIADD3 UR6, UR26, 0x2, URZ ;  /* 0x000000021a067890 */ /* 0x000fe4000fffe03f */
[----:B------:R-:W-:Y:S02]  /*5080*/  UIADD3 UR10, UR26, 0x200, URZ ;  /* 0x000002001a0a7890 */ /* 0x000fe4000fffe03f */
[----:B------:R-:W-:Y:S02]  /*5090*/  UIADD3 UR14, UR26, 0x202, URZ ;  /* 0x000002021a0e7890 */ /* 0x000fe4000fffe03f */
[----:B------:R-:W-:Y:S02]  /*50a0*/  UIADD3 UR18, UR26, 0x400, URZ ;  /* 0x000004001a127890 */ /* 0x000fe4000fffe03f */
[----:B------:R-:W-:Y:S01]  /*50b0*/  UIADD3 UR22, UR26, 0x402, URZ ;  /* 0x000004021a167890 */ /* 0x000fe2000fffe03f */
[----:B-1----:R-:W-:-:S05]  /*50c0*/  SHF.R.U32.HI R5, RZ, 0x7, R5 ;  /* 0x00000007ff057819 */ /* 0x002fca0000011605 */
[----:B0-----:R-:W-:-:S05]  /*50d0*/  VIADD R4, R5, 0x8 ;  /* 0x0000000805047836 */ /* 0x001fca0000000000 */
[----:B------:R0:W-:Y:S06]  /*50e0*/  BAR.SYNC.DEFER_BLOCKING R4, 0x100 ;  /* 0x000400040000751d */ /* 0x0001ec0000010000 */
[----:B------:R-:W-:-:S06]  /*50f0*/  WARPGROUP.ARRIVE ;  /* 0x00000000000079c5 */ /* 0x000fcc0000000000 */
[----:B------:R-:W-:Y:S03]  /*5100*/  QGMMA.64x128x32.F32.E4M3.E4M3 R24, gdesc[UR24], RZ, !UPT, gsb0 ;  /* 0x01e00000181879f3 */ /* 0x000fe6000c0008ff */
        /* <DEDUP_REMOVED lines=16> */
[----:B0-----:R-:W-:Y:S05]  /*5210*/  @P2 BRA `(.L_x_1019) ;  /* 0x00000000002c2947 */ /* 0x001fea0003800000 */
[----:B------:R-:W-:Y:S05]  /*5220*/  @!P0 BRA `(.L_x_1020) ;  /* 0x0000000000048947 */ /* 0x000fea0003800000 */
[----:B------:R-:W-:Y:S01]  /*5230*/  BPT.TRAP 0x1 ;  /* 0x000000040000795c */ /* 0x000fe20000300000 */
.L_x_1020:
[----:B------:R-:W-:Y:S01]  /*5240*/  ULEA UR6, UR32, UR38, 0x3 ;  /* 0x0000002620067291 */ /* 0x000fe2000f8e183f */
[----:B------:R-:W-:-:S05]  /*5250*/  IMAD.U32 R4, RZ, RZ, UR33 ;  /* 0x00000021ff047e24 */ /* 0x000fca000f8e00ff */
[----:B------:R-:W-:-:S04]  /*5260*/  SHF.L.U32 R4, R4, 0x1f, RZ ;  /* 0x0000001f04047819 */ /* 0x000fc800000006ff */
[----:B------:R0:W1:Y:S01]  /*5270*/  SYNCS.PHASECHK.TRANS64.TRYWAIT P1, [UR6+0x22850], R4 ;  /* 0x02285004ff0075a7 */ /* 0x0000620008020146 */
[----:B------:R-:W-:Y:S05]  /*5280*/  @!P0 BRA `(.L_x_1021) ;  /* 0x0000000000048947 */ /* 0x000fea0003800000 */
[----:B------:R-:W-:Y:S01]  /*5290*/  BPT.TRAP 0x1 ;  /* 0x000000040000795c */ /* 0x000fe20000300000 */
.L_x_1021:
[----:B-1----:R-:W-:Y:S05]  /*52a0*/  @P1 BRA `(.L_x_1019) ;  /* 0x0000000000081947 */ /* 0x002fea0003800000 */
[----:B------:R-:W1:Y:S02]  /*52b0*/  SYNCS.PHASECHK.TRANS64.TRYWAIT P1, [UR6+0x22850], R4 ;  /* 0x02285004ff0075a7 */ /* 0x000e640008020146 */
[----:B-1----:R-:W-:Y:S05]  /*52c0*/  @!P1 BRA `(.L_x_1022) ;  /* 0x000000f400989947 */ /* 0x002fea0003800000 */
.L_x_1019:
[----:B------:R-:W-:Y:S01]  /*52d0*/  UIADD3 UR6, UR38, 0x400, URZ ;  /* 0x0000040026067890 */ /* 0x000fe2000fffe03f */
[----:B------:R-:W-:Y:S01]  /*52e0*/  WARPGROUP.ARRIVE ;  /* 0x00000000000079c5 */ /* 0x000fe20000000000 */
[----:B------:R-:W-:-:S05]  /*52f0*/  UMOV UR7, 0x40000040 ;  /* 0x4000004000077882 */ /* 0x000fca0000000000 */
[----:B-1----:R-:W1:Y:S01]  /*5300*/  S2R R5, SR_TID.X ;  /* 0x0000000000057919 */ /* 0x002e620000002100 */
[----:B------:R-:W-:-:S04]  /*5310*/  USHF.R.U32.HI UR6, URZ, 0x4, UR6 ;  /* 0x000000043f067899 */ /* 0x000fc80008011606 */
[----:B------:R-:W-:-:S04]  /*5320*/  ULOP3.LUT UR6, UR6, 0x3fff, URZ, 0xc0, !UPT ;  /* 0x00003fff06067892 */ /* 0x000fc8000f8ec03f */
[----:B------:R-:W-:-:S04]  /*5330*/  ULOP3.LUT UR6, UR6, 0x10000, URZ, 0xfc, !UPT ;  /* 0x0001000006067892 */ /* 0x000fc8000f8efc3f */
[----:B------:R-:W-:-:S07]  /*5340*/  ULEA UR10, UR32, UR6, 0xa ;  /* 0x00000006200a7291 */ /* 0x000fce000f8e503f */
[----:B------:R-:W-:Y:S02]  /*5350*/  UMOV UR6, UR10 ;  /* 0x0000000a00067c82 */ /* 0x000fe40008000000 */
[----:B------:R-:W-:Y:S01]  /*5360*/  QGMMA.64x128x32.F32.E4M3.E4M3 R88, R164, gdesc[UR4], R88, gsb0 ;  /* 0x01e00004a4587df3 */ /* 0x000fe20008000858 */
[----:B------:R-:W-:Y:S01]  /*5370*/  UIADD3 UR6, UR10, 0x2, URZ ;  /* 0x000000020a067890 */ /* 0x000fe2000fffe03f */
[----:B------:R-:W-:Y:S01]  /*5380*/  UMOV UR7, 0x40000040 ;  /* 0x4000004000077882 */ /* 0x000fe20000000000 */
[----:B-1----:R-:W-:-:S04]  /*5390*/  SHF.R.U32.HI R5, RZ, 0x7, R5 ;  /* 0x00000007ff057819 */ /* 0x002fc80000011605 */
[----:B0-----:R-:W-:Y:S01]  /*53a0*/  IADD3 R4, -R5, 0xb, RZ ;  /* 0x0000000b05047810 */ /* 0x001fe20007ffe1ff */
[----:B------:R-:W-:Y:S02]  /*53b0*/  WARPGROUP.DEPBAR.LE gsb0, 0x0 ;  /* 0x00008000000079c5 */ /* 0x000fe40000010000 */
[----:B------:R-:W-:-:S06]  /*53c0*/  WARPGROUP.ARRIVE ;  /* 0x00000000000079c5 */ /* 0x000fcc0000000000 */
        /* <DEDUP_REMOVED lines=15> */
.L_x_1023:
[----:B------:R-:W-:Y:S01]  /*54c0*/  UISETP.NE.AND UP1, UPT, UR46, URZ, UPT ;  /* 0x0000003f2e00728c */ /* 0x000fe2000bf25270 */
[----:B0-----:R-:W-:Y:S01]  /*54d0*/  VIADD R4, R17, UR42 ;  /* 0x0000002a11047c36 */ /* 0x001fe20008000000 */
[----:B------:R-:W0:Y:S01]  /*54e0*/  LDC R5, c[0x0][0x2f0] ;  /* 0x0000bc00ff057b82 */ /* 0x000e220000000800 */
[----:B------:R-:W-:Y:S01]  /*54f0*/  ULEA UR6, UR36, UR38, 0x3 ;  /* 0x0000002624067291 */ /* 0x000fe2000f8e183f */
[----:B------:R-:W-:Y:S01]  /*5500*/  IMAD.SHL.U32 R154, R12, 0x80, RZ ;  /* 0x000000800c9a7824 */ /* 0x000fe200078e00ff */
[----:B------:R-:W-:Y:S01]  /*5510*/  UISETP.NE.AND UP0, UPT, UR45, URZ, UPT ;  /* 0x0000003f2d00728c */ /* 0x000fe2000bf05270 */
[----:B------:R-:W-:Y:S01]  /*5520*/  PLOP3.LUT P1, PT, PT, PT, UP1, 0x80, 0x0 ;  /* 0x000000000000781c */ /* 0x000fe20003f2f018 */
[----:B------:R-:W-:Y:S01]  /*5530*/  UIADD3 UR6, UR6, 0x22840, URZ ;  /* 0x0002284006067890 */ /* 0x000fe2000fffe03f */
[----:B------:R-:W-:Y:S02]  /*5540*/  PLOP3.LUT P2, PT, PT, PT, UP1, 0x80, 0x0 ;  /* 0x000000000000781c */ /* 0x000fe40003f4f018 */
[----:B------:R-:W1:Y:S01]  /*5550*/  LDC R6, c[0x0][0x288] ;  /* 0x0000a200ff067b82 */ /* 0x000e620000000800 */
[----:B------:R-:W-:Y:S01]  /*5560*/  @UP1 ULDC UR7, c[0x0][0x44c] ;  /* 0x0001130000071ab9 */ /* 0x000fe20000000800 */
[----:B------:R-:W-:-:S07]  /*5570*/  UPRMT UR6, UR40, 0x654, UR6 ;  /* 0x0000065428067896 */ /* 0x000fce0008000006 */
[----:B------:R-:W-:Y:S01]  /*5580*/  @P1 IMAD.HI.U32 R7, R4, UR7, RZ ;  /* 0x0000000704071c27 */ /* 0x000fe2000f8e00ff */
[----:B------:R-:W-:Y:S01]  /*5590*/  @UP1 ULDC UR7, c[0x0][0x450] ;  /* 0x0001140000071ab9 */ /* 0x000fe20000000800 */
[----:B------:R-:W-:Y:S01]  /*55a0*/  PLOP3.LUT P1, PT, PT, PT, UP0, 0x40, 0x0 ;  /* 0x000000000000781c */ /* 0x000fe20003f2e808 */
[----:B------:R-:W-:Y:S01]  /*55b0*/  SYNCS.ARRIVE.TRANS64.RED.A1T0 RZ, [UR6], RZ ;  /* 0x000000ffffff79a7 */ /* 0x000fe20008100406 */
[----:B------:R-:W-:Y:S01]  /*55c0*/  ULOP3.LUT UR6, URZ, UR30, URZ, 0x33, !UPT ;  /* 0x0000001e3f067292 */ /* 0x000fe2000f8e333f */
[----:B------:R-:W-:Y:S02]  /*55d0*/  @P2 SHF.R.U32.HI R4, RZ, UR7, R7 ;  /* 0x00000007ff042c19 */ /* 0x000fe40008011607 */
[----:B------:R-:W-:-:S03]  /*55e0*/  IADD3 R7, -R154, 0x1, RZ ;  /* 0x000000019a077810 */ /* 0x000fc60007ffe1ff */
[----:B------:R-:W2:Y:S02]  /*55f0*/  SHFL.IDX PT, R11, R4, RZ, 0x1c1f ;  /* 0x001c1fff040b7589 */ /* 0x000ea400000e0000 */
[----:B------:R-:W-:-:S04]  /*5600*/  IMAD R14, R16, -0x2, R7 ;  /* 0xfffffffe100e7824 */ /* 0x000fc800078e0207 */
[----:B0-----:R-:W-:-:S04]  /*5610*/  IMAD R7, R5, UR41, R14 ;  /* 0x0000002905077c24 */ /* 0x001fc8000f8e020e */
[----:B-1----:R-:W-:-:S04]  /*5620*/  IMAD.IADD R7, R7, 0x1, -R6 ;  /* 0x0000000107077824 */ /* 0x002fc800078e0a06 */
[C---:B------:R-:W-:Y:S02]  /*5630*/  VIADD R156, R7.reuse, UR31 ;  /* 0x0000001f079c7c36 */ /* 0x040fe40008000000 */
[----:B------:R-:W-:Y:S02]  /*5640*/  VIADD R158, R7, UR6 ;  /* 0x00000006079e7c36 */ /* 0x000fe40008000000 */
[--C-:B--2---:R-:W-:Y:S02]  /*5650*/  IMAD.IADD R14, R156, 0x1, R11.reuse ;  /* 0x000000019c0e7824 */ /* 0x104fe400078e020b */
[----:B------:R-:W-:Y:S01]  /*5660*/  IMAD.IADD R152, R158, 0x1, R11 ;  /* 0x000000019e987824 */ /* 0x000fe200078e020b */
[----:B------:R-:W-:Y:S06]  /*5670*/  @P1 BRA `(.L_x_1024) ;  /* 0x00000000005c1947 */ /* 0x000fec0003800000 */
[----:B------:R-:W-:Y:S01]  /*5680*/  IMAD R7, R5, UR41, R11 ;  /* 0x0000002905077c24 */ /* 0x000fe2000f8e020b */
[----:B------:R-:W-:Y:S03]  /*5690*/  BSSY B0, `(.L_x_1025) ;  /* 0x0000011000007945 */ /* 0x000fe60003800000 */
[----:B------:R-:W-:-:S05]  /*56a0*/  IMAD.IADD R7, R7, 0x1, -R6 ;  /* 0x0000000107077824 */ /* 0x000fca00078e0a06 */
[----:B------:R-:W-:-:S13]  /*56b0*/  ISETP.GT.AND P1, PT, R7, -0x1, PT ;  /* 0xffffffff0700780c */ /* 0x000fda0003f24270 */
[----:B------:R-:W-:Y:S05]  /*56c0*/  @P1 BRA `(.L_x_1026) ;  /* 0x0000000000201947 */ /* 0x000fea0003800000 */
[----:B------:R-:W-:Y:S01]  /*56d0*/  IMAD.U32 R11, RZ, RZ, UR29 ;  /* 0x0000001dff0b7e24 */ /* 0x000fe2000f8e00ff */
[----:B------:R-:W-:-:S04]  /*56e0*/  LOP3.LUT R7, RZ, R7, RZ, 0x33, !PT ;  /* 0x00000007ff077212 */ /* 0x000fc800078e33ff */
[----:B------:R-:W-:-:S13]  /*56f0*/  ISETP.NE.AND P1, PT, R11, 0x1, PT ;  /* 0x000000010b00780c */ /* 0x000fda0003f25270 */
[----:B------:R-:W0:Y:S02]  /*5700*/  @P1 LDC.64 R20, c[0x0][0x9e8] ;  /* 0x00027a00ff141b82 */ /* 0x000e240000000a00 */
[----:B0-----:R-:W-:-:S05]  /*5710*/  @P1 IMAD.HI.U32 R20, R7, R20, RZ ;  /* 0x0000001407141227 */ /* 0x001fca00078e00ff */
[----:B------:R-:W-:-:S04]  /*5720*/  @P1 SHF.R.U32.HI R7, RZ, R21, R20 ;  /* 0x00000015ff071219 */ /* 0x000fc80000011614 */
[----:B------:R-:W-:Y:S01]  /*5730*/  LOP3.LUT R7, RZ, R7, RZ, 0x33, !PT ;  /* 0x00000007ff077212 */ /* 0x000fe200078e33ff */
[----:B------:R-:W-:Y:S06]  /*5740*/  BRA `(.L_x_1027) ;  /* 0x0000000000147947 */ /* 0x000fec0003800000 */
.L_x_1026:
[----:B------:R-:W-:-:S05]  /*5750*/  IMAD.U32 R11, RZ, RZ, UR29 ;  /* 0x0000001dff0b7e24 */ /* 0x000fca000f8e00ff */
[----:B------:R-:W-:-:S13]  /*5760*/  ISETP.NE.AND P1, PT, R11, 0x1, PT ;  /* 0x000000010b00780c */ /* 0x000fda0003f25270 */
[----:B------:R-:W0:Y:S02]  /*5770*/  @P1 LDC.64 R20, c[0x0][0x9e8] ;  /* 0x00027a00ff141b82 */ /* 0x000e240000000a00 */
[----:B0-----:R-:W-:-:S05]  /*5780*/  @P1 IMAD.HI.U32 R20, R7, R20, RZ ;  /* 0x0000001407141227 */ /* 0x001fca00078e00ff */
[----:B------:R-:W-:-:S07]  /*5790*/  @P1 SHF.R.U32.HI R7, RZ, R21, R20 ;  /* 0x00000015ff071219 */ /* 0x000fce0000011614 */
.L_x_1027:
[----:B------:R-:W-:Y:S05]  /*57a0*/  BSYNC B0 ;  /* 0x0000000000007941 */ /* 0x000fea0003800000 */
.L_x_1025:
[----:B------:R-:W-:-:S04]  /*57b0*/  IMAD R7, R7, R11, -R154 ;  /* 0x0000000b07077224 */ /* 0x000fc800078e0a9a */
[----:B------:R-:W-:-:S05]  /*57c0*/  IMAD R7, R16, -0x2, R7 ;  /* 0xfffffffe10077824 */ /* 0x000fca00078e0207 */
[----:B------:R-:W-:Y:S02]  /*57d0*/  VIADDMNMX R14, R7, R11, R14, PT ;  /* 0x0000000b070e7246 */ /* 0x000fe4000380010e */
[----:B------:R-:W-:-:S07]  /*57e0*/  VIMNMX R152, R152, R7, !PT ;  /* 0x0000000798987248 */ /* 0x000fce0007fe0100 */
.L_x_1024:
[----:B------:R-:W-:Y:S01]  /*57f0*/  ISETP.GT.AND P1, PT, R12, -0x1, PT ;  /* 0xffffffff0c00780c */ /* 0x000fe20003f24270 */
[----:B------:R-:W0:Y:S01]  /*5800*/  SHFL.IDX PT, R159, R4, 0x1, 0x1c1f ;  /* 0x003c1f00049f7f89 */ /* 0x000e2200000e0000 */
[----:B------:R-:W-:Y:S02]  /*5810*/  UISETP.NE.AND UP0, UPT, UR45, URZ, UPT ;  /* 0x0000003f2d00728c */ /* 0x000fe4000bf05270 */
[C---:B------:R-:W-:Y:S02]  /*5820*/  ISETP.GT.AND P3, PT, R152.reuse, 0x8, P1 ;  /* 0x000000089800780c */ /* 0x040fe40000f64270 */
[----:B------:R-:W-:Y:S02]  /*5830*/  ISETP.GT.AND P6, PT, R152, RZ, P1 ;  /* 0x000000ff9800720c */ /* 0x000fe40000fc4270 */
[----:B------:R-:W-:Y:S02]  /*5840*/  ISETP.LT.OR P3, PT, R14, 0x9, P3 ;  /* 0x000000090e00780c */ /* 0x000fe40001f61670 */
[----:B------:R-:W-:-:S02]  /*5850*/  ISETP.GT.AND P2, PT, R152, 0x1, P1 ;  /* 0x000000019800780c */ /* 0x000fc40000f44270 */
[----:B------:R-:W-:Y:S02]  /*5860*/  FSEL R13, R28, -INF , !P3 ;  /* 0xff8000001c0d7808 */ /* 0x000fe40005800000 */
[----:B------:R-:W-:Y:S02]  /*5870*/  ISETP.GT.AND P3, PT, R152, 0x19, P1 ;  /* 0x000000199800780c */ /* 0x000fe40000f64270 */
[C---:B------:R-:W-:Y:S02]  /*5880*/  ISETP.LT.OR P6, PT, R14.reuse, 0x1, P6 ;  /* 0x000000010e00780c */ /* 0x040fe400037c1670 */
[C---:B------:R-:W-:Y:S02]  /*5890*/  ISETP.LT.OR P2, PT, R14.reuse, 0x2, P2 ;  /* 0x000000020e00780c */ /* 0x040fe40001741670 */
[----:B------:R-:W-:Y:S02]  /*58a0*/  ISETP.LT.OR P3, PT, R14, 0x1a, P3 ;  /* 0x0000001a0e00780c */ /* 0x000fe40001f61670 */
[----:B------:R-:W-:-:S02]  /*58b0*/  ISETP.GT.AND P5, PT, R152, 0x9, P1 ;  /* 0x000000099800780c */ /* 0x000fc40000fa4270 */
[----:B------:R-:W-:Y:S01]  /*58c0*/  FSEL R163, R24, -INF , !P6 ;  /* 0xff80000018a37808 */ /* 0x000fe20007000000 */
[----:B0-----:R-:W-:Y:S01]  /*58d0*/  IMAD.IADD R28, R156, 0x1, R159 ;  /* 0x000000019c1c7824 */ /* 0x001fe200078e029f */
[----:B------:R-:W-:Y:S02]  /*58e0*/  FSEL R11, R25, -INF , !P2 ;  /* 0xff800000190b7808 */ /* 0x000fe40005000000 */
[C---:B------:R-:W-:Y:S02]  /*58f0*/  ISETP.GT.AND P4, PT, R152.reuse, 0x10, P1 ;  /* 0x000000109800780c */ /* 0x040fe40000f84270 */
[C---:B------:R-:W-:Y:S02]  /*5900*/  ISETP.GT.AND P6, PT, R152.reuse, 0x11, P1 ;  /* 0x000000119800780c */ /* 0x040fe40000fc4270 */
[----:B------:R-:W-:Y:S02]  /*5910*/  ISETP.GT.AND P2, PT, R152, 0x18, P1 ;  /* 0x000000189800780c */ /* 0x000fe40000f44270 */
[----:B------:R-:W-:-:S02]  /*5920*/  FSEL R185, R37, -INF , !P3 ;  /* 0xff80000025b97808 */ /* 0x000fc40005800000 */
[----:B------:R-:W-:Y:S02]  /*5930*/  ISETP.GT.AND P3, PT, R152, 0x30, P1 ;  /* 0x000000309800780c */ /* 0x000fe40000f64270 */
[C---:B------:R-:W-:Y:S02]  /*5940*/  ISETP.LT.OR P5, PT, R14.reuse, 0xa, P5 ;  /* 0x0000000a0e00780c */ /* 0x040fe40002fa1670 */
[C---:B------:R-:W-:Y:S02]  /*5950*/  ISETP.LT.OR P4, PT, R14.reuse, 0x11, P4 ;  /* 0x000000110e00780c */ /* 0x040fe40002781670 */
[C---:B------:R-:W-:Y:S02]  /*5960*/  ISETP.LT.OR P6, PT, R14.reuse, 0x12, P6 ;  /* 0x000000120e00780c */ /* 0x040fe400037c1670 */
[C---:B------:R-:W-:Y:S02]  /*5970*/  ISETP.LT.OR P2, PT, R14.reuse, 0x19, P2 ;  /* 0x000000190e00780c */ /* 0x040fe40001741670 */
[----:B------:R-:W-:-:S02]  /*5980*/  ISETP.LT.OR P3, PT, R14, 0x31, P3 ;  /* 0x000000310e00780c */ /* 0x000fc40001f61670 */
[----:B------:R-:W-:Y:S02]  /*5990*/  FSEL R20, R29, -INF , !P5 ;  /* 0xff8000001d147808 */ /* 0x000fe40006800000 */
[----:B------:R-:W-:Y:S02]  /*59a0*/  ISETP.GT.AND P5, PT, R152, 0x20, P1 ;  /* 0x000000209800780c */ /* 0x000fe40000fa4270 */
[----:B------:R-:W-:Y:S01]  /*59b0*/  FSEL R15, R32, -INF , !P4 ;  /* 0xff800000200f7808 */ /* 0x000fe20006000000 */
[----:B------:R-:W-:Y:S01]  /*59c0*/  IMAD.IADD R32, R158, 0x1, R159 ;  /* 0x000000019e207824 */ /* 0x000fe200078e029f */
[----:B------:R-:W-:Y:S02]  /*59d0*/  FSEL R21, R33, -INF , !P6 ;  /* 0xff80000021157808 */ /* 0x000fe40007000000 */
[----:B------:R-:W-:Y:S02]  /*59e0*/  FSEL R36, R36, -INF , !P2 ;  /* 0xff80000024247808 */ /* 0x000fe40005000000 */
[----:B------:R-:W-:-:S02]  /*59f0*/  ISETP.GT.AND P4, PT, R152, 0x21, P1 ;  /* 0x000000219800780c */ /* 0x000fc40000f84270 */
[C---:B------:R-:W-:Y:S02]  /*5a00*/  ISETP.GT.AND P6, PT, R152.reuse, 0x28, P1 ;  /* 0x000000289800780c */ /* 0x040fe40000fc4270 */
[----:B------:R-:W-:Y:S02]  /*5a10*/  ISETP.GT.AND P2, PT, R152, 0x29, P1 ;  /* 0x000000299800780c */ /* 0x000fe40000f44270 */
[----:B------:R-:W-:Y:S02]  /*5a20*/  FSEL R157, R48, -INF , !P3 ;  /* 0xff800000309d7808 */ /* 0x000fe40005800000 */
[----:B------:R-:W-:Y:S02]  /*5a30*/  ISETP.GT.AND P3, PT, R152, 0x41, P1 ;  /* 0x000000419800780c */ /* 0x000fe40000f64270 */
[C---:B------:R-:W-:Y:S02]  /*5a40*/  ISETP.LT.OR P5, PT, R14.reuse, 0x21, P5 ;  /* 0x000000210e00780c */ /* 0x040fe40002fa1670 */
[----:B------:R-:W-:-:S02]  /*5a50*/  ISETP.LT.OR P4, PT, R14, 0x22, P4 ;  /* 0x000000220e00780c */ /* 0x000fc40002781670 */
[C---:B------:R-:W-:Y:S02]  /*5a60*/  ISETP.LT.OR P6, PT, R14.reuse, 0x29, P6 ;  /* 0x000000290e00780c */ /* 0x040fe400037c1670 */
[C---:B------:R-:W-:Y:S02]  /*5a70*/  ISETP.LT.OR P2, PT, R14.reuse, 0x2a, P2 ;  /* 0x0000002a0e00780c */ /* 0x040fe40001741670 */
[----:B------:R-:W-:Y:S02]  /*5a80*/  ISETP.LT.OR P3, PT, R14, 0x42, P3 ;  /* 0x000000420e00780c */ /* 0x000fe40001f61670 */
[----:B------:R-:W-:Y:S02]  /*5a90*/  FSEL R181, R40, -INF , !P5 ;  /* 0xff80000028b57808 */ /* 0x000fe40006800000 */
[----:B------:R-:W-:Y:S02]  /*5aa0*/  ISETP.GT.AND P5, PT, R152, 0x31, P1 ;  /* 0x000000319800780c */ /* 0x000fe40000fa4270 */
[----:B------:R-:W-:-:S02]  /*5ab0*/  FSEL R167, R41, -INF , !P4 ;  /* 0xff80000029a77808 */ /* 0x000fc40006000000 */
[----:B------:R-:W-:Y:S02]  /*5ac0*/  FSEL R165, R44, -INF , !P6 ;  /* 0xff8000002ca57808 */ /* 0x000fe40007000000 */
        /* <DEDUP_REMOVED lines=12> */
[----:B------:R-:W-:Y:S02]  /*5b90*/  FSEL R153, R52, -INF , !P4 ;  /* 0xff80000034997808 */ /* 0x000fe40006000000 */
[----:B------:R-:W-:Y:S02]  /*5ba0*/  FSEL R53, R53, -INF , !P6 ;  /* 0xff80000035357808 */ /* 0x000fe40007000000 */
[----:B------:R-:W-:Y:S02]  /*5bb0*/  FSEL R49, R56, -INF , !P2 ;  /* 0xff80000038317808 */ /* 0x000fe40005000000 */
[C---:B------:R-:W-:Y:S02]  /*5bc0*/  ISETP.GT.AND P5, PT, R152.reuse, 0x48, P1 ;  /* 0x000000489800780c */ /* 0x040fe40000fa4270 */
        /* <DEDUP_REMOVED lines=11> */
[----:B------:R-:W-:Y:S02]  /*5c80*/  FSEL R61, R61, -INF , !P4 ;  /* 0xff8000003d3d7808 */ /* 0x000fe40006000000 */
[----:B------:R-:W-:-:S02]  /*5c90*/  FSEL R7, R64, -INF , !P6 ;  /* 0xff80000040077808 */ /* 0x000fc40007000000 */
[----:B------:R-:W-:Y:S02]  /*5ca0*/  FSEL R65, R65, -INF , !P2 ;  /* 0xff80000041417808 */ /* 0x000fe40005000000 */
[C---:B------:R-:W-:Y:S02]  /*5cb0*/  ISETP.GT.AND P5, PT, R152.reuse, 0x59, P1 ;  /* 0x000000599800780c */ /* 0x040fe40000fa4270 */
[C---:B------:R-:W-:Y:S02]  /*5cc0*/  ISETP.GT.AND P4, PT, R152.reuse, 0x60, P1 ;  /* 0x000000609800780c */ /* 0x040fe40000f84270 */
[C---:B------:R-:W-:Y:S02]  /*5cd0*/  ISETP.GT.AND P6, PT, R152.reuse, 0x61, P1 ;  /* 0x000000619800780c */ /* 0x040fe40000fc4270 */
[----:B------:R-:W-:Y:S02]  /*5ce0*/  ISETP.GT.AND P2, PT, R152, 0x68, P1 ;  /* 0x000000689800780c */ /* 0x000fe40000f44270 */
[----:B------:R-:W-:-:S02]  /*5cf0*/  FSEL R77, R77, -INF , !P3 ;  /* 0xff8000004d4d7808 */ /* 0x000fc40005800000 */
[----:B------:R-:W-:Y:S02]  /*5d00*/  PLOP3.LUT P3, PT, PT, PT, UP0, 0x40, 0x0 ;  /* 0x000000000000781c */ /* 0x000fe40003f6e808 */
[C---:B------:R-:W-:Y:S02]  /*5d10*/  ISETP.LT.OR P5, PT, R14.reuse, 0x5a, P5 ;  /* 0x0000005a0e00780c */ /* 0x040fe40002fa1670 */
[C---:B------:R-:W-:Y:S02]  /*5d20*/  ISETP.LT.OR P4, PT, R14.reuse, 0x61, P4 ;  /* 0x000000610e00780c */ /* 0x040fe40002781670 */
[C---:B------:R-:W-:Y:S02]  /*5d30*/  ISETP.LT.OR P6, PT, R14.reuse, 0x62, P6 ;  /* 0x000000620e00780c */ /* 0x040fe400037c1670 */
[----:B------:R-:W-:Y:S02]  /*5d40*/  ISETP.LT.OR P2, PT, R14, 0x69, P2 ;  /* 0x000000690e00780c */ /* 0x000fe40001741670 */
[----:B------:R-:W-:-:S02]  /*5d50*/  FSEL R69, R69, -INF , !P5 ;  /* 0xff80000045457808 */ /* 0x000fc40006800000 */
[----:B------:R-:W-:Y:S02]  /*5d60*/  FSEL R29, R72, -INF , !P4 ;  /* 0xff800000481d7808 */ /* 0x000fe40006000000 */
[----:B------:R-:W-:Y:S02]  /*5d70*/  FSEL R73, R73, -INF , !P6 ;  /* 0xff80000049497808 */ /* 0x000fe40007000000 */
[----:B------:R-:W-:Y:S02]  /*5d80*/  FSEL R33, R76, -INF , !P2 ;  /* 0xff8000004c217808 */ /* 0x000fe40005000000 */
[C---:B------:R-:W-:Y:S02]  /*5d90*/  ISETP.GT.AND P5, PT, R152.reuse, 0x70, P1 ;  /* 0x000000709800780c */ /* 0x040fe40000fa4270 */
[C---:B------:R-:W-:Y:S02]  /*5da0*/  ISETP.GT.AND P4, PT, R152.reuse, 0x71, P1 ;  /* 0x000000719800780c */ /* 0x040fe40000f84270 */
[----:B------:R-:W-:-:S02]  /*5db0*/  ISETP.GT.AND P6, PT, R152, 0x78, P1 ;  /* 0x000000789800780c */ /* 0x000fc40000fc4270 */
[----:B------:R-:W-:Y:S02]  /*5dc0*/  ISETP.GT.AND P2, PT, R152, 0x79, P1 ;  /* 0x000000799800780c */ /* 0x000fe40000f44270 */
[C---:B------:R-:W-:Y:S02]  /*5dd0*/  ISETP.LT.OR P5, PT, R14.reuse, 0x71, P5 ;  /* 0x000000710e00780c */ /* 0x040fe40002fa1670 */
[C---:B------:R-:W-:Y:S02]  /*5de0*/  ISETP.LT.OR P4, PT, R14.reuse, 0x72, P4 ;  /* 0x000000720e00780c */ /* 0x040fe40002781670 */
[C---:B------:R-:W-:Y:S02]  /*5df0*/  ISETP.LT.OR P6, PT, R14.reuse, 0x79, P6 ;  /* 0x000000790e00780c */ /* 0x040fe400037c1670 */
[----:B------:R-:W-:Y:S02]  /*5e00*/  ISETP.LT.OR P2, PT, R14, 0x7a, P2 ;  /* 0x0000007a0e00780c */ /* 0x000fe40001741670 */
[----:B------:R-:W-:-:S02]  /*5e10*/  FSEL R37, R80, -INF , !P5 ;  /* 0xff80000050257808 */ /* 0x000fc40006800000 */
[----:B------:R-:W-:Y:S02]  /*5e20*/  FSEL R81, R81, -INF , !P4 ;  /* 0xff80000051517808 */ /* 0x000fe40006000000 */
[----:B------:R-:W-:Y:S02]  /*5e30*/  FSEL R41, R84, -INF , !P6 ;  /* 0xff80000054297808 */ /* 0x000fe40007000000 */
[----:B------:R-:W-:Y:S01]  /*5e40*/  FSEL R85, R85, -INF , !P2 ;  /* 0xff80000055557808 */ /* 0x000fe20005000000 */
        /* <DEDUP_REMOVED lines=14> */
.L_x_1030:
[----:B------:R-:W-:-:S05]  /*5f30*/  IMAD.U32 R4, RZ, RZ, UR29 ;  /* 0x0000001dff047e24 */ /* 0x000fca000f8e00ff */
[----:B------:R-:W-:-:S13]  /*5f40*/  ISETP.NE.AND P2, PT, R4, 0x1, PT ;  /* 0x000000010400780c */ /* 0x000fda0003f45270 */
[----:B------:R-:W0:Y:S02]  /*5f50*/  @P2 LDC.64 R158, c[0x0][0x9e8] ;  /* 0x00027a00ff9e2b82 */ /* 0x000e240000000a00 */
[----:B0-----:R-:W-:-:S05]  /*5f60*/  @P2 IMAD.HI.U32 R158, R179, R158, RZ ;  /* 0x0000009eb39e2227 */ /* 0x001fca00078e00ff */
[----:B------:R-:W-:-:S07]  /*5f70*/  @P2 SHF.R.U32.HI R179, RZ, R159, R158 ;  /* 0x0000009fffb32219 */ /* 0x000fce000001169e */
.L_x_1031:
[----:B------:R-:W-:Y:S05]  /*5f80*/  BSYNC B0 ;  /* 0x0000000000007941 */ /* 0x000fea0003800000 */
.L_x_1029:
[----:B------:R-:W-:-:S04]  /*5f90*/  IMAD R179, R179, R4, -R154 ;  /* 0x00000004b3b37224 */ /* 0x000fc800078e0a9a */
[----:B------:R-:W-:-:S05]  /*5fa0*/  IMAD R179, R16, -0x2, R179 ;  /* 0xfffffffe10b37824 */ /* 0x000fca00078e02b3 */
[----:B------:R-:W-:Y:S02]  /*5fb0*/  VIADDMNMX R28, R179, R4, R28, PT ;  /* 0x00000004b31c7246 */ /* 0x000fe4000380011c */
[----:B------:R-:W-:-:S07]  /*5fc0*/  VIMNMX R32, R32, R179, !PT ;  /* 0x000000b320207248 */ /* 0x000fce0007fe0100 */
.L_x_1028:
[----:B------:R-:W-:Y:S02]  /*5fd0*/  FMNMX.FTZ R4, R163, R8, !PT ;  /* 0x00000008a3047209 */ /* 0x000fe40007810000 */
[----:B------:R-:W-:Y:S02]  /*5fe0*/  ISETP.GT.AND P5, PT, R32, 0x10, P1 ;  /* 0x000000102000780c */ /* 0x000fe40000fa4270 */
[----:B------:R-:W-:Y:S02]  /*5ff0*/  FMNMX.FTZ R4, R11, R4, !PT ;  /* 0x000000040b047209 */ /* 0x000fe40007810000 */
[----:B------:R-:W-:Y:S02]  /*6000*/  ISETP.LT.OR P5, PT, R28, 0x11, P5 ;  /* 0x000000111c00780c */ /* 0x000fe40002fa1670 */
[----:B------:R-:W-:Y:S02]  /*6010*/  FMNMX.FTZ R159, R13, R4, !PT ;  /* 0x000000040d9f7209 */ /* 0x000fe40007810000 */
[----:B------:R-:W-:-:S02]  /*6020*/  ISETP.GT.AND P2, PT, R32, 0x1, P1 ;  /* 0x000000012000780c */ /* 0x000fc40000f44270 */
[----:B------:R-:W-:Y:S02]  /*6030*/  FMNMX.FTZ R4, R20, R159, !PT ;  /* 0x0000009f14047209 */ /* 0x000fe40007810000 */
[----:B------:R-:W-:Y:S02]  /*6040*/  ISETP.GT.AND P3, PT, R32, 0x8, P1 ;  /* 0x000000082000780c */ /* 0x000fe40000f64270 */
[----:B------:R-:W-:Y:S02]  /*6050*/  FMNMX.FTZ R4, R15, R4, !PT ;  /* 0x000000040f047209 */ /* 0x000fe40007810000 */
[----:B------:R-:W-:Y:S02]  /*6060*/  ISETP.LT.OR P2, PT, R28, 0x2, P2 ;  /* 0x000000021c00780c */ /* 0x000fe40001741670 */
[----:B------:R-:W-:Y:S02]  /*6070*/  FMNMX.FTZ R159, R21, R4, !PT ;  /* 0x00000004159f7209 */ /* 0x000fe40007810000 */
[----:B------:R-:W-:-:S02]  /*6080*/  ISETP.GT.AND P4, PT, R32, 0x9, P1 ;  /* 0x000000092000780c */ /* 0x000fc40000f84270 */
[----:B------:R-:W-:Y:S02]  /*6090*/  FMNMX.FTZ R4, R36, R159, !PT ;  /* 0x0000009f24047209 */ /* 0x000fe40007810000 */
[C---:B------:R-:W-:Y:S02]  /*60a0*/  ISETP.LT.OR P3, PT, R28.reuse, 0x9, P3 ;  /* 0x000000091c00780c */ /* 0x040fe40001f61670 */
[----:B------:R-:W-:Y:S02]  /*60b0*/  FMNMX.FTZ R4, R185, R4, !PT ;  /* 0x00000004b9047209 */ /* 0x000fe40007810000 */
[----:B------:R-:W-:Y:S02]  /*60c0*/  FSEL R27, R27, -INF , !P2 ;  /* 0xff8000001b1b7808 */ /* 0x000fe40005000000 */
[----:B------:R-:W-:Y:S02]  /*60d0*/  FMNMX.FTZ R4, R181, R4, !PT ;  /* 0x00000004b5047209 */ /* 0x000fe40007810000 */
[----:B------:R-:W-:-:S02]  /*60e0*/  ISETP.LT.OR P4, PT, R28, 0xa, P4 ;  /* 0x0000000a1c00780c */ /* 0x000fc40002781670 */
[----:B------:R-:W-:Y:S02]  /*60f0*/  FMNMX.FTZ R4, R167, R4, !PT ;  /* 0x00000004a7047209 */ /* 0x000fe40007810000 */
[----:B------:R-:W-:Y:S02]  /*6100*/  ISETP.GT.AND P2, PT, R32, 0x11, P1 ;  /* 0x000000112000780c */ /* 0x000fe40000f44270 */
        /* <DEDUP_REMOVED lines=17> */
[C---:B------:R-:W-:Y:S02]  /*6220*/  ISETP.GT.AND P4, PT, R32.reuse, 0x29, P1 ;  /* 0x000000292000780c */ /* 0x040fe40000f84270 */
[----:B------:R-:W-:Y:S02]  /*6230*/  FMNMX.FTZ R4, R61, R4, !PT ;  /* 0x000000043d047209 */ /* 0x000fe40007810000 */
[----:B------:R-:W-:Y:S02]  /*6240*/  FSEL R43, R43, -INF , !P2 ;  /* 0xff8000002b2b7808 */ /* 0x000fe40005000000 */
[----:B------:R-:W-:Y:S02]  /*6250*/  FMNMX.FTZ R4, R7, R4, !PT ;  /* 0x0000000407047209 */ /* 0x000fe40007810000 */
[----:B------:R-:W-:-:S02]  /*6260*/  ISETP.GT.AND P2, PT, R32, 0x30, P1 ;  /* 0x000000302000780c */ /* 0x000fc40000f44270 */
[----:B------:R-:W-:Y:S02]  /*6270*/  FMNMX.FTZ R4, R65, R4, !PT ;  /* 0x0000000441047209 */ /* 0x000fe40007810000 */
[C---:B------:R-:W-:Y:S02]  /*6280*/  ISETP.LT.OR P4, PT, R28.reuse, 0x2a, P4 ;  /* 0x0000002a1c00780c */ /* 0x040fe40002781670 */
[----:B------:R-:W-:Y:S02]  /*6290*/  FMNMX.FTZ R4, R25, R4, !PT ;  /* 0x0000000419047209 */ /* 0x000fe40007810000 */
[----:B------:R-:W-:Y:S02]  /*62a0*/  ISETP.LT.OR P2, PT, R28, 0x31, P2 ;  /* 0x000000311c00780c */ /* 0x000fe40001741670 */
[----:B------:R-:W-:Y:S02]  /*62b0*/  FMNMX.FTZ R4, R69, R4, !PT ;  /* 0x0000000445047209 */ /* 0x000fe40007810000 */
[----:B------:R-:W-:-:S02]  /*62c0*/  FSEL R47, R47, -INF , !P4 ;  /* 0xff8000002f2f7808 */ /* 0x000fc40006000000 */
[----:B------:R-:W-:Y:S02]  /*62d0*/  FMNMX.FTZ R4, R29, R4, !PT ;  /* 0x000000041d047209 */ /* 0x000fe40007810000 */
[----:B------:R-:W-:Y:S02]  /*62e0*/  FSEL R191, R50, -INF , !P2 ;  /* 0xff80000032bf7808 */ /* 0x000fe40005000000 */
[----:B------:R-:W-:Y:S02]  /*62f0*/  FMNMX.FTZ R4, R73, R4, !PT ;  /* 0x0000000449047209 */ /* 0x000fe40007810000 */
[C---:B------:R-:W-:Y:S02]  /*6300*/  ISETP.GT.AND P4, PT, R32.reuse, 0x39, P1 ;  /* 0x000000392000780c */ /* 0x040fe40000f84270 */
        /* <DEDUP_REMOVED lines=9> */
[----:B------:R-:W-:Y:S02]  /*63a0*/  ISETP.GT.AND P4, PT, R32, 0x49, P1 ;  /* 0x000000492000780c */ /* 0x000fe40000f84270 */
[----:B------:R-:W-:Y:S02]  /*63b0*/  FMNMX.FTZ R14, R85, R4, !PT ;  /* 0x00000004550e7209 */ /* 0x000fe40007810000 */
[----:B------:R-:W-:-:S03]  /*63c0*/  ISETP.LT.OR P4, PT, R28, 0x4a, P4 ;  /* 0x0000004a1c00780c */ /* 0x000fc60002781670 */
[----:B------:R-:W0:Y:S01]  /*63d0*/  SHFL.BFLY PT, R159, R14, 0x2, 0x1f ;  /* 0x0c401f000e9f7f89 */ /* 0x000e2200000e0000 */
[----:B------:R-:W-:Y:S02]  /*63e0*/  FSEL R63, R63, -INF , !P4 ;  /* 0xff8000003f3f7808 */ /* 0x000fe40006000000 */
[----:B------:R-:W-:-:S04]  /*63f0*/  ISETP.GT.AND P4, PT, R32, 0x59, P1 ;  /* 0x000000592000780c */ /* 0x000fc80000f84270 */
[----:B------:R-:W-:-:S04]  /*6400*/  ISETP.LT.OR P4, PT, R28, 0x5a, P4 ;  /* 0x0000005a1c00780c */ /* 0x000fc80002781670 */
[----:B------:R-:W-:Y:S02]  /*6410*/  FSEL R71, R71, -INF , !P4 ;  /* 0xff80000047477808 */ /* 0x000fe40006000000 */
[----:B------:R-:W-:-:S04]  /*6420*/  ISETP.GT.AND P4, PT, R32, 0x69, P1 ;  /* 0x000000692000780c */ /* 0x000fc80000f84270 */
[----:B------:R-:W-:-:S04]  /*6430*/  ISETP.LT.OR P4, PT, R28, 0x6a, P4 ;  /* 0x0000006a1c00780c */ /* 0x000fc80002781670 */
[----:B------:R-:W-:Y:S02]  /*6440*/  FSEL R79, R79, -INF , !P4 ;  /* 0xff8000004f4f7808 */ /* 0x000fe40006000000 */
[----:B0-----:R-:W-:-:S05]  /*6450*/  FMNMX.FTZ R159, R14, R159, !PT ;  /* 0x0000009f0e9f7209 */ /* 0x001fca0007810000 */
[----:B------:R-:W0:Y:S02]  /*6460*/  SHFL.BFLY PT, R4, R159, 0x1, 0x1f ;  /* 0x0c201f009f047f89 */ /* 0x000e2400000e0000 */
[----:B0-----:R-:W-:Y:S02]  /*6470*/  FMNMX.FTZ R4, R159, R4, !PT ;  /* 0x000000049f047209 */ /* 0x001fe40007810000 */
[----:B------:R-:W-:Y:S02]  /*6480*/  FSEL R159, R30, -INF , !P3 ;  /* 0xff8000001e9f7808 */ /* 0x000fe40005800000 */
[----:B------:R-:W-:Y:S01]  /*6490*/  FSETP.NEU.FTZ.AND P6, PT, R4, -INF , PT ;  /* 0xff8000000400780b */ /* 0x000fe20003fdd000 */
[----:B------:R-:W-:-:S01]  /*64a0*/  FFMA.FTZ R189, R2, R4, -8 ;  /* 0xc100000002bd7423 */ /* 0x000fc20000010004 */
[----:B------:R-:W-:-:S04]  /*64b0*/  ISETP.GT.AND P3, PT, R32, 0x18, P1 ;  /* 0x000000182000780c */ /* 0x000fc80000f64270 */
[----:B------:R-:W-:Y:S02]  /*64c0*/  FSEL R189, R189, RZ, P6 ;  /* 0x000000ffbdbd7208 */ /* 0x000fe40003000000 */
[----:B------:R-:W-:-:S03]  /*64d0*/  ISETP.LT.OR P3, PT, R28, 0x19, P3 ;  /* 0x000000191c00780c */ /* 0x000fc60001f61670 */
[--C-:B------:R-:W-:Y:S01]  /*64e0*/  FFMA.FTZ R14, R2, R163, -R189.reuse ;  /* 0x000000a3020e7223 */ /* 0x100fe200000108bd */
[----:B------:R-:W-:Y:S01]  /*64f0*/  FSEL R163, R34, -INF , !P5 ;  /* 0xff80000022a37808 */ /* 0x000fe20006800000 */
[--C-:B------:R-:W-:Y:S01]  /*6500*/  FFMA.FTZ R30, R2, R21, -R189.reuse ;  /* 0x00000015021e7223 */ /* 0x100fe200000108bd */
[----:B------:R-:W-:Y:S01]  /*6510*/  ISETP.GT.AND P5, PT, R32, 0x20, P1 ;  /* 0x000000202000780c */ /* 0x000fe20000fa4270 */
[--C-:B------:R-:W-:Y:S01]  /*6520*/  FFMA.FTZ R21, R2, R36, -R189.reuse ;  /* 0x0000002402157223 */ /* 0x100fe200000108bd */
[----:B------:R-:W-:Y:S01]  /*6530*/  FSEL R179, R38, -INF , !P3 ;  /* 0xff80000026b37808 */ /* 0x000fe20005800000 */
[--C-:B------:R-:W-:Y:S01]  /*6540*/  FFMA.FTZ R36, R2, R185, -R189.reuse ;  /* 0x000000b902247223 */ /* 0x100fe200000108bd */
[----:B------:R-:W-:Y:S01]  /*6550*/  ISETP.LT.OR P5, PT, R28, 0x21, P5 ;  /* 0x000000211c00780c */ /* 0x000fe20002fa1670 */
[--C-:B------:R-:W-:Y:S01]  /*6560*/  FFMA.FTZ R38, R2, R181, -R189.reuse ;  /* 0x000000b502267223 */ /* 0x100fe200000108bd */
[----:B------:R-:W-:Y:S01]  /*6570*/  ISETP.GT.AND P3, PT, R32, 0x28, P1 ;  /* 0x000000282000780c */ /* 0x000fe20000f64270 */
[--C-:B------:R-:W-:Y:S01]  /*6580*/  FFMA.FTZ R40, R2, R157, -R189.reuse ;  /* 0x0000009d02287223 */ /* 0x100fe200000108bd */
[----:B------:R-:W-:Y:S01]  /*6590*/  FSEL R183, R42, -INF , !P5 ;  /* 0xff8000002ab77808 */ /* 0x000fe20006800000 */
[--C-:B------:R-:W-:Y:S01]  /*65a0*/  FFMA.FTZ R42, R2, R153, -R189.reuse ;  /* 0x00000099022a7223 */ /* 0x100fe200000108bd */
[----:B------:R-:W-:Y:S01]  /*65b0*/  ISETP.GT.AND P5, PT, R32, RZ, P1 ;  /* 0x000000ff2000720c */ /* 0x000fe20000fa4270 */
[--C-:B------:R-:W-:Y:S01]  /*65c0*/  FFMA.FTZ R44, R2, R49, -R189.reuse ;  /* 0x00000031022c7223 */ /* 0x100fe200000108bd */
[----:B------:R-:W-:Y:S01]  /*65d0*/  ISETP.LT.OR P3, PT, R28, 0x29, P3 ;  /* 0x000000291c00780c */ /* 0x000fe20001f61670 */
[--C-:B------:R-:W-:Y:S01]  /*65e0*/  FFMA.FTZ R11, R2, R11, -R189.reuse ;  /* 0x0000000b020b7223 */ /* 0x100fe200000108bd */
[----:B------:R-:W-:Y:S01]  /*65f0*/  ISETP.LT.OR P5, PT, R28, 0x1, P5 ;  /* 0x000000011c00780c */ /* 0x000fe20002fa1670 */
[----:B------:R-:W-:Y:S01]  /*6600*/  MUFU.EX2 R14, R14 ;  /* 0x0000000e000e7308 */ /* 0x000fe20000000800 */
[----:B------:R-:W-:Y:S01]  /*6610*/  FSEL R187, R46, -INF , !P3 ;  /* 0xff8000002ebb7808 */ /* 0x000fe20005800000 */
[--C-:B------:R-:W-:Y:S01]  /*6620*/  FFMA.FTZ R13, R2, R13, -R189.reuse ;  /* 0x0000000d020d7223 */ /* 0x100fe200000108bd */
[----:B------:R-:W-:Y:S01]  /*6630*/  FSEL R195, R26, -INF , !P5 ;  /* 0xff8000001ac37808 */ /* 0x000fe20006800000 */
[--C-:B------:R-:W-:Y:S01]  /*6640*/  FFMA.FTZ R20, R2, R20, -R189.reuse ;  /* 0x0000001402147223 */ /* 0x100fe200000108bd */
[----:B------:R-:W-:Y:S01]  /*6650*/  ISETP.GT.AND P3, PT, R32, 0x31, P1 ;  /* 0x000000312000780c */ /* 0x000fe20000f64270 */
[--C-:B------:R-:W-:Y:S01]  /*6660*/  FFMA.FTZ R15, R2, R15, -R189.reuse ;  /* 0x0000000f020f7223 */ /* 0x100fe200000108bd */
[----:B------:R-:W-:Y:S01]  /*6670*/  FMNMX.FTZ R24, R195, R10, !PT ;  /* 0x0000000ac3187209 */ /* 0x000fe20007810000 */
[----:B------:R-:W-:Y:S01]  /*6680*/  MUFU.EX2 R11, R11 ;  /* 0x0000000b000b7308 */ /* 0x000fe20000000800 */
[----:B------:R-:W-:Y:S01]  /*6690*/  ISETP.GT.AND P5, PT, R32, 0x38, P1 ;  /* 0x000000382000780c */ /* 0x000fe20000fa4270 */
[C-C-:B------:R-:W-:Y:S01]  /*66a0*/  FFMA.FTZ R48, R2.reuse, R81, -R189.reuse ;  /* 0x0000005102307223 */ /* 0x140fe200000108bd */
[----:B------:R-:W-:Y:S01]  /*66b0*/  FMNMX.FTZ R26, R27, R24, !PT ;  /* 0x000000181b1a7209 */ /* 0x000fe20007810000 */
[--C-:B------:R-:W-:Y:S01]  /*66c0*/  FFMA.FTZ R85, R2, R85, -R189.reuse ;  /* 0x0000005502557223 */ /* 0x100fe200000108bd */
[----:B------:R-:W-:Y:S01]  /*66d0*/  ISETP.LT.OR P3, PT, R28, 0x32, P3 ;  /* 0x000000321c00780c */ /* 0x000fe20001f61670 */
[--C-:B------:R-:W-:Y:S01]  /*66e0*/  FFMA.FTZ R53, R2, R53, -R189.reuse ;  /* 0x0000003502357223 */ /* 0x100fe200000108bd */
[----:B------:R-:W-:Y:S01]  /*66f0*/  FMNMX.FTZ R26, R159, R26, !PT ;  /* 0x0000001a9f1a7209 */ /* 0x000fe20007810000 */
[----:B------:R0:W-:Y:S01]  /*6700*/  MUFU.EX2 R24, R30 ;  /* 0x0000001e00187308 */ /* 0x0001e20000000800 */
[----:B------:R-:W-:Y:S01]  /*6710*/  ISETP.LT.OR P5, PT, R28, 0x39, P5 ;  /* 0x000000391c00780c */ /* 0x000fe20002fa1670 */
[C-C-:B------:R-:W-:Y:S01]  /*6720*/  FFMA.FTZ R57, R2.reuse, R57, -R189.reuse ;  /* 0x0000003902397223 */ /* 0x140fe200000108bd */
[----:B------:R-:W-:Y:S01]  /*6730*/  FMNMX.FTZ R26, R31, R26, !PT ;  /* 0x0000001a1f1a7209 */ /* 0x000fe20007810000 */
[C-C-:B------:R-:W-:Y:S01]  /*6740*/  FFMA.FTZ R61, R2.reuse, R61, -R189.reuse ;  /* 0x0000003d023d7223 */ /* 0x140fe200000108bd */
[----:B------:R-:W-:Y:S01]  /*6750*/  FSEL R193, R51, -INF , !P3 ;  /* 0xff80000033c17808 */ /* 0x000fe20005800000 */
[--C-:B------:R-:W-:Y:S01]  /*6760*/  FFMA.FTZ R51, R2, R167, -R189.reuse ;  /* 0x000000a702337223 */ /* 0x100fe200000108bd */
[----:B------:R-:W-:Y:S01]  /*6770*/  FMNMX.FTZ R26, R163, R26, !PT ;  /* 0x0000001aa31a7209 */ /* 0x000fe20007810000 */
[----:B------:R-:W-:Y:S01]  /*6780*/  MUFU.EX2 R13, R13 ;  /* 0x0000000d000d7308 */ /* 0x000fe20000000800 */
[----:B------:R-:W-:Y:S01]  /*6790*/  FSEL R185, R54, -INF , !P5 ;  /* 0xff80000036b97808 */ /* 0x000fe20006800000 */
[C-C-:B------:R-:W-:Y:S01]  /*67a0*/  FFMA.FTZ R65, R2.reuse, R65, -R189.reuse ;  /* 0x0000004102417223 */ /* 0x140fe200000108bd */
[----:B0-----:R-:W-:Y:S01]  /*67b0*/  FMNMX.FTZ R30, R35, R26, !PT ;  /* 0x0000001a231e7209 */ /* 0x001fe20007810000 */
        /* <DEDUP_REMOVED lines=9> */
[----:B------:R-:W-:Y:S01]  /*6850*/  FSEL R181, R58, -INF , !P2 ;  /* 0xff8000003ab57808 */ /* 0x000fe20005000000 */
[----:B------:R-:W-:Y:S01]  /*6860*/  FFMA.FTZ R41, R2, R41, -R189 ;  /* 0x0000002902297223 */ /* 0x000fe200000108bd */
[----:B------:R-:W-:Y:S01]  /*6870*/  FMNMX.FTZ R34, R183, R34, !PT ;  /* 0x00000022b7227209 */ /* 0x000fe20007810000 */
[----:B------:R0:W-:Y:S01]  /*6880*/  MUFU.EX2 R30, R38 ;  /* 0x00000026001e7308 */ /* 0x0001e20000000800 */
[----:B------:R-:W-:-:S02]  /*6890*/  ISETP.LT.OR P3, PT, R28, 0x42, P3 ;  /* 0x000000421c00780c */ /* 0x000fc40001f61670 */
[----:B------:R-:W-:Y:S02]  /*68a0*/  FMNMX.FTZ R34, R43, R34, !PT ;  /* 0x000000222b227209 */ /* 0x000fe40007810000 */
[----:B------:R-:W-:Y:S02]  /*68b0*/  ISETP.LT.OR P5, PT, R28, 0x49, P5 ;  /* 0x000000491c00780c */ /* 0x000fe40002fa1670 */
[----:B------:R-:W-:Y:S01]  /*68c0*/  FMNMX.FTZ R34, R187, R34, !PT ;  /* 0x00000022bb227209 */ /* 0x000fe20007810000 */
[----:B------:R-:W-:Y:S01]  /*68d0*/  MUFU.EX2 R20, R20 ;  /* 0x0000001400147308 */ /* 0x000fe20000000800 */
[----:B0-----:R-:W-:-:S01]  /*68e0*/  FFMA.FTZ R38, R2, R165, -R189 ;  /* 0x000000a502267223 */ /* 0x001fc200000108bd */
[----:B------:R-:W-:Y:S01]  /*68f0*/  FSEL R167, R59, -INF , !P3 ;  /* 0xff8000003ba77808 */ /* 0x000fe20005800000 */
[----:B------:R-:W-:-:S01]  /*6900*/  FFMA.FTZ R59, R2, R161, -R189 ;  /* 0x000000a1023b7223 */ /* 0x000fc200000108bd */
[----:B------:R-:W-:Y:S02]  /*6910*/  FMNMX.FTZ R36, R47, R34, !PT ;  /* 0x000000222f247209 */ /* 0x000fe40007810000 */
[----:B------:R-:W-:-:S02]  /*6920*/  ISETP.GT.AND P2, PT, R32, 0x50, P1 ;  /* 0x000000502000780c */ /* 0x000fc40000f44270 */
[----:B------:R-:W-:Y:S01]  /*6930*/  FMNMX.FTZ R36, R191, R36, !PT ;  /* 0x00000024bf247209 */ /* 0x000fe20007810000 */
[----:B------:R0:W-:Y:S01]  /*6940*/  MUFU.EX2 R34, R38 ;  /* 0x0000002600227308 */ /* 0x0001e20000000800 */
[----:B------:R-:W-:Y:S02]  /*6950*/  FSEL R165, R62, -INF , !P5 ;  /* 0xff8000003ea57808 */ /* 0x000fe40006800000 */
[----:B------:R-:W-:Y:S02]  /*6960*/  FMNMX.FTZ R36, R193, R36, !PT ;  /* 0x00000024c1247209 */ /* 0x000fe40007810000 */
[----:B------:R-:W-:Y:S02]  /*6970*/  ISETP.GT.AND P3, PT, R32, 0x51, P1 ;  /* 0x000000512000780c */ /* 0x000fe40000f64270 */
[----:B------:R-:W-:Y:S01]  /*6980*/  FMNMX.FTZ R36, R185, R36, !PT ;  /* 0x00000024b9247209 */ /* 0x000fe20007810000 */
[----:B------:R-:W-:Y:S01]  /*6990*/  MUFU.EX2 R15, R15 ;  /* 0x0000000f000f7308 */ /* 0x000fe20000000800 */
[----:B------:R-:W-:-:S02]  /*69a0*/  ISETP.LT.OR P2, PT, R28, 0x51, P2 ;  /* 0x000000511c00780c */ /* 0x000fc40001741670 */
[----:B0-----:R-:W-:Y:S02]  /*69b0*/  FMNMX.FTZ R38, R55, R36, !PT ;  /* 0x0000002437267209 */ /* 0x001fe40007810000 */
[----:B------:R-:W-:Y:S02]  /*69c0*/  ISETP.GT.AND P5, PT, R32, 0x58, P1 ;  /* 0x000000582000780c */ /* 0x000fe40000fa4270 */
[----:B------:R-:W-:Y:S01]  /*69d0*/  FMNMX.FTZ R38, R181, R38, !PT ;  /* 0x00000026b5267209 */ /* 0x000fe20007810000 */
[----:B------:R0:W-:Y:S01]  /*69e0*/  MUFU.EX2 R36, R40 ;  /* 0x0000002800247308 */ /* 0x0001e20000000800 */
[----:B------:R-:W-:Y:S02]  /*69f0*/  FSEL R161, R66, -INF , !P2 ;  /* 0xff80000042a17808 */ /* 0x000fe40005000000 */
[----:B------:R-:W-:Y:S02]  /*6a00*/  FMNMX.FTZ R38, R167, R38, !PT ;  /* 0x00000026a7267209 */ /* 0x000fe40007810000 */
[----:B------:R-:W-:-:S02]  /*6a10*/  ISETP.LT.OR P3, PT, R28, 0x52, P3 ;  /* 0x000000521c00780c */ /* 0x000fc40001f61670 */
[----:B------:R-:W-:Y:S01]  /*6a20*/  FMNMX.FTZ R38, R165, R38, !PT ;  /* 0x00000026a5267209 */ /* 0x000fe20007810000 */
[----:B------:R-:W-:Y:S01]  /*6a30*/  MUFU.EX2 R21, R21 ;  /* 0x0000001500157308 */ /* 0x000fe20000000800 */
[----:B------:R-:W-:Y:S02]  /*6a40*/  ISETP.LT.OR P5, PT, R28, 0x59, P5 ;  /* 0x000000591c00780c */ /* 0x000fe40002fa1670 */
[----:B0-----:R-:W-:Y:S02]  /*6a50*/  FMNMX.FTZ R40, R63, R38, !PT ;  /* 0x000000263f287209 */ /* 0x001fe40007810000 */
[----:B------:R-:W-:Y:S01]  /*6a60*/  FSEL R157, R67, -INF , !P3 ;  /* 0xff800000439d7808 */ /* 0x000fe20005800000 */
[----:B------:R-:W-:Y:S01]  /*6a70*/  FFMA.FTZ R67, R2, R155, -R189 ;  /* 0x0000009b02437223 */ /* 0x000fe200000108bd */
[----:B------:R-:W-:Y:S01]  /*6a80*/  FMNMX.FTZ R40, R161, R40, !PT ;  /* 0x00000028a1287209 */ /* 0x000fe20007810000 */
[----:B------:R0:W-:Y:S01]  /*6a90*/  MUFU.EX2 R38, R42 ;  /* 0x0000002a00267308 */ /* 0x0001e20000000800 */
[----:B------:R-:W-:-:S02]  /*6aa0*/  ISETP.GT.AND P2, PT, R32, 0x60, P1 ;  /* 0x000000602000780c */ /* 0x000fc40000f44270 */
[----:B------:R-:W-:Y:S02]  /*6ab0*/  FSEL R155, R70, -INF , !P5 ;  /* 0xff800000469b7808 */ /* 0x000fe40006800000 */
[----:B------:R-:W-:Y:S02]  /*6ac0*/  FMNMX.FTZ R40, R157, R40, !PT ;  /* 0x000000289d287209 */ /* 0x000fe40007810000 */
[----:B------:R-:W-:Y:S01]  /*6ad0*/  ISETP.GT.AND P3, PT, R32, 0x61, P1 ;  /* 0x000000612000780c */ /* 0x000fe20000f64270 */
[----:B------:R-:W-:Y:S01]  /*6ae0*/  MUFU.EX2 R51, R51 ;  /* 0x0000003300337308 */ /* 0x000fe20000000800 */
[----:B------:R-:W-:Y:S02]  /*6af0*/  ISETP.LT.OR P2, PT, R28, 0x61, P2 ;  /* 0x000000611c00780c */ /* 0x000fe40001741670 */
[----:B------:R-:W-:Y:S02]  /*6b00*/  FMNMX.FTZ R40, R155, R40, !PT ;  /* 0x000000289b287209 */ /* 0x000fe40007810000 */
[----:B------:R-:W-:-:S02]  /*6b10*/  ISETP.GT.AND P5, PT, R32, 0x68, P1 ;  /* 0x000000682000780c */ /* 0x000fc40000fa4270 */
[----:B------:R-:W-:Y:S01]  /*6b20*/  FSEL R153, R74, -INF , !P2 ;  /* 0xff8000004a997808 */ /* 0x000fe20005000000 */
[----:B------:R-:W-:Y:S01]  /*6b30*/  MUFU.EX2 R59, R59 ;  /* 0x0000003b003b7308 */ /* 0x000fe20000000800 */
[C---:B------:R-:W-:Y:S02]  /*6b40*/  ISETP.LT.OR P3, PT, R28.reuse, 0x62, P3 ;  /* 0x000000621c00780c */ /* 0x040fe40001f61670 */
[----:B0-----:R-:W-:Y:S02]  /*6b50*/  FMNMX.FTZ R42, R71, R40, !PT ;  /* 0x00000028472a7209 */ /* 0x001fe40007810000 */
[----:B------:R-:W-:Y:S02]  /*6b60*/  ISETP.LT.OR P5, PT, R28, 0x69, P5 ;  /* 0x000000691c00780c */ /* 0x000fe40002fa1670 */
[----:B------:R-:W-:Y:S01]  /*6b70*/  FSEL R75, R75, -INF , !P3 ;  /* 0xff8000004b4b7808 */ /* 0x000fe20005800000 */
[----:B------:R0:W-:Y:S01]  /*6b80*/  MUFU.EX2 R40, R44 ;  /* 0x0000002c00287308 */ /* 0x0001e20000000800 */
[----:B------:R-:W-:-:S02]  /*6b90*/  FMNMX.FTZ R42, R153, R42, !PT ;  /* 0x0000002a992a7209 */ /* 0x000fc40007810000 */
[----:B------:R-:W-:Y:S02]  /*6ba0*/  ISETP.GT.AND P2, PT, R32, 0x70, P1 ;  /* 0x000000702000780c */ /* 0x000fe40000f44270 */
[----:B------:R-:W-:Y:S02]  /*6bb0*/  FSEL R49, R78, -INF , !P5 ;  /* 0xff8000004e317808 */ /* 0x000fe40006800000 */
[----:B------:R-:W-:Y:S01]  /*6bc0*/  FMNMX.FTZ R42, R75, R42, !PT ;  /* 0x0000002a4b2a7209 */ /* 0x000fe20007810000 */
[----:B------:R-:W-:Y:S01]  /*6bd0*/  MUFU.EX2 R67, R67 ;  /* 0x0000004300437308 */ /* 0x000fe20000000800 */
[----:B------:R-:W-:Y:S01]  /*6be0*/  ISETP.GT.AND P3, PT, R32, 0x71, P1 ;  /* 0x000000712000780c */ /* 0x000fe20000f64270 */
[----:B0-----:R-:W-:Y:S01]  /*6bf0*/  FFMA.FTZ R44, R2, R73, -R189 ;  /* 0x00000049022c7223 */ /* 0x001fe200000108bd */
[----:B------:R-:W-:Y:S02]  /*6c00*/  ISETP.LT.OR P2, PT, R28, 0x71, P2 ;  /* 0x000000711c00780c */ /* 0x000fe40001741670 */
[----:B------:R-:W-:-:S02]  /*6c10*/  FMNMX.FTZ R42, R49, R42, !PT ;  /* 0x0000002a312a7209 */ /* 0x000fc40007810000 */
[----:B------:R-:W-:Y:S01]  /*6c20*/  ISETP.GT.AND P5, PT, R32, 0x78, P1 ;  /* 0x000000782000780c */ /* 0x000fe20000fa4270 */
[----:B------:R-:W-:Y:S01]  /*6c30*/  MUFU.EX2 R53, R53 ;  /* 0x0000003500357308 */ /* 0x000fe20000000800 */
[----:B------:R-:W-:Y:S02]  /*6c40*/  ISETP.LT.OR P3, PT, R28, 0x72, P3 ;  /* 0x000000721c00780c */ /* 0x000fe40001f61670 */
[----:B------:R-:W-:Y:S02]  /*6c50*/  FSEL R197, R82, -INF , !P2 ;  /* 0xff80000052c57808 */ /* 0x000fe40005000000 */
[----:B------:R-:W-:Y:S02]  /*6c60*/  FMNMX.FTZ R42, R79, R42, !PT ;  /* 0x0000002a4f2a7209 */ /* 0x000fe40007810000 */
[----:B------:R-:W-:Y:S01]  /*6c70*/  ISETP.GT.AND P1, PT, R32, 0x79, P1 ;  /* 0x000000792000780c */ /* 0x000fe20000f24270 */
[----:B------:R-:W-:-:S01]  /*6c80*/  FFMA.FTZ R32, R2, R45, -R189 ;  /* 0x0000002d02207223 */ /* 0x000fc200000108bd */
[----:B------:R-:W-:Y:S01]  /*6c90*/  ISETP.LT.OR P5, PT, R28, 0x79, P5 ;  /* 0x000000791c00780c */ /* 0x000fe20002fa1670 */
[----:B------:R-:W-:Y:S01]  /*6ca0*/  MUFU.EX2 R57, R57 ;  /* 0x0000003900397308 */ /* 0x000fe20000000800 */
[----:B------:R-:W-:-:S02]  /*6cb0*/  FSEL R83, R83, -INF , !P3 ;  /* 0xff80000053537808 */ /* 0x000fc40005800000 */
[----:B------:R-:W-:Y:S02]  /*6cc0*/  FMNMX.FTZ R42, R197, R42, !PT ;  /* 0x0000002ac52a7209 */ /* 0x000fe40007810000 */
[----:B------:R-:W-:Y:S01]  /*6cd0*/  ISETP.LT.OR P1, PT, R28, 0x7a, P1 ;  /* 0x0000007a1c00780c */ /* 0x000fe20000f21670 */
[----:B------:R-:W-:Y:S01]  /*6ce0*/  FFMA.FTZ R28, R2, R7, -R189 ;  /* 0x00000007021c7223 */ /* 0x000fe200000108bd */
[----:B------:R-:W-:Y:S01]  /*6cf0*/  FSEL R45, R86, -INF , !P5 ;  /* 0xff800000562d7808 */ /* 0x000fe20006800000 */
[----:B------:R-:W-:Y:S01]  /*6d00*/  MUFU.EX2 R32, R32 ;  /* 0x0000002000207308 */ /* 0x000fe20000000800 */
[----:B------:R-:W-:Y:S02]  /*6d10*/  FMNMX.FTZ R42, R83, R42, !PT ;  /* 0x0000002a532a7209 */ /* 0x000fe40007810000 */
[----:B------:R-:W-:Y:S02]  /*6d20*/  FSEL R87, R87, -INF , !P1 ;  /* 0xff80000057577808 */ /* 0x000fe40004800000 */
[----:B------:R-:W-:-:S03]  /*6d30*/  FMNMX.FTZ R42, R45, R42, !PT ;  /* 0x0000002a2d2a7209 */ /* 0x000fc60007810000 */
[----:B------:R-:W-:Y:S01]  /*6d40*/  MUFU.EX2 R61, R61 ;  /* 0x0000003d003d7308 */ /* 0x000fe20000000800 */
[----:B------:R-:W-:Y:S01]  /*6d50*/  FMNMX.FTZ R7, R87, R42, !PT ;  /* 0x0000002a57077209 */ /* 0x000fe20007810000 */
[----:B------:R-:W-:Y:S01]  /*6d60*/  FFMA.FTZ R42, R2, R69, -R189 ;  /* 0x00000045022a7223 */ /* 0x000fe200000108bd */
[----:B------:R-:W-:-:S03]  /*6d70*/  FSEL R69, R4, RZ, P6 ;  /* 0x000000ff04457208 */ /* 0x000fc60003000000 */
[----:B------:R-:W0:Y:S02]  /*6d80*/  SHFL.BFLY PT, R46, R7, 0x2, 0x1f ;  /* 0x0c401f00072e7f89 */ /* 0x000e2400000e0000 */
[----:B------:R-:W-:-:S01]  /*6d90*/  FADD.FTZ R69, -R69, R8 ;  /* 0x0000000845457221 */ /* 0x000fc20000010100 */
[----:B------:R-:W-:Y:S03]  /*6da0*/  MUFU.EX2 R28, R28 ;  /* 0x0000001c001c7308 */ /* 0x000fe60000000800 */
[----:B------:R-:W-:-:S05]  /*6db0*/  FMUL.FTZ R69, R2, R69 ;  /* 0x0000004502457220 */ /* 0x000fca0000410000 */
[----:B------:R-:W-:Y:S08]  /*6dc0*/  MUFU.EX2 R8, R85 ;  /* 0x0000005500087308 */ /* 0x000ff00000000800 */
[----:B------:R-:W1:Y:S01]  /*6dd0*/  MUFU.EX2 R69, R69 ;  /* 0x0000004500457308 */ /* 0x000e620000000800 */
[----:B0-----:R-:W-:Y:S01]  /*6de0*/  FMNMX.FTZ R50, R7, R46, !PT ;  /* 0x0000002e07327209 */ /* 0x001fe20007810000 */
[----:B------:R-:W-:-:S06]  /*6df0*/  FFMA.FTZ R46, R2, R77, -R189 ;  /* 0x0000004d022e7223 */ /* 0x000fcc00000108bd */
[----:B------:R-:W-:Y:S01]  /*6e00*/  MUFU.EX2 R65, R65 ;  /* 0x0000004100417308 */ /* 0x000fe20000000800 */
[----:B------:R-:W0:Y:S07]  /*6e10*/  SHFL.BFLY PT, R7, R50, 0x1, 0x1f ;  /* 0x0c201f0032077f89 */ /* 0x000e2e00000e0000 */
[----:B------:R-:W-:Y:S01]  /*6e20*/  MUFU.EX2 R25, R25 ;  /* 0x0000001900197308 */ /* 0x000fe20000000800 */
[----:B-1----:R-:W-:-:S04]  /*6e30*/  FFMA.FTZ R72, R69, R3, R14 ;  /* 0x0000000345487223 */ /* 0x002fc8000001000e */
[----:B------:R-:W-:-:S03]  /*6e40*/  FADD.FTZ R72, R11, R72 ;  /* 0x000000480b487221 */ /* 0x000fc60000010000 */
[----:B------:R-:W-:Y:S08]  /*6e50*/  MUFU.EX2 R42, R42 ;  /* 0x0000002a002a7308 */ /* 0x000ff00000000800 */
[----:B------:R-:W-:Y:S01]  /*6e60*/  MUFU.EX2 R29, R29 ;  /* 0x0000001d001d7308 */ /* 0x000fe20000000800 */
[----:B0-----:R-:W-:-:S04]  /*6e70*/  FMNMX.FTZ R7, R50, R7, !PT ;  /* 0x0000000732077209 */ /* 0x001fc80007810000 */
[----:B------:R-:W-:Y:S01]  /*6e80*/  FSETP.NEU.FTZ.AND P1, PT, R7, -INF , PT ;  /* 0xff8000000700780b */ /* 0x000fe20003f3d000 */
[----:B------:R-:W-:-:S02]  /*6e90*/  FFMA.FTZ R50, R2, R7, -8 ;  /* 0xc100000002327423 */ /* 0x000fc40000010007 */
[----:B------:R-:W-:Y:S01]  /*6ea0*/  MUFU.EX2 R44, R44 ;  /* 0x0000002c002c7308 */ /* 0x000fe20000000800 */
[----:B------:R-:W-:Y:S02]  /*6eb0*/  FSEL R77, R7, RZ, P1 ;  /* 0x000000ff074d7208 */ /* 0x000fe40000800000 */
[----:B------:R-:W-:-:S03]  /*6ec0*/  FSEL R50, R50, RZ, P1 ;  /* 0x000000ff32327208 */ /* 0x000fc60000800000 */
[----:B------:R-:W-:Y:S02]  /*6ed0*/  FADD.FTZ R77, -R77, R10 ;  /* 0x0000000a4d4d7221 */ /* 0x000fe40000010100 */
[----:B------:R-:W-:Y:S01]  /*6ee0*/  MUFU.EX2 R33, R33 ;  /* 0x0000002100217308 */ /* 0x000fe20000000800 */
[----:B------:R-:W-:-:S01]  /*6ef0*/  FFMA.FTZ R73, R2, R195, -R50 ;  /* 0x000000c302497223 */ /* 0x000fc20000010832 */
[C-C-:B------:R-:W-:Y:S01]  /*6f00*/  FFMA.FTZ R52, R2.reuse, R27, -R50.reuse ;  /* 0x0000001b02347223 */ /* 0x140fe20000010832 */
[C---:B------:R-:W-:Y:S01]  /*6f10*/  FMUL.FTZ R66, R2.reuse, R77 ;  /* 0x0000004d02427220 */ /* 0x040fe20000410000 */
        /* <DEDUP_REMOVED lines=12> */
[----:B------:R-:W0:Y:S01]  /*6fe0*/  MUFU.EX2 R66, R66 ;  /* 0x0000004200427308 */ /* 0x000e220000000800 */
        /* <DEDUP_REMOVED lines=13> */
[----:B------:R-:W-:-:S02]  /*70c0*/  FFMA.FTZ R45, R2, R45, -R50 ;  /* 0x0000002d022d7223 */ /* 0x000fc40000010832 */
[----:B------:R-:W2:Y:S01]  /*70d0*/  MUFU.EX2 R27, R27 ;  /* 0x0000001b001b7308 */ /* 0x000ea20000000800 */
[----:B0-----:R-:W-:-:S07]  /*70e0*/  FFMA.FTZ R3, R66, R0, R73 ;  /* 0x0000000042037223 */ /* 0x001fce0000010049 */
[----:B------:R-:W0:Y:S01]  /*70f0*/  MUFU.EX2 R54, R54 ;  /* 0x0000003600367308 */ /* 0x000e220000000800 */
[----:B-1----:R-:W-:-:S01]  /*7100*/  FADD.FTZ R0, R52, R3 ;  /* 0x0000000334007221 */ /* 0x002fc20000010000 */
[----:B------:R-:W-:Y:S01]  /*7110*/  FADD.FTZ R3, R13, R72 ;  /* 0x000000480d037221 */ /* 0x000fe20000010000 */
[----:B------:R-:W-:-:S05]  /*7120*/  FFMA.FTZ R72, R2, R161, -R50 ;  /* 0x000000a102487223 */ /* 0x000fca0000010832 */
[----:B------:R-:W1:Y:S01]  /*7130*/  MUFU.EX2 R31, R31 ;  /* 0x0000001f001f7308 */ /* 0x000e620000000800 */
[----:B--2---:R-:W-:-:S01]  /*7140*/  FADD.FTZ R81, R27, R0 ;  /* 0x000000001b517221 */ /* 0x004fc20000010000 */
[----:B------:R-:W-:-:S04]  /*7150*/  FADD.FTZ R0, R20, R3 ;  /* 0x0000000314007221 */ /* 0x000fc80000010000 */
[----:B------:R-:W-:Y:S02]  /*7160*/  FADD.FTZ R3, R15, R0 ;  /* 0x000000000f037221 */ /* 0x000fe40000010000 */
[----:B------:R-:W2:Y:S01]  /*7170*/  MUFU.EX2 R56, R56 ;  /* 0x0000003800387308 */ /* 0x000ea20000000800 */
[----:B0-----:R-:W-:-:S01]  /*7180*/  FADD.FTZ R74, R54, R81 ;  /* 0x00000051364a7221 */ /* 0x001fc20000010000 */
[----:B------:R-:W-:-:S04]  /*7190*/  FADD.FTZ R0, R24, R3 ;  /* 0x0000000318007221 */ /* 0x000fc80000010000 */
[----:B------:R-:W-:Y:S02]  /*71a0*/  FADD.FTZ R3, R21, R0 ;  /* 0x0000000015037221 */ /* 0x000fe40000010000 */
[----:B------:R-:W0:Y:S01]  /*71b0*/  MUFU.EX2 R35, R35 ;  /* 0x0000002300237308 */ /* 0x000e220000000800 */
[----:B-1----:R-:W-:-:S01]  /*71c0*/  FADD.FTZ R81, R31, R74 ;  /* 0x0000004a1f517221 */ /* 0x002fc20000010000 */
[----:B------:R-:W-:-:S06]  /*71d0*/  FADD.FTZ R3, R26, R3 ;  /* 0x000000031a037221 */ /* 0x000fcc0000010000 */
[----:B------:R-:W1:Y:S01]  /*71e0*/  MUFU.EX2 R58, R58 ;  /* 0x0000003a003a7308 */ /* 0x000e620000000800 */
[----:B--2---:R-:W-:-:S01]  /*71f0*/  FADD.FTZ R74, R56, R81 ;  /* 0x00000051384a7221 */ /* 0x004fc20000010000 */
[----:B------:R-:W-:-:S06]  /*7200*/  FFMA.FTZ R81, R2, R157, -R50 ;  /* 0x0000009d02517223 */ /* 0x000fcc0000010832 */
[----:B------:R-:W2:Y:S01]  /*7210*/  MUFU.EX2 R39, R39 ;  /* 0x0000002700277308 */ /* 0x000ea20000000800 */
[----:B0-----:R-:W-:-:S01]  /*7220*/  FADD.FTZ R85, R35, R74 ;  /* 0x0000004a23557221 */ /* 0x001fc20000010000 */
[----:B------:R-:W-:-:S06]  /*7230*/  FADD.FTZ R74, R30, R3 ;  /* 0x000000031e4a7221 */ /* 0x000fcc0000010000 */
[----:B------:R-:W0:Y:S01]  /*7240*/  MUFU.EX2 R60, R60 ;  /* 0x0000003c003c7308 */ /* 0x000e220000000800 */
[----:B-1----:R-:W-:-:S01]  /*7250*/  FADD.FTZ R0, R58, R85 ;  /* 0x000000553a007221 */ /* 0x002fc20000010000 */
[----:B------:R-:W-:-:S04]  /*7260*/  FADD.FTZ R85, R51, R74 ;  /* 0x0000004a33557221 */ /* 0x000fc80000010000 */
[----:B------:R-:W-:Y:S02]  /*7270*/  FADD.FTZ R78, R34, R85 ;  /* 0x00000055224e7221 */ /* 0x000fe40000010000 */
[----:B------:R-:W1:Y:S01]  /*7280*/  MUFU.EX2 R43, R43 ;  /* 0x0000002b002b7308 */ /* 0x000e620000000800 */
[----:B--2---:R-:W-:-:S01]  /*7290*/  FADD.FTZ R3, R39, R0 ;  /* 0x0000000027037221 */ /* 0x004fc20000010000 */
[----:B------:R-:W-:Y:S01]  /*72a0*/  FADD.FTZ R85, R59, R78 ;  /* 0x0000004e3b557221 */ /* 0x000fe20000010000 */
[----:B------:R-:W-:-:S01]  /*72b0*/  FFMA.FTZ R0, R2, R71, -R50 ;  /* 0x0000004702007223 */ /* 0x000fc20000010832 */
[----:B------:R-:W-:Y:S02]  /*72c0*/  FFMA.FTZ R71, R2, R153, -R50 ;  /* 0x0000009902477223 */ /* 0x000fe40000010832 */
[----:B------:R-:W-:-:S02]  /*72d0*/  FADD.FTZ R78, R36, R85 ;  /* 0x00000055244e7221 */ /* 0x000fc40000010000 */
[----:B------:R-:W2:Y:S01]  /*72e0*/  MUFU.EX2 R62, R62 ;  /* 0x0000003e003e7308 */ /* 0x000ea20000000800 */
[----:B0-----:R-:W-:-:S01]  /*72f0*/  FADD.FTZ R74, R60, R3 ;  /* 0x000000033c4a7221 */ /* 0x001fc20000010000 */
[----:B------:R-:W-:-:S04]  /*7300*/  FADD.FTZ R85, R67, R78 ;  /* 0x0000004e43557221 */ /* 0x000fc80000010000 */
[----:B------:R-:W-:Y:S02]  /*7310*/  FADD.FTZ R78, R38, R85 ;  /* 0x00000055264e7221 */ /* 0x000fe40000010000 */
[----:B------:R-:W0:Y:S01]  /*7320*/  MUFU.EX2 R47, R47 ;  /* 0x0000002f002f7308 */ /* 0x000e220000000800 */
[----:B-1----:R-:W-:-:S07]  /*7330*/  FADD.FTZ R3, R43, R74 ;  /* 0x0000004a2b037221 */ /* 0x002fce0000010000 */
[----:B------:R-:W1:Y:S01]  /*7340*/  MUFU.EX2 R64, R64 ;  /* 0x0000004000407308 */ /* 0x000e620000000800 */
[----:B--2---:R-:W-:-:S07]  /*7350*/  FADD.FTZ R74, R62, R3 ;  /* 0x000000033e4a7221 */ /* 0x004fce0000010000 */
[----:B------:R-:W2:Y:S01]  /*7360*/  MUFU.EX2 R10, R185 ;  /* 0x000000b9000a7308 */ /* 0x000ea20000000800 */
[----:B0-----:R-:W-:-:S01]  /*7370*/  FADD.FTZ R3, R47, R74 ;  /* 0x0000004a2f037221 */ /* 0x001fc20000010000 */
[C-C-:B------:R-:W-:Y:S01]  /*7380*/  FFMA.FTZ R74, R2.reuse, R75, -R50.reuse ;  /* 0x0000004b024a7223 */ /* 0x140fe20000010832 */
[----:B------:R-:W-:-:S05]  /*7390*/  FFMA.FTZ R50, R2, R87, -R50 ;  /* 0x0000005702327223 */ /* 0x000fca0000010832 */
[----:B------:R-:W0:Y:S01]  /*73a0*/  MUFU.EX2 R55, R55 ;  /* 0x0000003700377308 */ /* 0x000e220000000800 */
[----:B-1----:R-:W-:-:S07]  /*73b0*/  FADD.FTZ R3, R64, R3 ;  /* 0x0000000340037221 */ /* 0x002fce0000010000 */
[----:B------:R-:W1:Y:S08]  /*73c0*/  MUFU.EX2 R68, R68 ;  /* 0x0000004400447308 */ /* 0x000e700000000800 */
[----:B------:R-:W3:Y:S08]  /*73d0*/  MUFU.EX2 R77, R77 ;  /* 0x0000004d004d7308 */ /* 0x000ef00000000800 */
[----:B------:R-:W4:Y:S08]  /*73e0*/  MUFU.EX2 R70, R70 ;  /* 0x0000004600467308 */ /* 0x000f300000000800 */
[----:B------:R2:W-:Y:S08]  /*73f0*/  MUFU.EX2 R80, R0 ;  /* 0x0000000000507308 */ /* 0x0005f00000000800 */
[----:B------:R-:W5:Y:S01]  /*7400*/  MUFU.EX2 R63, R63 ;  /* 0x0000003f003f7308 */ /* 0x000f620000000800 */
[----:B--2---:R-:W-:-:S01]  /*7410*/  FADD.FTZ R0, R10, R3 ;  /* 0x000000030a007221 */ /* 0x004fc20000010000 */
[----:B------:R-:W-:-:S03]  /*7420*/  FADD.FTZ R3, R53, R78 ;  /* 0x0000004e35037221 */ /* 0x000fc60000010000 */
[----:B0-----:R-:W-:Y:S01]  /*7430*/  FADD.FTZ R75, R55, R0 ;  /* 0x00000000374b7221 */ /* 0x001fe20000010000 */
[----:B------:R-:W-:-:S02]  /*7440*/  FADD.FTZ R0, R40, R3 ;  /* 0x0000000328007221 */ /* 0x000fc40000010000 */
[----:B------:R-:W0:Y:S01]  /*7450*/  MUFU.EX2 R72, R72 ;  /* 0x0000004800487308 */ /* 0x000e220000000800 */
[----:B-1----:R-:W-:-:S01]  /*7460*/  FADD.FTZ R78, R68, R75 ;  /* 0x0000004b444e7221 */ /* 0x002fc20000010000 */
[----:B------:R-:W-:-:S03]  /*7470*/  FADD.FTZ R3, R57, R0 ;  /* 0x0000000039037221 */ /* 0x000fc60000010000 */
[----:B---3--:R-:W-:Y:S01]  /*7480*/  FADD.FTZ R75, R77, R78 ;  /* 0x0000004e4d4b7221 */ /* 0x008fe20000010000 */
[----:B------:R-:W-:-:S02]  /*7490*/  FADD.FTZ R0, R32, R3 ;  /* 0x0000000320007221 */ /* 0x000fc40000010000 */
[----:B------:R-:W1:Y:S01]  /*74a0*/  MUFU.EX2 R81, R81 ;  /* 0x0000005100517308 */ /* 0x000e620000000800 */
[----:B----4-:R-:W-:-:S01]  /*74b0*/  FADD.FTZ R78, R70, R75 ;  /* 0x0000004b464e7221 */ /* 0x010fc20000010000 */
[----:B------:R-:W-:-:S03]  /*74c0*/  FADD.FTZ R3, R61, R0 ;  /* 0x000000003d037221 */ /* 0x000fc60000010000 */
[----:B-----5:R-:W-:Y:S01]  /*74d0*/  FADD.FTZ R75, R63, R78 ;  /* 0x0000004e3f4b7221 */ /* 0x020fe20000010000 */
[----:B------:R-:W-:-:S02]  /*74e0*/  FADD.FTZ R0, R28, R3 ;  /* 0x000000031c007221 */ /* 0x000fc40000010000 */
[----:B------:R-:W2:Y:S01]  /*74f0*/  MUFU.EX2 R76, R76 ;  /* 0x0000004c004c7308 */ /* 0x000ea20000000800 */
[----:B0-----:R-:W-:-:S01]  /*7500*/  FADD.FTZ R78, R72, R75 ;  /* 0x0000004b484e7221 */ /* 0x001fc20000010000 */
[----:B------:R-:W-:-:S06]  /*7510*/  FADD.FTZ R0, R65, R0 ;  /* 0x0000000041007221 */ /* 0x000fcc0000010000 */
[----:B------:R-:W0:Y:S01]  /*7520*/  MUFU.EX2 R71, R71 ;  /* 0x0000004700477308 */ /* 0x000e220000000800 */
[----:B-1----:R-:W-:-:S07]  /*7530*/  FADD.FTZ R3, R81, R78 ;  /* 0x0000004e51037221 */ /* 0x002fce0000010000 */
[----:B------:R-:W1:Y:S01]  /*7540*/  MUFU.EX2 R74, R74 ;  /* 0x0000004a004a7308 */ /* 0x000e620000000800 */
[----:B--2---:R-:W-:-:S04]  /*7550*/  FADD.FTZ R3, R76, R3 ;  /* 0x000000034c037221 */ /* 0x004fc80000010000 */
[----:B------:R-:W-:-:S03]  /*7560*/  FADD.FTZ R78, R80, R3 ;  /* 0x00000003504e7221 */ /* 0x000fc60000010000 */
[----:B------:R2:W3:Y:S08]  /*7570*/  MUFU.EX2 R82, R49 ;  /* 0x0000003100527308 */ /* 0x0004f00000000800 */
[----:B------:R-:W4:Y:S01]  /*7580*/  MUFU.EX2 R46, R46 ;  /* 0x0000002e002e7308 */ /* 0x000f220000000800 */
[----:B--2---:R-:W-:-:S04]  /*7590*/  FADD.FTZ R49, R25, R0 ;  /* 0x0000000019317221 */ /* 0x004fc80000010000 */
[----:B------:R-:W-:Y:S01]  /*75a0*/  FADD.FTZ R0, R42, R49 ;  /* 0x000000312a007221 */ /* 0x000fe20000010000 */
[----:B0-----:R-:W-:-:S02]  /*75b0*/  FADD.FTZ R49, R71, R78 ;  /* 0x0000004e47317221 */ /* 0x001fc40000010000 */
[----:B------:R-:W0:Y:S01]  /*75c0*/  MUFU.EX2 R79, R79 ;  /* 0x0000004f004f7308 */ /* 0x000e220000000800 */
[----:B------:R-:W-:-:S01]  /*75d0*/  FADD.FTZ R3, R29, R0 ;  /* 0x000000001d037221 */ /* 0x000fc20000010000 */
[----:B-1----:R-:W-:-:S03]  /*75e0*/  FADD.FTZ R49, R74, R49 ;  /* 0x000000314a317221 */ /* 0x002fc60000010000 */
[----:B------:R-:W-:Y:S01]  /*75f0*/  FADD.FTZ R0, R44, R3 ;  /* 0x000000032c007221 */ /* 0x000fe20000010000 */
[----:B---3--:R-:W-:-:S02]  /*7600*/  FADD.FTZ R49, R82, R49 ;  /* 0x0000003152317221 */ /* 0x008fc40000010000 */
[----:B------:R-:W1:Y:S01]  /*7610*/  MUFU.EX2 R37, R37 ;  /* 0x0000002500257308 */ /* 0x000e620000000800 */
[----:B------:R-:W-:-:S04]  /*7620*/  FADD.FTZ R3, R33, R0 ;  /* 0x0000000021037221 */ /* 0x000fc80000010000 */
[----:B----4-:R-:W-:-:S03]  /*7630*/  FADD.FTZ R0, R46, R3 ;  /* 0x000000032e007221 */ /* 0x010fc60000010000 */
        /* <DEDUP_REMOVED lines=11> */
[----:B--2---:R-:W-:-:S04]  /*76f0*/  FADD.FTZ R3, R41, R0 ;  /* 0x0000000029037221 */ /* 0x004fc80000010000 */
[----:B------:R-:W-:Y:S01]  /*7700*/  FADD.FTZ R3, R8, R3 ;  /* 0x0000000308037221 */ /* 0x000fe20000010000 */
[----:B0-----:R-:W-:-:S04]  /*7710*/  FADD.FTZ R49, R78, R49 ;  /* 0x000000314e317221 */ /* 0x001fc80000010000 */
[----:B-1----:R-:W-:Y:S01]  /*7720*/  FADD.FTZ R0, R50, R49 ;  /* 0x0000003132007221 */ /* 0x002fe20000010000 */
[----:B------:R-:W-:Y:S06]  /*7730*/  @!P0 BRA `(.L_x_1032) ;  /* 0x0000000000048947 */ /* 0x000fec0003800000 */
[----:B------:R-:W-:Y:S01]  /*7740*/  BPT.TRAP 0x1 ;  /* 0x000000040000795c */ /* 0x000fe20000300000 */
.L_x_1032:
[----:B------:R-:W-:Y:S01]  /*7750*/  ULEA UR6, UR32, UR38, 0x3 ;  /* 0x0000002620067291 */ /* 0x000fe2000f8e183f */
[----:B------:R-:W-:Y:S01]  /*7760*/  ISETP.GT.AND P1, PT, R12, R9, PT ;  /* 0x000000090c00720c */ /* 0x000fe20003f24270 */
[----:B------:R-:W-:Y:S01]  /*7770*/  UMOV UR33, UR37 ;  /* 0x0000002500217c82 */ /* 0x000fe20008000000 */
[----:B------:R-:W-:Y:S01]  /*7780*/  F2FP.SATFINITE.E4M3.F32.PACK_AB_MERGE_C R13, R20, R13, RZ ;  /* 0x0000000d140d723e */ /* 0x000fe200048070ff */
[----:B------:R-:W-:Y:S01]  /*7790*/  UIADD3 UR6, UR6, 0x22860, URZ ;  /* 0x0002286006067890 */ /* 0x000fe2000fffe03f */
[----:B------:R-:W-:Y:S01]  /*77a0*/  F2FP.SATFINITE.E4M3.F32.PACK_AB_MERGE_C R21, R26, R21, RZ ;  /* 0x000000151a15723e */ /* 0x000fe200048070ff */
[----:B------:R-:W-:Y:S01]  /*77b0*/  UMOV UR32, UR36 ;  /* 0x0000002400207c82 */ /* 0x000fe20008000000 */
[----:B------:R-:W-:Y:S01]  /*77c0*/  F2FP.SATFINITE.E4M3.F32.PACK_AB_MERGE_C R10, R55, R10, RZ ;  /* 0x0000000a370a723e */ /* 0x000fe200048070ff */
[----:B------:R-:W-:Y:S01]  /*77d0*/  UPRMT UR6, UR40, 0x654, UR6 ;  /* 0x0000065428067896 */ /* 0x000fe20008000006 */
[----:B------:R-:W-:Y:S01]  /*77e0*/  F2FP.SATFINITE.E4M3.F32.PACK_AB_MERGE_C R8, R8, R41, RZ ;  /* 0x000000290808723e */ /* 0x000fe200048070ff */
[----:B------:R-:W-:Y:S01]  /*77f0*/  FMUL.FTZ R88, R88, R69 ;  /* 0x0000004558587220 */ /* 0x000fe20000410000 */
[----:B------:R-:W-:Y:S01]  /*7800*/  F2FP.SATFINITE.E4M3.F32.PACK_AB_MERGE_C R27, R54, R27, RZ ;  /* 0x0000001b361b723e */ /* 0x000fe200048070ff */
[----:B------:R-:W-:Y:S01]  /*7810*/  FMUL.FTZ R89, R89, R69 ;  /* 0x0000004559597220 */ /* 0x000fe20000410000 */
[----:B------:R-:W-:Y:S01]  /*7820*/  F2FP.SATFINITE.E4M3.F32.PACK_AB_MERGE_C R35, R58, R35, RZ ;  /* 0x000000233a23723e */ /* 0x000fe200048070ff */
[-C--:B------:R-:W-:Y:S01]  /*7830*/  FMUL.FTZ R92, R92, R69.reuse ;  /* 0x000000455c5c7220 */ /* 0x080fe20000410000 */
[----:B------:R-:W-:Y:S01]  /*7840*/  F2FP.SATFINITE.E4M3.F32.PACK_AB_MERGE_C R34, R59, R34, RZ ;  /* 0x000000223b22723e */ /* 0x000fe200048070ff */
[----:B------:R-:W-:Y:S01]  /*7850*/  FMUL.FTZ R93, R93, R69 ;  /* 0x000000455d5d7220 */ /* 0x000fe20000410000 */
[----:B------:R-:W-:Y:S01]  /*7860*/  F2FP.SATFINITE.E4M3.F32.PACK_AB_MERGE_C R43, R62, R43, RZ ;  /* 0x0000002b3e2b723e */ /* 0x000fe200048070ff */
[----:B------:R-:W-:Y:S01]  /*7870*/  SYNCS.ARRIVE.TRANS64.RED.A1T0 RZ, [UR6], RZ ;  /* 0x000000ffffff79a7 */ /* 0x000fe20008100406 */
        /* <DEDUP_REMOVED lines=15> */
[----:B------:R-:W-:Y:S01]  /*7970*/  FMUL.FTZ R109, R109, R69 ;  /* 0x000000456d6d7220 */ /* 0x000fe20000410000 */
[----:B------:R-:W-:Y:S01]  /*7980*/  F2FP.SATFINITE.E4M3.F32.PACK_AB_MERGE_C R163, R64, R47, R10 ;  /* 0x0000002f40a3723e */ /* 0x000fe2000480700a */
[----:B------:R-:W-:Y:S01]  /*7990*/  FMUL.FTZ R112, R112, R69 ;  /* 0x0000004570707220 */ /* 0x000fe20000410000 */
[----:B------:R-:W-:Y:S01]  /*79a0*/  F2FP.SATFINITE.E4M3.F32.PACK_AB_MERGE_C R154, R48, R37, R8 ;  /* 0x00000025309a723e */ /* 0x000fe20004807008 */
[-C--:B------:R-:W-:Y:S01]  /*79b0*/  FMUL.FTZ R113, R113, R69.reuse ;  /* 0x0000004571717220 */ /* 0x080fe20000410000 */
[----:B------:R-:W-:Y:S01]  /*79c0*/  F2FP.SATFINITE.E4M3.F32.PACK_AB_MERGE_C R164, R11, R14, R13 ;  /* 0x0000000e0ba4723e */ /* 0x000fe2000480700d */
[----:B------:R-:W-:Y:S01]  /*79d0*/  FMUL.FTZ R116, R116, R69 ;  /* 0x0000004574747220 */ /* 0x000fe20000410000 */
[----:B------:R-:W-:Y:S01]  /*79e0*/  F2FP.SATFINITE.E4M3.F32.PACK_AB_MERGE_C R165, R52, R73, R27 ;  /* 0x0000004934a5723e */ /* 0x000fe2000480701b */
        /* <DEDUP_REMOVED lines=8> */
[-C--:B------:R-:W-:Y:S01]  /*7a70*/  FMUL.FTZ R125, R125, R69.reuse ;  /* 0x000000457d7d7220 */ /* 0x080fe20000410000 */
        /* <DEDUP_REMOVED lines=52> */
[----:B------:R-:W-:-:S02]  /*7dc0*/  VIADD R12, R12, 0xffffffff ;  /* 0xffffffff0c0c7836 */ /* 0x000fc40000000000 */
[----:B------:R-:W-:Y:S02]  /*7dd0*/  IMAD.MOV.U32 R10, RZ, RZ, R7 ;  /* 0x000000ffff0a7224 */ /* 0x000fe400078e0007 */
[----:B------:R-:W-:Y:S01]  /*7de0*/  IMAD.MOV.U32 R8, RZ, RZ, R4 ;  /* 0x000000ffff087224 */ /* 0x000fe200078e0004 */
[----:B------:R-:W-:Y:S06]  /*7df0*/  @P1 BRA `(.L_x_1033) ;  /* 0xffffffd000241947 */ /* 0x000fec000383ffff */
.L_x_1014:
[----:B------:R-:W-:Y:S01]  /*7e00*/  UISETP.NE.AND UP1, UPT, UR46, URZ, UPT ;  /* 0x0000003f2e00728c */ /* 0x000fe2000bf25270 */
[----:B------:R-:W-:Y:S01]  /*7e10*/  IADD3 R6, -R6, 0x1, RZ ;  /* 0x0000000106067810 */ /* 0x000fe20007ffe1ff */
[----:B------:R-:W-:Y:S02]  /*7e20*/  UISETP.NE.AND UP0, UPT, UR45, URZ, UPT ;  /* 0x0000003f2d00728c */ /* 0x000fe4000bf05270 */
[----:B------:R-:W-:Y:S02]  /*7e30*/  UIADD3 UR10, UR42, 0x7f, URZ ;  /* 0x0000007f2a0a7890 */ /* 0x000fe4000fffe03f */
[----:B------:R-:W-:Y:S02]  /*7e40*/  IMAD R5, R5, UR41, R6 ;  /* 0x0000002905057c24 */ /* 0x000fe4000f8e0206 */
[----:B------:R-:W-:-:S03]  /*7e50*/  PLOP3.LUT P1, PT, PT, PT, UP0, 0x40, 0x0 ;  /* 0x000000000000781c */ /* 0x000fc60003f2e808 */
[----:B------:R-:W-:Y:S01]  /*7e60*/  @UP1 ULDC UR6, c[0x0][0x44c] ;  /* 0x0001130000061ab9 */ /* 0x000fe20000000800 */
[----:B------:R-:W-:Y:S01]  /*7e70*/  @UP1 ULDC UR11, c[0x0][0x450] ;  /* 0x00011400000b1ab9 */ /* 0x000fe20000000800 */
[----:B------:R-:W-:-:S04]  /*7e80*/  UIMAD.WIDE.U32 UR6, UR10, UR6, URZ ;  /* 0x000000060a0672a5 */ /* 0x000fc8000f8e003f */
[----:B------:R-:W-:-:S06]  /*7e90*/  @UP1 USHF.R.U32.HI UR10, URZ, UR11, UR7 ;  /* 0x0000000b3f0a1299 */ /* 0x000fcc0008011607 */
[----:B------:R-:W-:-:S04]  /*7ea0*/  VIADD R5, R5, UR10 ;  /* 0x0000000a05057c36 */ /* 0x000fc80008000000 */
[----:B------:R-:W-:Y:S01]  /*7eb0*/  VIADD R6, R5, -UR30 ;  /* 0x8000001e05067c36 */ /* 0x000fe20008000000 */
[----:B------:R-:W-:Y:S06]  /*7ec0*/  @P1 BRA `(.L_x_1034) ;  /* 0x0000000000441947 */ /* 0x000fec0003800000 */
[----:B------:R-:W-:-:S13]  /*7ed0*/  ISETP.GT.AND P1, PT, R5, -0x1, PT ;  /* 0xffffffff0500780c */ /* 0x000fda0003f24270 */
[----:B------:R-:W-:Y:S05]  /*7ee0*/  @P1 BRA `(.L_x_1035) ;  /* 0x0000000000201947 */ /* 0x000fea0003800000 */
[----:B------:R-:W0:Y:S01]  /*7ef0*/  LDC R10, c[0x0][0x9e4] ;  /* 0x00027900ff0a7b82 */ /* 0x000e220000000800 */
[----:B------:R-:W-:Y:S02]  /*7f00*/  LOP3.LUT R5, RZ, R5, RZ, 0x33, !PT ;  /* 0x00000005ff057212 */ /* 0x000fe400078e33ff */
[----:B0-----:R-:W-:-:S13]  /*7f10*/  ISETP.NE.AND P1, PT, R10, 0x1, PT ;  /* 0x000000010a00780c */ /* 0x001fda0003f25270 */
[----:B------:R-:W0:Y:S02]  /*7f20*/  @P1 LDC.64 R8, c[0x0][0x9e8] ;  /* 0x00027a00ff081b82 */ /* 0x000e240000000a00 */
[----:B0-----:R-:W-:-:S05]  /*7f30*/  @P1 IMAD.HI.U32 R8, R5, R8, RZ ;  /* 0x0000000805081227 */ /* 0x001fca00078e00ff */
[----:B------:R-:W-:-:S04]  /*7f40*/  @P1 SHF.R.U32.HI R5, RZ, R9, R8 ;  /* 0x00000009ff051219 */ /* 0x000fc80000011608 */
[----:B------:R-:W-:Y:S01]  /*7f50*/  LOP3.LUT R5, RZ, R5, RZ, 0x33, !PT ;  /* 0x00000005ff057212 */ /* 0x000fe200078e33ff */
[----:B------:R-:W-:Y:S06]  /*7f60*/  BRA `(.L_x_1036) ;  /* 0x0000000000147947 */ /* 0x000fec0003800000 */
.L_x_1035:
[----:B------:R-:W0:Y:S02]  /*7f70*/  LDC R10, c[0x0][0x9e4] ;  /* 0x00027900ff0a7b82 */ /* 0x000e240000000800 */
[----:B0-----:R-:W-:-:S13]  /*7f80*/  ISETP.NE.AND P1, PT, R10, 0x1, PT ;  /* 0x000000010a00780c */ /* 0x001fda0003f25270 */
[----:B------:R-:W0:Y:S02]  /*7f90*/  @P1 LDC.64 R8, c[0x0][0x9e8] ;  /* 0x00027a00ff081b82 */ /* 0x000e240000000a00 */
[----:B0-----:R-:W-:-:S05]  /*7fa0*/  @P1 IMAD.HI.U32 R8, R5, R8, RZ ;  /* 0x0000000805081227 */ /* 0x001fca00078e00ff */
[----:B------:R-:W-:-:S07]  /*7fb0*/  @P1 SHF.R.U32.HI R5, RZ, R9, R8 ;  /* 0x00000009ff051219 */ /* 0x000fce0000011608 */
.L_x_1036:
[----:B------:R-:W-:-:S05]  /*7fc0*/  IMAD R5, R5, R10, RZ ;  /* 0x0000000a05057224 */ /* 0x000fca00078e02ff */
[----:B------:R-:W-:-:S07]  /*7fd0*/  VIMNMX R6, R6, R5, !PT ;  /* 0x0000000506067248 */ /* 0x000fce0007fe0100 */
.L_x_1034:
[----:B------:R-:W-:-:S05]  /*7fe0*/  VIADD R6, R6, 0x7f ;  /* 0x0000007f06067836 */ /* 0x000fca0000000000 */
[----:B------:R-:W-:-:S04]  /*7ff0*/  SHF.R.S32.HI R5, RZ, 0x1f, R6 ;  /* 0x0000001fff057819 */ /* 0x000fc80000011406 */
[----:B------:R-:W-:-:S04]  /*8000*/  LEA.HI R5, R5, R6, RZ, 0x7 ;  /* 0x0000000605057211 */ /* 0x000fc800078f38ff */
[----:B------:R-:W-:-:S04]  /*8010*/  SHF.R.S32.HI R5, RZ, 0x7, R5 ;  /* 0x00000007ff057819 */ /* 0x000fc80000011405 */
[----:B------:R-:W-:-:S04]  /*8020*/  VIMNMX R5, R22, R5, !PT ;  /* 0x0000000516057248 */ /* 0x000fc80007fe0100 */
[----:B------:R-:W-:-:S13]  /*8030*/  ISETP.GE.AND P1, PT, R12, R5, PT ;  /* 0x000000050c00720c */ /* 0x000fda0003f26270 */
[----:B------:R-:W-:Y:S05]  /*8040*/  @!P1 BRA `(.L_x_1037) ;  /* 0x0000001c00a89947 */ /* 0x000fea0003800000 */
[----:B------:R-:W-:Y:S01]  /*8050*/  IMAD.MOV.U32 R8, RZ, RZ, R7 ;  /* 0x000000ffff087224 */ /* 0x000fe200078e0007 */
[----:B------:R-:W-:Y:S01]  /*8060*/  UMOV UR30, UR37 ;  /* 0x00000025001e7c82 */ /* 0x000fe20008000000 */
[----:B------:R-:W-:Y:S01]  /*8070*/  IMAD.MOV.U32 R9, RZ, RZ, R4 ;  /* 0x000000ffff097224 */ /* 0x000fe200078e0004 */
[----:B------:R-:W-:Y:S01]  /*8080*/  UMOV UR29, UR36 ;  /* 0x00000024001d7c82 */ /* 0x000fe20008000000 */
[----:B------:R-:W-:-:S07]  /*8090*/  IMAD.MOV.U32 R6, RZ, RZ, R12 ;  /* 0x000000ffff067224 */ /* 0x000fce00078e000c */
.L_x_1048:
[----:B------:R-:W-:Y:S01]  /*80a0*/  ISETP.NE.AND P2, PT, RZ, UR39, PT ;  /* 0x00000027ff007c0c */ /* 0x000fe2000bf45270 */
[----:B------:R-:W-:-:S04]  /*80b0*/  UISETP.NE.AND UP0, UPT, UR29, 0x1, UPT ;  /* 0x000000011d00788c */ /* 0x000fc8000bf05270 */
[----:B------:R-:W-:-:S04]  /*80c0*/  USEL UR37, URZ, 0x1, UP0 ;  /* 0x000000013f257887 */ /* 0x000fc80008000000 */
[----:B------:R-:W-:-:S04]  /*80d0*/  ULOP3.LUT UR37, UR30, UR37, URZ, 0x3c, !UPT ;  /* 0x000000251e257292 */ /* 0x000fc8000f8e3c3f */
[----:B------:R-:W-:Y:S08]  /*80e0*/  @P2 BRA `(.L_x_1038) ;  /* 0x0000000000382947 */ /* 0x000ff00003800000 */
[----:B------:R-:W-:Y:S05]  /*80f0*/  @!P0 BRA `(.L_x_1039) ;  /* 0x0000000000048947 */ /* 0x000fea0003800000 */
[----:B------:R-:W-:Y:S01]  /*8100*/  BPT.TRAP 0x1 ;  /* 0x000000040000795c */ /* 0x000fe20000300000 */
.L_x_1039:
        /* <DEDUP_REMOVED lines=9> */
.L_x_1040:
[----:B-1----:R-:W-:Y:S05]  /*81a0*/  @P1 BRA `(.L_x_1038) ;  /* 0x0000000000081947 */ /* 0x002fea0003800000 */
[----:B------:R-:W1:Y:S02]  /*81b0*/  SYNCS.PHASECHK.TRANS64.TRYWAIT P1, [UR6+0x22830], R4 ;  /* 0x02283004ff0075a7 */ /* 0x000e640008020146 */
[----:B-1----:R-:W-:Y:S05]  /*81c0*/  @!P1 BRA `(.L_x_1041) ;  /* 0x000000c400f09947 */ /* 0x002fea0003800000 */
.L_x_1038:
        /* <DEDUP_REMOVED lines=40> */
.L_x_1043:
[----:B------:R-:W-:Y:S01]  /*8450*/  ULEA UR6, UR29, UR38, 0x3 ;  /* 0x000000261d067291 */ /* 0x000fe2000f8e183f */
[----:B------:R-:W-:-:S05]  /*8460*/  IMAD.U32 R4, RZ, RZ, UR30 ;  /* 0x0000001eff047e24 */ /* 0x000fca000f8e00ff */
[----:B------:R-:W-:-:S04]  /*8470*/  SHF.L.U32 R4, R4, 0x1f, RZ ;  /* 0x0000001f04047819 */ /* 0x000fc800000006ff */
[----:B------:R0:W1:Y:S01]  /*8480*/  SYNCS.PHASECHK.TRANS64.TRYWAIT P1, [UR6+0x22850], R4 ;  /* 0x02285004ff0075a7 */ /* 0x0000620008020146 */
[----:B------:R-:W-:Y:S05]  /*8490*/  @!P0 BRA `(.L_x_1044) ;  /* 0x0000000000048947 */ /* 0x000fea0003800000 */
[----:B------:R-:W-:Y:S01]  /*84a0*/  BPT.TRAP 0x1 ;  /* 0x000000040000795c */ /* 0x000fe20000300000 */
.L_x_1044:
[----:B-1----:R-:W-:Y:S05]  /*84b0*/  @P1 BRA `(.L_x_1042) ;  /* 0x0000000000081947 */ /* 0x002fea0003800000 */
[----:B------:R-:W1:Y:S02]  /*84c0*/  SYNCS.PHASECHK.TRANS64.TRYWAIT P1, [UR6+0x22850], R4 ;  /* 0x02285004ff0075a7 */ /* 0x000e640008020146 */
[----:B-1----:R-:W-:Y:S05]  /*84d0*/  @!P1 BRA `(.L_x_1045) ;  /* 0x000000c400449947 */ /* 0x002fea0003800000 */
.L_x_1042:
        /* <DEDUP_REMOVED lines=31> */
.L_x_1046:
[----:B0-----:R-:W-:Y:S01]  /*86d0*/  FMNMX.FTZ R4, R24, R9, !PT ;  /* 0x0000000918047209 */ /* 0x001fe20007810000 */
        /* <DEDUP_REMOVED lines=75> */
[----:B------:R-:W-:Y:S01]  /*8b90*/  FFMA.FTZ R153, R2, R4, -8 ;  /* 0xc100000002997423 */ /* 0x000fe20000010004 */
[----:B------:R-:W-:-:S03]  /*8ba0*/  FADD.FTZ R9, -R4, R9 ;  /* 0x0000000904097221 */ /* 0x000fc60000010100 */
[C-C-:B------:R-:W-:Y:S01]  /*8bb0*/  FFMA.FTZ R21, R2.reuse, R37, -R153.reuse ;  /* 0x0000002502157223 */ /* 0x140fe20000010899 */
[----:B------:R-:W-:-:S01]  /*8bc0*/  FFMA.FTZ R37, R2, R53, -R153 ;  /* 0x0000003502257223 */ /* 0x000fc20000010899 */
[C---:B------:R-:W-:Y:S01]  /*8bd0*/  FMUL.FTZ R14, R2.reuse, R9 ;  /* 0x00000009020e7220 */ /* 0x040fe20000410000 */
[----:B------:R-:W-:-:S01]  /*8be0*/  FFMA.FTZ R53, R2, R69, -R153 ;  /* 0x0000004502357223 */ /* 0x000fc20000010899 */
[----:B------:R-:W-:Y:S01]  /*8bf0*/  FADD.FTZ R9, -R7, R8 ;  /* 0x0000000807097221 */ /* 0x000fe20000010100 */
[----:B------:R-:W-:-:S01]  /*8c00*/  FFMA.FTZ R69, R2, R7, -8 ;  /* 0xc100000002457423 */ /* 0x000fc20000010007 */
[C-C-:B------:R-:W-:Y:S01]  /*8c10*/  FFMA.FTZ R11, R2.reuse, R24, -R153.reuse ;  /* 0x00000018020b7223 */ /* 0x140fe20000010899 */
[----:B------:R-:W-:-:S01]  /*8c20*/  FFMA.FTZ R10, R2, R25, -R153 ;  /* 0x00000019020a7223 */ /* 0x000fc20000010899 */
[C---:B------:R-:W-:Y:S01]  /*8c30*/  FMUL.FTZ R9, R2.reuse, R9 ;  /* 0x0000000902097220 */ /* 0x040fe20000410000 */
[----:B------:R-:W-:-:S01]  /*8c40*/  FFMA.FTZ R26, R2, R26, -R69 ;  /* 0x0000001a021a7223 */ /* 0x000fc20000010845 */
[C---:B------:R-:W-:Y:S01]  /*8c50*/  FFMA.FTZ R27, R2.reuse, R27, -R69 ;  /* 0x0000001b021b7223 */ /* 0x040fe20000010845 */
[----:B------:R0:W-:Y:S01]  /*8c60*/  MUFU.EX2 R8, R14 ;  /* 0x0000000e00087308 */ /* 0x0001e20000000800 */
[----:B------:R-:W-:-:S01]  /*8c70*/  FFMA.FTZ R12, R2, R28, -R153 ;  /* 0x0000001c020c7223 */ /* 0x000fc20000010899 */
[C---:B------:R-:W-:Y:S01]  /*8c80*/  FFMA.FTZ R30, R2.reuse, R30, -R69 ;  /* 0x0000001e021e7223 */ /* 0x040fe20000010845 */
[----:B------:R-:W-:-:S01]  /*8c90*/  FFMA.FTZ R13, R2, R29, -R153 ;  /* 0x0000001d020d7223 */ /* 0x000fc20000010899 */
[C-C-:B------:R-:W-:Y:S01]  /*8ca0*/  FFMA.FTZ R31, R2.reuse, R31, -R69.reuse ;  /* 0x0000001f021f7223 */ /* 0x140fe20000010845 */
[----:B------:R-:W-:-:S01]  /*8cb0*/  FFMA.FTZ R34, R2, R34, -R69 ;  /* 0x0000002202227223 */ /* 0x000fc20000010845 */
[C---:B------:R-:W-:Y:S01]  /*8cc0*/  FFMA.FTZ R15, R2.reuse, R33, -R153 ;  /* 0x00000021020f7223 */ /* 0x040fe20000010899 */
[----:B------:R-:W-:-:S01]  /*8cd0*/  FFMA.FTZ R35, R2, R35, -R69 ;  /* 0x0000002302237223 */ /* 0x000fc20000010845 */
[----:B------:R-:W1:Y:S01]  /*8ce0*/  MUFU.EX2 R11, R11 ;  /* 0x0000000b000b7308 */ /* 0x000e620000000800 */
[----:B0-----:R-:W-:-:S01]  /*8cf0*/  FFMA.FTZ R14, R2, R32, -R153 ;  /* 0x00000020020e7223 */ /* 0x001fc20000010899 */
[C-C-:B------:R-:W-:Y:S01]  /*8d00*/  FFMA.FTZ R20, R2.reuse, R36, -R153.reuse ;  /* 0x0000002402147223 */ /* 0x140fe20000010899 */
[----:B------:R-:W-:-:S01]  /*8d10*/  FFMA.FTZ R29, R2, R45, -R153 ;  /* 0x0000002d021d7223 */ /* 0x000fc20000010899 */
[C---:B------:R-:W-:Y:S01]  /*8d20*/  FFMA.FTZ R38, R2.reuse, R38, -R69 ;  /* 0x0000002602267223 */ /* 0x040fe20000010845 */
[----:B------:R-:W-:-:S01]  /*8d30*/  FFMA.FTZ R45, R2, R61, -R153 ;  /* 0x0000003d022d7223 */ /* 0x000fc20000010899 */
[C-C-:B------:R-:W-:Y:S01]  /*8d40*/  FFMA.FTZ R61, R2.reuse, R77, -R153.reuse ;  /* 0x0000004d023d7223 */ /* 0x140fe20000010899 */
[----:B------:R-:W-:-:S01]  /*8d50*/  FFMA.FTZ R24, R2, R40, -R153 ;  /* 0x0000002802187223 */ /* 0x000fc20000010899 */
[----:B------:R-:W-:Y:S01]  /*8d60*/  MUFU.EX2 R9, R9 ;  /* 0x0000000900097308 */ /* 0x000fe20000000800 */
[----:B------:R-:W-:-:S01]  /*8d70*/  FFMA.FTZ R39, R2, R39, -R69 ;  /* 0x0000002702277223 */ /* 0x000fc20000010845 */
[C-C-:B------:R-:W-:Y:S01]  /*8d80*/  FFMA.FTZ R40, R2.reuse, R56, -R153.reuse ;  /* 0x0000003802287223 */ /* 0x140fe20000010899 */
[----:B------:R-:W-:-:S01]  /*8d90*/  FFMA.FTZ R56, R2, R72, -R153 ;  /* 0x0000004802387223 */ /* 0x000fc20000010899 */
[C---:B------:R-:W-:Y:S01]  /*8da0*/  FFMA.FTZ R42, R2.reuse, R42, -R69 ;  /* 0x0000002a022a7223 */ /* 0x040fe20000010845 */
[----:B------:R-:W-:-:S01]  /*8db0*/  FFMA.FTZ R25, R2, R41, -R153 ;  /* 0x0000002902197223 */ /* 0x000fc20000010899 */
[C---:B------:R-:W-:Y:S01]  /*8dc0*/  FFMA.FTZ R43, R2.reuse, R43, -R69 ;  /* 0x0000002b022b7223 */ /* 0x040fe20000010845 */
[----:B------:R-:W-:-:S01]  /*8dd0*/  FFMA.FTZ R28, R2, R44, -R153 ;  /* 0x0000002c021c7223 */ /* 0x000fc20000010899 */
[----:B------:R-:W0:Y:S01]  /*8de0*/  MUFU.EX2 R26, R26 ;  /* 0x0000001a001a7308 */ /* 0x000e220000000800 */
[----:B-1----:R-:W-:-:S01]  /*8df0*/  FFMA.FTZ R3, R8, R3, R11 ;  /* 0x0000000308037223 */ /* 0x002fc2000001000b */
[C-C-:B------:R-:W-:Y:S01]  /*8e00*/  FFMA.FTZ R46, R2.reuse, R46, -R69.reuse ;  /* 0x0000002e022e7223 */ /* 0x140fe20000010845 */
[----:B------:R-:W-:-:S01]  /*8e10*/  FFMA.FTZ R47, R2, R47, -R69 ;  /* 0x0000002f022f7223 */ /* 0x000fc20000010845 */
[C---:B------:R-:W-:Y:S01]  /*8e20*/  FFMA.FTZ R32, R2.reuse, R48, -R153 ;  /* 0x0000003002207223 */ /* 0x040fe20000010899 */
[----:B------:R-:W-:-:S01]  /*8e30*/  FFMA.FTZ R50, R2, R50, -R69 ;  /* 0x0000003202327223 */ /* 0x000fc20000010845 */
[C---:B------:R-:W-:Y:S01]  /*8e40*/  FFMA.FTZ R33, R2.reuse, R49, -R153 ;  /* 0x0000003102217223 */ /* 0x040fe20000010899 */
[----:B------:R-:W-:-:S01]  /*8e50*/  FFMA.FTZ R51, R2, R51, -R69 ;  /* 0x0000003302337223 */ /* 0x000fc20000010845 */
[----:B------:R-:W1:Y:S01]  /*8e60*/  MUFU.EX2 R10, R10 ;  /* 0x0000000a000a7308 */ /* 0x000e620000000800 */
[----:B------:R-:W-:-:S01]  /*8e70*/  FFMA.FTZ R36, R2, R52, -R153 ;  /* 0x0000003402247223 */ /* 0x000fc20000010899 */
[C-C-:B------:R-:W-:Y:S01]  /*8e80*/  FFMA.FTZ R54, R2.reuse, R54, -R69.reuse ;  /* 0x0000003602367223 */ /* 0x140fe20000010845 */
[----:B------:R-:W-:-:S01]  /*8e90*/  FFMA.FTZ R55, R2, R55, -R69 ;  /* 0x0000003702377223 */ /* 0x000fc20000010845 */
[C---:B------:R-:W-:Y:S01]  /*8ea0*/  FFMA.FTZ R58, R2.reuse, R58, -R69 ;  /* 0x0000003a023a7223 */ /* 0x040fe20000010845 */
[----:B------:R-:W-:-:S01]  /*8eb0*/  FFMA.FTZ R41, R2, R57, -R153 ;  /* 0x0000003902297223 */ /* 0x000fc20000010899 */
[C---:B------:R-:W-:Y:S01]  /*8ec0*/  FFMA.FTZ R59, R2.reuse, R59, -R69 ;  /* 0x0000003b023b7223 */ /* 0x040fe20000010845 */
[----:B------:R-:W-:-:S01]  /*8ed0*/  FFMA.FTZ R44, R2, R60, -R153 ;  /* 0x0000003c022c7223 */ /* 0x000fc20000010899 */
[----:B------:R-:W2:Y:S01]  /*8ee0*/  MUFU.EX2 R27, R27 ;  /* 0x0000001b001b7308 */ /* 0x000ea20000000800 */
[----:B0-----:R-:W-:-:S01]  /*8ef0*/  FFMA.FTZ R0, R9, R0, R26 ;  /* 0x0000000009007223 */ /* 0x001fc2000001001a */
[C-C-:B------:R-:W-:Y:S01]  /*8f00*/  FFMA.FTZ R62, R2.reuse, R62, -R69.reuse ;  /* 0x0000003e023e7223 */ /* 0x140fe20000010845 */
[----:B------:R-:W-:-:S01]  /*8f10*/  FFMA.FTZ R63, R2, R63, -R69 ;  /* 0x0000003f023f7223 */ /* 0x000fc20000010845 */
[C---:B------:R-:W-:Y:S01]  /*8f20*/  FFMA.FTZ R48, R2.reuse, R64, -R153 ;  /* 0x0000004002307223 */ /* 0x040fe20000010899 */
[----:B------:R-:W-:-:S01]  /*8f30*/  FFMA.FTZ R66, R2, R66, -R69 ;  /* 0x0000004202427223 */ /* 0x000fc20000010845 */
[C---:B------:R-:W-:Y:S01]  /*8f40*/  FFMA.FTZ R49, R2.reuse, R65, -R153 ;  /* 0x0000004102317223 */ /* 0x040fe20000010899 */
[----:B------:R-:W-:-:S01]  /*8f50*/  FFMA.FTZ R67, R2, R67, -R69 ;  /* 0x0000004302437223 */ /* 0x000fc20000010845 */
[----:B------:R-:W0:Y:S01]  /*8f60*/  MUFU.EX2 R12, R12 ;  /* 0x0000000c000c7308 */ /* 0x000e220000000800 */
[----:B-1----:R-:W-:-:S01]  /*8f70*/  FADD.FTZ R3, R10, R3 ;  /* 0x000000030a037221 */ /* 0x002fc20000010000 */
[C---:B------:R-:W-:Y:S01]  /*8f80*/  FFMA.FTZ R52, R2.reuse, R68, -R153 ;  /* 0x0000004402347223 */ /* 0x040fe20000010899 */
[----:B------:R-:W-:-:S01]  /*8f90*/  FFMA.FTZ R71, R2, R71, -R69 ;  /* 0x0000004702477223 */ /* 0x000fc20000010845 */
[C---:B------:R-:W-:Y:S01]  /*8fa0*/  FFMA.FTZ R75, R2.reuse, R75, -R69 ;  /* 0x0000004b024b7223 */ /* 0x040fe20000010845 */
[----:B------:R-:W-:-:S01]  /*8fb0*/  FFMA.FTZ R60, R2, R76, -R153 ;  /* 0x0000004c023c7223 */ /* 0x000fc20000010899 */
[C---:B------:R-:W-:Y:S01]  /*8fc0*/  FFMA.FTZ R57, R2.reuse, R73, -R153 ;  /* 0x0000004902397223 */ /* 0x040fe20000010899 */
[----:B------:R-:W-:-:S01]  /*8fd0*/  FFMA.FTZ R78, R2, R78, -R69 ;  /* 0x0000004e024e7223 */ /* 0x000fc20000010845 */
[----:B------:R-:W1:Y:S01]  /*8fe0*/  MUFU.EX2 R30, R30 ;  /* 0x0000001e001e7308 */ /* 0x000e620000000800 */
[----:B--2---:R-:W-:-:S01]  /*8ff0*/  FADD.FTZ R77, R27, R0 ;  /* 0x000000001b4d7221 */ /* 0x004fc20000010000 */
[C---:B------:R-:W-:Y:S01]  /*9000*/  FFMA.FTZ R79, R2.reuse, R79, -R69 ;  /* 0x0000004f024f7223 */ /* 0x040fe20000010845 */
[----:B------:R-:W-:-:S01]  /*9010*/  FFMA.FTZ R65, R2, R81, -R153 ;  /* 0x0000005102417223 */ /* 0x000fc20000010899 */
[C---:B------:R-:W-:Y:S01]  /*9020*/  FFMA.FTZ R64, R2.reuse, R80, -R153 ;  /* 0x0000005002407223 */ /* 0x040fe20000010899 */
[----:B------:R-:W-:-:S01]  /*9030*/  FFMA.FTZ R82, R2, R82, -R69 ;  /* 0x0000005202527223 */ /* 0x000fc20000010845 */
[C---:B------:R-:W-:Y:S01]  /*9040*/  FFMA.FTZ R83, R2.reuse, R83, -R69 ;  /* 0x0000005302537223 */ /* 0x040fe20000010845 */
[----:B------:R-:W-:-:S01]  /*9050*/  FFMA.FTZ R68, R2, R84, -R153 ;  /* 0x0000005402447223 */ /* 0x000fc20000010899 */
[----:B------:R-:W2:Y:S01]  /*9060*/  MUFU.EX2 R13, R13 ;  /* 0x0000000d000d7308 */ /* 0x000ea20000000800 */
[----:B0-----:R-:W-:-:S01]  /*9070*/  FADD.FTZ R0, R12, R3 ;  /* 0x000000030c007221 */ /* 0x001fc20000010000 */
[C---:B------:R-:W-:Y:S01]  /*9080*/  FFMA.FTZ R86, R2.reuse, R86, -R69 ;  /* 0x0000005602567223 */ /* 0x040fe20000010845 */
[----:B------:R-:W-:-:S05]  /*9090*/  FFMA.FTZ R73, R2, R85, -R153 ;  /* 0x0000005502497223 */ /* 0x000fca0000010899 */
        /* <DEDUP_REMOVED lines=21> */
[----:B--2---:R-:W-:-:S01]  /*91f0*/  FADD.FTZ R77, R39, R72 ;  /* 0x00000048274d7221 */ /* 0x004fc20000010000 */
[----:B------:R-:W-:-:S06]  /*9200*/  FFMA.FTZ R72, R2, R70, -R69 ;  /* 0x0000004602487223 */ /* 0x000fcc0000010845 */
        /* <DEDUP_REMOVED lines=15> */
[----:B-1----:R-:W-:-:S01]  /*9300*/  FADD.FTZ R77, R47, R70 ;  /* 0x000000462f4d7221 */ /* 0x002fc20000010000 */
[C-C-:B------:R-:W-:Y:S01]  /*9310*/  FFMA.FTZ R70, R2.reuse, R74, -R69.reuse ;  /* 0x0000004a02467223 */ /* 0x140fe20000010845 */
[----:B------:R-:W-:-:S05]  /*9320*/  FFMA.FTZ R69, R2, R87, -R69 ;  /* 0x0000005702457223 */ /* 0x000fca0000010845 */
        /* <DEDUP_REMOVED lines=26> */
[----:B------:R-:W-:Y:S01]  /*94d0*/  MUFU.EX2 R63, R63 ;  /* 0x0000003f003f7308 */ /* 0x000fe20000000800 */
[----:B0-----:R-:W-:-:S07]  /*94e0*/  FADD.FTZ R74, R62, R77 ;  /* 0x0000004d3e4a7221 */ /* 0x001fce0000010000 */
[----:B------:R-:W0:Y:S01]  /*94f0*/  MUFU.EX2 R48, R48 ;  /* 0x0000003000307308 */ /* 0x000e220000000800 */
[----:B-1----:R-:W-:-:S07]  /*9500*/  FADD.FTZ R3, R45, R0 ;  /* 0x000000002d037221 */ /* 0x002fce0000010000 */
        /* <DEDUP_REMOVED lines=9> */
[----:B------:R-:W0:Y:S08]  /*95a0*/  MUFU.EX2 R76, R71 ;  /* 0x00000047004c7308 */ /* 0x000e300000000800 */
[----:B------:R2:W-:Y:S01]  /*95b0*/  MUFU.EX2 R71, R75 ;  /* 0x0000004b00477308 */ /* 0x0005e20000000800 */
[----:B-1----:R-:W-:-:S07]  /*95c0*/  FADD.FTZ R3, R53, R0 ;  /* 0x0000000035037221 */ /* 0x002fce0000010000 */
[----:B------:R-:W1:Y:S01]  /*95d0*/  MUFU.EX2 R56, R56 ;  /* 0x0000003800387308 */ /* 0x000e620000000800 */
[----:B--2---:R-:W-:-:S04]  /*95e0*/  FADD.FTZ R75, R63, R74 ;  /* 0x0000004a3f4b7221 */ /* 0x004fc80000010000 */
[----:B------:R-:W-:-:S03]  /*95f0*/  FADD.FTZ R74, R66, R75 ;  /* 0x0000004b424a7221 */ /* 0x000fc60000010000 */
[----:B------:R-:W2:Y:S01]  /*9600*/  MUFU.EX2 R70, R70 ;  /* 0x0000004600467308 */ /* 0x000ea20000000800 */
[----:B------:R-:W-:-:S04]  /*9610*/  FADD.FTZ R75, R67, R74 ;  /* 0x0000004a434b7221 */ /* 0x000fc80000010000 */
[----:B------:R-:W-:-:S03]  /*9620*/  FADD.FTZ R75, R72, R75 ;  /* 0x0000004b484b7221 */ /* 0x000fc60000010000 */
[----:B------:R-:W3:Y:S01]  /*9630*/  MUFU.EX2 R57, R57 ;  /* 0x0000003900397308 */ /* 0x000ee20000000800 */
[----:B0-----:R-:W-:-:S01]  /*9640*/  FADD.FTZ R75, R76, R75 ;  /* 0x0000004b4c4b7221 */ /* 0x001fc20000010000 */
[----:B-1----:R-:W-:-:S06]  /*9650*/  FADD.FTZ R0, R56, R3 ;  /* 0x0000000338007221 */ /* 0x002fcc0000010000 */
[----:B------:R-:W0:Y:S01]  /*9660*/  MUFU.EX2 R60, R60 ;  /* 0x0000003c003c7308 */ /* 0x000e220000000800 */
[----:B--2---:R-:W-:-:S04]  /*9670*/  FADD.FTZ R74, R70, R75 ;  /* 0x0000004b464a7221 */ /* 0x004fc80000010000 */
[----:B------:R-:W-:-:S03]  /*9680*/  FADD.FTZ R74, R71, R74 ;  /* 0x0000004a474a7221 */ /* 0x000fc60000010000 */
[----:B------:R-:W1:Y:S01]  /*9690*/  MUFU.EX2 R81, R78 ;  /* 0x0000004e00517308 */ /* 0x000e620000000800 */
[----:B---3--:R-:W-:-:S07]  /*96a0*/  FADD.FTZ R3, R57, R0 ;  /* 0x0000000039037221 */ /* 0x008fce0000010000 */
        /* <DEDUP_REMOVED lines=24> */
.L_x_1047:
        /* <DEDUP_REMOVED lines=14> */
[----:B------:R-:W-:Y:S01]  /*9910*/  FMUL.FTZ R92, R92, R8 ;  /* 0x000000085c5c7220 */ /* 0x000fe20000410000 */
[----:B------:R-:W-:Y:S01]  /*9920*/  F2FP.SATFINITE.E4M3.F32.PACK_AB_MERGE_C R36, R37, R36, RZ ;  /* 0x000000242524723e */ /* 0x000fe200048070ff */
[----:B------:R-:W-:Y:S01]  /*9930*/  FMUL.FTZ R93, R93, R8 ;  /* 0x000000085d5d7220 */ /* 0x000fe20000410000 */
[----:B------:R-:W-:Y:S01]  /*9940*/  F2FP.SATFINITE.E4M3.F32.PACK_AB_MERGE_C R54, R55, R54, RZ ;  /* 0x000000363736723e */ /* 0x000fe200048070ff */
[----:B------:R-:W-:Y:S01]  /*9950*/  SYNCS.ARRIVE.TRANS64.RED.A1T0 RZ, [UR6], RZ ;  /* 0x000000ffffff79a7 */ /* 0x000fe20008100406 */
        /* <DEDUP_REMOVED lines=86> */
[----:B------:R-:W-:Y:S01]  /*9ec0*/  F2FP.SATFINITE.E4M3.F32.PACK_AB_MERGE_C R155, R83, R82, R21 ;  /* 0x00000052539b723e */ /* 0x000fe20004807015 */
[----:B------:R-:W-:Y:S06]  /*9ed0*/  @P1 BRA `(.L_x_1048) ;  /* 0xffffffe000701947 */ /* 0x000fec000383ffff */
[----:B------:R-:W-:-:S07]  /*9ee0*/  IMAD.MOV.U32 R12, RZ, RZ, R6 ;  /* 0x000000ffff0c7224 */ /* 0x000fce00078e0006 */
.L_x_1037:
[----:B------:R-:W-:-:S13]  /*9ef0*/  ISETP.GE.AND P1, PT, R12, R22, PT ;  /* 0x000000160c00720c */ /* 0x000fda0003f26270 */
[----:B------:R-:W-:Y:S05]  /*9f00*/  @!P1 BRA `(.L_x_1049) ;  /* 0x0000002c00e89947 */ /* 0x000fea0003800000 */
[----:B------:R-:W-:Y:S01]  /*9f10*/  IMAD.MOV.U32 R6, RZ, RZ, R7 ;  /* 0x000000ffff067224 */ /* 0x000fe200078e0007 */
[----:B------:R-:W-:Y:S01]  /*9f20*/  UMOV UR34, UR37 ;  /* 0x0000002500227c82 */ /* 0x000fe20008000000 */
[----:B------:R-:W-:Y:S01]  /*9f30*/  IMAD.MOV.U32 R5, RZ, RZ, R4 ;  /* 0x000000ffff057224 */ /* 0x000fe200078e0004 */
[----:B------:R-:W-:Y:S01]  /*9f40*/  UMOV UR33, UR36 ;  /* 0x0000002400217c82 */ /* 0x000fe20008000000 */
[----:B------:R-:W-:Y:S01]  /*9f50*/  ULDC UR29, c[0x0][0x9e4] ;  /* 0x00027900001d7ab9 */ /* 0x000fe20000000800 */
[----:B------:R-:W-:Y:S01]  /*9f60*/  ULDC UR32, c[0x0][0x9dc] ;  /* 0x0002770000207ab9 */ /* 0x000fe20000000800 */
[----:B------:R-:W-:Y:S01]  /*9f70*/  ULDC UR31, c[0x0][0x288] ;  /* 0x0000a200001f7ab9 */ /* 0x000fe20000000800 */
[----:B------:R-:W-:-:S05]  /*9f80*/  ULDC UR30, c[0x0][0x9e0] ;  /* 0x00027800001e7ab9 */ /* 0x000fca0000000800 */
.L_x_1068:
[----:B------:R-:W-:Y:S01]  /*9f90*/  UIADD3 UR36, UR33, 0x1, URZ ;  /* 0x0000000121247890 */ /* 0x000fe2000fffe03f */
[----:B------:R-:W-:-:S03]  /*9fa0*/  ISETP.NE.AND P2, PT, RZ, UR39, PT ;  /* 0x00000027ff007c0c */ /* 0x000fc6000bf45270 */
[----:B------:R-:W-:-:S04]  /*9fb0*/  UISETP.NE.AND UP0, UPT, UR36, 0x2, UPT ;  /* 0x000000022400788c */ /* 0x000fc8000bf05270 */
[----:B------:R-:W-:Y:S02]  /*9fc0*/  USEL UR37, URZ, 0x1, UP0 ;  /* 0x000000013f257887 */ /* 0x000fe40008000000 */
[----:B------:R-:W-:Y:S02]  /*9fd0*/  USEL UR36, UR36, URZ, UP0 ;  /* 0x0000003f24247287 */ /* 0x000fe40008000000 */
[----:B------:R-:W-:Y:S02]  /*9fe0*/  ULOP3.LUT UR37, UR34, UR37, URZ, 0x3c, !UPT ;  /* 0x0000002522257292 */ /* 0x000fe4000f8e3c3f */
[----:B------:R-:W-:Y:S10]  /*9ff0*/  @P2 BRA `(.L_x_1050) ;  /* 0x00000000002c2947 */ /* 0x000ff40003800000 */
[----:B------:R-:W-:Y:S05]  /*a000*/  @!P0 BRA `(.L_x_1051) ;  /* 0x0000000000048947 */ /* 0x000fea0003800000 */
[----:B------:R-:W-:Y:S01]  /*a010*/  BPT.TRAP 0x1 ;  /* 0x000000040000795c */ /* 0x000fe20000300000 */
.L_x_1051:
[----:B------:R-:W-:Y:S01]  /*a020*/  ULEA UR6, UR36, UR38, 0x3 ;  /* 0x0000002624067291 */ /* 0x000fe2000f8e183f */
[----:B------:R-:W-:-:S05]  /*a030*/  IMAD.U32 R4, RZ, RZ, UR37 ;  /* 0x00000025ff047e24 */ /* 0x000fca000f8e00ff */
[----:B------:R-:W-:-:S04]  /*a040*/  SHF.L.U32 R4, R4, 0x1f, RZ ;  /* 0x0000001f04047819 */ /* 0x000fc800000006ff */
[----:B------:R0:W1:Y:S01]  /*a050*/  SYNCS.PHASECHK.TRANS64.TRYWAIT P1, [UR6+0x22830], R4 ;  /* 0x02283004ff0075a7 */ /* 0x0000620008020146 */
[----:B------:R-:W-:Y:S05]  /*a060*/  @!P0 BRA `(.L_x_1052) ;  /* 0x0000000000048947 */ /* 0x000fea0003800000 */
[----:B------:R-:W-:Y:S01]  /*a070*/  BPT.TRAP 0x1 ;  /* 0x000000040000795c */ /* 0x000fe20000300000 */
.L_x_1052:
[----:B-1----:R-:W-:Y:S05]  /*a080*/  @P1 BRA `(.L_x_1050) ;  /* 0x0000000000081947 */ /* 0x002fea0003800000 */
[----:B------:R-:W1:Y:S02]  /*a090*/  SYNCS.PHASECHK.TRANS64.TRYWAIT P1, [UR6+0x22830], R4 ;  /* 0x02283004ff0075a7 */ /* 0x000e640008020146 */
[----:B-1----:R-:W-:Y:S05]  /*a0a0*/  @!P1 BRA `(.L_x_1053) ;  /* 0x000000a800689947 */ /* 0x002fea0003800000 */
.L_x_1050:
[----:B-1----:R-:W1:Y:S01]  /*a0b0*/  S2R R7, SR_TID.X ;  /* 0x0000000000077919 */ /* 0x002e620000002100 */
[----:B------:R-:W-:Y:S01]  /*a0c0*/  UIMAD UR26, UR36, 0x600, UR28 ;  /* 0x00000600241a78a4 */ /* 0x000fe2000f8e021c */
[----:B------:R-:W-:Y:S01]  /*a0d0*/  UMOV UR27, 0x80000020 ;  /* 0x80000020001b7882 */ /* 0x000fe20000000000 */
[----:B------:R-:W-:Y:S02]  /*a0e0*/  UMOV UR7, 0x80000020 ;  /* 0x8000002000077882 */ /* 0x000fe40000000000 */
[----:B------:R-:W-:Y:S02]  /*a0f0*/  UIADD3 UR6, UR26, 0x2, URZ ;  /* 0x000000021a067890 */ /* 0x000fe4000fffe03f */
[----:B------:R-:W-:Y:S01]  /*a100*/  UIADD3 UR10, UR26, 0x200, URZ ;  /* 0x000002001a0a7890 */ /* 0x000fe2000fffe03f */
[----:B------:R-:W-:Y:S01]  /*a110*/  UMOV UR11, 0x80000020 ;  /* 0x80000020000b7882 */ /* 0x000fe20000000000 */
[----:B------:R-:W-:Y:S01]  /*a120*/  UIADD3 UR14, UR26, 0x202, URZ ;  /* 0x000002021a0e7890 */ /* 0x000fe2000fffe03f */
[----:B------:R-:W-:Y:S01]  /*a130*/  UMOV UR15, 0x80000020 ;  /* 0x80000020000f7882 */ /* 0x000fe20000000000 */
[----:B------:R-:W-:Y:S01]  /*a140*/  UIADD3 UR18, UR26, 0x400, URZ ;  /* 0x000004001a127890 */ /* 0x000fe2000fffe03f */
[----:B------:R-:W-:Y:S01]  /*a150*/  UMOV UR19, 0x80000020 ;  /* 0x8000002000137882 */ /* 0x000fe20000000000 */
[----:B------:R-:W-:Y:S01]  /*a160*/  UIADD3 UR22, UR26, 0x402, URZ ;  /* 0x000004021a167890 */ /* 0x000fe2000fffe03f */
[----:B------:R-:W-:Y:S01]  /*a170*/  UMOV UR23, 0x80000020 ;  /* 0x8000002000177882 */ /* 0x000fe20000000000 */
        /* <DEDUP_REMOVED lines=24> */
.L_x_1055:
[----:B------:R-:W-:Y:S01]  /*a300*/  ULEA UR6, UR33, UR38, 0x3 ;  /* 0x0000002621067291 */ /* 0x000fe2000f8e183f */
[----:B------:R-:W-:-:S05]  /*a310*/  IMAD.U32 R4, RZ, RZ, UR34 ;  /* 0x00000022ff047e24 */ /* 0x000fca000f8e00ff */
[----:B------:R-:W-:-:S04]  /*a320*/  SHF.L.U32 R4, R4, 0x1f, RZ ;  /* 0x0000001f04047819 */ /* 0x000fc800000006ff */
[----:B------:R0:W1:Y:S01]  /*a330*/  SYNCS.PHASECHK.TRANS64.TRYWAIT P1, [UR6+0x22850], R4 ;  /* 0x02285004ff0075a7 */ /* 0x0000620008020146 */
[----:B------:R-:W-:Y:S05]  /*a340*/  @!P0 BRA `(.L_x_1056) ;  /* 0x0000000000048947 */ /* 0x000fea0003800000 */
[----:B------:R-:W-:Y:S01]  /*a350*/  BPT.TRAP 0x1 ;  /* 0x000000040000795c */ /* 0x000fe20000300000 */
.L_x_1056:
[----:B-1----:R-:W-:Y:S05]  /*a360*/  @P1 BRA `(.L_x_1054) ;  /* 0x0000000000081947 */ /* 0x002fea0003800000 */
[----:B------:R-:W1:Y:S02]  /*a370*/  SYNCS.PHASECHK.TRANS64.TRYWAIT P1, [UR6+0x22850], R4 ;  /* 0x02285004ff0075a7 */ /* 0x000e640008020146 */
[----:B-1----:R-:W-:Y:S05]  /*a380*/  @!P1 BRA `(.L_x_1057) ;  /* 0x000000a400c89947 */ /* 0x002fea0003800000 */
.L_x_1054:
        /* <DEDUP_REMOVED lines=31> */
.L_x_1058:
        /* <DEDUP_REMOVED lines=8> */
[----:B------:R-:W-:-:S03]  /*a600*/  PLOP3.LUT P2, PT, PT, PT, UP1, 0x80, 0x0 ;  /* 0x000000000000781c */ /* 0x000fc60003f4f018 */
        /* <DEDUP_REMOVED lines=9> */
[----:B------:R-:W1:Y:S02]  /*a6a0*/  SHFL.IDX PT, R9, R4, RZ, 0x1c1f ;  /* 0x001c1fff04097589 */ /* 0x000e6400000e0000 */
[----:B------:R-:W-:-:S04]  /*a6b0*/  IMAD R7, R16, -0x2, R7 ;  /* 0xfffffffe10077824 */ /* 0x000fc800078e0207 */
[----:B0-----:R-:W-:-:S04]  /*a6c0*/  IMAD R7, R156, UR41, R7 ;  /* 0x000000299c077c24 */ /* 0x001fc8000f8e0207 */
[----:B------:R-:W-:-:S04]  /*a6d0*/  VIADD R7, R7, -UR31 ;  /* 0x8000001f07077c36 */ /* 0x000fc80008000000 */
[C---:B------:R-:W-:Y:S02]  /*a6e0*/  VIADD R20, R7.reuse, UR30 ;  /* 0x0000001e07147c36 */ /* 0x040fe40008000000 */
[----:B------:R-:W-:Y:S02]  /*a6f0*/  VIADD R154, R7, UR6 ;  /* 0x00000006079a7c36 */ /* 0x000fe40008000000 */
[--C-:B-1----:R-:W-:Y:S02]  /*a700*/  IMAD.IADD R13, R20, 0x1, R9.reuse ;  /* 0x00000001140d7824 */ /* 0x102fe400078e0209 */
[----:B------:R-:W-:Y:S01]  /*a710*/  IMAD.IADD R15, R154, 0x1, R9 ;  /* 0x000000019a0f7824 */ /* 0x000fe200078e0209 */
[----:B------:R-:W-:Y:S06]  /*a720*/  @P1 BRA `(.L_x_1059) ;  /* 0x00000000005c1947 */ /* 0x000fec0003800000 */
[----:B------:R-:W-:Y:S01]  /*a730*/  IMAD R7, R156, UR41, R9 ;  /* 0x000000299c077c24 */ /* 0x000fe2000f8e0209 */
[----:B------:R-:W-:Y:S03]  /*a740*/  BSSY B0, `(.L_x_1060) ;  /* 0x0000011000007945 */ /* 0x000fe60003800000 */
[----:B------:R-:W-:-:S05]  /*a750*/  VIADD R7, R7, -UR31 ;  /* 0x8000001f07077c36 */ /* 0x000fca0008000000 */
        /* <DEDUP_REMOVED lines=10> */
.L_x_1061:
[----:B------:R-:W-:-:S05]  /*a800*/  IMAD.U32 R9, RZ, RZ, UR29 ;  /* 0x0000001dff097e24 */ /* 0x000fca000f8e00ff */
[----:B------:R-:W-:-:S13]  /*a810*/  ISETP.NE.AND P1, PT, R9, 0x1, PT ;  /* 0x000000010900780c */ /* 0x000fda0003f25270 */
[----:B------:R-:W0:Y:S02]  /*a820*/  @P1 LDC.64 R10, c[0x0][0x9e8] ;  /* 0x00027a00ff0a1b82 */ /* 0x000e240000000a00 */
[----:B0-----:R-:W-:-:S05]  /*a830*/  @P1 IMAD.HI.U32 R8, R7, R10, RZ ;  /* 0x0000000a07081227 */ /* 0x001fca00078e00ff */
[----:B------:R-:W-:-:S07]  /*a840*/  @P1 SHF.R.U32.HI R7, RZ, R11, R8 ;  /* 0x0000000bff071219 */ /* 0x000fce0000011608 */
.L_x_1062:
[----:B------:R-:W-:Y:S05]  /*a850*/  BSYNC B0 ;  /* 0x0000000000007941 */ /* 0x000fea0003800000 */
.L_x_1060:
[----:B------:R-:W-:-:S04]  /*a860*/  IMAD R7, R7, R9, -R152 ;  /* 0x0000000907077224 */ /* 0x000fc800078e0a98 */
[----:B------:R-:W-:-:S05]  /*a870*/  IMAD R8, R16, -0x2, R7 ;  /* 0xfffffffe10087824 */ /* 0x000fca00078e0207 */
[----:B------:R-:W-:Y:S02]  /*a880*/  VIADDMNMX R13, R8, R9, R13, PT ;  /* 0x00000009080d7246 */ /* 0x000fe4000380010d */
[----:B------:R-:W-:-:S07]  /*a890*/  VIMNMX R15, R15, R8, !PT ;  /* 0x000000080f0f7248 */ /* 0x000fce0007fe0100 */
.L_x_1059:
        /* <DEDUP_REMOVED lines=14> */
[--C-:B0-----:R-:W-:Y:S01]  /*a980*/  IMAD.IADD R20, R20, 0x1, R155.reuse ;  /* 0x0000000114147824 */ /* 0x101fe200078e029b */
[----:B------:R-:W-:Y:S01]  /*a990*/  FSEL R9, R25, -INF , !P2 ;  /* 0xff80000019097808 */ /* 0x000fe20005000000 */
[----:B------:R-:W-:Y:S01]  /*a9a0*/  IMAD.IADD R28, R154, 0x1, R155 ;  /* 0x000000019a1c7824 */ /* 0x000fe200078e029b */
        /* <DEDUP_REMOVED lines=12> */
[----:B------:R-:W-:Y:S02]  /*aa70*/  FSEL R32, R32, -INF , !P4 ;  /* 0xff80000020207808 */ /* 0x000fe40006000000 */
[----:B------:R-:W-:Y:S02]  /*aa80*/  FSEL R14, R33, -INF , !P6 ;  /* 0xff800000210e7808 */ /* 0x000fe40007000000 */
[----:B------:R-:W-:Y:S02]  /*aa90*/  FSEL R36, R36, -INF , !P2 ;  /* 0xff80000024247808 */ /* 0x000fe40005000000 */
[----:B------:R-:W-:-:S02]  /*aaa0*/  ISETP.GT.AND P4, PT, R15, 0x21, P1 ;  /* 0x000000210f00780c */ /* 0x000fc40000f84270 */
[C---:B------:R-:W-:Y:S02]  /*aab0*/  ISETP.GT.AND P6, PT, R15.reuse, 0x28, P1 ;  /* 0x000000280f00780c */ /* 0x040fe40000fc4270 */
[C---:B------:R-:W-:Y:S02]  /*aac0*/  ISETP.GT.AND P2, PT, R15.reuse, 0x29, P1 ;  /* 0x000000290f00780c */ /* 0x040fe40000f44270 */
        /* <DEDUP_REMOVED lines=81> */
.L_x_1065:
[----:B------:R-:W-:-:S05]  /*afe0*/  IMAD.U32 R15, RZ, RZ, UR29 ;  /* 0x0000001dff0f7e24 */ /* 0x000fca000f8e00ff */
[----:B------:R-:W-:-:S13]  /*aff0*/  ISETP.NE.AND P2, PT, R15, 0x1, PT ;  /* 0x000000010f00780c */ /* 0x000fda0003f45270 */
[----:B------:R-:W0:Y:S02]  /*b000*/  @P2 LDC.64 R154, c[0x0][0x9e8] ;  /* 0x00027a00ff9a2b82 */ /* 0x000e240000000a00 */
[----:B0-----:R-:W-:-:S05]  /*b010*/  @P2 IMAD.HI.U32 R4, R13, R154, RZ ;  /* 0x0000009a0d042227 */ /* 0x001fca00078e00ff */
[----:B------:R-:W-:-:S07]  /*b020*/  @P2 SHF.R.U32.HI R13, RZ, R155, R4 ;  /* 0x0000009bff0d2219 */ /* 0x000fce0000011604 */
.L_x_1066:
[----:B------:R-:W-:Y:S05]  /*b030*/  BSYNC B0 ;  /* 0x0000000000007941 */ /* 0x000fea0003800000 */
.L_x_1064:
[----:B------:R-:W-:-:S04]  /*b040*/  IMAD R13, R13, R15, -R152 ;  /* 0x0000000f0d0d7224 */ /* 0x000fc800078e0a98 */
[----:B------:R-:W-:-:S05]  /*b050*/  IMAD R13, R16, -0x2, R13 ;  /* 0xfffffffe100d7824 */ /* 0x000fca00078e020d */
[----:B------:R-:W-:Y:S02]  /*b060*/  VIADDMNMX R20, R13, R15, R20, PT ;  /* 0x0000000f0d147246 */ /* 0x000fe40003800114 */
[----:B------:R-:W-:-:S07]  /*b070*/  VIMNMX R28, R28, R13, !PT ;  /* 0x0000000d1c1c7248 */ /* 0x000fce0007fe0100 */
.L_x_1063:
[----:B------:R-:W-:Y:S02]  /*b080*/  FMNMX.FTZ R4, R8, R5, !PT ;  /* 0x0000000508047209 */ /* 0x000fe40007810000 */
[----:B------:R-:W-:Y:S02]  /*b090*/  ISETP.GT.AND P5, PT, R28, 0x10, P1 ;  /* 0x000000101c00780c */ /* 0x000fe40000fa4270 */
[----:B------:R-:W-:Y:S02]  /*b0a0*/  FMNMX.FTZ R13, R9, R4, !PT ;  /* 0x00000004090d7209 */ /* 0x000fe40007810000 */
[----:B------:R-:W-:Y:S02]  /*b0b0*/  ISETP.LT.OR P5, PT, R20, 0x11, P5 ;  /* 0x000000111400780c */ /* 0x000fe40002fa1670 */
[----:B------:R-:W-:Y:S02]  /*b0c0*/  FMNMX.FTZ R4, R10, R13, !PT ;  /* 0x0000000d0a047209 */ /* 0x000fe40007810000 */
[----:B------:R-:W-:-:S02]  /*b0d0*/  FSEL R159, R34, -INF , !P5 ;  /* 0xff800000229f7808 */ /* 0x000fc40006800000 */
[----:B------:R-:W-:Y:S02]  /*b0e0*/  FMNMX.FTZ R13, R11, R4, !PT ;  /* 0x000000040b0d7209 */ /* 0x000fe40007810000 */
[----:B------:R-:W-:Y:S02]  /*b0f0*/  ISETP.GT.AND P5, PT, R28, 0x20, P1 ;  /* 0x000000201c00780c */ /* 0x000fe40000fa4270 */
[----:B------:R-:W-:Y:S02]  /*b100*/  FMNMX.FTZ R13, R32, R13, !PT ;  /* 0x0000000d200d7209 */ /* 0x000fe40007810000 */
[----:B------:R-:W-:Y:S02]  /*b110*/  ISETP.LT.OR P5, PT, R20, 0x21, P5 ;  /* 0x000000211400780c */ /* 0x000fe40002fa1670 */
[----:B------:R-:W-:Y:S02]  /*b120*/  FMNMX.FTZ R13, R14, R13, !PT ;  /* 0x0000000d0e0d7209 */ /* 0x000fe40007810000 */
[----:B------:R-:W-:-:S02]  /*b130*/  FSEL R179, R42, -INF , !P5 ;  /* 0xff8000002ab37808 */ /* 0x000fc40006800000 */
[----:B------:R-:W-:Y:S02]  /*b140*/  FMNMX.FTZ R13, R36, R13, !PT ;  /* 0x0000000d240d7209 */ /* 0x000fe40007810000 */
[----:B------:R-:W-:Y:S02]  /*b150*/  ISETP.GT.AND P5, PT, R28, RZ, P1 ;  /* 0x000000ff1c00720c */ /* 0x000fe40000fa4270 */
[----:B------:R-:W-:Y:S02]  /*b160*/  FMNMX.FTZ R13, R24, R13, !PT ;  /* 0x0000000d180d7209 */ /* 0x000fe40007810000 */
[----:B------:R-:W-:Y:S02]  /*b170*/  ISETP.GT.AND P2, PT, R28, 0x1, P1 ;  /* 0x000000011c00780c */ /* 0x000fe40000f44270 */
[----:B------:R-:W-:Y:S02]  /*b180*/  FMNMX.FTZ R4, R40, R13, !PT ;  /* 0x0000000d28047209 */ /* 0x000fe40007810000 */
[----:B------:R-:W-:-:S02]  /*b190*/  ISETP.LT.OR P5, PT, R20, 0x1, P5 ;  /* 0x000000011400780c */ /* 0x000fc40002fa1670 */
        /* <DEDUP_REMOVED lines=13> */
[----:B------:R-:W-:Y:S02]  /*b270*/  FMNMX.FTZ R26, R191, R6, !PT ;  /* 0x00000006bf1a7209 */ /* 0x000fe40007810000 */
[----:B------:R-:W-:Y:S02]  /*b280*/  FMNMX.FTZ R4, R45, R4, !PT ;  /* 0x000000042d047209 */ /* 0x000fe40007810000 */
[----:B------:R-:W-:Y:S02]  /*b290*/  ISETP.LT.OR P4, PT, R20, 0xa, P4 ;  /* 0x0000000a1400780c */ /* 0x000fe40002781670 */
[----:B------:R-:W-:Y:S02]  /*b2a0*/  FMNMX.FTZ R4, R57, R4, !PT ;  /* 0x0000000439047209 */ /* 0x000fe40007810000 */
[----:B------:R-:W-:-:S02]  /*b2b0*/  FSEL R155, R30, -INF , !P3 ;  /* 0xff8000001e9b7808 */ /* 0x000fc40005800000 */
[----:B------:R-:W-:Y:S02]  /*b2c0*/  FMNMX.FTZ R4, R41, R4, !PT ;  /* 0x0000000429047209 */ /* 0x000fe40007810000 */
[----:B------:R-:W-:Y:S02]  /*b2d0*/  FMNMX.FTZ R26, R27, R26, !PT ;  /* 0x0000001a1b1a7209 */ /* 0x000fe40007810000 */
[----:B------:R-:W-:Y:S02]  /*b2e0*/  FMNMX.FTZ R4, R61, R4, !PT ;  /* 0x000000043d047209 */ /* 0x000fe40007810000 */
[----:B------:R-:W-:Y:S02]  /*b2f0*/  ISETP.GT.AND P2, PT, R28, 0x11, P1 ;  /* 0x000000111c00780c */ /* 0x000fe40000f44270 */
[----:B------:R-:W-:Y:S02]  /*b300*/  FMNMX.FTZ R4, R25, R4, !PT ;  /* 0x0000000419047209 */ /* 0x000fe40007810000 */
[----:B------:R-:W-:-:S02]  /*b310*/  FSEL R31, R31, -INF , !P4 ;  /* 0xff8000001f1f7808 */ /* 0x000fc40006000000 */
[----:B------:R-:W-:Y:S02]  /*b320*/  FMNMX.FTZ R4, R65, R4, !PT ;  /* 0x0000000441047209 */ /* 0x000fe40007810000 */
[----:B------:R-:W-:Y:S02]  /*b330*/  FMNMX.FTZ R26, R155, R26, !PT ;  /* 0x0000001a9b1a7209 */ /* 0x000fe40007810000 */
[----:B------:R-:W-:Y:S02]  /*b340*/  FMNMX.FTZ R4, R7, R4, !PT ;  /* 0x0000000407047209 */ /* 0x000fe40007810000 */
[----:B------:R-:W-:Y:S02]  /*b350*/  ISETP.GT.AND P3, PT, R28, 0x18, P1 ;  /* 0x000000181c00780c */ /* 0x000fe40000f64270 */
[----:B------:R-:W-:Y:S02]  /*b360*/  FMNMX.FTZ R4, R69, R4, !PT ;  /* 0x0000000445047209 */ /* 0x000fe40007810000 */
[----:B------:R-:W-:-:S02]  /*b370*/  ISETP.LT.OR P2, PT, R20, 0x12, P2 ;  /* 0x000000121400780c */ /* 0x000fc40001741670 */
[----:B------:R-:W-:Y:S02]  /*b380*/  FMNMX.FTZ R4, R21, R4, !PT ;  /* 0x0000000415047209 */ /* 0x000fe40007810000 */
[----:B------:R-:W-:Y:S02]  /*b390*/  FMNMX.FTZ R26, R31, R26, !PT ;  /* 0x0000001a1f1a7209 */ /* 0x000fe40007810000 */
[----:B------:R-:W-:Y:S02]  /*b3a0*/  FMNMX.FTZ R4, R73, R4, !PT ;  /* 0x0000000449047209 */ /* 0x000fe40007810000 */
[----:B------:R-:W-:Y:S02]  /*b3b0*/  ISETP.GT.AND P4, PT, R28, 0x19, P1 ;  /* 0x000000191c00780c */ /* 0x000fe40000f84270 */
[----:B------:R-:W-:Y:S02]  /*b3c0*/  FMNMX.FTZ R4, R29, R4, !PT ;  /* 0x000000041d047209 */ /* 0x000fe40007810000 */
[----:B------:R-:W-:-:S02]  /*b3d0*/  ISETP.LT.OR P3, PT, R20, 0x19, P3 ;  /* 0x000000191400780c */ /* 0x000fc40001f61670 */
[----:B------:R-:W-:Y:S02]  /*b3e0*/  FMNMX.FTZ R4, R77, R4, !PT ;  /* 0x000000044d047209 */ /* 0x000fe40007810000 */
[----:B------:R-:W-:Y:S02]  /*b3f0*/  FSEL R35, R35, -INF , !P2 ;  /* 0xff80000023237808 */ /* 0x000fe40005000000 */
[----:B------:R-:W-:Y:S02]  /*b400*/  FMNMX.FTZ R4, R33, R4, !PT ;  /* 0x0000000421047209 */ /* 0x000fe40007810000 */
[----:B------:R-:W-:Y:S02]  /*b410*/  FMNMX.FTZ R26, R159, R26, !PT ;  /* 0x0000001a9f1a7209 */ /* 0x000fe40007810000 */
[----:B------:R-:W-:Y:S02]  /*b420*/  FMNMX.FTZ R4, R81, R4, !PT ;  /* 0x0000000451047209 */ /* 0x000fe40007810000 */
[----:B------:R-:W-:-:S02]  /*b430*/  ISETP.LT.OR P4, PT, R20, 0x1a, P4 ;  /* 0x0000001a1400780c */ /* 0x000fc40002781670 */
[----:B------:R-:W-:Y:S02]  /*b440*/  FMNMX.FTZ R4, R37, R4, !PT ;  /* 0x0000000425047209 */ /* 0x000fe40007810000 */
[----:B------:R-:W-:Y:S02]  /*b450*/  FSEL R165, R38, -INF , !P3 ;  /* 0xff80000026a57808 */ /* 0x000fe40005800000 */
[----:B------:R-:W-:Y:S02]  /*b460*/  FMNMX.FTZ R13, R85, R4, !PT ;  /* 0x00000004550d7209 */ /* 0x000fe40007810000 */
[----:B------:R-:W-:Y:S02]  /*b470*/  FMNMX.FTZ R26, R35, R26, !PT ;  /* 0x0000001a231a7209 */ /* 0x000fe40007810000 */
[----:B------:R-:W-:Y:S01]  /*b480*/  ISETP.GT.AND P2, PT, R28, 0x21, P1 ;  /* 0x000000211c00780c */ /* 0x000fe20000f44270 */
[----:B------:R-:W0:Y:S01]  /*b490*/  SHFL.BFLY PT, R4, R13, 0x2, 0x1f ;  /* 0x0c401f000d047f89 */ /* 0x000e2200000e0000 */
[----:B------:R-:W-:-:S02]  /*b4a0*/  FSEL R39, R39, -INF , !P4 ;  /* 0xff80000027277808 */ /* 0x000fc40006000000 */
[----:B------:R-:W-:Y:S02]  /*b4b0*/  FMNMX.FTZ R26, R165, R26, !PT ;  /* 0x0000001aa51a7209 */ /* 0x000fe40007810000 */
[----:B------:R-:W-:Y:S02]  /*b4c0*/  ISETP.GT.AND P3, PT, R28, 0x28, P1 ;  /* 0x000000281c00780c */ /* 0x000fe40000f64270 */
[----:B------:R-:W-:Y:S02]  /*b4d0*/  ISETP.LT.OR P2, PT, R20, 0x22, P2 ;  /* 0x000000221400780c */ /* 0x000fe40001741670 */
[----:B------:R-:W-:Y:S02]  /*b4e0*/  FMNMX.FTZ R30, R39, R26, !PT ;  /* 0x0000001a271e7209 */ /* 0x000fe40007810000 */
[----:B------:R-:W-:Y:S02]  /*b4f0*/  ISETP.GT.AND P4, PT, R28, 0x29, P1 ;  /* 0x000000291c00780c */ /* 0x000fe40000f84270 */
[----:B------:R-:W-:-:S02]  /*b500*/  ISETP.LT.OR P3, PT, R20, 0x29, P3 ;  /* 0x000000291400780c */ /* 0x000fc40001f61670 */
[----:B------:R-:W-:Y:S02]  /*b510*/  FSEL R43, R43, -INF , !P2 ;  /* 0xff8000002b2b7808 */ /* 0x000fe40005000000 */
[----:B------:R-:W-:Y:S02]  /*b520*/  FMNMX.FTZ R30, R179, R30, !PT ;  /* 0x0000001eb31e7209 */ /* 0x000fe40007810000 */
[----:B------:R-:W-:Y:S02]  /*b530*/  ISETP.GT.AND P2, PT, R28, 0x30, P1 ;  /* 0x000000301c00780c */ /* 0x000fe40000f44270 */
[----:B------:R-:W-:Y:S02]  /*b540*/  FSEL R181, R46, -INF , !P3 ;  /* 0xff8000002eb57808 */ /* 0x000fe40005800000 */
[----:B------:R-:W-:Y:S02]  /*b550*/  ISETP.LT.OR P4, PT, R20, 0x2a, P4 ;  /* 0x0000002a1400780c */ /* 0x000fe40002781670 */
[----:B0-----:R-:W-:-:S02]  /*b560*/  FMNMX.FTZ R15, R13, R4, !PT ;  /* 0x000000040d0f7209 */ /* 0x001fc40007810000 */
[----:B------:R-:W-:Y:S02]  /*b570*/  FMNMX.FTZ R30, R43, R30, !PT ;  /* 0x0000001e2b1e7209 */ /* 0x000fe40007810000 */
[----:B------:R-:W-:Y:S01]  /*b580*/  ISETP.GT.AND P3, PT, R28, 0x31, P1 ;  /* 0x000000311c00780c */ /* 0x000fe20000f64270 */
[----:B------:R-:W0:Y:S01]  /*b590*/  SHFL.BFLY PT, R4, R15, 0x1, 0x1f ;  /* 0x0c201f000f047f89 */ /* 0x000e2200000e0000 */
[----:B------:R-:W-:Y:S02]  /*b5a0*/  ISETP.LT.OR P2, PT, R20, 0x31, P2 ;  /* 0x000000311400780c */ /* 0x000fe40001741670 */
[----:B------:R-:W-:Y:S02]  /*b5b0*/  FSEL R47, R47, -INF , !P4 ;  /* 0xff8000002f2f7808 */ /* 0x000fe40006000000 */
[----:B------:R-:W-:Y:S02]  /*b5c0*/  FMNMX.FTZ R30, R181, R30, !PT ;  /* 0x0000001eb51e7209 */ /* 0x000fe40007810000 */
[----:B------:R-:W-:-:S02]  /*b5d0*/  ISETP.GT.AND P5, PT, R28, 0x38, P1 ;  /* 0x000000381c00780c */ /* 0x000fc40000fa4270 */
[----:B------:R-:W-:Y:S02]  /*b5e0*/  FSEL R185, R50, -INF , !P2 ;  /* 0xff80000032b97808 */ /* 0x000fe40005000000 */
[----:B------:R-:W-:Y:S02]  /*b5f0*/  ISETP.LT.OR P3, PT, R20, 0x32, P3 ;  /* 0x000000321400780c */ /* 0x000fe40001f61670 */
[----:B------:R-:W-:Y:S02]  /*b600*/  ISETP.GT.AND P4, PT, R28, 0x39, P1 ;  /* 0x000000391c00780c */ /* 0x000fe40000f84270 */
[----:B------:R-:W-:Y:S02]  /*b610*/  ISETP.LT.OR P5, PT, R20, 0x39, P5 ;  /* 0x000000391400780c */ /* 0x000fe40002fa1670 */
[----:B------:R-:W-:Y:S02]  /*b620*/  FSEL R187, R51, -INF , !P3 ;  /* 0xff80000033bb7808 */ /* 0x000fe40005800000 */
[----:B------:R-:W-:-:S02]  /*b630*/  ISETP.GT.AND P2, PT, R28, 0x40, P1 ;  /* 0x000000401c00780c */ /* 0x000fc40000f44270 */
[----:B------:R-:W-:Y:S02]  /*b640*/  FSEL R189, R54, -INF , !P5 ;  /* 0xff80000036bd7808 */ /* 0x000fe40006800000 */
[----:B------:R-:W-:Y:S02]  /*b650*/  ISETP.LT.OR P4, PT, R20, 0x3a, P4 ;  /* 0x0000003a1400780c */ /* 0x000fe40002781670 */
[----:B0-----:R-:W-:Y:S02]  /*b660*/  FMNMX.FTZ R4, R15, R4, !PT ;  /* 0x000000040f047209 */ /* 0x001fe40007810000 */
[----:B------:R-:W-:Y:S02]  /*b670*/  ISETP.GT.AND P3, PT, R28, 0x41, P1 ;  /* 0x000000411c00780c */ /* 0x000fe40000f64270 */
[----:B------:R-:W-:Y:S01]  /*b680*/  FSETP.NEU.FTZ.AND P6, PT, R4, -INF , PT ;  /* 0xff8000000400780b */ /* 0x000fe20003fdd000 */
[----:B------:R-:W-:-:S01]  /*b690*/  FFMA.FTZ R183, R2, R4, -8 ;  /* 0xc100000002b77423 */ /* 0x000fc20000010004 */
[----:B------:R-:W-:-:S02]  /*b6a0*/  ISETP.LT.OR P2, PT, R20, 0x41, P2 ;  /* 0x000000411400780c */ /* 0x000fc40001741670 */
[----:B------:R-:W-:Y:S02]  /*b6b0*/  FSEL R55, R55, -INF , !P4 ;  /* 0xff80000037377808 */ /* 0x000fe40006000000 */
[----:B------:R-:W-:Y:S02]  /*b6c0*/  FSEL R183, R183, RZ, P6 ;  /* 0x000000ffb7b77208 */ /* 0x000fe40003000000 */
[----:B------:R-:W-:Y:S02]  /*b6d0*/  ISETP.GT.AND P5, PT, R28, 0x48, P1 ;  /* 0x000000481c00780c */ /* 0x000fe40000fa4270 */
[----:B------:R-:W-:Y:S01]  /*b6e0*/  FSEL R193, R58, -INF , !P2 ;  /* 0xff8000003ac17808 */ /* 0x000fe20005000000 */
[----:B------:R-:W-:-:S01]  /*b6f0*/  FFMA.FTZ R13, R2, R32, -R183 ;  /* 0x00000020020d7223 */ /* 0x000fc200000108b7 */
[----:B------:R-:W-:Y:S01]  /*b700*/  FMNMX.FTZ R32, R47, R30, !PT ;  /* 0x0000001e2f207209 */ /* 0x000fe20007810000 */
[----:B------:R-:W-:-:S01]  /*b710*/  FFMA.FTZ R34, R2, R163, -R183 ;  /* 0x000000a302227223 */ /* 0x000fc200000108b7 */
[----:B------:R-:W-:Y:S01]  /*b720*/  ISETP.LT.OR P3, PT, R20, 0x42, P3 ;  /* 0x000000421400780c */ /* 0x000fe20001f61670 */
[----:B------:R-:W-:-:S01]  /*b730*/  FFMA.FTZ R51, R2, R167, -R183 ;  /* 0x000000a702337223 */ /* 0x000fc200000108b7 */
[----:B------:R-:W-:Y:S01]  /*b740*/  FMNMX.FTZ R32, R185, R32, !PT ;  /* 0x00000020b9207209 */ /* 0x000fe20007810000 */
[----:B------:R0:W-:Y:S01]  /*b750*/  MUFU.EX2 R30, R34 ;  /* 0x00000022001e7308 */ /* 0x0001e20000000800 */
[----:B------:R-:W-:Y:S01]  /*b760*/  ISETP.GT.AND P4, PT, R28, 0x49, P1 ;  /* 0x000000491c00780c */ /* 0x000fe20000f84270 */
[C-C-:B------:R-:W-:Y:S01]  /*b770*/  FFMA.FTZ R15, R2.reuse, R36, -R183.reuse ;  /* 0x00000024020f7223 */ /* 0x140fe200000108b7 */
[----:B------:R-:W-:Y:S01]  /*b780*/  FMNMX.FTZ R32, R187, R32, !PT ;  /* 0x00000020bb207209 */ /* 0x000fe20007810000 */
[--C-:B------:R-:W-:Y:S01]  /*b790*/  FFMA.FTZ R36, R2, R157, -R183.reuse ;  /* 0x0000009d02247223 */ /* 0x100fe200000108b7 */
[----:B------:R-:W-:Y:S01]  /*b7a0*/  ISETP.LT.OR P5, PT, R20, 0x49, P5 ;  /* 0x000000491400780c */ /* 0x000fe20002fa1670 */
[C-C-:B------:R-:W-:Y:S01]  /*b7b0*/  FFMA.FTZ R38, R2.reuse, R49, -R183.reuse ;  /* 0x0000003102267223 */ /* 0x140fe200000108b7 */
[----:B------:R-:W-:Y:S01]  /*b7c0*/  FMNMX.FTZ R32, R189, R32, !PT ;  /* 0x00000020bd207209 */ /* 0x000fe20007810000 */
[C-C-:B------:R-:W-:Y:S01]  /*b7d0*/  FFMA.FTZ R40, R2.reuse, R40, -R183.reuse ;  /* 0x0000002802287223 */ /* 0x140fe200000108b7 */
[----:B------:R-:W-:Y:S01]  /*b7e0*/  FSEL R167, R59, -INF , !P3 ;  /* 0xff8000003ba77808 */ /* 0x000fe20005800000 */
[--C-:B------:R-:W-:Y:S01]  /*b7f0*/  FFMA.FTZ R59, R2, R161, -R183.reuse ;  /* 0x000000a1023b7223 */ /* 0x100fe200000108b7 */
[----:B0-----:R-:W-:Y:S01]  /*b800*/  FMNMX.FTZ R34, R55, R32, !PT ;  /* 0x0000002037227209 */ /* 0x001fe20007810000 */
[----:B------:R0:W-:Y:S01]  /*b810*/  MUFU.EX2 R26, R40 ;  /* 0x00000028001a7308 */ /* 0x0001e20000000800 */
[----:B------:R-:W-:Y:S01]  /*b820*/  ISETP.GT.AND P2, PT, R28, 0x50, P1 ;  /* 0x000000501c00780c */ /* 0x000fe20000f44270 */
[C-C-:B------:R-:W-:Y:S01]  /*b830*/  FFMA.FTZ R8, R2.reuse, R8, -R183.reuse ;  /* 0x0000000802087223 */ /* 0x140fe200000108b7 */
[----:B------:R-:W-:Y:S01]  /*b840*/  FMNMX.FTZ R34, R193, R34, !PT ;  /* 0x00000022c1227209 */ /* 0x000fe20007810000 */
[--C-:B------:R-:W-:Y:S01]  /*b850*/  FFMA.FTZ R9, R2, R9, -R183.reuse ;  /* 0x0000000902097223 */ /* 0x100fe200000108b7 */
[----:B------:R-:W-:Y:S01]  /*b860*/  FSEL R163, R62, -INF , !P5 ;  /* 0xff8000003ea37808 */ /* 0x000fe20006800000 */
[--C-:B------:R-:W-:Y:S01]  /*b870*/  FFMA.FTZ R10, R2, R10, -R183.reuse ;  /* 0x0000000a020a7223 */ /* 0x100fe200000108b7 */
[----:B------:R-:W-:Y:S01]  /*b880*/  ISETP.LT.OR P4, PT, R20, 0x4a, P4 ;  /* 0x0000004a1400780c */ /* 0x000fe20002781670 */
[----:B------:R1:W-:Y:S01]  /*b890*/  MUFU.EX2 R32, R36 ;  /* 0x0000002400207308 */ /* 0x0003e20000000800 */
[----:B------:R-:W-:Y:S01]  /*b8a0*/  FMNMX.FTZ R34, R167, R34, !PT ;  /* 0x00000022a7227209 */ /* 0x000fe20007810000 */
[--C-:B0-----:R-:W-:Y:S01]  /*b8b0*/  FFMA.FTZ R40, R2, R45, -R183.reuse ;  /* 0x0000002d02287223 */ /* 0x101fe200000108b7 */
[----:B------:R-:W-:Y:S01]  /*b8c0*/  ISETP.GT.AND P3, PT, R28, 0x51, P1 ;  /* 0x000000511c00780c */ /* 0x000fe20000f64270 */
[--C-:B------:R-:W-:Y:S01]  /*b8d0*/  FFMA.FTZ R11, R2, R11, -R183.reuse ;  /* 0x0000000b020b7223 */ /* 0x100fe200000108b7 */
[----:B------:R-:W-:Y:S01]  /*b8e0*/  ISETP.LT.OR P2, PT, R20, 0x51, P2 ;  /* 0x000000511400780c */ /* 0x000fe20001741670 */
[C-C-:B------:R-:W-:Y:S01]  /*b8f0*/  FFMA.FTZ R14, R2.reuse, R14, -R183.reuse ;  /* 0x0000000e020e7223 */ /* 0x140fe200000108b7 */
[----:B------:R-:W-:Y:S01]  /*b900*/  FSEL R63, R63, -INF , !P4 ;  /* 0xff8000003f3f7808 */ /* 0x000fe20006000000 */
[----:B------:R-:W-:Y:S01]  /*b910*/  MUFU.EX2 R8, R8 ;  /* 0x0000000800087308 */ /* 0x000fe20000000800 */
[----:B------:R-:W-:Y:S01]  /*b920*/  FMNMX.FTZ R34, R163, R34, !PT ;  /* 0x00000022a3227209 */ /* 0x000fe20007810000 */
[--C-:B------:R-:W-:Y:S01]  /*b930*/  FFMA.FTZ R24, R2, R24, -R183.reuse ;  /* 0x0000001802187223 */ /* 0x100fe200000108b7 */
[----:B------:R-:W-:Y:S01]  /*b940*/  ISETP.GT.AND P5, PT, R28, 0x58, P1 ;  /* 0x000000581c00780c */ /* 0x000fe20000fa4270 */
[--C-:B------:R-:W-:Y:S01]  /*b950*/  FFMA.FTZ R44, R2, R81, -R183.reuse ;  /* 0x00000051022c7223 */ /* 0x100fe200000108b7 */
[----:B------:R-:W-:Y:S01]  /*b960*/  FSEL R161, R66, -INF , !P2 ;  /* 0xff80000042a17808 */ /* 0x000fe20005000000 */
[--C-:B------:R-:W-:Y:S01]  /*b970*/  FFMA.FTZ R53, R2, R53, -R183.reuse ;  /* 0x0000003502357223 */ /* 0x100fe200000108b7 */
[----:B------:R-:W-:Y:S01]  /*b980*/  ISETP.LT.OR P3, PT, R20, 0x52, P3 ;  /* 0x000000521400780c */ /* 0x000fe20001f61670 */
[----:B------:R-:W-:Y:S01]  /*b990*/  MUFU.EX2 R9, R9 ;  /* 0x0000000900097308 */ /* 0x000fe20000000800 */
[----:B-1----:R-:W-:Y:S01]  /*b9a0*/  FMNMX.FTZ R36, R63, R34, !PT ;  /* 0x000000223f247209 */ /* 0x002fe20007810000 */
[--C-:B------:R-:W-:Y:S01]  /*b9b0*/  FFMA.FTZ R57, R2, R57, -R183.reuse ;  /* 0x0000003902397223 */ /* 0x100fe200000108b7 */
[----:B------:R-:W-:Y:S01]  /*b9c0*/  ISETP.GT.AND P4, PT, R28, 0x59, P1 ;  /* 0x000000591c00780c */ /* 0x000fe20000f84270 */
[--C-:B------:R-:W-:Y:S01]  /*b9d0*/  FFMA.FTZ R61, R2, R61, -R183.reuse ;  /* 0x0000003d023d7223 */ /* 0x100fe200000108b7 */
[----:B------:R-:W-:Y:S01]  /*b9e0*/  ISETP.LT.OR P5, PT, R20, 0x59, P5 ;  /* 0x000000591400780c */ /* 0x000fe20002fa1670 */
[C-C-:B------:R-:W-:Y:S01]  /*b9f0*/  FFMA.FTZ R21, R2.reuse, R21, -R183.reuse ;  /* 0x0000001502157223 */ /* 0x140fe200000108b7 */
[----:B------:R-:W-:Y:S01]  /*ba00*/  FSEL R157, R67, -INF , !P3 ;  /* 0xff800000439d7808 */ /* 0x000fe20005800000 */
[--C-:B------:R-:W-:Y:S01]  /*ba10*/  FFMA.FTZ R67, R2, R153, -R183.reuse ;  /* 0x0000009902437223 */ /* 0x100fe200000108b7 */
[----:B------:R-:W-:Y:S01]  /*ba20*/  FMNMX.FTZ R36, R161, R36, !PT ;  /* 0x00000024a1247209 */ /* 0x000fe20007810000 */
[----:B------:R0:W-:Y:S01]  /*ba30*/  MUFU.EX2 R34, R38 ;  /* 0x0000002600227308 */ /* 0x0001e20000000800 */
[----:B------:R-:W-:Y:S01]  /*ba40*/  ISETP.GT.AND P2, PT, R28, 0x60, P1 ;  /* 0x000000601c00780c */ /* 0x000fe20000f44270 */
[--C-:B------:R-:W-:Y:S01]  /*ba50*/  FFMA.FTZ R29, R2, R29, -R183.reuse ;  /* 0x0000001d021d7223 */ /* 0x100fe200000108b7 */
[----:B------:R-:W-:Y:S01]  /*ba60*/  FSEL R153, R70, -INF , !P5 ;  /* 0xff80000046997808 */ /* 0x000fe20006800000 */
[--C-:B------:R-:W-:Y:S01]  /*ba70*/  FFMA.FTZ R33, R2, R33, -R183.reuse ;  /* 0x0000002102217223 */ /* 0x100fe200000108b7 */
[----:B------:R-:W-:Y:S01]  /*ba80*/  ISETP.LT.OR P4, PT, R20, 0x5a, P4 ;  /* 0x0000005a1400780c */ /* 0x000fe20002781670 */
[--C-:B------:R-:W-:Y:S01]  /*ba90*/  FFMA.FTZ R37, R2, R37, -R183.reuse ;  /* 0x0000002502257223 */ /* 0x100fe200000108b7 */
[----:B------:R-:W-:Y:S01]  /*baa0*/  FMNMX.FTZ R36, R157, R36, !PT ;  /* 0x000000249d247209 */ /* 0x000fe20007810000 */
[----:B------:R-:W-:Y:S01]  /*bab0*/  MUFU.EX2 R10, R10 ;  /* 0x0000000a000a7308 */ /* 0x000fe20000000800 */
[----:B------:R-:W-:Y:S01]  /*bac0*/  ISETP.GT.AND P3, PT, R28, 0x61, P1 ;  /* 0x000000611c00780c */ /* 0x000fe20000f64270 */
[----:B------:R-:W-:Y:S01]  /*bad0*/  FFMA.FTZ R85, R2, R85, -R183 ;  /* 0x0000005502557223 */ /* 0x000fe200000108b7 */
[----:B------:R-:W-:-:S02]  /*bae0*/  ISETP.LT.OR P2, PT, R20, 0x61, P2 ;  /* 0x000000611400780c */ /* 0x000fc40001741670 */
[----:B------:R-:W-:Y:S02]  /*baf0*/  FSEL R71, R71, -INF , !P4 ;  /* 0xff80000047477808 */ /* 0x000fe40006000000 */
[----:B------:R-:W-:Y:S01]  /*bb00*/  FMNMX.FTZ R36, R153, R36, !PT ;  /* 0x0000002499247209 */ /* 0x000fe20007810000 */
[----:B------:R-:W-:Y:S01]  /*bb10*/  MUFU.EX2 R11, R11 ;  /* 0x0000000b000b7308 */ /* 0x000fe20000000800 */
[----:B------:R-:W-:Y:S02]  /*bb20*/  ISETP.GT.AND P5, PT, R28, 0x68, P1 ;  /* 0x000000681c00780c */ /* 0x000fe40000fa4270 */
[----:B------:R-:W-:Y:S02]  /*bb30*/  FSEL R49, R74, -INF , !P2 ;  /* 0xff8000004a317808 */ /* 0x000fe40005000000 */
[----:B------:R-:W-:Y:S02]  /*bb40*/  ISETP.LT.OR P3, PT, R20, 0x62, P3 ;  /* 0x000000621400780c */ /* 0x000fe40001f61670 */
[----:B0-----:R-:W-:Y:S01]  /*bb50*/  FMNMX.FTZ R38, R71, R36, !PT ;  /* 0x0000002447267209 */ /* 0x001fe20007810000 */
[----:B------:R-:W-:Y:S01]  /*bb60*/  MUFU.EX2 R13, R13 ;  /* 0x0000000d000d7308 */ /* 0x000fe20000000800 */
[----:B------:R-:W-:-:S02]  /*bb70*/  ISETP.GT.AND P4, PT, R28, 0x69, P1 ;  /* 0x000000691c00780c */ /* 0x000fc40000f84270 */
[----:B------:R-:W-:Y:S02]  /*bb80*/  ISETP.LT.OR P5, PT, R20, 0x69, P5 ;  /* 0x000000691400780c */ /* 0x000fe40002fa1670 */
[----:B------:R-:W-:Y:S02]  /*bb90*/  FSEL R75, R75, -INF , !P3 ;  /* 0xff8000004b4b7808 */ /* 0x000fe40005800000 */
[----:B------:R-:W-:Y:S01]  /*bba0*/  FMNMX.FTZ R38, R49, R38, !PT ;  /* 0x0000002631267209 */ /* 0x000fe20007810000 */
[----:B------:R0:W-:Y:S01]  /*bbb0*/  MUFU.EX2 R36, R40 ;  /* 0x0000002800247308 */ /* 0x0001e20000000800 */
[----:B------:R-:W-:Y:S02]  /*bbc0*/  ISETP.GT.AND P2, PT, R28, 0x70, P1 ;  /* 0x000000701c00780c */ /* 0x000fe40000f44270 */
[----:B------:R-:W-:Y:S02]  /*bbd0*/  FSEL R45, R78, -INF , !P5 ;  /* 0xff8000004e2d7808 */ /* 0x000fe40006800000 */
[----:B------:R-:W-:-:S02]  /*bbe0*/  ISETP.LT.OR P4, PT, R20, 0x6a, P4 ;  /* 0x0000006a1400780c */ /* 0x000fc40002781670 */
[----:B------:R-:W-:Y:S01]  /*bbf0*/  FMNMX.FTZ R38, R75, R38, !PT ;  /* 0x000000264b267209 */ /* 0x000fe20007810000 */
[----:B------:R-:W-:Y:S01]  /*bc00*/  MUFU.EX2 R14, R14 ;  /* 0x0000000e000e7308 */ /* 0x000fe20000000800 */
[----:B------:R-:W-:Y:S01]  /*bc10*/  ISETP.GT.AND P3, PT, R28, 0x71, P1 ;  /* 0x000000711c00780c */ /* 0x000fe20000f64270 */
[----:B0-----:R-:W-:Y:S01]  /*bc20*/  FFMA.FTZ R40, R2, R73, -R183 ;  /* 0x0000004902287223 */ /* 0x001fe200000108b7 */
[----:B------:R-:W-:Y:S02]  /*bc30*/  ISETP.LT.OR P2, PT, R20, 0x71, P2 ;  /* 0x000000711400780c */ /* 0x000fe40001741670 */
[----:B------:R-:W-:Y:S02]  /*bc40*/  FSEL R79, R79, -INF , !P4 ;  /* 0xff8000004f4f7808 */ /* 0x000fe40006000000 */
[----:B------:R-:W-:Y:S01]  /*bc50*/  FMNMX.FTZ R38, R45, R38, !PT ;  /* 0x000000262d267209 */ /* 0x000fe20007810000 */
[----:B------:R-:W-:Y:S01]  /*bc60*/  MUFU.EX2 R15, R15 ;  /* 0x0000000f000f7308 */ /* 0x000fe20000000800 */
[----:B------:R-:W-:-:S02]  /*bc70*/  ISETP.GT.AND P5, PT, R28, 0x78, P1 ;  /* 0x000000781c00780c */ /* 0x000fc40000fa4270 */
[----:B------:R-:W-:Y:S02]  /*bc80*/  ISETP.LT.OR P3, PT, R20, 0x72, P3 ;  /* 0x000000721400780c */ /* 0x000fe40001f61670 */
[----:B------:R-:W-:Y:S02]  /*bc90*/  FSEL R195, R82, -INF , !P2 ;  /* 0xff80000052c37808 */ /* 0x000fe40005000000 */
[----:B------:R-:W-:Y:S01]  /*bca0*/  FMNMX.FTZ R38, R79, R38, !PT ;  /* 0x000000264f267209 */ /* 0x000fe20007810000 */
[----:B------:R-:W-:Y:S01]  /*bcb0*/  MUFU.EX2 R24, R24 ;  /* 0x0000001800187308 */ /* 0x000fe20000000800 */
[----:B------:R-:W-:Y:S01]  /*bcc0*/  ISETP.GT.AND P1, PT, R28, 0x79, P1 ;  /* 0x000000791c00780c */ /* 0x000fe20000f24270 */
[----:B------:R-:W-:Y:S01]  /*bcd0*/  FFMA.FTZ R28, R2, R41, -R183 ;  /* 0x00000029021c7223 */ /* 0x000fe200000108b7 */
[----:B------:R-:W-:Y:S02]  /*bce0*/  ISETP.LT.OR P5, PT, R20, 0x79, P5 ;  /* 0x000000791400780c */ /* 0x000fe40002fa1670 */
[----:B------:R-:W-:-:S02]  /*bcf0*/  FSEL R83, R83, -INF , !P3 ;  /* 0xff80000053537808 */ /* 0x000fc40005800000 */
[----:B------:R-:W-:Y:S01]  /*bd00*/  FMNMX.FTZ R38, R195, R38, !PT ;  /* 0x00000026c3267209 */ /* 0x000fe20007810000 */
[----:B------:R-:W-:Y:S01]  /*bd10*/  MUFU.EX2 R51, R51 ;  /* 0x0000003300337308 */ /* 0x000fe20000000800 */
[----:B------:R-:W-:Y:S01]  /*bd20*/  ISETP.LT.OR P1, PT, R20, 0x7a, P1 ;  /* 0x0000007a1400780c */ /* 0x000fe20000f21670 */
[--C-:B------:R-:W-:Y:S01]  /*bd30*/  FFMA.FTZ R20, R2, R25, -R183.reuse ;  /* 0x0000001902147223 */ /* 0x100fe200000108b7 */
[----:B------:R-:W-:Y:S01]  /*bd40*/  FSEL R41, R86, -INF , !P5 ;  /* 0xff80000056297808 */ /* 0x000fe20006800000 */
[C-C-:B------:R-:W-:Y:S01]  /*bd50*/  FFMA.FTZ R25, R2.reuse, R65, -R183.reuse ;  /* 0x0000004102197223 */ /* 0x140fe200000108b7 */
[----:B------:R-:W-:Y:S01]  /*bd60*/  FMNMX.FTZ R38, R83, R38, !PT ;  /* 0x0000002653267209 */ /* 0x000fe20007810000 */
[----:B------:R-:W-:Y:S01]  /*bd70*/  FFMA.FTZ R65, R2, R69, -R183 ;  /* 0x0000004502417223 */ /* 0x000fe200000108b7 */
[----:B------:R-:W-:Y:S01]  /*bd80*/  FSEL R87, R87, -INF , !P1 ;  /* 0xff80000057577808 */ /* 0x000fe20004800000 */
[----:B------:R-:W-:Y:S01]  /*bd90*/  MUFU.EX2 R59, R59 ;  /* 0x0000003b003b7308 */ /* 0x000fe20000000800 */
[----:B------:R-:W-:-:S02]  /*bda0*/  FMNMX.FTZ R38, R41, R38, !PT ;  /* 0x0000002629267209 */ /* 0x000fc40007810000 */
[----:B------:R-:W-:Y:S02]  /*bdb0*/  FSEL R48, R4, RZ, P6 ;  /* 0x000000ff04307208 */ /* 0x000fe40003000000 */
[----:B------:R-:W-:Y:S01]  /*bdc0*/  FMNMX.FTZ R42, R87, R38, !PT ;  /* 0x00000026572a7209 */ /* 0x000fe20007810000 */
[----:B------:R-:W-:Y:S02]  /*bdd0*/  FFMA.FTZ R38, R2, R7, -R183 ;  /* 0x0000000702267223 */ /* 0x000fe400000108b7 */
[----:B------:R-:W-:-:S01]  /*bde0*/  FADD.FTZ R5, -R48, R5 ;  /* 0x0000000530057221 */ /* 0x000fc20000010100 */
[----:B------:R-:W-:Y:S01]  /*bdf0*/  MUFU.EX2 R67, R67 ;  /* 0x0000004300437308 */ /* 0x000fe20000000800 */
[----:B------:R-:W0:Y:S02]  /*be00*/  SHFL.BFLY PT, R197, R42, 0x2, 0x1f ;  /* 0x0c401f002ac57f89 */ /* 0x000e2400000e0000 */
[----:B------:R-:W-:-:S05]  /*be10*/  FMUL.FTZ R5, R2, R5 ;  /* 0x0000000502057220 */ /* 0x000fca0000410000 */
[----:B------:R-:W-:Y:S08]  /*be20*/  MUFU.EX2 R53, R53 ;  /* 0x0000003500357308 */ /* 0x000ff00000000800 */
[----:B------:R-:W1:Y:S08]  /*be30*/  MUFU.EX2 R5, R5 ;  /* 0x0000000500057308 */ /* 0x000e700000000800 */
[----:B------:R-:W-:Y:S01]  /*be40*/  MUFU.EX2 R57, R57 ;  /* 0x0000003900397308 */ /* 0x000fe20000000800 */
[----:B0-----:R-:W-:Y:S01]  /*be50*/  FMNMX.FTZ R197, R42, R197, !PT ;  /* 0x000000c52ac57209 */ /* 0x001fe20007810000 */
[----:B------:R-:W-:-:S04]  /*be60*/  FFMA.FTZ R42, R2, R77, -R183 ;  /* 0x0000004d022a7223 */ /* 0x000fc800000108b7 */
[----:B------:R-:W0:Y:S02]  /*be70*/  SHFL.BFLY PT, R46, R197, 0x1, 0x1f ;  /* 0x0c201f00c52e7f89 */ /* 0x000e2400000e0000 */
[----:B------:R-:W-:Y:S01]  /*be80*/  MUFU.EX2 R28, R28 ;  /* 0x0000001c001c7308 */ /* 0x000fe20000000800 */
[----:B-1----:R-:W-:-:S04]  /*be90*/  FFMA.FTZ R70, R5, R3, R8 ;  /* 0x0000000305467223 */ /* 0x002fc80000010008 */
[----:B------:R-:W-:-:S03]  /*bea0*/  FADD.FTZ R77, R9, R70 ;  /* 0x00000046094d7221 */ /* 0x000fc60000010000 */
[----:B------:R-:W-:Y:S01]  /*beb0*/  MUFU.EX2 R61, R61 ;  /* 0x0000003d003d7308 */ /* 0x000fe20000000800 */
[----:B------:R-:W-:-:S07]  /*bec0*/  FADD.FTZ R70, R10, R77 ;  /* 0x0000004d0a467221 */ /* 0x000fce0000010000 */
[----:B------:R-:W-:Y:S01]  /*bed0*/  MUFU.EX2 R20, R20 ;  /* 0x0000001400147308 */ /* 0x000fe20000000800 */
[----:B0-----:R-:W-:-:S07]  /*bee0*/  FMNMX.FTZ R7, R197, R46, !PT ;  /* 0x0000002ec5077209 */ /* 0x001fce0007810000 */
[----:B------:R-:W-:Y:S01]  /*bef0*/  MUFU.EX2 R25, R25 ;  /* 0x0000001900197308 */ /* 0x000fe20000000800 */
[----:B------:R-:W-:Y:S01]  /*bf00*/  FSETP.NEU.FTZ.AND P1, PT, R7, -INF , PT ;  /* 0xff8000000700780b */ /* 0x000fe20003f3d000 */
[----:B------:R-:W-:-:S03]  /*bf10*/  FFMA.FTZ R48, R2, R7, -8 ;  /* 0xc100000002307423 */ /* 0x000fc60000010007 */
[----:B------:R-:W-:Y:S02]  /*bf20*/  FSEL R73, R7, RZ, P1 ;  /* 0x000000ff07497208 */ /* 0x000fe40000800000 */
[----:B------:R-:W-:Y:S01]  /*bf30*/  FSEL R48, R48, RZ, P1 ;  /* 0x000000ff30307208 */ /* 0x000fe20000800000 */
[----:B------:R-:W-:Y:S02]  /*bf40*/  MUFU.EX2 R38, R38 ;  /* 0x0000002600267308 */ /* 0x000fe40000000800 */
[----:B------:R-:W-:-:S02]  /*bf50*/  FADD.FTZ R73, -R73, R6 ;  /* 0x0000000649497221 */ /* 0x000fc40000010100 */
[C-C-:B------:R-:W-:Y:S01]  /*bf60*/  FFMA.FTZ R69, R2.reuse, R191, -R48.reuse ;  /* 0x000000bf02457223 */ /* 0x140fe20000010830 */
[----:B------:R-:W-:-:S01]  /*bf70*/  FFMA.FTZ R50, R2, R27, -R48 ;  /* 0x0000001b02327223 */ /* 0x000fc20000010830 */
[C---:B------:R-:W-:Y:S01]  /*bf80*/  FMUL.FTZ R64, R2.reuse, R73 ;  /* 0x0000004902407220 */ /* 0x040fe20000410000 */
        /* <DEDUP_REMOVED lines=30> */
[----:B------:R-:W-:-:S05]  /*c170*/  FFMA.FTZ R41, R2, R41, -R48 ;  /* 0x0000002902297223 */ /* 0x000fca0000010830 */
[----:B------:R-:W0:Y:S01]  /*c180*/  MUFU.EX2 R52, R52 ;  /* 0x0000003400347308 */ /* 0x000e220000000800 */
[----:B-1----:R-:W-:-:S07]  /*c190*/  FADD.FTZ R0, R50, R3 ;  /* 0x0000000332007221 */ /* 0x002fce0000010000 */
[----:B------:R-:W1:Y:S01]  /*c1a0*/  MUFU.EX2 R31, R31 ;  /* 0x0000001f001f7308 */ /* 0x000e620000000800 */
[----:B--2---:R-:W-:-:S01]  /*c1b0*/  FADD.FTZ R3, R27, R0 ;  /* 0x000000001b037221 */ /* 0x004fc20000010000 */
[----:B------:R-:W-:Y:S01]  /*c1c0*/  FADD.FTZ R0, R11, R70 ;  /* 0x000000460b007221 */ /* 0x000fe20000010000 */
[----:B------:R-:W-:-:S05]  /*c1d0*/  FFMA.FTZ R70, R2, R161, -R48 ;  /* 0x000000a102467223 */ /* 0x000fca0000010830 */
[----:B------:R-:W2:Y:S01]  /*c1e0*/  MUFU.EX2 R54, R54 ;  /* 0x0000003600367308 */ /* 0x000ea20000000800 */
[----:B0-----:R-:W-:-:S01]  /*c1f0*/  FADD.FTZ R72, R52, R3 ;  /* 0x0000000334487221 */ /* 0x001fc20000010000 */
[----:B------:R-:W-:-:S04]  /*c200*/  FADD.FTZ R3, R13, R0 ;  /* 0x000000000d037221 */ /* 0x000fc80000010000 */
[----:B------:R-:W-:Y:S02]  /*c210*/  FADD.FTZ R0, R14, R3 ;  /* 0x000000030e007221 */ /* 0x000fe40000010000 */
[----:B------:R-:W0:Y:S01]  /*c220*/  MUFU.EX2 R35, R35 ;  /* 0x0000002300237308 */ /* 0x000e220000000800 */
[----:B-1----:R-:W-:-:S01]  /*c230*/  FADD.FTZ R77, R31, R72 ;  /* 0x000000481f4d7221 */ /* 0x002fc20000010000 */
[----:B------:R-:W-:-:S04]  /*c240*/  FADD.FTZ R3, R15, R0 ;  /* 0x000000000f037221 */ /* 0x000fc80000010000 */
[----:B------:R-:W-:Y:S02]  /*c250*/  FADD.FTZ R3, R24, R3 ;  /* 0x0000000318037221 */ /* 0x000fe40000010000 */
        /* <DEDUP_REMOVED lines=12> */
[----:B------:R-:W-:-:S04]  /*c320*/  FADD.FTZ R81, R59, R72 ;  /* 0x000000483b517221 */ /* 0x000fc80000010000 */
[----:B------:R-:W-:Y:S02]  /*c330*/  FADD.FTZ R72, R32, R81 ;  /* 0x0000005120487221 */ /* 0x000fe40000010000 */
[----:B------:R-:W2:Y:S01]  /*c340*/  MUFU.EX2 R60, R60 ;  /* 0x0000003c003c7308 */ /* 0x000ea20000000800 */
[----:B0-----:R-:W-:-:S01]  /*c350*/  FADD.FTZ R0, R58, R3 ;  /* 0x000000033a007221 */ /* 0x001fc20000010000 */
[----:B------:R-:W-:Y:S01]  /*c360*/  FADD.FTZ R81, R67, R72 ;  /* 0x0000004843517221 */ /* 0x000fe20000010000 */
[----:B------:R-:W-:-:S01]  /*c370*/  FFMA.FTZ R72, R2, R75, -R48 ;  /* 0x0000004b02487223 */ /* 0x000fc20000010830 */
[----:B------:R-:W-:-:S04]  /*c380*/  FFMA.FTZ R48, R2, R87, -R48 ;  /* 0x0000005702307223 */ /* 0x000fc80000010830 */
[----:B------:R-:W0:Y:S01]  /*c390*/  MUFU.EX2 R47, R47 ;  /* 0x0000002f002f7308 */ /* 0x000e220000000800 */
[----:B-1----:R-:W-:-:S07]  /*c3a0*/  FADD.FTZ R3, R43, R0 ;  /* 0x000000002b037221 */ /* 0x002fce0000010000 */
[----:B------:R-:W1:Y:S01]  /*c3b0*/  MUFU.EX2 R62, R62 ;  /* 0x0000003e003e7308 */ /* 0x000e620000000800 */
[----:B--2---:R-:W-:-:S07]  /*c3c0*/  FADD.FTZ R0, R60, R3 ;  /* 0x000000033c007221 */ /* 0x004fce0000010000 */
[----:B------:R-:W2:Y:S01]  /*c3d0*/  MUFU.EX2 R6, R189 ;  /* 0x000000bd00067308 */ /* 0x000ea20000000800 */
[----:B0-----:R-:W-:-:S01]  /*c3e0*/  FADD.FTZ R3, R47, R0 ;  /* 0x000000002f037221 */ /* 0x001fc20000010000 */
[----:B------:R-:W-:-:S06]  /*c3f0*/  FADD.FTZ R0, R34, R81 ;  /* 0x0000005122007221 */ /* 0x000fcc0000010000 */
[----:B------:R-:W0:Y:S01]  /*c400*/  MUFU.EX2 R55, R55 ;  /* 0x0000003700377308 */ /* 0x000e220000000800 */
[----:B-1----:R-:W-:-:S07]  /*c410*/  FADD.FTZ R3, R62, R3 ;  /* 0x000000033e037221 */ /* 0x002fce0000010000 */
[----:B------:R-:W1:Y:S01]  /*c420*/  MUFU.EX2 R66, R66 ;  /* 0x0000004200427308 */ /* 0x000e620000000800 */
[----:B--2---:R-:W-:-:S01]  /*c430*/  FADD.FTZ R76, R6, R3 ;  /* 0x00000003064c7221 */ /* 0x004fc20000010000 */
[----:B------:R-:W-:-:S04]  /*c440*/  FADD.FTZ R3, R53, R0 ;  /* 0x0000000035037221 */ /* 0x000fc80000010000 */
[----:B------:R-:W-:Y:S02]  /*c450*/  FADD.FTZ R0, R36, R3 ;  /* 0x0000000324007221 */ /* 0x000fe40000010000 */
[----:B------:R-:W2:Y:S02]  /*c460*/  MUFU.EX2 R73, R73 ;  /* 0x0000004900497308 */ /* 0x000ea40000000800 */
[----:B------:R-:W-:-:S04]  /*c470*/  FADD.FTZ R3, R57, R0 ;  /* 0x0000000039037221 */ /* 0x000fc80000010000 */
[----:B------:R-:W-:Y:S02]  /*c480*/  FADD.FTZ R0, R28, R3 ;  /* 0x000000031c007221 */ /* 0x000fe40000010000 */
[----:B------:R-:W3:Y:S02]  /*c490*/  MUFU.EX2 R68, R68 ;  /* 0x0000004400447308 */ /* 0x000ee40000000800 */
[----:B------:R-:W-:-:S04]  /*c4a0*/  FADD.FTZ R3, R61, R0 ;  /* 0x000000003d037221 */ /* 0x000fc80000010000 */
[----:B------:R-:W-:Y:S02]  /*c4b0*/  FADD.FTZ R0, R20, R3 ;  /* 0x0000000314007221 */ /* 0x000fe40000010000 */
[----:B------:R-:W4:Y:S02]  /*c4c0*/  MUFU.EX2 R63, R63 ;  /* 0x0000003f003f7308 */ /* 0x000f240000000800 */
[----:B------:R-:W-:-:S04]  /*c4d0*/  FADD.FTZ R3, R25, R0 ;  /* 0x0000000019037221 */ /* 0x000fc80000010000 */
[----:B------:R-:W-:Y:S02]  /*c4e0*/  FADD.FTZ R0, R38, R3 ;  /* 0x0000000326007221 */ /* 0x000fe40000010000 */
[----:B------:R0:W-:Y:S08]  /*c4f0*/  MUFU.EX2 R78, R71 ;  /* 0x00000047004e7308 */ /* 0x0001f00000000800 */
[----:B------:R-:W5:Y:S01]  /*c500*/  MUFU.EX2 R70, R70 ;  /* 0x0000004600467308 */ /* 0x000f620000000800 */
[----:B0-----:R-:W-:-:S04]  /*c510*/  FADD.FTZ R71, R55, R76 ;  /* 0x0000004c37477221 */ /* 0x001fc80000010000 */
[----:B-1----:R-:W-:-:S03]  /*c520*/  FADD.FTZ R76, R66, R71 ;  /* 0x00000047424c7221 */ /* 0x002fc60000010000 */
[----:B------:R-:W-:Y:S01]  /*c530*/  MUFU.EX2 R77, R77 ;  /* 0x0000004d004d7308 */ /* 0x000fe20000000800 */
[----:B--2---:R-:W-:-:S04]  /*c540*/  FADD.FTZ R71, R73, R76 ;  /* 0x0000004c49477221 */ /* 0x004fc80000010000 */
[----:B---3--:R-:W-:-:S03]  /*c550*/  FADD.FTZ R76, R68, R71 ;  /* 0x00000047444c7221 */ /* 0x008fc60000010000 */
[----:B------:R-:W-:Y:S01]  /*c560*/  MUFU.EX2 R74, R74 ;  /* 0x0000004a004a7308 */ /* 0x000fe20000000800 */
[----:B----4-:R-:W-:-:S04]  /*c570*/  FADD.FTZ R71, R63, R76 ;  /* 0x0000004c3f477221 */ /* 0x010fc80000010000 */
[----:B-----5:R-:W-:-:S03]  /*c580*/  FADD.FTZ R76, R70, R71 ;  /* 0x00000047464c7221 */ /* 0x020fc60000010000 */
[----:B------:R-:W0:Y:S08]  /*c590*/  MUFU.EX2 R65, R65 ;  /* 0x0000004100417308 */ /* 0x000e300000000800 */
[----:B------:R-:W1:Y:S08]  /*c5a0*/  MUFU.EX2 R21, R21 ;  /* 0x0000001500157308 */ /* 0x000e700000000800 */
[----:B------:R-:W-:Y:S01]  /*c5b0*/  MUFU.EX2 R49, R49 ;  /* 0x0000003100317308 */ /* 0x000fe20000000800 */
[----:B0-----:R-:W-:-:S07]  /*c5c0*/  FADD.FTZ R0, R65, R0 ;  /* 0x0000000041007221 */ /* 0x001fce0000010000 */
[----:B------:R-:W0:Y:S01]  /*c5d0*/  MUFU.EX2 R40, R40 ;  /* 0x0000002800287308 */ /* 0x000e220000000800 */
[----:B-1----:R-:W-:-:S07]  /*c5e0*/  FADD.FTZ R3, R21, R0 ;  /* 0x0000000015037221 */ /* 0x002fce0000010000 */
[----:B------:R-:W1:Y:S08]  /*c5f0*/  MUFU.EX2 R72, R72 ;  /* 0x0000004800487308 */ /* 0x000e700000000800 */
[----:B------:R2:W-:Y:S01]  /*c600*/  MUFU.EX2 R80, R45 ;  /* 0x0000002d00507308 */ /* 0x0005e20000000800 */
[----:B0-----:R-:W-:-:S07]  /*c610*/  FADD.FTZ R0, R40, R3 ;  /* 0x0000000328007221 */ /* 0x001fce0000010000 */
[----:B------:R-:W0:Y:S01]  /*c620*/  MUFU.EX2 R29, R29 ;  /* 0x0000001d001d7308 */ /* 0x000e220000000800 */
[----:B--2---:R-:W-:-:S04]  /*c630*/  FADD.FTZ R45, R77, R76 ;  /* 0x0000004c4d2d7221 */ /* 0x004fc80000010000 */
[----:B------:R-:W-:-:S03]  /*c640*/  FADD.FTZ R45, R74, R45 ;  /* 0x0000002d4a2d7221 */ /* 0x000fc60000010000 */
[----:B------:R-:W2:Y:S01]  /*c650*/  MUFU.EX2 R42, R42 ;  /* 0x0000002a002a7308 */ /* 0x000ea20000000800 */
[----:B------:R-:W-:-:S04]  /*c660*/  FADD.FTZ R76, R78, R45 ;  /* 0x0000002d4e4c7221 */ /* 0x000fc80000010000 */
[----:B------:R-:W-:-:S03]  /*c670*/  FADD.FTZ R45, R49, R76 ;  /* 0x0000004c312d7221 */ /* 0x000fc60000010000 */
[----:B------:R-:W3:Y:S01]  /*c680*/  MUFU.EX2 R79, R79 ;  /* 0x0000004f004f7308 */ /* 0x000ee20000000800 */
[----:B-1----:R-:W-:-:S01]  /*c690*/  FADD.FTZ R45, R72, R45 ;  /* 0x0000002d482d7221 */ /* 0x002fc20000010000 */
[----:B0-----:R-:W-:-:S03]  /*c6a0*/  FADD.FTZ R3, R29, R0 ;  /* 0x000000001d037221 */ /* 0x001fc60000010000 */
[----:B------:R-:W-:-:S03]  /*c6b0*/  FADD.FTZ R45, R80, R45 ;  /* 0x0000002d502d7221 */ /* 0x000fc60000010000 */
[----:B------:R-:W0:Y:S01]  /*c6c0*/  MUFU.EX2 R33, R33 ;  /* 0x0000002100217308 */ /* 0x000e220000000800 */
[----:B--2---:R-:W-:-:S07]  /*c6d0*/  FADD.FTZ R0, R42, R3 ;  /* 0x000000032a007221 */ /* 0x004fce0000010000 */
        /* <DEDUP_REMOVED lines=14> */
[----:B0-----:R-:W-:-:S03]  /*c7c0*/  FADD.FTZ R3, R46, R3 ;  /* 0x000000032e037221 */ /* 0x001fc60000010000 */
[----:B-1----:R-:W-:Y:S01]  /*c7d0*/  FADD.FTZ R0, R48, R45 ;  /* 0x0000002d30007221 */ /* 0x002fe20000010000 */
[----:B------:R-:W-:Y:S06]  /*c7e0*/  @!P0 BRA `(.L_x_1067) ;  /* 0x0000000000048947 */ /* 0x000fec0003800000 */
[----:B------:R-:W-:Y:S01]  /*c7f0*/  BPT.TRAP 0x1 ;  /* 0x000000040000795c */ /* 0x000fe20000300000 */
.L_x_1067:
        /* <DEDUP_REMOVED lines=35> */
[----:B------:R-:W-:Y:S01]  /*ca30*/  F2FP.SATFINITE.E4M3.F32.PACK_AB_MERGE_C R163, R62, R47, R6 ;  /* 0x0000002f3ea3723e */ /* 0x000fe20004807006 */
        /* <DEDUP_REMOVED lines=71> */
.L_x_1049:
[----:B------:R-:W-:Y:S06]  /*ceb0*/  BAR.ARV 0x8, 0x180 ;  /* 0x0206000000007b1d */ /* 0x000fec0000002000 */
[----:B------:R-:W-:Y:S05]  /*cec0*/  @!P0 BRA `(.L_x_1069) ;  /* 0x0000000000048947 */ /* 0x000fea0003800000 */
[----:B------:R-:W-:Y:S01]  /*ced0*/  BPT.TRAP 0x1 ;  /* 0x000000040000795c */ /* 0x000fe20000300000 */
.L_x_1069:
[----:B------:R-:W-:Y:S01]  /*cee0*/  ULEA UR5, UR36, UR38, 0x3 ;  /* 0x0000002624057291 */ /* 0x000fe2000f8e183f */
[----:B------:R-:W-:-:S05]  /*cef0*/  IMAD.U32 R5, RZ, RZ, UR37 ;  /* 0x00000025ff057e24 */ /* 0x000fca000f8e00ff */
[----:B------:R-:W-:-:S04]  /*cf00*/  SHF.L.U32 R5, R5, 0x1f, RZ ;  /* 0x0000001f05057819 */ /* 0x000fc800000006ff */
[----:B------:R0:W1:Y:S01]  /*cf10*/  SYNCS.PHASECHK.TRANS64.TRYWAIT P1, [UR5+0x22850], R5 ;  /* 0x02285005ff0075a7 */ /* 0x0000620008020145 */
[----:B------:R-:W-:Y:S05]  /*cf20*/  @!P0 BRA `(.L_x_1070) ;  /* 0x0000000000048947 */ /* 0x000fea0003800000 */
[----:B------:R-:W-:Y:S01]  /*cf30*/  BPT.TRAP 0x1 ;  /* 0x000000040000795c */ /* 0x000fe20000300000 */
.L_x_1070:
[----:B-1----:R-:W-:Y:S05]  /*cf40*/  @P1 BRA `(.L_x_1071) ;  /* 0x0000000000081947 */ /* 0x002fea0003800000 */
[----:B------:R-:W1:Y:S02]  /*cf50*/  SYNCS.PHASECHK.TRANS64.TRYWAIT P1, [UR5+0x22850], R5 ;  /* 0x02285005ff0075a7 */ /* 0x000e640008020145 */
[----:B-1----:R-:W-:Y:S05]  /*cf60*/  @!P1 BRA `(.L_x_1072) ;  /* 0x0000007800e89947 */ /* 0x002fea0003800000 */
.L_x_1071:
[----:B------:R-:W-:Y:S01]  /*cf70*/  UIADD3 UR38, UR38, 0x400, URZ ;  /* 0x0000040026267890 */ /* 0x000fe2000fffe03f */
[----:B------:R-:W-:Y:S01]  /*cf80*/  WARPGROUP.ARRIVE ;  /* 0x00000000000079c5 */ /* 0x000fe20000000000 */
[----:B------:R-:W-:Y:S01]  /*cf90*/  UMOV UR7, 0x40000040 ;  /* 0x4000004000077882 */ /* 0x000fe20000000000 */
[----:B------:R-:W2:Y:S01]  /*cfa0*/  LDC.64 R10, c[0x0][0x9a0] ;  /* 0x00026800ff0a7b82 */ /* 0x000ea20000000a00 */
[----:B------:R-:W-:-:S04]  /*cfb0*/  USHF.R.U32.HI UR38, URZ, 0x4, UR38 ;  /* 0x000000043f267899 */ /* 0x000fc80008011626 */
[----:B------:R-:W-:-:S04]  /*cfc0*/  ULOP3.LUT UR38, UR38, 0x3fff, URZ, 0xc0, !UPT ;  /* 0x00003fff26267892 */ /* 0x000fc8000f8ec03f */
[----:B------:R-:W-:-:S04]  /*cfd0*/  ULOP3.LUT UR4, UR38, 0x10000, URZ, 0xfc, !UPT ;  /* 0x0001000026047892 */ /* 0x000fc8000f8efc3f */
[----:B------:R-:W-:-:S07]  /*cfe0*/  ULEA UR4, UR36, UR4, 0xa ;  /* 0x0000000424047291 */ /* 0x000fce000f8e503f */
[----:B------:R-:W-:Y:S02]  /*cff0*/  UMOV UR6, UR4 ;  /* 0x0000000400067c82 */ /* 0x000fe40008000000 */
[----:B------:R-:W-:Y:S01]  /*d000*/  QGMMA.64x128x32.F32.E4M3.E4M3 R88, R164, gdesc[UR4], R88, gsb0 ;  /* 0x01e00004a4587df3 */ /* 0x000fe20008000858 */
[----:B--2---:R-:W-:-:S04]  /*d010*/  ISETP.NE.U32.AND P1, PT, R10, RZ, PT ;  /* 0x000000ff0a00720c */ /* 0x004fc80003f25070 */
[----:B------:R-:W-:-:S13]  /*d020*/  ISETP.NE.AND.EX P1, PT, R11, RZ, PT, P1 ;  /* 0x000000ff0b00720c */ /* 0x000fda0003f25310 */
[----:B------:R-:W2:Y:S01]  /*d030*/  @P1 LDC.64 R8, c[0x0][0x9c8] ;  /* 0x00027200ff081b82 */ /* 0x000ea20000000a00 */
[----:B01----:R-:W-:Y:S02]  /*d040*/  @P1 SHF.R.S32.HI R5, RZ, 0x1f, R19 ;  /* 0x0000001fff051819 */ /* 0x003fe40000011413 */
[----:B------:R-:W-:-:S05]  /*d050*/  @P1 SHF.R.S32.HI R15, RZ, 0x1f, R23 ;  /* 0x0000001fff0f1819 */ /* 0x000fca0000011417 */
[----:B------:R-:W0:Y:S01]  /*d060*/  @P1 LDC.64 R12, c[0x0][0x9d0] ;  /* 0x00027400ff0c1b82 */ /* 0x000e220000000a00 */
[----:B------:R-:W-:Y:S01]  /*d070*/  UIADD3 UR6, UR4, 0x2, URZ ;  /* 0x0000000204067890 */ /* 0x000fe2000fffe03f */
[----:B--2---:R-:W-:-:S04]  /*d080*/  @P1 IMAD R6, R5, R8, RZ ;  /* 0x0000000805061224 */ /* 0x004fc800078e02ff */
[C---:B------:R-:W-:Y:S02]  /*d090*/  @P1 IMAD R5, R19.reuse, R9, R6 ;  /* 0x0000000913051224 */ /* 0x040fe400078e0206 */
[----:B------:R-:W-:-:S04]  /*d0a0*/  @P1 IMAD.WIDE.U32 R8, R19, R8, RZ ;  /* 0x0000000813081225 */ /* 0x000fc800078e00ff */
[-C--:B0-----:R-:W-:Y:S02]  /*d0b0*/  @P1 IMAD R6, R15, R12.reuse, RZ ;  /* 0x0000000c0f061224 */ /* 0x081fe400078e02ff */
[----:B------:R-:W-:Y:S02]  /*d0c0*/  @P1 IMAD.IADD R9, R9, 0x1, R5 ;  /* 0x0000000109091824 */ /* 0x000fe400078e0205 */
[C---:B------:R-:W-:Y:S02]  /*d0d0*/  @P1 IMAD R5, R23.reuse, R13, R6 ;  /* 0x0000000d17051224 */ /* 0x040fe400078e0206 */
[----:B------:R-:W-:Y:S01]  /*d0e0*/  @P1 IMAD.WIDE.U32 R8, R23, R12, R8 ;  /* 0x0000000c17081225 */ /* 0x000fe200078e0008 */
[----:B------:R-:W-:-:S03]  /*d0f0*/  UMOV UR7, 0x40000040 ;  /* 0x4000004000077882 */ /* 0x000fc60000000000 */
[----:B------:R-:W-:Y:S01]  /*d100*/  @P1 IMAD.IADD R5, R9, 0x1, R5 ;  /* 0x0000000109051824 */ /* 0x000fe200078e0205 */
[----:B------:R-:W-:-:S04]  /*d110*/  @P1 LEA R10, P2, R8, R10, 0x2 ;  /* 0x0000000a080a1211 */ /* 0x000fc800078410ff */
[----:B------:R-:W-:Y:S01]  /*d120*/  @P1 LEA.HI.X R11, R8, R11, R5, 0x2, P2 ;  /* 0x0000000b080b1211 */ /* 0x000fe200010f1405 */
[----:B------:R-:W-:-:S06]  /*d130*/  IMAD.MOV.U32 R5, RZ, RZ, 0x3f800000 ;  /* 0x3f800000ff057424 */ /* 0x000fcc00078e00ff */
[----:B------:R0:W2:Y:S01]  /*d140*/  @P1 LDG.E R5, desc[UR48][R10.64] ;  /* 0x000000300a051981 */ /* 0x0000a2000c1e1900 */
[----:B------:R-:W-:Y:S02]  /*d150*/  WARPGROUP.DEPBAR.LE gsb0, 0x0 ;  /* 0x00008000000079c5 */ /* 0x000fe40000010000 */
[----:B------:R-:W-:-:S06]  /*d160*/  WARPGROUP.ARRIVE ;  /* 0x00000000000079c5 */ /* 0x000fcc0000000000 */
[----:B------:R-:W-:Y:S01]  /*d170*/  QGMMA.64x128x32.F32.E4M3.E4M3 R88, R160, gdesc[UR4], R88, gsb0 ;  /* 0x01e00004a0587df3 */ /* 0x000fe20008000858 */
[----:B------:R-:W-:Y:S01]  /*d180*/  UIADD3 UR6, UR4, 0x4, URZ ;  /* 0x0000000404067890 */ /* 0x000fe2000fffe03f */
        /* <DEDUP_REMOVED lines=11> */
[----:B------:R-:W1:Y:S04]  /*d240*/  SHFL.BFLY PT, R9, R6, 0x1, 0x1f ;  /* 0x0c201f0006097f89 */ /* 0x000e6800000e0000 */
[----:B------:R-:W3:Y:S01]  /*d250*/  SHFL.BFLY PT, R8, R13, 0x1, 0x1f ;  /* 0x0c201f000d087f89 */ /* 0x000ee200000e0000 */
[----:B-1----:R-:W-:-:S01]  /*d260*/  FADD.FTZ R12, R6, R9 ;  /* 0x00000009060c7221 */ /* 0x002fc20000010000 */
[----:B---3--:R-:W-:-:S04]  /*d270*/  FADD.FTZ R14, R13, R8 ;  /* 0x000000080d0e7221 */ /* 0x008fc80000010000 */
[C---:B------:R-:W-:Y:S01]  /*d280*/  FSETP.NE.FTZ.AND P1, PT, R12.reuse, RZ, PT ;  /* 0x000000ff0c00720b */ /* 0x040fe20003f35000 */
[----:B------:R-:W-:Y:S01]  /*d290*/  FMUL.FTZ R15, R12, 0.00390625 ;  /* 0x3b8000000c0f7820 */ /* 0x000fe20000410000 */
[----:B0-----:R-:W-:Y:S01]  /*d2a0*/  FMUL.FTZ R11, R14, 0.00390625 ;  /* 0x3b8000000e0b7820 */ /* 0x001fe20000410000 */
        /* <DEDUP_REMOVED lines=15> */
[----:B------:R-:W-:-:S02]  /*d3a0*/  IMAD.MOV.U32 R0, RZ, RZ, -0x800000 ;  /* 0xff800000ff007424 */ /* 0x000fc400078e00ff */
[----:B------:R-:W-:Y:S02]  /*d3b0*/  IMAD.MOV.U32 R3, RZ, RZ, -0x800000 ;  /* 0xff800000ff037424 */ /* 0x000fe400078e00ff */
        /* <DEDUP_REMOVED lines=8> */
.L_x_1073:
        /* <DEDUP_REMOVED lines=13> */
[----:B------:R-:W-:Y:S01]  /*d510*/  SYNCS.ARRIVE.TRANS64.RED.A1T0 RZ, [UR4], RZ ;  /* 0x000000ffffff79a7 */ /* 0x000fe20008100404 */
[----:B------:R-:W-:Y:S01]  /*d520*/  USEL UR4, URZ, 0x1, UP0 ;  /* 0x000000013f047887 */ /* 0x000fe20008000000 */
        /* <DEDUP_REMOVED lines=55> */
[----:B------:R-:W-:Y:S01]  /*d8a0*/  FMUL.FTZ R151, R151, R22 ;  /* 0x0000001697977220 */ /* 0x000fe20000410000 */
[----:B------:R-:W-:Y:S01]  /*d8b0*/  VIADD R171, R171, 0x1 ;  /* 0x00000001abab7836 */ /* 0x000fe20000000000 */
[----:B------:R-:W-:-:S02]  /*d8c0*/  USEL UR36, UR36, URZ, UP0 ;  /* 0x0000003f24247287 */ /* 0x000fc40008000000 */
[----:B------:R-:W-:-:S12]  /*d8d0*/  ULOP3.LUT UR37, UR37, UR4, URZ, 0x3c, !UPT ;  /* 0x0000000425257292 */ /* 0x000fd8000f8e3c3f */
.L_x_995:
[----:B------:R-:W0:Y:S01]  /*d8e0*/  S2R R27, SR_CgaCtaId ;  /* 0x00000000001b7919 */ /* 0x000e220000008800 */
[----:B------:R-:W-:Y:S01]  /*d8f0*/  MOV R2, 0x400 ;  /* 0x0000040000027802 */ /* 0x000fe20000000f00 */
[----:B------:R-:W-:Y:S01]  /*d900*/  BSSY B0, `(.L_x_1074) ;  /* 0x0000228000007945 */ /* 0x000fe20003800000 */
[----:B------:R-:W-:Y:S02]  /*d910*/  BAR.SYNC.DEFER_BLOCKING 0x5, 0x180 ;  /* 0x0146000000007b1d */ /* 0x000fe40000010000 */
[----:B0-----:R-:W-:-:S05]  /*d920*/  LEA R2, R27, R2, 0x18 ;  /* 0x000000021b027211 */ /* 0x001fca00078ec0ff */
[----:B------:R-:W0:Y:S02]  /*d930*/  LDS R22, [R2+0x228d0] ;  /* 0x0228d00002167984 */ /* 0x000e240000000800 */
[----:B0-----:R-:W-:Y:S01]  /*d940*/  R2UR UR4, R22 ;  /* 0x00000000160472ca */ /* 0x001fe200000e0000 */
[----:B------:R-:W-:Y:S06]  /*d950*/  BAR.ARV 0x4, 0x180 ;  /* 0x0106000000007b1d */ /* 0x000fec0000002000 */
[----:B------:R-:W-:Y:S08]  /*d960*/  @P0 BRA `(.L_x_1075) ;  /* 0x0000001800400947 */ /* 0x000ff00003800000 */
[----:B------:R-:W0:Y:S01]  /*d970*/  S2R R44, SR_TID.X ;  /* 0x00000000002c7919 */ /* 0x000e220000002100 */
[----:B------:R-:W-:Y:S01]  /*d980*/  ULDC.64 UR6, c[0x4][0x40] ;  /* 0x0100100000067ab9 */ /* 0x000fe20000000a00 */
[----:B------:R-:W1:Y:S01]  /*d990*/  S2R R45, SR_SWINHI ;  /* 0x00000000002d7919 */ /* 0x000e620000002f00 */
[----:B------:R-:W-:Y:S01]  /*d9a0*/  F2FP.BF16.F32.PACK_AB R33, R110, R33 ;  /* 0x000000216e21723e */ /* 0x000fe200000010ff */
[----:B------:R-:W2:Y:S01]  /*d9b0*/  LDC R52, c[0x0][0xbe8] ;  /* 0x0002fa00ff347b82 */ /* 0x000ea20000000800 */
[----:B------:R-:W-:Y:S01]  /*d9c0*/  F2FP.BF16.F32.PACK_AB R34, R111, R34 ;  /* 0x000000226f22723e */ /* 0x000fe200000010ff */
[----:B------:R-:W-:Y:S01]  /*d9d0*/  ULDC UR5, c[0x0][0xa88] ;  /* 0x0002a20000057ab9 */ /* 0x000fe20000000800 */
[----:B0-----:R-:W-:-:S05]  /*d9e0*/  IMAD.SHL.U32 R22, R44, 0x4, RZ ;  /* 0x000000042c167824 */ /* 0x001fca00078e00ff */
[----:B------:R-:W-:-:S04]  /*d9f0*/  LOP3.LUT R22, R22, 0xc, RZ, 0xc0, !PT ;  /* 0x0000000c16167812 */ /* 0x000fc800078ec0ff */
[----:B------:R-:W-:-:S05]  /*da00*/  IADD3 R26, P0, R22, UR6, RZ ;  /* 0x00000006161a7c10 */ /* 0x000fca000ff1e0ff */
[----:B------:R-:W-:Y:S01]  /*da10*/  IMAD.X R27, RZ, RZ, UR7, P0 ;  /* 0x00000007ff1b7e24 */ /* 0x000fe200080e06ff */
[----:B------:R-:W-:Y:S01]  /*da20*/  F2FP.BF16.F32.PACK_AB R31, R116, R31 ;  /* 0x0000001f741f723e */ /* 0x000fe200000010ff */
[----:B------:R-:W-:-:S03]  /*da30*/  ULDC.64 UR6, c[0x0][0xb90] ;  /* 0x0002e40000067ab9 */ /* 0x000fc60000000a00 */
[----:B------:R0:W3:Y:S01]  /*da40*/  LDG.E.CONSTANT R26, desc[UR48][R26.64] ;  /* 0x000000301a1a7981 */ /* 0x0000e2000c1e9900 */
[----:B------:R-:W-:Y:S02]  /*da50*/  LOP3.LUT P0, R22, R44, 0x3, RZ, 0xc0, !PT ;  /* 0x000000032c167812 */ /* 0x000fe4000780c0ff */
[----:B------:R-:W-:Y:S02]  /*da60*/  F2FP.BF16.F32.PACK_AB R32, R117, R32 ;  /* 0x000000207520723e */ /* 0x000fe400000010ff */
[----:B------:R-:W-:Y:S02]  /*da70*/  ISETP.EQ.OR P0, PT, R22, 0x3, !P0 ;  /* 0x000000031600780c */ /* 0x000fe40004702670 */
[----:B------:R-:W-:Y:S02]  /*da80*/  F2FP.BF16.F32.PACK_AB R41, R94, R41 ;  /* 0x000000295e29723e */ /* 0x000fe400000010ff */
[----:B------:R-:W-:Y:S02]  /*da90*/  SEL R51, R31, R32, P0 ;  /* 0x000000201f337207 */ /* 0x000fe40000000000 */
[----:B------:R-:W-:-:S02]  /*daa0*/  SEL R54, R32, R31, P0 ;  /* 0x0000001f20367207 */ /* 0x000fc40000000000 */
[----:B------:R-:W-:Y:S02]  /*dab0*/  SEL R65, R33, R34, P0 ;  /* 0x0000002221417207 */ /* 0x000fe40000000000 */
[----:B------:R-:W-:Y:S02]  /*dac0*/  SEL R68, R34, R33, P0 ;  /* 0x0000002122447207 */ /* 0x000fe40000000000 */
[----:B------:R-:W-:Y:S02]  /*dad0*/  MOV R32, R2 ;  /* 0x0000000200207202 */ /* 0x000fe40000000f00 */
[----:B-1----:R-:W-:Y:S02]  /*dae0*/  MOV R33, R45 ;  /* 0x0000002d00217202 */ /* 0x002fe40000000f00 */
[----:B------:R-:W-:Y:S02]  /*daf0*/  F2FP.BF16.F32.PACK_AB R4, R95, R4 ;  /* 0x000000045f04723e */ /* 0x000fe400000010ff */
[----:B------:R-:W-:Y:S01]  /*db00*/  F2FP.BF16.F32.PACK_AB R7, R148, R7 ;  /* 0x000000079407723e */ /* 0x000fe200000010ff */
[----:B------:R-:W-:Y:S01]  /*db10*/  IMAD.WIDE R44, R175, 0x2, R32 ;  /* 0x00000002af2c7825 */ /* 0x000fe200078e0220 */
[----:B------:R-:W-:-:S02]  /*db20*/  F2FP.BF16.F32.PACK_AB R8, R149, R8 ;  /* 0x000000089508723e */ /* 0x000fc400000010ff */
[----:B------:R-:W-:Y:S02]  /*db30*/  F2FP.BF16.F32.PACK_AB R5, R150, R5 ;  /* 0x000000059605723e */ /* 0x000fe400000010ff */
[----:B------:R-:W-:Y:S02]  /*db40*/  F2FP.BF16.F32.PACK_AB R6, R151, R6 ;  /* 0x000000069706723e */ /* 0x000fe400000010ff */
[----:B------:R-:W-:Y:S02]  /*db50*/  F2FP.BF16.F32.PACK_AB R39, R100, R39 ;  /* 0x000000276427723e */ /* 0x000fe400000010ff */
[----:B------:R-:W-:Y:S02]  /*db60*/  F2FP.BF16.F32.PACK_AB R40, R101, R40 ;  /* 0x000000286528723e */ /* 0x000fe400000010ff */
[----:B------:R-:W-:Y:S02]  /*db70*/  SEL R59, R7, R8, P0 ;  /* 0x00000008073b7207 */ /* 0x000fe40000000000 */
[----:B------:R-:W-:Y:S01]  /*db80*/  SEL R62, R8, R7, P0 ;  /* 0x00000007083e7207 */ /* 0x000fe20000000000 */
[----:B------:R-:W-:Y:S01]  /*db90*/  IMAD R7, R170, 0x40, R18 ;  /* 0x00000040aa077824 */ /* 0x000fe200078e0212 */
[----:B------:R-:W-:-:S02]  /*dba0*/  SEL R61, R41, R4, P0 ;  /* 0x00000004293d7207 */ /* 0x000fc40000000000 */
[----:B------:R-:W-:Y:S01]  /*dbb0*/  SEL R64, R4, R41, P0 ;  /* 0x0000002904407207 */ /* 0x000fe20000000000 */
[----:B------:R-:W-:Y:S01]  /*dbc0*/  IMAD.WIDE R32, R7, 0x2, R32 ;  /* 0x0000000207207825 */ /* 0x000fe200078e0220 */
[----:B------:R-:W-:Y:S02]  /*dbd0*/  SHF.R.S32.HI R22, RZ, 0x1f, R23 ;  /* 0x0000001fff167819 */ /* 0x000fe40000011417 */
[----:B------:R-:W-:Y:S02]  /*dbe0*/  IADD3 R41, P6, R44, 0x4060, RZ ;  /* 0x000040602c297810 */ /* 0x000fe40007fde0ff */
[----:B------:R-:W-:Y:S01]  /*dbf0*/  SEL R75, R5, R6, P0 ;  /* 0x00000006054b7207 */ /* 0x000fe20000000000 */
[----:B------:R-:W-:Y:S01]  /*dc00*/  IMAD R4, R22, UR6, RZ ;  /* 0x0000000616047c24 */ /* 0x000fe2000f8e02ff */
[----:B------:R-:W-:Y:S02]  /*dc10*/  SEL R78, R6, R5, P0 ;  /* 0x00000005064e7207 */ /* 0x000fe40000000000 */
[----:B------:R-:W-:-:S02]  /*dc20*/  F2FP.BF16.F32.PACK_AB R11, R140, R11 ;  /* 0x0000000b8c0b723e */ /* 0x000fc400000010ff */
[----:B------:R-:W-:Y:S02]  /*dc30*/  F2FP.BF16.F32.PACK_AB R12, R141, R12 ;  /* 0x0000000c8d0c723e */ /* 0x000fe400000010ff */
[----:B------:R-:W-:Y:S02]  /*dc40*/  SEL R47, R39, R40, P0 ;  /* 0x00000028272f7207 */ /* 0x000fe40000000000 */
[----:B------:R-:W-:Y:S02]  /*dc50*/  SEL R48, R40, R39, P0 ;  /* 0x0000002728307207 */ /* 0x000fe40000000000 */
[----:B------:R-:W-:Y:S02]  /*dc60*/  IADD3 R6, P1, R44, 0x60, RZ ;  /* 0x000000602c067810 */ /* 0x000fe40007f3e0ff */
[----:B------:R-:W-:Y:S02]  /*dc70*/  F2FP.BF16.F32.PACK_AB R15, R132, R15 ;  /* 0x0000000f840f723e */ /* 0x000fe400000010ff */
[----:B------:R-:W-:Y:S01]  /*dc80*/  F2FP.BF16.F32.PACK_AB R20, R133, R20 ;  /* 0x000000148514723e */ /* 0x000fe200000010ff */
[----:B------:R-:W-:Y:S01]  /*dc90*/  IMAD.X R31, RZ, RZ, R45, P1 ;  /* 0x000000ffff1f7224 */ /* 0x000fe200008e062d */
[----:B------:R-:W-:-:S02]  /*dca0*/  LOP3.LUT R40, R41, 0x380, RZ, 0xc0, !PT ;  /* 0x0000038029287812 */ /* 0x000fc400078ec0ff */
[----:B------:R-:W-:Y:S02]  /*dcb0*/  IADD3 R7, P2, R44, 0x20, RZ ;  /* 0x000000202c077810 */ /* 0x000fe40007f5e0ff */
[----:B------:R-:W-:Y:S02]  /*dcc0*/  SEL R57, R11, R12, P0 ;  /* 0x0000000c0b397207 */ /* 0x000fe40000000000 */
[----:B------:R-:W-:Y:S01]  /*dcd0*/  SEL R60, R12, R11, P0 ;  /* 0x0000000b0c3c7207 */ /* 0x000fe20000000000 */
[----:B------:R-:W-:Y:S01]  /*dce0*/  IMAD R11, R23, UR7, R4 ;  /* 0x00000007170b7c24 */ /* 0x000fe2000f8e0204 */
[----:B------:R-:W-:Y:S02]  /*dcf0*/  F2FP.BF16.F32.PACK_AB R13, R134, R13 ;  /* 0x0000000d860d723e */ /* 0x000fe400000010ff */
[----:B------:R-:W-:Y:S02]  /*dd00*/  F2FP.BF16.F32.PACK_AB R14, R135, R14 ;  /* 0x0000000e870e723e */ /* 0x000fe400000010ff */
[----:B------:R-:W-:-:S02]  /*dd10*/  SEL R55, R15, R20, P0 ;  /* 0x000000140f377207 */ /* 0x000fc40000000000 */
[----:B------:R-:W-:Y:S02]  /*dd20*/  SEL R58, R20, R15, P0 ;  /* 0x0000000f143a7207 */ /* 0x000fe40000000000 */
[----:B------:R-:W-:Y:S02]  /*dd30*/  SHF.R.U64 R40, R40, 0x3, RZ ;  /* 0x0000000328287819 */ /* 0x000fe400000012ff */
[----:B------:R-:W-:Y:S02]  /*dd40*/  F2FP.BF16.F32.PACK_AB R9, R142, R9 ;  /* 0x000000098e09723e */ /* 0x000fe400000010ff */
[----:B------:R-:W-:Y:S02]  /*dd50*/  F2FP.BF16.F32.PACK_AB R10, R143, R10 ;  /* 0x0000000a8f0a723e */ /* 0x000fe400000010ff */
[----:B------:R-:W-:Y:S02]  /*dd60*/  LOP3.LUT R4, R7, 0x380, RZ, 0xc0, !PT ;  /* 0x0000038007047812 */ /* 0x000fe400078ec0ff */
[----:B------:R-:W-:-:S02]  /*dd70*/  IADD3 R15, P1, R32, 0x2000, RZ ;  /* 0x00002000200f7810 */ /* 0x000fc40007f3e0ff */
[----:B------:R-:W-:Y:S02]  /*dd80*/  SEL R71, R13, R14, P0 ;  /* 0x0000000e0d477207 */ /* 0x000fe40000000000 */
[----:B------:R-:W-:Y:S02]  /*dd90*/  SEL R74, R14, R13, P0 ;  /* 0x0000000d0e4a7207 */ /* 0x000fe40000000000 */
[----:B------:R-:W-:Y:S01]  /*dda0*/  LOP3.LUT R40, R40, R41, RZ, 0x3c, !PT ;  /* 0x0000002928287212 */ /* 0x000fe200078e3cff */
[----:B------:R-:W-:Y:S01]  /*ddb0*/  IMAD.X R41, RZ, RZ, R45, P6 ;  /* 0x000000ffff297224 */ /* 0x000fe200030e062d */
[----:B------:R-:W-:Y:S02]  /*ddc0*/  SEL R73, R9, R10, P0 ;  /* 0x0000000a09497207 */ /* 0x000fe40000000000 */
[----:B------:R-:W-:Y:S02]  /*ddd0*/  SEL R76, R10, R9, P0 ;  /* 0x000000090a4c7207 */ /* 0x000fe40000000000 */
[----:B------:R-:W-:-:S02]  /*dde0*/  SHF.R.U64 R4, R4, 0x3, RZ ;  /* 0x0000000304047819 */ /* 0x000fc400000012ff */
[----:B------:R-:W-:Y:S02]  /*ddf0*/  LOP3.LUT R14, R15, 0x380, RZ, 0xc0, !PT ;  /* 0x000003800f0e7812 */ /* 0x000fe400078ec0ff */
[----:B------:R-:W-:Y:S02]  /*de00*/  F2FP.BF16.F32.PACK_AB R35, R108, R35 ;  /* 0x000000236c23723e */ /* 0x000fe400000010ff */
[----:B------:R-:W-:Y:S02]  /*de10*/  F2FP.BF16.F32.PACK_AB R36, R109, R36 ;  /* 0x000000246d24723e */ /* 0x000fe400000010ff */
[----:B------:R-:W-:Y:S02]  /*de20*/  IADD3 R9, P6, R44, 0x40, RZ ;  /* 0x000000402c097810 */ /* 0x000fe40007fde0ff */
[----:B------:R-:W-:Y:S02]  /*de30*/  LOP3.LUT R34, R4, R7, RZ, 0x3c, !PT ;  /* 0x0000000704227212 */ /* 0x000fe400078e3cff */
[----:B------:R-:W-:-:S02]  /*de40*/  SHF.R.U64 R14, R14, 0x3, RZ ;  /* 0x000000030e0e7819 */ /* 0x000fc400000012ff */
[----:B------:R-:W-:Y:S02]  /*de50*/  SEL R49, R35, R36, P0 ;  /* 0x0000002423317207 */ /* 0x000fe40000000000 */
[----:B------:R-:W-:Y:S01]  /*de60*/  SEL R50, R36, R35, P0 ;  /* 0x0000002324327207 */ /* 0x000fe20000000000 */
[----:B------:R-:W-:Y:S01]  /*de70*/  IMAD.X R35, RZ, RZ, R45, P2 ;  /* 0x000000ffff237224 */ /* 0x000fe200010e062d */
[----:B------:R-:W-:Y:S02]  /*de80*/  LOP3.LUT R4, R9, 0x380, RZ, 0xc0, !PT ;  /* 0x0000038009047812 */ /* 0x000fe400078ec0ff */
[----:B------:R-:W-:Y:S02]  /*de90*/  F2FP.BF16.F32.PACK_AB R25, R124, R25 ;  /* 0x000000197c19723e */ /* 0x000fe400000010ff */
[----:B------:R-:W-:Y:S02]  /*dea0*/  F2FP.BF16.F32.PACK_AB R21, R126, R21 ;  /* 0x000000157e15723e */ /* 0x000fe400000010ff */
[----:B------:R-:W-:-:S02]  /*deb0*/  F2FP.BF16.F32.PACK_AB R28, R125, R28 ;  /* 0x0000001c7d1c723e */ /* 0x000fc400000010ff */
[----:B------:R-:W-:Y:S02]  /*dec0*/  F2FP.BF16.F32.PACK_AB R24, R127, R24 ;  /* 0x000000187f18723e */ /* 0x000fe400000010ff */
[----:B--2---:R-:W-:Y:S02]  /*ded0*/  ISETP.NE.AND P2, PT, R52, 0x1, PT ;  /* 0x000000013400780c */ /* 0x004fe40003f45270 */
[----:B------:R-:W-:Y:S01]  /*dee0*/  LOP3.LUT R14, R14, R15, RZ, 0x3c, !PT ;  /* 0x0000000f0e0e7212 */ /* 0x000fe200078e3cff */
[----:B------:R-:W-:Y:S01]  /*def0*/  IMAD.X R15, RZ, RZ, R33, P1 ;  /* 0x000000ffff0f7224 */ /* 0x000fe200008e0621 */
[----:B------:R-:W-:Y:S02]  /*df00*/  LOP3.LUT R5, R44, 0x380, RZ, 0xc0, !PT ;  /* 0x000003802c057812 */ /* 0x000fe400078ec0ff */
[----:B------:R-:W-:Y:S02]  /*df10*/  SHF.R.U64 R4, R4, 0x3, RZ ;  /* 0x0000000304047819 */ /* 0x000fe400000012ff */
[----:B------:R-:W-:-:S02]  /*df20*/  SEL R53, R25, R28, P0 ;  /* 0x0000001c19357207 */ /* 0x000fc40000000000 */
[----:B------:R-:W-:Y:S02]  /*df30*/  SEL R56, R28, R25, P0 ;  /* 0x000000191c387207 */ /* 0x000fe40000000000 */
[----:B------:R-:W-:Y:S01]  /*df40*/  SEL R69, R21, R24, P0 ;  /* 0x0000001815457207 */ /* 0x000fe20000000000 */
[----:B------:R-:W1:Y:S01]  /*df50*/  @P2 LDC R83, c[0x0][0xbec] ;  /* 0x0002fb00ff532b82 */ /* 0x000e620000000800 */
[----:B------:R-:W-:Y:S01]  /*df60*/  SEL R72, R24, R21, P0 ;  /* 0x0000001518487207 */ /* 0x000fe20000000000 */
[----:B------:R-:W-:Y:S01]  /*df70*/  IMAD.WIDE.U32 R24, R23, UR6, RZ ;  /* 0x0000000617187c25 */ /* 0x000fe2000f8e00ff */
[----:B------:R-:W-:Y:S01]  /*df80*/  IADD3 R77, P1, R32, 0x7000, RZ ;  /* 0x00007000204d7810 */ /* 0x000fe20007f3e0ff */
[----:B------:R-:W-:Y:S01]  /*df90*/  ULDC.64 UR6, c[0x0][0xb98] ;  /* 0x0002e60000067ab9 */ /* 0x000fe20000000a00 */
[----:B------:R-:W-:Y:S01]  /*dfa0*/  SHF.R.U64 R5, R5, 0x3, RZ ;  /* 0x0000000305057819 */ /* 0x000fe200000012ff */
[----:B------:R-:W-:Y:S01]  /*dfb0*/  IMAD.IADD R25, R25, 0x1, R11 ;  /* 0x0000000119197824 */ /* 0x000fe200078e020b */
[----:B------:R-:W-:-:S02]  /*dfc0*/  LOP3.LUT R28, R4, R9, RZ, 0x3c, !PT ;  /* 0x00000009041c7212 */ /* 0x000fc400078e3cff */
[C---:B------:R-:W-:Y:S01]  /*dfd0*/  IADD3 R8, P3, R44.reuse, 0x4000, RZ ;  /* 0x000040002c087810 */ /* 0x040fe20007f7e0ff */
[----:B------:R-:W-:Y:S01]  /*dfe0*/  IMAD.WIDE.U32 R24, R19, UR6, R24 ;  /* 0x0000000613187c25 */ /* 0x000fe2000f8e0018 */
[----:B------:R-:W-:Y:S02]  /*dff0*/  LOP3.LUT R4, R77, 0x380, RZ, 0xc0, !PT ;  /* 0x000003804d047812 */ /* 0x000fe400078ec0ff */
[C---:B------:R-:W-:Y:S01]  /*e000*/  IADD3 R13, P5, R44.reuse, 0x4040, RZ ;  /* 0x000040402c0d7810 */ /* 0x040fe20007fbe0ff */
[----:B------:R-:W-:Y:S01]  /*e010*/  IMAD.X R39, RZ, RZ, R45, P3 ;  /* 0x000000ffff277224 */ /* 0x000fe200018e062d */
[----:B------:R-:W-:Y:S02]  /*e020*/  IADD3 R11, P4, R44, 0x4020, RZ ;  /* 0x000040202c0b7810 */ /* 0x000fe40007f9e0ff */
[----:B------:R-:W-:Y:S02]  /*e030*/  LOP3.LUT R44, R5, R44, RZ, 0x3c, !PT ;  /* 0x0000002c052c7212 */ /* 0x000fe400078e3cff */
[----:B------:R-:W-:-:S02]  /*e040*/  LOP3.LUT R5, R8, 0x380, RZ, 0xc0, !PT ;  /* 0x0000038008057812 */ /* 0x000fc400078ec0ff */
[----:B------:R-:W-:Y:S02]  /*e050*/  SHF.R.U64 R4, R4, 0x3, RZ ;  /* 0x0000000304047819 */ /* 0x000fe400000012ff */
[----:B------:R-:W-:Y:S02]  /*e060*/  F2FP.BF16.F32.PACK_AB R37, R102, R37 ;  /* 0x000000256625723e */ /* 0x000fe400000010ff */
[----:B------:R-:W-:Y:S02]  /*e070*/  F2FP.BF16.F32.PACK_AB R38, R103, R38 ;  /* 0x000000266726723e */ /* 0x000fe400000010ff */
[----:B------:R-:W-:Y:S02]  /*e080*/  SHF.R.U64 R5, R5, 0x3, RZ ;  /* 0x0000000305057819 */ /* 0x000fe400000012ff */
[----:B------:R-:W-:Y:S02]  /*e090*/  LOP3.LUT R4, R4, R77, RZ, 0x3c, !PT ;  /* 0x0000004d04047212 */ /* 0x000fe400078e3cff */
[----:B------:R-:W-:-:S02]  /*e0a0*/  MOV R77, R40 ;  /* 0x00000028004d7202 */ /* 0x000fc40000000f00 */
[----:B------:R-:W-:Y:S02]  /*e0b0*/  MOV R40, R34 ;  /* 0x0000002200287202 */ /* 0x000fe40000000f00 */
[----:B------:R-:W-:Y:S01]  /*e0c0*/  SEL R63, R37, R38, P0 ;  /* 0x00000026253f7207 */ /* 0x000fe20000000000 */
[----:B------:R-:W2:Y:S01]  /*e0d0*/  @P2 LDC R35, c[0x0][0xbf0] ;  /* 0x0002fc00ff232b82 */ /* 0x000ea20000000800 */
[----:B------:R-:W-:Y:S01]  /*e0e0*/  SEL R66, R38, R37, P0 ;  /* 0x0000002526427207 */ /* 0x000fe20000000000 */
[----:B------:R-:W-:Y:S01]  /*e0f0*/  IMAD.X R37, RZ, RZ, R45, P4 ;  /* 0x000000ffff257224 */ /* 0x000fe200020e062d */
[----:B------:R-:W-:Y:S02]  /*e100*/  LOP3.LUT R38, R5, R8, RZ, 0x3c, !PT ;  /* 0x0000000805267212 */ /* 0x000fe400078e3cff */
[----:B------:R-:W-:Y:S02]  /*e110*/  LOP3.LUT R5, R6, 0x380, RZ, 0xc0, !PT ;  /* 0x0000038006057812 */ /* 0x000fe400078ec0ff */
[----:B------:R-:W-:-:S02]  /*e120*/  F2FP.BF16.F32.PACK_AB R29, R118, R29 ;  /* 0x0000001d761d723e */ /* 0x000fc400000010ff */
[----:B------:R-:W-:Y:S02]  /*e130*/  F2FP.BF16.F32.PACK_AB R30, R119, R30 ;  /* 0x0000001e771e723e */ /* 0x000fe400000010ff */
[----:B------:R-:W-:Y:S02]  /*e140*/  LOP3.LUT R12, R13, 0x380, RZ, 0xc0, !PT ;  /* 0x000003800d0c7812 */ /* 0x000fe400078ec0ff */
[----:B------:R-:W-:Y:S02]  /*e150*/  SHF.R.U64 R5, R5, 0x3, RZ ;  /* 0x0000000305057819 */ /* 0x000fe400000012ff */
[----:B------:R-:W-:Y:S02]  /*e160*/  F2FP.BF16.F32.PACK_AB R43, R92, R43 ;  /* 0x0000002b5c2b723e */ /* 0x000fe400000010ff */
[----:B------:R-:W-:Y:S02]  /*e170*/  F2FP.BF16.F32.PACK_AB R42, R93, R42 ;  /* 0x0000002a5d2a723e */ /* 0x000fe400000010ff */
[----:B------:R-:W-:-:S02]  /*e180*/  SEL R67, R29, R30, P0 ;  /* 0x0000001e1d437207 */ /* 0x000fc40000000000 */
[----:B------:R-:W-:Y:S01]  /*e190*/  SEL R70, R30, R29, P0 ;  /* 0x0000001d1e467207 */ /* 0x000fe20000000000 */
[--C-:B------:R-:W-:Y:S01]  /*e1a0*/  IMAD.X R29, RZ, RZ, R45.reuse, P6 ;  /* 0x000000ffff1d7224 */ /* 0x100fe200030e062d */
[----:B------:R-:W-:Y:S02]  /*e1b0*/  SHF.R.U64 R12, R12, 0x3, RZ ;  /* 0x000000030c0c7819 */ /* 0x000fe400000012ff */
[----:B------:R-:W-:Y:S02]  /*e1c0*/  LOP3.LUT R30, R5, R6, RZ, 0x3c, !PT ;  /* 0x00000006051e7212 */ /* 0x000fe400078e3cff */
[----:B0-----:R-:W-:Y:S02]  /*e1d0*/  SEL R27, R43, R42, P0 ;  /* 0x0000002a2b1b7207 */ /* 0x001fe40000000000 */
[----:B------:R-:W-:Y:S01]  /*e1e0*/  SEL R46, R42, R43, P0 ;  /* 0x0000002b2a2e7207 */ /* 0x000fe20000000000 */
[----:B------:R-:W-:Y:S01]  /*e1f0*/  IMAD.X R43, RZ, RZ, R45, P5 ;  /* 0x000000ffff2b7224 */ /* 0x000fe200028e062d */
[----:B------:R-:W-:-:S02]  /*e200*/  LOP3.LUT R42, R12, R13, RZ, 0x3c, !PT ;  /* 0x0000000d0c2a7212 */ /* 0x000fc400078e3cff */
[----:B------:R-:W-:Y:S01]  /*e210*/  MOV R82, R30 ;  /* 0x0000001e00527202 */ /* 0x000fe20000000f00 */
[----:B------:R-:W-:Y:S01]  /*e220*/  VIADD R30, R17, UR42 ;  /* 0x0000002a111e7c36 */ /* 0x000fe20008000000 */
[----:B------:R-:W-:Y:S02]  /*e230*/  LOP3.LUT R10, R11, 0x380, RZ, 0xc0, !PT ;  /* 0x000003800b0a7812 */ /* 0x000fe400078ec0ff */
[----:B------:R-:W-:Y:S02]  /*e240*/  MOV R79, R42 ;  /* 0x0000002a004f7202 */ /* 0x000fe40000000f00 */
[----:B------:R-:W-:Y:S01]  /*e250*/  MOV R43, R28 ;  /* 0x0000001c002b7202 */ /* 0x000fe20000000f00 */
[----:B-1----:R-:W-:Y:S01]  /*e260*/  @P2 IMAD.HI.U32 R28, R30, R83, RZ ;  /* 0x000000531e1c2227 */ /* 0x002fe200078e00ff */
[----:B------:R-:W-:Y:S02]  /*e270*/  SHF.R.U64 R10, R10, 0x3, RZ ;  /* 0x000000030a0a7819 */ /* 0x000fe400000012ff */
[----:B------:R-:W-:Y:S01]  /*e280*/  IADD3 R21, P6, R32, 0x1000, RZ ;  /* 0x0000100020157810 */ /* 0x000fe20007fde0ff */
[----:B------:R-:W-:Y:S01]  /*e290*/  IMAD.MOV.U32 R29, RZ, RZ, R30 ;  /* 0x000000ffff1d7224 */ /* 0x000fe200078e001e */
[----:B------:R-:W-:-:S02]  /*e2a0*/  LOP3.LUT R36, R10, R11, RZ, 0x3c, !PT ;  /* 0x0000000b0a247212 */ /* 0x000fc400078e3cff */
[----:B--2---:R-:W-:Y:S02]  /*e2b0*/  @P2 SHF.R.U32.HI R29, RZ, R35, R28 ;  /* 0x00000023ff1d2219 */ /* 0x004fe4000001161c */
[----:B------:R-:W-:Y:S02]  /*e2c0*/  LOP3.LUT R20, R21, 0x380, RZ, 0xc0, !PT ;  /* 0x0000038015147812 */ /* 0x000fe400078ec0ff */
[----:B------:R-:W-:Y:S02]  /*e2d0*/  LOP3.LUT R5, R32, 0x380, RZ, 0xc0, !PT ;  /* 0x0000038020057812 */ /* 0x000fe400078ec0ff */
[----:B------:R-:W-:Y:S01]  /*e2e0*/  MOV R80, R36 ;  /* 0x0000002400507202 */ /* 0x000fe20000000f00 */
[----:B------:R-:W-:Y:S01]  /*e2f0*/  IMAD.MOV R37, RZ, RZ, -R29 ;  /* 0x000000ffff257224 */ /* 0x000fe200078e0a1d */
[----:B------:R-:W-:Y:S02]  /*e300*/  SHF.R.S32.HI R84, RZ, 0x1f, R19 ;  /* 0x0000001fff547819 */ /* 0x000fe40000011413 */
[----:B------:R-:W-:Y:S01]  /*e310*/  SHF.R.U64 R20, R20, 0x3, RZ ;  /* 0x0000000314147819 */ /* 0x000fe200000012ff */
[----:B------:R-:W-:Y:S01]  /*e320*/  IMAD R37, R52, R37, R30 ;  /* 0x0000002534257224 */ /* 0x000fe200078e021e */
[----:B------:R-:W-:Y:S01]  /*e330*/  SHF.R.U64 R5, R5, 0x3, RZ ;  /* 0x0000000305057819 */ /* 0x000fe200000012ff */
[----:B------:R-:W-:Y:S01]  /*e340*/  IMAD R28, R84, UR6, RZ ;  /* 0x00000006541c7c24 */ /* 0x000fe2000f8e02ff */
[----:B------:R-:W-:Y:S01]  /*e350*/  LOP3.LUT R20, R20, R21, RZ, 0x3c, !PT ;  /* 0x0000001514147212 */ /* 0x000fe200078e3cff */
[----:B------:R-:W-:Y:S01]  /*e360*/  IMAD.X R21, RZ, RZ, R33, P6 ;  /* 0x000000ffff157224 */ /* 0x000fe200030e0621 */
[C---:B------:R-:W-:Y:S01]  /*e370*/  IADD3 R13, P3, R32.reuse, 0x3000, RZ ;  /* 0x00003000200d7810 */ /* 0x040fe20007f7e0ff */
[----:B------:R-:W-:Y:S01]  /*e380*/  IMAD R28, R19, UR7, R28 ;  /* 0x00000007131c7c24 */ /* 0x000fe2000f8e021c */
[C---:B------:R-:W-:Y:S01]  /*e390*/  IADD3 R11, P4, R32.reuse, 0x4000, RZ ;  /* 0x00004000200b7810 */ /* 0x040fe20007f9e0ff */
[----:B------:R-:W-:Y:S01]  /*e3a0*/  ULDC.64 UR6, c[0x0][0xb88] ;  /* 0x0002e20000067ab9 */ /* 0x000fe20000000a00 */
[----:B------:R-:W-:-:S02]  /*e3b0*/  IADD3 R9, P5, R32, 0x5000, RZ ;  /* 0x0000500020097810 */ /* 0x000fc40007fbe0ff */
[----:B------:R-:W-:Y:S02]  /*e3c0*/  IADD3 R7, P6, R32, 0x6000, RZ ;  /* 0x0000600020077810 */ /* 0x000fe40007fde0ff */
[----:B------:R-:W-:Y:S01]  /*e3d0*/  LOP3.LUT R32, R5, R32, RZ, 0x3c, !PT ;  /* 0x0000002005207212 */ /* 0x000fe200078e3cff */
[----:B------:R-:W-:Y:S01]  /*e3e0*/  IMAD.X R5, RZ, RZ, R33, P1 ;  /* 0x000000ffff057224 */ /* 0x000fe200008e0621 */
[----:B------:R-:W-:Y:S02]  /*e3f0*/  SHF.R.S32.HI R35, RZ, 0x1f, R29 ;  /* 0x0000001fff237819 */ /* 0x000fe4000001141d */
[----:B------:R-:W-:Y:S02]  /*e400*/  IADD3 R34, P1, R29, R24, RZ ;  /* 0x000000181d227210 */ /* 0x000fe40007f3e0ff */
[----:B------:R-:W-:Y:S02]  /*e410*/  SHF.R.S32.HI R36, RZ, 0x1f, R37 ;  /* 0x0000001fff247819 */ /* 0x000fe40000011425 */
[----:B------:R-:W-:-:S02]  /*e420*/  LOP3.LUT R10, R11, 0x380, RZ, 0xc0, !PT ;  /* 0x000003800b0a7812 */ /* 0x000fc400078ec0ff */
[----:B------:R-:W-:Y:S01]  /*e430*/  IADD3.X R35, R35, R25, R28, P1, !PT ;  /* 0x0000001923237210 */ /* 0x000fe20000ffe41c */
[----:B------:R-:W-:Y:S01]  /*e440*/  IMAD R36, R36, UR6, RZ ;  /* 0x0000000624247c24 */ /* 0x000fe2000f8e02ff */
[----:B------:R-:W-:Y:S02]  /*e450*/  LOP3.LUT R12, R13, 0x380, RZ, 0xc0, !PT ;  /* 0x000003800d0c7812 */ /* 0x000fe400078ec0ff */
[----:B------:R-:W-:Y:S01]  /*e460*/  MOV R44, R44 ;  /* 0x0000002c002c7202 */ /* 0x000fe20000000f00 */
[C---:B------:R-:W-:Y:S01]  /*e470*/  IMAD.WIDE.U32 R34, R37.reuse, UR6, R34 ;  /* 0x0000000625227c25 */ /* 0x040fe2000f8e0022 */
[----:B------:R-:W-:Y:S02]  /*e480*/  SHF.R.U64 R10, R10, 0x3, RZ ;  /* 0x000000030a0a7819 */ /* 0x000fe400000012ff */
[----:B------:R-:W-:Y:S01]  /*e490*/  SHF.R.U64 R12, R12, 0x3, RZ ;  /* 0x000000030c0c7819 */ /* 0x000fe200000012ff */
[----:B------:R-:W-:Y:S01]  /*e4a0*/  IMAD R45, R37, UR7, R36 ;  /* 0x00000007252d7c24 */ /* 0x000fe2000f8e0224 */
[----:B------:R-:W-:Y:S01]  /*e4b0*/  LOP3.LUT R10, R10, R11, RZ, 0x3c, !PT ;  /* 0x0000000b0a0a7212 */ /* 0x000fe200078e3cff */
[----:B------:R-:W-:Y:S01]  /*e4c0*/  ULDC.64 UR6, c[0x0][0xb50] ;  /* 0x0002d40000067ab9 */ /* 0x000fe20000000a00 */
[----:B------:R-:W-:Y:S01]  /*e4d0*/  IMAD.X R11, RZ, RZ, R33, P4 ;  /* 0x000000ffff0b7224 */ /* 0x000fe200020e0621 */
[----:B------:R-:W-:-:S02]  /*e4e0*/  LOP3.LUT P1, RZ, R172, 0x3, RZ, 0xc0, !PT ;  /* 0x00000003acff7812 */ /* 0x000fc4000782c0ff */
[----:B------:R-:W-:Y:S02]  /*e4f0*/  MOV R81, R38 ;  /* 0x0000002600517202 */ /* 0x000fe40000000f00 */
[----:B------:R-:W-:Y:S01]  /*e500*/  LOP3.LUT R12, R12, R13, RZ, 0x3c, !PT ;  /* 0x0000000d0c0c7212 */ /* 0x000fe200078e3cff */
[----:B------:R-:W-:Y:S01]  /*e510*/  IMAD.X R13, RZ, RZ, R33, P3 ;  /* 0x000000ffff0d7224 */ /* 0x000fe200018e0621 */
[----:B------:R-:W-:Y:S02]  /*e520*/  LOP3.LUT R6, R7, 0x380, RZ, 0xc0, !PT ;  /* 0x0000038007067812 */ /* 0x000fe400078ec0ff */
[----:B------:R-:W-:Y:S02]  /*e530*/  LOP3.LUT R8, R9, 0x380, RZ, 0xc0, !PT ;  /* 0x0000038009087812 */ /* 0x000fe400078ec0ff */
[----:B------:R-:W-:Y:S02]  /*e540*/  SHF.R.U64 R6, R6, 0x3, RZ ;  /* 0x0000000306067819 */ /* 0x000fe400000012ff */
[----:B------:R-:W-:-:S02]  /*e550*/  SHF.R.U64 R8, R8, 0x3, RZ ;  /* 0x0000000308087819 */ /* 0x000fc400000012ff */
[----:B------:R-:W-:Y:S01]  /*e560*/  LOP3.LUT R6, R6, R7, RZ, 0x3c, !PT ;  /* 0x0000000706067212 */ /* 0x000fe200078e3cff */
[--C-:B------:R-:W-:Y:S01]  /*e570*/  IMAD.X R7, RZ, RZ, R33.reuse, P6 ;  /* 0x000000ffff077224 */ /* 0x100fe200030e0621 */
[----:B------:R-:W-:Y:S01]  /*e580*/  LOP3.LUT R8, R8, R9, RZ, 0x3c, !PT ;  /* 0x0000000908087212 */ /* 0x000fe200078e3cff */
[----:B------:R-:W-:Y:S01]  /*e590*/  IMAD.X R9, RZ, RZ, R33, P5 ;  /* 0x000000ffff097224 */ /* 0x000fe200028e0621 */
[----:B---3--:R-:W-:Y:S01]  /*e5a0*/  LOP3.LUT R31, R26, 0x2, RZ, 0x3c, !PT ;  /* 0x000000021a1f7812 */ /* 0x008fe200078e3cff */
[----:B------:R-:W-:Y:S04]  /*e5b0*/  SHFL.IDX PT, R27, R27, R26, 0x1c1f ;  /* 0x001c1f1a1b1b7589 */ /* 0x000fe800000e0000 */
[----:B------:R-:W0:Y:S04]  /*e5c0*/  SHFL.IDX PT, R46, R46, R31, 0x1c1f ;  /* 0x001c1f1f2e2e7589 */ /* 0x000e2800000e0000 */
[----:B------:R-:W-:Y:S04]  /*e5d0*/  SHFL.IDX PT, R61, R61, R26, 0x1c1f ;  /* 0x001c1f1a3d3d7589 */ /* 0x000fe800000e0000 */
[----:B------:R-:W1:Y:S04]  /*e5e0*/  SHFL.IDX PT, R64, R64, R31, 0x1c1f ;  /* 0x001c1f1f40407589 */ /* 0x000e6800000e0000 */
[----:B------:R-:W-:Y:S04]  /*e5f0*/  SHFL.IDX PT, R47, R47, R26, 0x1c1f ;  /* 0x001c1f1a2f2f7589 */ /* 0x000fe800000e0000 */
[----:B------:R-:W2:Y:S04]  /*e600*/  SHFL.IDX PT, R48, R48, R31, 0x1c1f ;  /* 0x001c1f1f30307589 */ /* 0x000ea800000e0000 */
[----:B------:R-:W-:Y:S04]  /*e610*/  SHFL.IDX PT, R63, R63, R26, 0x1c1f ;  /* 0x001c1f1a3f3f7589 */ /* 0x000fe800000e0000 */
[----:B------:R-:W3:Y:S01]  /*e620*/  SHFL.IDX PT, R66, R66, R31, 0x1c1f ;  /* 0x001c1f1f42427589 */ /* 0x000ee200000e0000 */
[----:B0-----:R-:W-:-:S03]  /*e630*/  SEL R24, R27, R46, P0 ;  /* 0x0000002e1b187207 */ /* 0x001fc60000000000 */
[----:B------:R-:W-:Y:S04]  /*e640*/  SHFL.IDX PT, R49, R49, R26, 0x1c1f ;  /* 0x001c1f1a31317589 */ /* 0x000fe800000e0000 */
[----:B------:R-:W-:Y:S01]  /*e650*/  SHFL.IDX PT, R65, R65, R26, 0x1c1f ;  /* 0x001c1f1a41417589 */ /* 0x000fe200000e0000 */
[----:B-1----:R-:W-:-:S03]  /*e660*/  SEL R25, R61, R64, P0 ;  /* 0x000000403d197207 */ /* 0x002fc60000000000 */
[----:B------:R-:W0:Y:S04]  /*e670*/  SHFL.IDX PT, R50, R50, R31, 0x1c1f ;  /* 0x001c1f1f32327589 */ /* 0x000e2800000e0000 */
[----:B------:R-:W1:Y:S01]  /*e680*/  SHFL.IDX PT, R68, R68, R31, 0x1c1f ;  /* 0x001c1f1f44447589 */ /* 0x000e6200000e0000 */
[----:B--2---:R-:W-:Y:S02]  /*e690*/  SEL R28, R47, R48, P0 ;  /* 0x000000302f1c7207 */ /* 0x004fe40000000000 */
[----:B------:R-:W-:Y:S01]  /*e6a0*/  SEL R30, R48, R47, P0 ;  /* 0x0000002f301e7207 */ /* 0x000fe20000000000 */
[----:B------:R-:W-:Y:S01]  /*e6b0*/  SHFL.IDX PT, R51, R51, R26, 0x1c1f ;  /* 0x001c1f1a33337589 */ /* 0x000fe200000e0000 */
[----:B------:R-:W-:-:S03]  /*e6c0*/  VIADD R47, R174, UR42 ;  /* 0x0000002aae2f7c36 */ /* 0x000fc60008000000 */
[----:B------:R-:W-:Y:S01]  /*e6d0*/  SHFL.IDX PT, R42, R55, R26, 0x1c1f ;  /* 0x001c1f1a372a7589 */ /* 0x000fe200000e0000 */
[----:B---3--:R-:W-:-:S03]  /*e6e0*/  SEL R29, R63, R66, P0 ;  /* 0x000000423f1d7207 */ /* 0x008fc60000000000 */
[----:B------:R-:W-:Y:S04]  /*e6f0*/  SHFL.IDX PT, R67, R67, R26, 0x1c1f ;  /* 0x001c1f1a43437589 */ /* 0x000fe800000e0000 */
[----:B------:R-:W-:Y:S04]  /*e700*/  SHFL.IDX PT, R54, R54, R31, 0x1c1f ;  /* 0x001c1f1f36367589 */ /* 0x000fe800000e0000 */
[----:B------:R-:W-:Y:S01]  /*e710*/  SHFL.IDX PT, R41, R58, R31, 0x1c1f ;  /* 0x001c1f1f3a297589 */ /* 0x000fe200000e0000 */
[----:B0-----:R-:W-:Y:S02]  /*e720*/  SEL R36, R49, R50, P0 ;  /* 0x0000003231247207 */ /* 0x001fe40000000000 */
[----:B------:R-:W-:Y:S01]  /*e730*/  SEL R38, R50, R49, P0 ;  /* 0x0000003132267207 */ /* 0x000fe20000000000 */
[----:B------:R-:W-:Y:S01]  /*e740*/  SHFL.IDX PT, R70, R70, R31, 0x1c1f ;  /* 0x001c1f1f46467589 */ /* 0x000fe200000e0000 */
[----:B-1----:R-:W-:-:S02]  /*e750*/  SEL R37, R65, R68, P0 ;  /* 0x0000004441257207 */ /* 0x002fc40000000000 */
[----:B------:R-:W-:Y:S01]  /*e760*/  SEL R39, R68, R65, P0 ;  /* 0x0000004144277207 */ /* 0x000fe20000000000 */
[----:B------:R-:W-:Y:S04]  /*e770*/  SHFL.IDX PT, R53, R53, R26, 0x1c1f ;  /* 0x001c1f1a35357589 */ /* 0x000fe800000e0000 */
        /* <DEDUP_REMOVED lines=11> */
[----:B------:R0:W-:Y:S04]  /*e830*/  SHFL.IDX PT, R75, R75, R26, 0x1c1f ;  /* 0x001c1f1a4b4b7589 */ /* 0x0001e800000e0000 */
[----:B------:R1:W2:Y:S01]  /*e840*/  SHFL.IDX PT, R78, R78, R31, 0x1c1f ;  /* 0x001c1f1f4e4e7589 */ /* 0x0002a200000e0000 */
[----:B0-----:R-:W-:-:S02]  /*e850*/  SEL R26, R46, R27, P0 ;  /* 0x0000001b2e1a7207 */ /* 0x001fc40000000000 */
[----:B------:R-:W-:Y:S01]  /*e860*/  SEL R27, R64, R61, P0 ;  /* 0x0000003d401b7207 */ /* 0x000fe20000000000 */
[----:B------:R-:W-:Y:S01]  /*e870*/  BAR.SYNC.DEFER_BLOCKING 0x1, 0x100 ;  /* 0x0044000000007b1d */ /* 0x000fe20000010000 */
[----:B-1----:R-:W-:Y:S01]  /*e880*/  SEL R31, R66, R63, P0 ;  /* 0x0000003f421f7207 */ /* 0x002fe20000000000 */
[----:B------:R-:W-:-:S05]  /*e890*/  IMAD R66, R52, UR5, RZ ;  /* 0x0000000534427c24 */ /* 0x000fca000f8e02ff */
[----:B------:R-:W-:Y:S02]  /*e8a0*/  ISETP.GE.OR P3, PT, R47, R66, P1 ;  /* 0x000000422f00720c */ /* 0x000fe40000f66670 */
[----:B--2---:R-:W-:Y:S02]  /*e8b0*/  SEL R61, R75, R78, P0 ;  /* 0x0000004e4b3d7207 */ /* 0x004fe40000000000 */
[----:B------:R-:W-:Y:S01]  /*e8c0*/  SEL R63, R78, R75, P0 ;  /* 0x0000004b4e3f7207 */ /* 0x000fe20000000000 */
[----:B------:R0:W-:Y:S04]  /*e8d0*/  STSM.16.M88.4 [R44], R24 ;  /* 0x000000182c007844 */ /* 0x0001e80000000200 */
[----:B------:R1:W-:Y:S04]  /*e8e0*/  STSM.16.M88.4 [R40], R28 ;  /* 0x0000001c28007844 */ /* 0x0003e80000000200 */
[----:B------:R2:W-:Y:S01]  /*e8f0*/  STSM.16.M88.4 [R43], R36 ;  /* 0x000000242b007844 */ /* 0x0005e20000000200 */
[----:B0-----:R-:W-:Y:S01]  /*e900*/  VIADD R25, R47, 0x8 ;  /* 0x000000082f197836 */ /* 0x001fe20000000000 */
[----:B------:R-:W-:Y:S01]  /*e910*/  SEL R24, R51, R54, P0 ;  /* 0x0000003633187207 */ /* 0x000fe20000000000 */
[----:B------:R-:W-:Y:S01]  /*e920*/  IMAD.IADD R27, R35, 0x1, R45 ;  /* 0x00000001231b7824 */ /* 0x000fe200078e022d */
[----:B------:R-:W-:-:S02]  /*e930*/  LEA R35, P4, R34, UR6, 0x2 ;  /* 0x0000000622237c11 */ /* 0x000fc4000f8810ff */
[----:B------:R-:W-:Y:S02]  /*e940*/  ISETP.GE.OR P1, PT, R25, R66, P1 ;  /* 0x000000421900720c */ /* 0x000fe40000f26670 */
[----:B------:R-:W-:Y:S01]  /*e950*/  LEA.HI.X R34, R34, UR7, R27, 0x2, P4 ;  /* 0x0000000722227c11 */ /* 0x000fe2000a0f141b */
[----:B------:R-:W-:Y:S01]  /*e960*/  SHFL.IDX PT, R64, R35, 0x1, 0x1c1f ;  /* 0x003c1f0023407f89 */ /* 0x000fe200000e0000 */
[----:B------:R-:W-:Y:S01]  /*e970*/  SEL R26, R54, R51, P0 ;  /* 0x00000033361a7207 */ /* 0x000fe20000000000 */
[----:B------:R-:W-:Y:S01]  /*e980*/  ULDC.64 UR6, c[0x0][0xae8] ;  /* 0x0002ba0000067ab9 */ /* 0x000fe20000000a00 */
[----:B-1----:R-:W-:Y:S01]  /*e990*/  SEL R40, R42, R41, P0 ;  /* 0x000000292a287207 */ /* 0x002fe20000000000 */
[----:B------:R-:W-:Y:S01]  /*e9a0*/  SHFL.IDX PT, R54, R35, RZ, 0x1c1f ;  /* 0x001c1fff23367589 */ /* 0x000fe200000e0000 */
[----:B------:R-:W-:Y:S02]  /*e9b0*/  SEL R25, R67, R70, P0 ;  /* 0x0000004643197207 */ /* 0x000fe40000000000 */
[----:B------:R-:W-:Y:S01]  /*e9c0*/  SEL R27, R70, R67, P0 ;  /* 0x00000043461b7207 */ /* 0x000fe20000000000 */
[----:B------:R-:W0:Y:S01]  /*e9d0*/  SHFL.IDX PT, R55, R34, RZ, 0x1c1f ;  /* 0x001c1fff22377589 */ /* 0x000e2200000e0000 */
[----:B------:R-:W-:-:S02]  /*e9e0*/  SEL R28, R53, R56, P0 ;  /* 0x00000038351c7207 */ /* 0x000fc40000000000 */
[----:B------:R-:W-:Y:S01]  /*e9f0*/  SEL R30, R56, R53, P0 ;  /* 0x00000035381e7207 */ /* 0x000fe20000000000 */
[----:B------:R-:W-:Y:S01]  /*ea00*/  STSM.16.M88.4 [R82], R24 ;  /* 0x0000001852007844 */ /* 0x000fe20000000200 */
[----:B------:R-:W-:Y:S01]  /*ea10*/  SEL R42, R41, R42, P0 ;  /* 0x0000002a292a7207 */ /* 0x000fe20000000000 */
[----:B------:R-:W1:Y:S01]  /*ea20*/  @P2 LDC R53, c[0x0][0xbec] ;  /* 0x0002fb00ff352b82 */ /* 0x000e620000000800 */
[----:B------:R-:W-:Y:S01]  /*ea30*/  SEL R29, R69, R72, P0 ;  /* 0x00000048451d7207 */ /* 0x000fe20000000000 */
[----:B------:R-:W3:Y:S01]  /*ea40*/  SHFL.IDX PT, R65, R34, 0x1, 0x1c1f ;  /* 0x003c1f0022417f89 */ /* 0x000ee200000e0000 */
[----:B------:R-:W-:Y:S02]  /*ea50*/  SEL R31, R72, R69, P0 ;  /* 0x00000045481f7207 */ /* 0x000fe40000000000 */
[----:B--2---:R-:W-:Y:S02]  /*ea60*/  SEL R36, R57, R60, P0 ;  /* 0x0000003c39247207 */ /* 0x004fe40000000000 */
[----:B------:R-:W-:Y:S01]  /*ea70*/  SEL R38, R60, R57, P0 ;  /* 0x000000393c267207 */ /* 0x000fe20000000000 */
[----:B------:R-:W-:Y:S01]  /*ea80*/  STSM.16.M88.4 [R81], R28 ;  /* 0x0000001c51007844 */ /* 0x000fe20000000200 */
[----:B------:R-:W-:-:S02]  /*ea90*/  SEL R41, R71, R74, P0 ;  /* 0x0000004a47297207 */ /* 0x000fc40000000000 */
[----:B------:R-:W-:Y:S02]  /*eaa0*/  SEL R43, R74, R71, P0 ;  /* 0x000000474a2b7207 */ /* 0x000fe40000000000 */
[----:B------:R-:W-:Y:S02]  /*eab0*/  SEL R60, R59, R62, P0 ;  /* 0x0000003e3b3c7207 */ /* 0x000fe40000000000 */
[----:B------:R-:W-:Y:S01]  /*eac0*/  SEL R37, R73, R76, P0 ;  /* 0x0000004c49257207 */ /* 0x000fe20000000000 */
[----:B------:R-:W-:Y:S01]  /*ead0*/  STSM.16.M88.4 [R80], R40 ;  /* 0x0000002850007844 */ /* 0x000fe20000000200 */
[----:B------:R-:W-:Y:S02]  /*eae0*/  SEL R39, R76, R73, P0 ;  /* 0x000000494c277207 */ /* 0x000fe40000000000 */
[----:B------:R-:W-:-:S03]  /*eaf0*/  SEL R62, R62, R59, P0 ;  /* 0x0000003b3e3e7207 */ /* 0x000fc60000000000 */
[----:B------:R-:W-:Y:S04]  /*eb00*/  STSM.16.M88.4 [R79], R36 ;  /* 0x000000244f007844 */ /* 0x000fe80000000200 */
[----:B------:R-:W-:Y:S01]  /*eb10*/  STSM.16.M88.4 [R77], R60 ;  /* 0x0000003c4d007844 */ /* 0x000fe20000000200 */
[----:B------:R-:W-:Y:S01]  /*eb20*/  BAR.SYNC.DEFER_BLOCKING 0x1, 0x100 ;  /* 0x0044000000007b1d */ /* 0x000fe20000010000 */
[----:B------:R-:W-:-:S05]  /*eb30*/  IMAD R22, R22, UR6, RZ ;  /* 0x0000000616167c24 */ /* 0x000fca000f8e02ff */
[----:B0-----:R0:W-:Y:S04]  /*eb40*/  @!P3 ST.E desc[UR48][R54.64], R3 ;  /* 0x000000033600b985 */ /* 0x0011e8000c101930 */
[----:B---3--:R2:W-:Y:S04]  /*eb50*/  @!P1 ST.E desc[UR48][R64.64], R0 ;  /* 0x0000000040009985 */ /* 0x0085e8000c101930 */
[----:B------:R3:W5:Y:S01]  /*eb60*/  LD.E.128 R56, desc[UR48][R10.64] ;  /* 0x000000300a387980 */ /* 0x000762000c101d00 */
[----:B0-----:R-:W0:Y:S03]  /*eb70*/  @P2 LDC R55, c[0x0][0xbf0] ;  /* 0x0002fc00ff372b82 */ /* 0x001e260000000800 */
[----:B------:R4:W5:Y:S01]  /*eb80*/  LD.E.128 R24, desc[UR48][R12.64] ;  /* 0x000000300c187980 */ /* 0x000962000c101d00 */
[----:B--2---:R-:W-:-:S03]  /*eb90*/  IMAD R0, R169, 0x20, R170 ;  /* 0x00000020a9007824 */ /* 0x004fc600078e02aa */
[----:B------:R2:W5:Y:S01]  /*eba0*/  LD.E.128 R36, desc[UR48][R6.64] ;  /* 0x0000003006247980 */ /* 0x000562000c101d00 */
[----:B---3--:R-:W-:-:S03]  /*ebb0*/  VIADD R10, R0, UR42 ;  /* 0x0000002a000a7c36 */ /* 0x008fc60008000000 */
[----:B------:R3:W5:Y:S01]  /*ebc0*/  LD.E.128 R28, desc[UR48][R4.64] ;  /* 0x00000030041c7980 */ /* 0x000762000c101d00 */
[C---:B------:R-:W-:Y:S02]  /*ebd0*/  IMAD R3, R23.reuse, UR7, R22 ;  /* 0x0000000717037c24 */ /* 0x040fe4000f8e0216 */
[----:B----4-:R-:W-:Y:S01]  /*ebe0*/  IMAD.WIDE.U32 R12, R23, UR6, RZ ;  /* 0x00000006170c7c25 */ /* 0x010fe2000f8e00ff */
[----:B------:R-:W-:Y:S01]  /*ebf0*/  ULDC.64 UR6, c[0x0][0xaf0] ;  /* 0x0002bc0000067ab9 */ /* 0x000fe20000000a00 */
[----:B------:R4:W5:Y:S02]  /*ec00*/  LD.E.128 R40, desc[UR48][R8.64] ;  /* 0x0000003008287980 */ /* 0x000964000c101d00 */
[----:B-1----:R-:W-:Y:S02]  /*ec10*/  @P2 IMAD.HI.U32 R0, R10, R53, RZ ;  /* 0x000000350a002227 */ /* 0x002fe400078e00ff */
[----:B------:R-:W5:Y:S02]  /*ec20*/  LD.E.128 R32, desc[UR48][R32.64] ;  /* 0x0000003020207980 */ /* 0x000f64000c101d00 */
[----:B--2---:R-:W-:-:S02]  /*ec30*/  IMAD.IADD R7, R13, 0x1, R3 ;  /* 0x000000010d077824 */ /* 0x004fc400078e0203 */
[----:B------:R-:W-:Y:S01]  /*ec40*/  IMAD.MOV.U32 R3, RZ, RZ, R10 ;  /* 0x000000ffff037224 */ /* 0x000fe200078e000a */
[----:B------:R1:W5:Y:S01]  /*ec50*/  LD.E.128 R48, desc[UR48][R20.64] ;  /* 0x0000003014307980 */ /* 0x000362000c101d00 */
[----:B---3--:R-:W-:Y:S01]  /*ec60*/  IMAD R4, R84, UR6, RZ ;  /* 0x0000000654047c24 */ /* 0x008fe2000f8e02ff */
[----:B0-----:R-:W-:Y:S01]  /*ec70*/  @P2 SHF.R.U32.HI R3, RZ, R55, R0 ;  /* 0x00000037ff032219 */ /* 0x001fe20000011600 */
[----:B------:R-:W-:Y:S01]  /*ec80*/  IMAD.MOV.U32 R6, RZ, RZ, R12 ;  /* 0x000000ffff067224 */ /* 0x000fe200078e000c */
[----:B------:R1:W5:Y:S01]  /*ec90*/  LD.E.128 R44, desc[UR48][R14.64] ;  /* 0x000000300e2c7980 */ /* 0x000362000c101d00 */
[C---:B----4-:R-:W-:Y:S01]  /*eca0*/  IMAD R9, R19.reuse, UR7, R4 ;  /* 0x0000000713097c24 */ /* 0x050fe2000f8e0204 */
[----:B------:R-:W-:Y:S01]  /*ecb0*/  SHF.R.S32.HI R0, RZ, 0x1f, R3 ;  /* 0x0000001fff007819 */ /* 0x000fe20000011403 */
[----:B------:R-:W-:Y:S01]  /*ecc0*/  IMAD.WIDE.U32 R4, R19, UR6, R6 ;  /* 0x0000000613047c25 */ /* 0x000fe2000f8e0006 */
[----:B------:R-:W-:Y:S01]  /*ecd0*/  ULDC.64 UR6, c[0x0][0xae0] ;  /* 0x0002b80000067ab9 */ /* 0x000fe20000000a00 */
[----:B------:R-:W-:Y:S01]  /*ece0*/  @!PT LDS RZ, [RZ] ;  /* 0x00000000fffff984 */ /* 0x000fe20000000800 */
[----:B------:R-:W-:Y:S01]  /*ecf0*/  @!PT LDS RZ, [RZ] ;  /* 0x00000000fffff984 */ /* 0x000fe20000000800 */
[----:B------:R-:W-:Y:S01]  /*ed00*/  @!PT LDS RZ, [RZ] ;  /* 0x00000000fffff984 */ /* 0x000fe20000000800 */
[----:B------:R-:W-:Y:S01]  /*ed10*/  @!PT LDS RZ, [RZ] ;  /* 0x00000000fffff984 */ /* 0x000fe20000000800 */
[----:B------:R0:W-:Y:S06]  /*ed20*/  MEMBAR.ALL.CTA ;  /* 0x0000000000007992 */ /* 0x0001ec0000008000 */
[----:B0-----:R-:W0:Y:S01]  /*ed30*/  FENCE.VIEW.ASYNC.S ;  /* 0x00000000000073c6 */ /* 0x001e220000000000 */
[----:B------:R-:W-:-:S02]  /*ed40*/  IMAD.MOV R7, RZ, RZ, -R3 ;  /* 0x000000ffff077224 */ /* 0x000fc400078e0a03 */
[----:B------:R-:W-:Y:S02]  /*ed50*/  IMAD R0, R0, UR6, RZ ;  /* 0x0000000600007c24 */ /* 0x000fe4000f8e02ff */
[----:B------:R-:W-:Y:S02]  /*ed60*/  IMAD R7, R52, R7, R10 ;  /* 0x0000000734077224 */ /* 0x000fe400078e020a */
[----:B------:R-:W-:Y:S02]  /*ed70*/  IMAD.IADD R5, R5, 0x1, R9 ;  /* 0x0000000105057824 */ /* 0x000fe400078e0209 */
[C---:B------:R-:W-:Y:S01]  /*ed80*/  IMAD R9, R3.reuse, UR7, R0 ;  /* 0x0000000703097c24 */ /* 0x040fe2000f8e0200 */
[----:B------:R-:W-:Y:S01]  /*ed90*/  SHF.R.S32.HI R0, RZ, 0x1f, R7 ;  /* 0x0000001fff007819 */ /* 0x000fe20000011407 */
[----:B------:R-:W-:Y:S01]  /*eda0*/  IMAD.WIDE.U32 R4, R3, UR6, R4 ;  /* 0x0000000603047c25 */ /* 0x000fe2000f8e0004 */
[----:B------:R-:W-:-:S03]  /*edb0*/  ULDC.64 UR6, c[0x0][0xad8] ;  /* 0x0002b60000067ab9 */ /* 0x000fc60000000a00 */
[----:B------:R-:W-:Y:S02]  /*edc0*/  IMAD.IADD R5, R5, 0x1, R9 ;  /* 0x0000000105057824 */ /* 0x000fe400078e0209 */
[----:B------:R-:W-:Y:S02]  /*edd0*/  IMAD R0, R0, UR6, RZ ;  /* 0x0000000600007c24 */ /* 0x000fe4000f8e02ff */
[----:B------:R-:W-:Y:S02]  /*ede0*/  VIADD R11, R170, UR42 ;  /* 0x0000002aaa0b7c36 */ /* 0x000fe40008000000 */
[C---:B------:R-:W-:Y:S02]  /*edf0*/  IMAD R9, R7.reuse, UR7, R0 ;  /* 0x0000000707097c24 */ /* 0x040fe4000f8e0200 */
[----:B------:R-:W-:Y:S01]  /*ee00*/  IMAD.WIDE.U32 R4, R7, UR6, R4 ;  /* 0x0000000607047c25 */ /* 0x000fe2000f8e0004 */
[----:B------:R-:W-:Y:S01]  /*ee10*/  ISETP.GE.AND P2, PT, R11, R66, PT ;  /* 0x000000420b00720c */ /* 0x000fe20003f46270 */
[----:B------:R-:W-:-:S02]  /*ee20*/  ULDC.64 UR6, c[0x0][0xa80] ;  /* 0x0002a00000067ab9 */ /* 0x000fc40000000a00 */
[----:B------:R-:W-:Y:S01]  /*ee30*/  VIADD R3, R11, 0x20 ;  /* 0x000000200b037836 */ /* 0x000fe20000000000 */
[----:B------:R-:W-:Y:S01]  /*ee40*/  LEA R0, P3, R4, UR6, 0x1 ;  /* 0x0000000604007c11 */ /* 0x000fe2000f8608ff */
[----:B------:R-:W-:Y:S02]  /*ee50*/  IMAD.IADD R5, R5, 0x1, R9 ;  /* 0x0000000105057824 */ /* 0x000fe400078e0209 */
[----:B------:R-:W-:Y:S01]  /*ee60*/  VIADD R2, R2, 0x22820 ;  /* 0x0002282002027836 */ /* 0x000fe20000000000 */
[-C--:B------:R-:W-:Y:S01]  /*ee70*/  ISETP.GE.AND P0, PT, R3, R66.reuse, PT ;  /* 0x000000420300720c */ /* 0x080fe20003f06270 */
[----:B------:R-:W-:Y:S01]  /*ee80*/  VIADD R3, R11, 0x40 ;  /* 0x000000400b037836 */ /* 0x000fe20000000000 */
[----:B------:R-:W-:Y:S02]  /*ee90*/  LEA.HI.X R6, R4, UR7, R5, 0x1, P3 ;  /* 0x0000000704067c11 */ /* 0x000fe400098f0c05 */
[----:B------:R-:W-:Y:S01]  /*eea0*/  PRMT R2, RZ, 0x654, R2 ;  /* 0x00000654ff027816 */ /* 0x000fe20000000002 */
[----:B------:R-:W-:Y:S01]  /*eeb0*/  BSSY B1, `(.L_x_1076) ;  /* 0x000000f000017945 */ /* 0x000fe20003800000 */
[----:B------:R-:W-:Y:S01]  /*eec0*/  ISETP.GE.AND P1, PT, R3, R66, PT ;  /* 0x000000420300720c */ /* 0x000fe20003f26270 */
[----:B0-----:R1:W0:Y:S01]  /*eed0*/  SHFL.IDX PT, R5, R6, RZ, 0x181f ;  /* 0x00181fff06057589 */ /* 0x00122200000e0000 */
[----:B------:R1:W-:Y:S03]  /*eee0*/  SYNCS.ARRIVE.TRANS64.RED.A1T0 RZ, [R2+URZ], RZ ;  /* 0x000000ff02ff79a7 */ /* 0x0003e6000810043f */
[----:B------:R1:W2:Y:S01]  /*eef0*/  SHFL.IDX PT, R3, R0, RZ, 0x181f ;  /* 0x00181fff00037589 */ /* 0x0002a200000e0000 */
[----:B------:R-:W-:Y:S07]  /*ef00*/  @P2 BRA `(.L_x_1077) ;  /* 0x0000000000242947 */ /* 0x000fee0003800000 */
[----:B------:R-:W-:Y:S02]  /*ef10*/  ULDC UR5, c[0x0][0xac8] ;  /* 0x0002b20000057ab9 */ /* 0x000fe40000000800 */
[----:B------:R-:W-:Y:S02]  /*ef20*/  ISETP.GE.AND P2, PT, R18, UR5, PT ;  /* 0x0000000512007c0c */ /* 0x000fe4000bf46270 */
[----:B------:R-:W-:-:S11]  /*ef30*/  ISETP.GE.AND P3, PT, R168, UR5, PT ;  /* 0x00000005a8007c0c */ /* 0x000fd6000bf66270 */
[-C--:B-12---:R-:W-:Y:S02]  /*ef40*/  @!P2 LEA R2, P4, R18, R3.reuse, 0x1 ;  /* 0x000000031202a211 */ /* 0x086fe400078808ff */
[----:B------:R-:W-:Y:S02]  /*ef50*/  @!P3 LEA R4, P5, R168, R3, 0x1 ;  /* 0x00000003a804b211 */ /* 0x000fe400078a08ff */
[-C--:B0-----:R-:W-:Y:S02]  /*ef60*/  @!P2 LEA.HI.X R3, R18, R5.reuse, R177, 0x1, P4 ;  /* 0x000000051203a211 */ /* 0x081fe400020f0cb1 */
[----:B------:R-:W-:-:S03]  /*ef70*/  @!P3 LEA.HI.X R5, R168, R5, R176, 0x1, P5 ;  /* 0x00000005a805b211 */ /* 0x000fc600028f0cb0 */
[----:B-----5:R3:W-:Y:S04]  /*ef80*/  @!P2 ST.E.128 desc[UR48][R2.64], R32 ;  /* 0x000000200200a985 */ /* 0x0207e8000c101d30 */
[----:B------:R3:W-:Y:S02]  /*ef90*/  @!P3 ST.E.128 desc[UR48][R4.64], R56 ;  /* 0x000000380400b985 */ /* 0x0007e4000c101d30 */
.L_x_1077:
[----:B------:R-:W-:Y:S05]  /*efa0*/  BSYNC B1 ;  /* 0x0000000000017941 */ /* 0x000fea0003800000 */
.L_x_1076:
[----:B0--3--:R0:W3:Y:S01]  /*efb0*/  SHFL.IDX PT, R5, R6, 0x1, 0x181f ;  /* 0x00381f0006057f89 */ /* 0x0090e200000e0000 */
[----:B------:R-:W-:Y:S03]  /*efc0*/  BSSY B1, `(.L_x_1078) ;  /* 0x000000c000017945 */ /* 0x000fe60003800000 */
[----:B--2---:R0:W2:Y:S01]  /*efd0*/  SHFL.IDX PT, R3, R0, 0x1, 0x181f ;  /* 0x00381f0000037f89 */ /* 0x0040a200000e0000 */
[----:B------:R-:W-:Y:S05]  /*efe0*/  @P0 BRA `(.L_x_1079) ;  /* 0x0000000000240947 */ /* 0x000fea0003800000 */
[----:B------:R-:W-:Y:S02]  /*eff0*/  ULDC UR5, c[0x0][0xac8] ;  /* 0x0002b20000057ab9 */ /* 0x000fe40000000800 */
[----:B------:R-:W-:Y:S02]  /*f000*/  ISETP.GE.AND P3, PT, R18, UR5, PT ;  /* 0x0000000512007c0c */ /* 0x000fe4000bf66270 */
[----:B------:R-:W-:-:S11]  /*f010*/  ISETP.GE.AND P4, PT, R168, UR5, PT ;  /* 0x00000005a8007c0c */ /* 0x000fd6000bf86270 */
[-C--:B-12---:R-:W-:Y:S02]  /*f020*/  @!P3 LEA R2, P0, R18, R3.reuse, 0x1 ;  /* 0x000000031202b211 */ /* 0x086fe400078008ff */
[----:B------:R-:W-:Y:S02]  /*f030*/  @!P4 LEA R4, P2, R168, R3, 0x1 ;  /* 0x00000003a804c211 */ /* 0x000fe400078408ff */
[-C--:B---3--:R-:W-:Y:S02]  /*f040*/  @!P3 LEA.HI.X R3, R18, R5.reuse, R177, 0x1, P0 ;  /* 0x000000051203b211 */ /* 0x088fe400000f0cb1 */
[----:B------:R-:W-:-:S03]  /*f050*/  @!P4 LEA.HI.X R5, R168, R5, R176, 0x1, P2 ;  /* 0x00000005a805c211 */ /* 0x000fc600010f0cb0 */
[----:B-----5:R4:W-:Y:S04]  /*f060*/  @!P3 ST.E.128 desc[UR48][R2.64], R48 ;  /* 0x000000300200b985 */ /* 0x0209e8000c101d30 */
[----:B------:R4:W-:Y:S02]  /*f070*/  @!P4 ST.E.128 desc[UR48][R4.64], R40 ;  /* 0x000000280400c985 */ /* 0x0009e4000c101d30 */
.L_x_1079:
[----:B------:R-:W-:Y:S05]  /*f080*/  BSYNC B1 ;  /* 0x0000000000017941 */ /* 0x000fea0003800000 */
.L_x_1078:
[----:B---34-:R3:W4:Y:S01]  /*f090*/  SHFL.IDX PT, R5, R6, 0x2, 0x181f ;  /* 0x00581f0006057f89 */ /* 0x01872200000e0000 */
        /* <DEDUP_REMOVED lines=8> */
[-C--:B----4-:R-:W-:Y:S02]  /*f120*/  @!P2 LEA.HI.X R3, R18, R5.reuse, R177, 0x1, P0 ;  /* 0x000000051203a211 */ /* 0x090fe400000f0cb1 */
[----:B------:R-:W-:-:S03]  /*f130*/  @!P3 LEA.HI.X R5, R168, R5, R176, 0x1, P1 ;  /* 0x00000005a805b211 */ /* 0x000fc600008f0cb0 */
[----:B-----5:R1:W-:Y:S04]  /*f140*/  @!P2 ST.E.128 desc[UR48][R2.64], R44 ;  /* 0x0000002c0200a985 */ /* 0x0203e8000c101d30 */
[----:B------:R1:W-:Y:S02]  /*f150*/  @!P3 ST.E.128 desc[UR48][R4.64], R36 ;  /* 0x000000240400b985 */ /* 0x0003e4000c101d30 */
.L_x_1081:
[----:B------:R-:W-:Y:S05]  /*f160*/  BSYNC B1 ;  /* 0x0000000000017941 */ /* 0x000fea0003800000 */
.L_x_1080:
[----:B-12---:R-:W-:Y:S01]  /*f170*/  VIADD R3, R11, 0x60 ;  /* 0x000000600b037836 */ /* 0x006fe20000000000 */
[----:B----4-:R1:W2:Y:S04]  /*f180*/  SHFL.IDX PT, R5, R6, 0x3, 0x181f ;  /* 0x00781f0006057f89 */ /* 0x0102a800000e0000 */
[----:B------:R-:W-:Y:S01]  /*f190*/  ISETP.GE.AND P0, PT, R3, R66, PT ;  /* 0x000000420300720c */ /* 0x000fe20003f06270 */
[----:B------:R1:W4:-:S12]  /*f1a0*/  SHFL.IDX PT, R7, R0, 0x3, 0x181f ;  /* 0x00781f0000077f89 */ /* 0x00031800000e0000 */
[----:B-1----:R-:W-:Y:S05]  /*f1b0*/  @P0 BRA `(.L_x_1082) ;  /* 0x0000000800700947 */ /* 0x002fea0003800000 */
[----:B------:R-:W-:Y:S02]  /*f1c0*/  ULDC UR5, c[0x0][0xac8] ;  /* 0x0002b20000057ab9 */ /* 0x000fe40000000800 */
[----:B------:R-:W-:-:S13]  /*f1d0*/  ISETP.GE.AND P1, PT, R18, UR5, PT ;  /* 0x0000000512007c0c */ /* 0x000fda000bf26270 */
[----:B----4-:R-:W-:-:S04]  /*f1e0*/  @!P1 LEA R2, P0, R18, R7, 0x1 ;  /* 0x0000000712029211 */ /* 0x010fc800078008ff */
[----:B--2---:R-:W-:Y:S02]  /*f1f0*/  @!P1 LEA.HI.X R3, R18, R5, R177, 0x1, P0 ;  /* 0x0000000512039211 */ /* 0x004fe400000f0cb1 */
[----:B------:R-:W-:-:S03]  /*f200*/  ISETP.GE.AND P0, PT, R168, UR5, PT ;  /* 0x00000005a8007c0c */ /* 0x000fc6000bf06270 */
[----:B-----5:R1:W-:Y:S10]  /*f210*/  @!P1 ST.E.128 desc[UR48][R2.64], R24 ;  /* 0x0000001802009985 */ /* 0x0203f4000c101d30 */
[----:B------:R-:W-:Y:S05]  /*f220*/  @P0 BRA `(.L_x_1082) ;  /* 0x0000000800540947 */ /* 0x000fea0003800000 */
[----:B-1----:R-:W-:-:S04]  /*f230*/  LEA R2, P0, R168, R7, 0x1 ;  /* 0x00000007a8027211 */ /* 0x002fc800078008ff */
[----:B------:R-:W-:-:S05]  /*f240*/  LEA.HI.X R3, R168, R5, R176, 0x1, P0 ;  /* 0x00000005a8037211 */ /* 0x000fca00000f0cb0 */
[----:B------:R1:W-:Y:S01]  /*f250*/  ST.E.128 desc[UR48][R2.64], R28 ;  /* 0x0000001c02007985 */ /* 0x0003e2000c101d30 */
[----:B------:R-:W-:Y:S05]  /*f260*/  BRA `(.L_x_1082) ;  /* 0x0000000800447947 */ /* 0x000fea0003800000 */
.L_x_1075:
[----:B------:R-:W0:Y:S01]  /*f270*/  LDC R12, c[0x0][0xbe8] ;  /* 0x0002fa00ff0c7b82 */ /* 0x000e220000000800 */
[----:B------:R-:W-:Y:S01]  /*f280*/  ISETP.GE.AND P0, PT, R178, 0x80, PT ;  /* 0x00000080b200780c */ /* 0x000fe20003f06270 */
[----:B------:R-:W-:Y:S01]  /*f290*/  IMAD R0, R169, 0x20, R170 ;  /* 0x00000020a9007824 */ /* 0x000fe200078e02aa */
[----:B------:R-:W-:Y:S01]  /*f2a0*/  BSSY B1, `(.L_x_1083) ;  /* 0x000002f000017945 */ /* 0x000fe20003800000 */
[----:B------:R-:W-:Y:S02]  /*f2b0*/  SHF.R.S32.HI R8, RZ, 0x1f, R23 ;  /* 0x0000001fff087819 */ /* 0x000fe40000011417 */
[----:B------:R-:W-:Y:S01]  /*f2c0*/  VIADD R13, R0, UR42 ;  /* 0x0000002a000d7c36 */ /* 0x000fe20008000000 */
[----:B------:R-:W-:Y:S02]  /*f2d0*/  SHF.R.S32.HI R10, RZ, 0x1f, R19 ;  /* 0x0000001fff0a7819 */ /* 0x000fe40000011413 */
[----:B0-----:R-:W-:-:S13]  /*f2e0*/  ISETP.NE.AND P1, PT, R12, 0x1, PT ;  /* 0x000000010c00780c */ /* 0x001fda0003f25270 */
[----:B------:R-:W0:Y:S08]  /*f2f0*/  @P1 LDC R14, c[0x0][0xbec] ;  /* 0x0002fb00ff0e1b82 */ /* 0x000e300000000800 */
[----:B------:R-:W1:Y:S01]  /*f300*/  @P1 LDC R15, c[0x0][0xbf0] ;  /* 0x0002fc00ff0f1b82 */ /* 0x000e620000000800 */
[----:B------:R-:W-:Y:S05]  /*f310*/  @P0 BRA `(.L_x_1084) ;  /* 0x00000000009c0947 */ /* 0x000fea0003800000 */
[----:B------:R-:W2:Y:S01]  /*f320*/  S2R R2, SR_TID.X ;  /* 0x0000000000027919 */ /* 0x000ea20000002100 */
[----:B------:R-:W3:Y:S01]  /*f330*/  LDC R9, c[0x0][0xbe8] ;  /* 0x0002fa00ff097b82 */ /* 0x000ee20000000800 */
[----:B------:R-:W-:Y:S01]  /*f340*/  IMAD.U32 R6, RZ, RZ, UR42 ;  /* 0x0000002aff067e24 */ /* 0x000fe2000f8e00ff */
[----:B------:R-:W-:Y:S02]  /*f350*/  ULDC UR5, c[0x0][0xa88] ;  /* 0x0002a20000057ab9 */ /* 0x000fe40000000800 */
[----:B---3--:R-:W-:Y:S02]  /*f360*/  IMAD R3, R9, UR5, RZ ;  /* 0x0000000509037c24 */ /* 0x008fe4000f8e02ff */
[----:B--2---:R-:W-:-:S04]  /*f370*/  IADD3 R6, R6, -0x80, R2 ;  /* 0xffffff8006067810 */ /* 0x004fc80007ffe002 */
[----:B------:R-:W-:-:S13]  /*f380*/  ISETP.GE.AND P0, PT, R6, R3, PT ;  /* 0x000000030600720c */ /* 0x000fda0003f06270 */
[----:B------:R-:W-:Y:S05]  /*f390*/  @P0 BRA `(.L_x_1084) ;  /* 0x00000000007c0947 */ /* 0x000fea0003800000 */
[----:B------:R-:W-:Y:S01]  /*f3a0*/  ISETP.NE.AND P0, PT, R9, 0x1, PT ;  /* 0x000000010900780c */ /* 0x000fe20003f05270 */
[----:B------:R-:W-:Y:S01]  /*f3b0*/  ULDC.64 UR6, c[0x0][0xb90] ;  /* 0x0002e40000067ab9 */ /* 0x000fe20000000a00 */
[----:B------:R-:W-:Y:S02]  /*f3c0*/  IMAD.MOV.U32 R5, RZ, RZ, R6 ;  /* 0x000000ffff057224 */ /* 0x000fe400078e0006 */
[----:B------:R-:W-:-:S04]  /*f3d0*/  IMAD R4, R8, UR6, RZ ;  /* 0x0000000608047c24 */ /* 0x000fc8000f8e02ff */
[----:B------:R-:W-:-:S05]  /*f3e0*/  IMAD R7, R23, UR7, R4 ;  /* 0x0000000717077c24 */ /* 0x000fca000f8e0204 */
[----:B------:R-:W2:Y:S08]  /*f3f0*/  @P0 LDC R3, c[0x0][0xbec] ;  /* 0x0002fb00ff030b82 */ /* 0x000eb00000000800 */
[----:B------:R-:W3:Y:S01]  /*f400*/  @P0 LDC R11, c[0x0][0xbf0] ;  /* 0x0002fc00ff0b0b82 */ /* 0x000ee20000000800 */
[----:B--2---:R-:W-:-:S04]  /*f410*/  @P0 IMAD.HI.U32 R0, R6, R3, RZ ;  /* 0x0000000306000227 */ /* 0x004fc800078e00ff */
[----:B------:R-:W-:Y:S01]  /*f420*/  IMAD.WIDE.U32 R2, R23, UR6, RZ ;  /* 0x0000000617027c25 */ /* 0x000fe2000f8e00ff */
[----:B------:R-:W-:Y:S01]  /*f430*/  ULDC.64 UR6, c[0x0][0xb98] ;  /* 0x0002e60000067ab9 */ /* 0x000fe20000000a00 */
[----:B---3--:R-:W-:Y:S02]  /*f440*/  @P0 SHF.R.U32.HI R5, RZ, R11, R0 ;  /* 0x0000000bff050219 */ /* 0x008fe40000011600 */
[----:B------:R-:W-:Y:S02]  /*f450*/  IMAD.IADD R3, R3, 0x1, R7 ;  /* 0x0000000103037824 */ /* 0x000fe400078e0207 */
[----:B------:R-:W-:Y:S02]  /*f460*/  IMAD R0, R10, UR6, RZ ;  /* 0x000000060a007c24 */ /* 0x000fe4000f8e02ff */
        /* <DEDUP_REMOVED lines=18> */
.L_x_1084:
[----:B------:R-:W-:Y:S05]  /*f590*/  BSYNC B1 ;  /* 0x0000000000017941 */ /* 0x000fea0003800000 */
.L_x_1083:
[----:B------:R-:W-:Y:S01]  /*f5a0*/  ULDC.64 UR6, c[0x0][0xae8] ;  /* 0x0002ba0000067ab9 */ /* 0x000fe20000000a00 */
[----:B0-----:R-:W-:Y:S01]  /*f5b0*/  @P1 IMAD.HI.U32 R0, R13, R14, RZ ;  /* 0x0000000e0d001227 */ /* 0x001fe200078e00ff */
[----:B------:R-:W-:Y:S01]  /*f5c0*/  ULDC UR5, c[0x0][0xa88] ;  /* 0x0002a20000057ab9 */ /* 0x000fe20000000800 */
[----:B------:R-:W-:Y:S02]  /*f5d0*/  BSSY B1, `(.L_x_1085) ;  /* 0x0000030000017945 */ /* 0x000fe40003800000 */
[----:B------:R-:W-:Y:S02]  /*f5e0*/  IMAD R2, R8, UR6, RZ ;  /* 0x0000000608027c24 */ /* 0x000fe4000f8e02ff */
[----:B--2---:R-:W-:Y:S01]  /*f5f0*/  IMAD.MOV.U32 R5, RZ, RZ, R13 ;  /* 0x000000ffff057224 */ /* 0x004fe200078e000d */
[----:B-1----:R-:W-:Y:S01]  /*f600*/  @P1 SHF.R.U32.HI R5, RZ, R15, R0 ;  /* 0x0000000fff051219 */ /* 0x002fe20000011600 */
[C---:B------:R-:W-:Y:S02]  /*f610*/  IMAD R7, R23.reuse, UR7, R2 ;  /* 0x0000000717077c24 */ /* 0x040fe4000f8e0202 */
[----:B------:R-:W-:Y:S01]  /*f620*/  IMAD.WIDE.U32 R2, R23, UR6, RZ ;  /* 0x0000000617027c25 */ /* 0x000fe2000f8e00ff */
[----:B------:R-:W-:Y:S01]  /*f630*/  ULDC.64 UR6, c[0x0][0xaf0] ;  /* 0x0002bc0000067ab9 */ /* 0x000fe20000000a00 */
[----:B------:R-:W-:-:S02]  /*f640*/  SHF.R.S32.HI R0, RZ, 0x1f, R5 ;  /* 0x0000001fff007819 */ /* 0x000fc40000011405 */
[----:B------:R-:W-:Y:S02]  /*f650*/  IMAD R4, R10, UR6, RZ ;  /* 0x000000060a047c24 */ /* 0x000fe4000f8e02ff */
[----:B------:R-:W-:Y:S02]  /*f660*/  IMAD.IADD R3, R3, 0x1, R7 ;  /* 0x0000000103037824 */ /* 0x000fe400078e0207 */
[C---:B------:R-:W-:Y:S02]  /*f670*/  IMAD R7, R19.reuse, UR7, R4 ;  /* 0x0000000713077c24 */ /* 0x040fe4000f8e0204 */
[----:B------:R-:W-:Y:S01]  /*f680*/  IMAD.WIDE.U32 R2, R19, UR6, R2 ;  /* 0x0000000613027c25 */ /* 0x000fe2000f8e0002 */
[----:B------:R-:W-:-:S03]  /*f690*/  ULDC.64 UR6, c[0x0][0xae0] ;  /* 0x0002b80000067ab9 */ /* 0x000fc60000000a00 */
[----:B------:R-:W-:Y:S02]  /*f6a0*/  IMAD.MOV R4, RZ, RZ, -R5 ;  /* 0x000000ffff047224 */ /* 0x000fe400078e0a05 */
[----:B------:R-:W-:Y:S02]  /*f6b0*/  IMAD.IADD R3, R3, 0x1, R7 ;  /* 0x0000000103037824 */ /* 0x000fe400078e0207 */
[----:B------:R-:W-:Y:S02]  /*f6c0*/  IMAD R0, R0, UR6, RZ ;  /* 0x0000000600007c24 */ /* 0x000fe4000f8e02ff */
[----:B------:R-:W-:Y:S02]  /*f6d0*/  IMAD R7, R12, R4, R13 ;  /* 0x000000040c077224 */ /* 0x000fe400078e020d */
[C---:B------:R-:W-:Y:S02]  /*f6e0*/  IMAD R9, R5.reuse, UR7, R0 ;  /* 0x0000000705097c24 */ /* 0x040fe4000f8e0200 */
[----:B------:R-:W-:Y:S01]  /*f6f0*/  IMAD.WIDE.U32 R2, R5, UR6, R2 ;  /* 0x0000000605027c25 */ /* 0x000fe2000f8e0002 */
[----:B------:R-:W-:Y:S01]  /*f700*/  SHF.R.S32.HI R0, RZ, 0x1f, R7 ;  /* 0x0000001fff007819 */ /* 0x000fe20000011407 */
[----:B------:R-:W-:-:S02]  /*f710*/  ULDC.64 UR6, c[0x0][0xad8] ;  /* 0x0002b60000067ab9 */ /* 0x000fc40000000a00 */
[----:B------:R-:W-:Y:S02]  /*f720*/  IMAD.IADD R3, R3, 0x1, R9 ;  /* 0x0000000103037824 */ /* 0x000fe400078e0209 */
[----:B------:R-:W-:Y:S02]  /*f730*/  IMAD R4, R0, UR6, RZ ;  /* 0x0000000600047c24 */ /* 0x000fe4000f8e02ff */
[----:B------:R-:W-:Y:S02]  /*f740*/  VIADD R8, R170, UR42 ;  /* 0x0000002aaa087c36 */ /* 0x000fe40008000000 */
[----:B------:R-:W-:Y:S02]  /*f750*/  IMAD R9, R12, UR5, RZ ;  /* 0x000000050c097c24 */ /* 0x000fe4000f8e02ff */
        /* <DEDUP_REMOVED lines=23> */
.L_x_1086:
[----:B------:R-:W-:Y:S05]  /*f8d0*/  BSYNC B1 ;  /* 0x0000000000017941 */ /* 0x000fea0003800000 */
.L_x_1085:
        /* <DEDUP_REMOVED lines=13> */
.L_x_1088:
[----:B------:R-:W-:Y:S05]  /*f9b0*/  BSYNC B1 ;  /* 0x0000000000017941 */ /* 0x000fea0003800000 */
.L_x_1087:
        /* <DEDUP_REMOVED lines=13> */
.L_x_1090:
[----:B------:R-:W-:Y:S05]  /*fa90*/  BSYNC B1 ;  /* 0x0000000000017941 */ /* 0x000fea0003800000 */
.L_x_1089:
[----:B------:R-:W-:Y:S01]  /*faa0*/  VIADD R0, R8, 0x60 ;  /* 0x0000006008007836 */ /* 0x000fe20000000000 */
[----:B-1--4-:R1:W4:Y:S04]  /*fab0*/  SHFL.IDX PT, R3, R6, 0x3, 0x181f ;  /* 0x00781f0006037f89 */ /* 0x01232800000e0000 */
[----:B------:R-:W-:Y:S01]  /*fac0*/  ISETP.GE.AND P0, PT, R0, R9, PT ;  /* 0x000000090000720c */ /* 0x000fe20003f06270 */
[----:B------:R1:W0:-:S12]  /*fad0*/  SHFL.IDX PT, R5, R4, 0x3, 0x181f ;  /* 0x00781f0004057f89 */ /* 0x00021800000e0000 */
[----:B-1----:R-:W-:Y:S05]  /*fae0*/  @P0 BRA `(.L_x_1082) ;  /* 0x0000000000240947 */ /* 0x002fea0003800000 */
[----:B------:R-:W-:Y:S02]  /*faf0*/  ULDC UR5, c[0x0][0xac8] ;  /* 0x0002b20000057ab9 */ /* 0x000fe40000000800 */
[----:B------:R-:W-:Y:S02]  /*fb00*/  ISETP.GE.AND P2, PT, R18, UR5, PT ;  /* 0x0000000512007c0c */ /* 0x000fe4000bf46270 */
[----:B------:R-:W-:-:S11]  /*fb10*/  ISETP.GE.AND P3, PT, R168, UR5, PT ;  /* 0x00000005a8007c0c */ /* 0x000fd6000bf66270 */
[-C--:B0-23--:R-:W-:Y:S02]  /*fb20*/  @!P2 LEA R4, P0, R18, R5.reuse, 0x1 ;  /* 0x000000051204a211 */ /* 0x08dfe400078008ff */
[----:B------:R-:W-:Y:S02]  /*fb30*/  @!P3 LEA R2, P1, R168, R5, 0x1 ;  /* 0x00000005a802b211 */ /* 0x000fe400078208ff */
[-C--:B----4-:R-:W-:Y:S02]  /*fb40*/  @!P2 LEA.HI.X R5, R18, R3.reuse, R177, 0x1, P0 ;  /* 0x000000031205a211 */ /* 0x090fe400000f0cb1 */
[----:B------:R-:W-:-:S03]  /*fb50*/  @!P3 LEA.HI.X R3, R168, R3, R176, 0x1, P1 ;  /* 0x00000003a803b211 */ /* 0x000fc600008f0cb0 */
[----:B------:R0:W-:Y:S04]  /*fb60*/  @!P2 ST.E.128 desc[UR48][R4.64], RZ ;  /* 0x000000ff0400a985 */ /* 0x0001e8000c101d30 */
[----:B------:R0:W-:Y:S02]  /*fb70*/  @!P3 ST.E.128 desc[UR48][R2.64], RZ ;  /* 0x000000ff0200b985 */ /* 0x0001e4000c101d30 */
.L_x_1082:
[----:B------:R-:W-:Y:S05]  /*fb80*/  BSYNC B0 ;  /* 0x0000000000007941 */ /* 0x000fea0003800000 */
.L_x_1074:
[----:B------:R-:W-:Y:S02]  /*fb90*/  ULDC UR5, c[0x0][0xc38] ;  /* 0x00030e0000057ab9 */ /* 0x000fe40000000800 */
[----:B------:R-:W-:-:S06]  /*fba0*/  UISETP.GE.AND UP0, UPT, UR4, UR5, UPT ;  /* 0x000000050400728c */ /* 0x000fcc000bf06270 */
[----:B------:R-:W-:-:S13]  /*fbb0*/  PLOP3.LUT P0, PT, PT, PT, UP0, 0x80, 0x0 ;  /* 0x000000000000781c */ /* 0x000fda0003f0f008 */
[----:B------:R-:W-:Y:S05]  /*fbc0*/  @!P0 BRA `(.L_x_1091) ;  /* 0xffffff1000488947 */ /* 0x000fea000383ffff */
[----:B------:R-:W-:Y:S05]  /*fbd0*/  EXIT ;  /* 0x000000000000794d */ /* 0x000fea0003800000 */
.L_x_985:
[----:B------:R-:W-:-:S08]  /*fbe0*/  NOP ;  /* 0x0000000000007918 */ /* 0x000fd00000000000 */
[----:B------:R-:W0:-:S00]  /*fbf0*/  USETMAXREG.DEALLOC.CTAPOOL 0x28 ;  /* 0x00000028000079c8 */ /* 0x000e0000080e0500 */
[----:B0-----:R-:W-:-:S06]  /*fc00*/  LOP3.LUT R0, R0, 0x3, RZ, 0xc0, !PT ;  /* 0x0000000300007812 */ /* 0x001fcc00078ec0ff */
[----:B------:R-:W0:Y:S01]  /*fc10*/  S2UR UR5, SR_CTAID.X ;  /* 0x00000000000579c3 */ /* 0x000e220000002500 */
[----:B------:R-:W-:Y:S01]  /*fc20*/  LOP3.LUT R16, R16, 0xfffffbff, RZ, 0xc0, !PT ;  /* 0xfffffbff10107812 */ /* 0x000fe200078ec0ff */
[----:B------:R-:W-:Y:S01]  /*fc30*/  STL [R1+0x10], RZ ;  /* 0x000010ff01007387 */ /* 0x000fe20000100800 */
[----:B------:R-:W-:Y:S02]  /*fc40*/  IMAD.MOV.U32 R19, RZ, RZ, RZ ;  /* 0x000000ffff137224 */ /* 0x000fe400078e00ff */
[----:B------:R-:W-:Y:S01]  /*fc50*/  IMAD.MOV.U32 R23, RZ, RZ, 0x1 ;  /* 0x00000001ff177424 */ /* 0x000fe200078e00ff */
[----:B------:R1:W2:Y:S02]  /*fc60*/  SHFL.IDX PT, R2, R0, RZ, 0x1f ;  /* 0x00001fff00027589 */ /* 0x0002a400000e0000 */
[----:B-1----:R-:W0:Y:S01]  /*fc70*/  LDC R0, c[0x0][0xc38] ;  /* 0x00030e00ff007b82 */ /* 0x002e220000000800 */
[----:B--2---:R-:W-:-:S13]  /*fc80*/  ISETP.NE.AND P0, PT, R2, RZ, PT ;  /* 0x000000ff0200720c */ /* 0x004fda0003f05270 */
[----:B------:R-:W-:Y:S01]  /*fc90*/  @P0 LOP3.LUT R16, R16, 0x400, RZ, 0xfc, !PT ;  /* 0x0000040010100812 */ /* 0x000fe200078efcff */
[----:B------:R-:W-:Y:S06]  /*fca0*/  @P0 BAR.ARV 0x4, 0x180 ;  /* 0x0106000000000b1d */ /* 0x000fec0000002000 */
[----:B0-----:R-:W-:-:S13]  /*fcb0*/  ISETP.LE.AND P0, PT, R0, UR5, PT ;  /* 0x0000000500007c0c */ /* 0x001fda000bf03270 */
[----:B------:R-:W-:Y:S05]  /*fcc0*/  @P0 BRA `(.L_x_1092) ;  /* 0x0000004400cc0947 */ /* 0x000fea0003800000 */
[----:B------:R-:W0:Y:S01]  /*fcd0*/  S2R R6, SR_TID.X ;  /* 0x0000000000067919 */ /* 0x000e220000002100 */
[----:B------:R-:W-:Y:S01]  /*fce0*/  ULDC.64 UR6, c[0x0][0x2f0] ;  /* 0x0000bc0000067ab9 */ /* 0x000fe20000000a00 */
[----:B------:R-:W-:Y:S01]  /*fcf0*/  ULDC UR8, c[0x0][0x320] ;  /* 0x0000c80000087ab9 */ /* 0x000fe20000000800 */
[----:B------:R-:W-:Y:S01]  /*fd00*/  LOP3.LUT R16, R16, 0xfffffff7, RZ, 0xc0, !PT ;  /* 0xfffffff710107812 */ /* 0x000fe200078ec0ff */
[----:B------:R-:W-:Y:S01]  /*fd10*/  ULDC UR9, c[0x0][0x2b8] ;  /* 0x0000ae0000097ab9 */ /* 0x000fe20000000800 */
[----:B------:R-:W-:Y:S01]  /*fd20*/  IMAD.MOV.U32 R30, RZ, RZ, 0x40 ;  /* 0x00000040ff1e7424 */ /* 0x000fe200078e00ff */
[----:B------:R-:W-:Y:S01]  /*fd30*/  ULDC.64 UR10, c[0x0][0x418] ;  /* 0x00010600000a7ab9 */ /* 0x000fe20000000a00 */
[----:B------:R-:W-:Y:S01]  /*fd40*/  IMAD.MOV.U32 R28, RZ, RZ, 0x20 ;  /* 0x00000020ff1c7424 */ /* 0x000fe200078e00ff */
[----:B------:R-:W-:Y:S01]  /*fd50*/  UISETP.NE.U32.AND UP0, UPT, UR10, URZ, UPT ;  /* 0x0000003f0a00728c */ /* 0x000fe2000bf05070 */
[----:B------:R-:W-:Y:S01]  /*fd60*/  IMAD.MOV.U32 R23, RZ, RZ, 0x1 ;  /* 0x00000001ff177424 */ /* 0x000fe200078e00ff */
[----:B------:R-:W-:Y:S01]  /*fd70*/  ULDC UR4, c[0x0][0x424] ;  /* 0x0001090000047ab9 */ /* 0x000fe20000000800 */
[----:B------:R-:W-:Y:S01]  /*fd80*/  ULDC UR39, c[0x0][0x288] ;  /* 0x0000a20000277ab9 */ /* 0x000fe20000000800 */
[----:B------:R-:W-:Y:S01]  /*fd90*/  UISETP.NE.AND.EX UP0, UPT, UR11, URZ, UPT, UP0 ;  /* 0x0000003f0b00728c */ /* 0x000fe2000bf05300 */
[----:B------:R-:W-:Y:S01]  /*fda0*/  IMAD.MOV.U32 R19, RZ, RZ, RZ ;  /* 0x000000ffff137224 */ /* 0x000fe200078e00ff */
[----:B------:R-:W-:Y:S01]  /*fdb0*/  ULDC UR40, c[0x0][0x448] ;  /* 0x0001120000287ab9 */ /* 0x000fe20000000800 */
[----:B------:R-:W-:Y:S01]  /*fdc0*/  ULDC UR51, c[0x0][0xc] ;  /* 0x0000030000337ab9 */ /* 0x000fe20000000800 */
[----:B------:R-:W-:-:S02]  /*fdd0*/  USEL UR4, UR4, 0x1, UP0 ;  /* 0x0000000104047887 */ /* 0x000fc40008000000 */
[----:B------:R-:W-:Y:S02]  /*fde0*/  UIMAD UR40, UR40, UR39, URZ ;  /* 0x00000027282872a4 */ /* 0x000fe4000f8e023f */
[----:B------:R-:W-:Y:S02]  /*fdf0*/  UIMAD UR41, UR4, UR6, URZ ;  /* 0x00000006042972a4 */ /* 0x000fe4000f8e023f */
[----:B------:R-:W-:Y:S02]  /*fe00*/  ULOP3.LUT UR50, UR43, 0x2, URZ, 0xfc, !UPT ;  /* 0x000000022b327892 */ /* 0x000fe4000f8efc3f */
[----:B------:R-:W-:Y:S02]  /*fe10*/  UIADD3 UR4, UR41, 0x7f, URZ ;  /* 0x0000007f29047890 */ /* 0x000fe4000fffe03f */
[----:B------:R-:W-:Y:S02]  /*fe20*/  UIADD3 UR46, UR41, 0x1, -UR39 ;  /* 0x00000001292e7890 */ /* 0x000fe4000fffe827 */
[----:B------:R-:W-:-:S02]  /*fe30*/  ULOP3.LUT UR47, UR43, 0x1, URZ, 0xfc, !UPT ;  /* 0x000000012b2f7892 */ /* 0x000fc4000f8efc3f */
[----:B------:R-:W-:Y:S01]  /*fe40*/  UIADD3 UR39, UR41, -UR39, URZ ;  /* 0x8000002729277290 */ /* 0x000fe2000fffe03f */
[C---:B0-----:R-:W-:Y:S01]  /*fe50*/  IMAD.SHL.U32 R3, R6.reuse, 0x10, RZ ;  /* 0x0000001006037824 */ /* 0x041fe200078e00ff */
[C---:B------:R-:W-:Y:S01]  /*fe60*/  LOP3.LUT R9, R6.reuse, 0x7f, RZ, 0xc0, !PT ;  /* 0x0000007f06097812 */ /* 0x040fe200078ec0ff */
[C---:B------:R-:W-:Y:S01]  /*fe70*/  IMAD.SHL.U32 R2, R6.reuse, 0x80, RZ ;  /* 0x0000008006027824 */ /* 0x040fe200078e00ff */
[C---:B------:R-:W-:Y:S01]  /*fe80*/  LOP3.LUT P0, RZ, R6.reuse, 0x10, RZ, 0xc0, !PT ;  /* 0x0000001006ff7812 */ /* 0x040fe2000780c0ff */
[C---:B------:R-:W-:Y:S01]  /*fe90*/  IMAD.SHL.U32 R5, R6.reuse, 0x2, RZ ;  /* 0x0000000206057824 */ /* 0x040fe200078e00ff */
[----:B------:R-:W-:Y:S01]  /*fea0*/  LOP3.LUT R0, R3, 0x1b0, RZ, 0xc0, !PT ;  /* 0x000001b003007812 */ /* 0x000fe200078ec0ff */
[----:B------:R-:W-:Y:S01]  /*feb0*/  IMAD.SHL.U32 R29, R6, 0x4, RZ ;  /* 0x00000004061d7824 */ /* 0x000fe200078e00ff */
[----:B------:R-:W-:Y:S02]  /*fec0*/  LOP3.LUT R4, R2, 0x380, RZ, 0xc0, !PT ;  /* 0x0000038002047812 */ /* 0x000fe400078ec0ff */
[----:B------:R-:W-:-:S02]  /*fed0*/  SHF.R.U32.HI R37, RZ, 0x5, R9 ;  /* 0x00000005ff257819 */ /* 0x000fc40000011609 */
[----:B------:R-:W-:Y:S01]  /*fee0*/  LOP3.LUT R36, R0, 0x30, R5, 0x78, !PT ;  /* 0x0000003000247812 */ /* 0x000fe200078e7805 */
[C---:B------:R-:W-:Y:S01]  /*fef0*/  IMAD.SHL.U32 R0, R6.reuse, 0x20, RZ ;  /* 0x0000002006007824 */ /* 0x040fe200078e00ff */
[----:B------:R-:W-:Y:S02]  /*ff00*/  R2P PR, R6, 0x6 ;  /* 0x0000000606007804 */ /* 0x000fe40000000000 */
[----:B------:R-:W-:Y:S01]  /*ff10*/  LOP3.LUT R6, R4, 0x10, R6, 0xf8, !PT ;  /* 0x0000001004067812 */ /* 0x000fe200078ef806 */
[----:B------:R-:W-:Y:S01]  /*ff20*/  IMAD R4, R37, 0x10, R4 ;  /* 0x0000001025047824 */ /* 0x000fe200078e0204 */
[----:B------:R-:W-:Y:S02]  /*ff30*/  LOP3.LUT R32, R3, 0x30, RZ, 0xc0, !PT ;  /* 0x0000003003207812 */ /* 0x000fe400078ec0ff */
[----:B------:R-:W-:Y:S02]  /*ff40*/  SEL R31, R30, 0xffffffc0, !P2 ;  /* 0xffffffc01e1f7807 */ /* 0x000fe40005000000 */
[----:B------:R-:W-:-:S02]  /*ff50*/  LOP3.LUT R5, R4, 0x70, R3, 0x78, !PT ;  /* 0x0000007004057812 */ /* 0x000fc400078e7803 */
[----:B------:R-:W-:Y:S02]  /*ff60*/  LOP3.LUT R4, R32, 0x40, RZ, 0xfc, !PT ;  /* 0x0000004020047812 */ /* 0x000fe400078efcff */
[----:B------:R-:W-:Y:S02]  /*ff70*/  SEL R30, R30, 0xffffffc0, !P0 ;  /* 0xffffffc01e1e7807 */ /* 0x000fe40004000000 */
[C---:B------:R-:W-:Y:S02]  /*ff80*/  ISETP.GE.AND P5, PT, R4.reuse, UR7, PT ;  /* 0x0000000704007c0c */ /* 0x040fe4000bfa6270 */
[C---:B------:R-:W-:Y:S02]  /*ff90*/  ISETP.GE.AND P4, PT, R4.reuse, UR8, PT ;  /* 0x0000000804007c0c */ /* 0x040fe4000bf86270 */
[----:B------:R-:W-:Y:S02]  /*ffa0*/  ISETP.GE.AND P3, PT, R4, UR9, PT ;  /* 0x0000000904007c0c */ /* 0x000fe4000bf66270 */
[----:B------:R-:W-:-:S02]  /*ffb0*/  LOP3.LUT R4, R32, 0x80, RZ, 0xfc, !PT ;  /* 0x0000008020047812 */ /* 0x000fc400078efcff */
[----:B------:R-:W-:Y:S02]  /*ffc0*/  LOP3.LUT R10, R0, 0x380, RZ, 0xc0, !PT ;  /* 0x00000380000a7812 */ /* 0x000fe400078ec0ff */
[C---:B------:R-:W-:Y:S02]  /*ffd0*/  ISETP.GE.AND P2, PT, R4.reuse, UR7, PT ;  /* 0x0000000704007c0c */ /* 0x040fe4000bf46270 */
[----:B------:R-:W-:Y:S02]  /*ffe0*/  ISETP.GE.AND P0, PT, R4, UR9, PT ;  /* 0x0000000904007c0c */ /* 0x000fe4000bf06270 */
[----:B------:R-:W-:Y:S02]  /*fff0*/  @P5 LOP3.LUT R16, R16, 0x8, RZ, 0xfc, !PT ;  /* 0x0000000810105812 */ /* 0x000fe400078efcff */
[----:B------:R-:W-:Y:S02]  /*10000*/  LOP3.LUT R4, R2, 0x400, RZ, 0xc0, !PT ;  /* 0x0000040002047812 */ /* 0x000fe400078ec0ff */
[----:B------:R-:W-:-:S02]  /*10010*/  LOP3.LUT R16, R16, 0xfffffffe, RZ, 0xc0, !PT ;  /* 0xfffffffe10107812 */ /* 0x000fc400078ec0ff */
[----:B------:R-:W-:Y:S01]  /*10020*/  LOP3.LUT R8, R3, 0x40, RZ, 0xc0, !PT ;  /* 0x0000004003087812 */ /* 0x000fe200078ec0ff */
[C---:B------:R-:W-:Y:S01]  /*10030*/  IMAD R4, R37.reuse, 0x800, R4 ;  /* 0x0000080025047824 */ /* 0x040fe200078e0204 */
[----:B------:R-:W-:Y:S02]  /*10040*/  @P4 LOP3.LUT R16, R16, 0x1, RZ, 0xfc, !PT ;  /* 0x0000000110104812 */ /* 0x000fe400078efcff */
[----:B------:R-:W-:Y:S01]  /*10050*/  LOP3.LUT R10, R10, 0x30, R3, 0xf8, !PT ;  /* 0x000000300a0a7812 */ /* 0x000fe200078ef803 */
[C---:B------:R-:W-:Y:S01]  /*10060*/  IMAD R7, R37.reuse, 0x200, R8 ;  /* 0x0000020025077824 */ /* 0x040fe200078e0208 */
[----:B------:R-:W-:Y:S01]  /*10070*/  LOP3.LUT R16, R16, 0xfffffeff, RZ, 0xc0, !PT ;  /* 0xfffffeff10107812 */ /* 0x000fe200078ec0ff */
[----:B------:R-:W-:Y:S01]  /*10080*/  IMAD.SHL.U32 R37, R37, 0x400, RZ ;  /* 0x0000040025257824 */ /* 0x000fe200078e00ff */
[----:B------:R-:W-:Y:S01]  /*10090*/  LOP3.LUT R2, R5, 0xc00, R2, 0xf8, !PT ;  /* 0x00000c0005027812 */ /* 0x000fe200078ef802 */
[----:B------:R-:W-:Y:S01]  /*100a0*/  IMAD.IADD R36, R36, 0x1, R7 ;  /* 0x0000000124247824 */ /* 0x000fe200078e0207 */
[----:B------:R-:W-:-:S02]  /*100b0*/  @P3 LOP3.LUT R16, R16, 0x100, RZ, 0xfc, !PT ;  /* 0x0000010010103812 */ /* 0x000fc400078efcff */
[----:B------:R-:W-:Y:S01]  /*100c0*/  LOP3.LUT R3, R6, 0x70, R3, 0x78, !PT ;  /* 0x0000007006037812 */ /* 0x000fe200078e7803 */
[----:B------:R0:W-:Y:S01]  /*100d0*/  STL [R1+0x4], R2 ;  /* 0x0000040201007387 */ /* 0x0001e20000100800 */
[----:B------:R-:W-:Y:S02]  /*100e0*/  LOP3.LUT R16, R16, 0xfffffffb, RZ, 0xc0, !PT ;  /* 0xfffffffb10107812 */ /* 0x000fe400078ec0ff */
[----:B------:R-:W-:Y:S02]  /*100f0*/  SEL R28, R28, 0xffffffe0, !P1 ;  /* 0xffffffe01c1c7807 */ /* 0x000fe40004800000 */
[----:B------:R-:W-:Y:S02]  /*10100*/  @P2 LOP3.LUT R16, R16, 0x4, RZ, 0xfc, !PT ;  /* 0x0000000410102812 */ /* 0x000fe400078efcff */
[----:B------:R-:W-:Y:S02]  /*10110*/  ISETP.GE.AND P1, PT, R32, UR8, PT ;  /* 0x0000000820007c0c */ /* 0x000fe4000bf26270 */
[----:B------:R-:W-:Y:S01]  /*10120*/  LOP3.LUT R16, R16, 0xffffff7f, RZ, 0xc0, !PT ;  /* 0xffffff7f10107812 */ /* 0x000fe200078ec0ff */
[----:B0-----:R-:W-:Y:S01]  /*10130*/  IMAD.IADD R2, R4, 0x1, R3 ;  /* 0x0000000104027824 */ /* 0x001fe200078e0203 */
[----:B------:R-:W-:Y:S01]  /*10140*/  LOP3.LUT R29, R10, 0x70, R29, 0x78, !PT ;  /* 0x000000700a1d7812 */ /* 0x000fe200078e781d */
[----:B------:R-:W-:Y:S01]  /*10150*/  IMAD.U32 R3, RZ, RZ, UR5 ;  /* 0x00000005ff037e24 */ /* 0x000fe2000f8e00ff */
[----:B------:R-:W-:Y:S01]  /*10160*/  @P0 LOP3.LUT R16, R16, 0x80, RZ, 0xfc, !PT ;  /* 0x0000008010100812 */ /* 0x000fe200078efcff */
[----:B------:R-:W-:Y:S01]  /*10170*/  USHF.R.S32.HI UR5, URZ, 0x1f, UR4 ;  /* 0x0000001f3f057899 */ /* 0x000fe20008011404 */
[----:B------:R0:W-:Y:S01]  /*10180*/  STL [R1], R2 ;  /* 0x0000000201007387 */ /* 0x0001e20000100800 */
[----:B------:R-:W-:-:S02]  /*10190*/  ISETP.GE.AND P0, PT, R32, UR7, PT ;  /* 0x0000000720007c0c */ /* 0x000fc4000bf06270 */
[----:B------:R-:W-:Y:S01]  /*101a0*/  LOP3.LUT R16, R16, 0xffffffef, RZ, 0xc0, !PT ;  /* 0xffffffef10107812 */ /* 0x000fe200078ec0ff */
[----:B------:R1:W-:Y:S01]  /*101b0*/  STL [R1+0xc], R3 ;  /* 0x00000c0301007387 */ /* 0x0003e20000100800 */
[----:B------:R-:W-:-:S03]  /*101c0*/  ULEA.HI UR5, UR5, UR4, URZ, 0x7 ;  /* 0x0000000405057291 */ /* 0x000fc6000f8f383f */
[----:B------:R2:W-:Y:S01]  /*101d0*/  STL [R1+0x10], RZ ;  /* 0x000010ff01007387 */ /* 0x0005e20000100800 */
[----:B------:R-:W-:Y:S01]  /*101e0*/  USHF.R.S32.HI UR38, URZ, 0x7, UR5 ;  /* 0x000000073f267899 */ /* 0x000fe20008011405 */
[----:B0-----:R-:W-:-:S04]  /*101f0*/  MOV R2, 0x400 ;  /* 0x0000040000027802 */ /* 0x001fc80000000f00 */
[----:B------:R-:W-:Y:S02]  /*10200*/  LEA R17, R35, R2, 0x18 ;  /* 0x0000000223117211 */ /* 0x000fe400078ec0ff */
[----:B-1----:R-:W-:Y:S02]  /*10210*/  SHF.R.U32.HI R3, RZ, 0x2, R9 ;  /* 0x00000002ff037819 */ /* 0x002fe40000011609 */
[----:B------:R-:W-:Y:S02]  /*10220*/  @P0 LOP3.LUT R16, R16, 0x10, RZ, 0xfc, !PT ;  /* 0x0000001010100812 */ /* 0x000fe400078efcff */
[----:B------:R-:W-:Y:S01]  /*10230*/  LOP3.LUT R0, R3, 0x60, R0, 0xf8, !PT ;  /* 0x0000006003007812 */ /* 0x000fe200078ef800 */
[----:B------:R-:W-:Y:S01]  /*10240*/  IMAD.IADD R0, R17, 0x1, R36 ;  /* 0x0000000111007824 */ /* 0x000fe200078e0224 */
[----:B------:R-:W-:Y:S02]  /*10250*/  ISETP.GE.AND P0, PT, R32, UR9, PT ;  /* 0x0000000920007c0c */ /* 0x000fe4000bf06270 */
[----:B------:R-:W-:-:S02]  /*10260*/  LOP3.LUT R16, R16, 0xfffffffd, RZ, 0xc0, !PT ;  /* 0xfffffffd10107812 */ /* 0x000fc400078ec0ff */
[----:B------:R2:W-:Y:S02]  /*10270*/  STL [R1+0x8], R0 ;  /* 0x0000080001007387 */ /* 0x0005e40000100800 */
[----:B------:R-:W-:-:S04]  /*10280*/  @P1 LOP3.LUT R16, R16, 0x2, RZ, 0xfc, !PT ;  /* 0x0000000210101812 */ /* 0x000fc800078efcff */
[----:B------:R-:W-:-:S04]  /*10290*/  LOP3.LUT R16, R16, 0xfffffdff, RZ, 0xc0, !PT ;  /* 0xfffffdff10107812 */ /* 0x000fc800078ec0ff */
[----:B--2---:R-:W-:-:S07]  /*102a0*/  @P0 LOP3.LUT R16, R16, 0x200, RZ, 0xfc, !PT ;  /* 0x0000020010100812 */ /* 0x004fce00078efcff */
.L_x_1163:
[----:B--2---:R-:W2:Y:S01]  /*102b0*/  LDL R0, [R1+0xc] ;  /* 0x00000c0001007983 */ /* 0x004ea20000100800 */
[----:B------:R-:W-:Y:S02]  /*102c0*/  ULDC UR7, c[0x0][0xc60] ;  /* 0x0003180000077ab9 */ /* 0x000fe40000000800 */
[----:B------:R-:W-:-:S11]  /*102d0*/  UISETP.NE.AND UP0, UPT, UR7, 0x1, UPT ;  /* 0x000000010700788c */ /* 0x000fd6000bf05270 */
[----:B------:R-:W-:Y:S01]  /*102e0*/  @UP0 ULDC UR4, c[0x0][0xc64] ;  /* 0x0003190000040ab9 */ /* 0x000fe20000000800 */
[----:B------:R-:W-:Y:S01]  /*102f0*/  @UP0 ULDC UR8, c[0x0][0xc68] ;  /* 0x00031a0000080ab9 */ /* 0x000fe20000000800 */
[C---:B--2---:R-:W-:Y:S02]  /*10300*/  R2UR UR37, R0.reuse ;  /* 0x00000000002572ca */ /* 0x044fe400000e0000 */
[----:B------:R-:W-:-:S11]  /*10310*/  R2UR UR6, R0 ;  /* 0x00000000000672ca */ /* 0x000fd600000e0000 */
[----:B------:R-:W-:-:S04]  /*10320*/  UIMAD.WIDE.U32 UR4, UR37, UR4, URZ ;  /* 0x00000004250472a5 */ /* 0x000fc8000f8e003f */
[----:B------:R-:W-:-:S03]  /*10330*/  @UP0 USHF.R.U32.HI UR37, URZ, UR8, UR5 ;  /* 0x000000083f250299 */ /* 0x000fc60008011605 */
[----:B------:R-:W-:Y:S02]  /*10340*/  ULDC UR4, c[0x0][0xc78] ;  /* 0x00031e0000047ab9 */ /* 0x000fe40000000800 */
[----:B------:R-:W-:Y:S02]  /*10350*/  UISETP.GE.AND UP0, UPT, UR37, UR4, UPT ;  /* 0x000000042500728c */ /* 0x000fe4000bf06270 */
[----:B------:R-:W-:-:S04]  /*10360*/  UIADD3 UR4, -UR37, URZ, URZ ;  /* 0x0000003f25047290 */ /* 0x000fc8000fffe13f */
[----:B------:R-:W-:Y:S01]  /*10370*/  PLOP3.LUT P0, PT, PT, PT, UP0, 0x40, 0x0 ;  /* 0x000000000000781c */ /* 0x000fe20003f0e808 */
[----:B------:R-:W-:-:S12]  /*10380*/  UIMAD UR7, UR7, UR4, UR6 ;  /* 0x00000004070772a4 */ /* 0x000fd8000f8e0206 */
[----:B01----:R-:W-:Y:S05]  /*10390*/  @P0 BRA `(.L_x_1093) ;  /* 0x0000000000200947 */ /* 0x003fea0003800000 */
        /* <DEDUP_REMOVED lines=8> */
.L_x_1093:
[----:B------:R-:W-:Y:S01]  /*10420*/  ULDC UR8, c[0x0][0xc54] ;  /* 0x0003150000087ab9 */ /* 0x000fe20000000800 */
[----:B------:R-:W-:Y:S01]  /*10430*/  UMOV UR6, UR7 ;  /* 0x0000000700067c82 */ /* 0x000fe20008000000 */
[----:B------:R-:W-:-:S11]  /*10440*/  UISETP.NE.AND UP0, UPT, UR8, 0x1, UPT ;  /* 0x000000010800788c */ /* 0x000fd6000bf05270 */
[----:B------:R-:W-:Y:S02]  /*10450*/  @UP0 ULDC.64 UR10, c[0x0][0xc58] ;  /* 0x00031600000a0ab9 */ /* 0x000fe40000000a00 */
[----:B------:R-:W-:-:S04]  /*10460*/  UIMAD.WIDE.U32 UR4, UR7, UR10, URZ ;  /* 0x0000000a070472a5 */ /* 0x000fc8000f8e003f */
[----:B------:R-:W-:-:S04]  /*10470*/  @UP0 USHF.R.U32.HI UR6, URZ, UR11, UR5 ;  /* 0x0000000b3f060299 */ /* 0x000fc80008011605 */
[----:B------:R-:W-:-:S12]  /*10480*/  UIMAD UR4, UR6, UR8, URZ ;  /* 0x00000008060472a4 */ /* 0x000fd8000f8e023f */
.L_x_1094:
[----:B------:R-:W-:Y:S01]  /*10490*/  ULDC UR5, c[0x0][0xc48] ;  /* 0x0003120000057ab9 */ /* 0x000fe20000000800 */
[----:B------:R-:W-:Y:S01]  /*104a0*/  ULDC.64 UR8, c[0x0][0xa28] ;  /* 0x00028a0000087ab9 */ /* 0x000fe20000000a00 */
[----:B------:R-:W-:Y:S01]  /*104b0*/  UISETP.NE.AND UP1, UPT, UR5, 0x1, UPT ;  /* 0x000000010500788c */ /* 0x000fe2000bf25270 */
[----:B------:R-:W-:Y:S01]  /*104c0*/  IMAD.MOV.U32 R34, RZ, RZ, RZ ;  /* 0x000000ffff227224 */ /* 0x000fe200078e00ff */
[----:B------:R-:W-:Y:S02]  /*104d0*/  UIADD3 UR4, UR7, -UR4, URZ ;  /* 0x8000000407047290 */ /* 0x000fe4000fffe03f */
[----:B------:R-:W-:Y:S01]  /*104e0*/  UISETP.NE.U32.AND UP0, UPT, UR8, URZ, UPT ;  /* 0x0000003f0800728c */ /* 0x000fe2000bf05070 */
[----:B------:R-:W-:Y:S02]  /*104f0*/  ULDC UR5, c[0x0][0xc54] ;  /* 0x0003150000057ab9 */ /* 0x000fe40000000800 */
[----:B------:R-:W-:Y:S02]  /*10500*/  UIMAD UR37, UR37, UR5, UR4 ;  /* 0x00000005252572a4 */ /* 0x000fe4000f8e0204 */
[----:B------:R-:W-:-:S02]  /*10510*/  UISETP.NE.AND.EX UP0, UPT, UR9, URZ, UPT, UP0 ;  /* 0x0000003f0900728c */ /* 0x000fc4000bf05300 */
[----:B------:R-:W-:Y:S01]  /*10520*/  @UP1 ULDC UR4, c[0x0][0xc4c] ;  /* 0x0003130000041ab9 */ /* 0x000fe20000000800 */
[----:B------:R-:W-:Y:S01]  /*10530*/  @UP1 ULDC UR7, c[0x0][0xc50] ;  /* 0x0003140000071ab9 */ /* 0x000fe20000000800 */
[----:B------:R-:W-:Y:S02]  /*10540*/  UIMAD.WIDE.U32 UR4, UR37, UR4, URZ ;  /* 0x00000004250472a5 */ /* 0x000fe4000f8e003f */
[----:B------:R-:W-:Y:S01]  /*10550*/  UMOV UR36, UR37 ;  /* 0x0000002500247c82 */ /* 0x000fe20008000000 */
[----:B------:R-:W-:Y:S01]  /*10560*/  ULOP3.LUT UR6, UR6, 0x1ffffff, URZ, 0x3c, !UPT ;  /* 0x01ffffff06067892 */ /* 0x000fe2000f8e3c3f */
[----:B------:R-:W-:Y:S01]  /*10570*/  PLOP3.LUT P0, PT, PT, PT, UP0, 0x80, 0x0 ;  /* 0x000000000000781c */ /* 0x000fe20003f0f008 */
[----:B------:R-:W-:-:S03]  /*10580*/  @UP1 USHF.R.U32.HI UR36, URZ, UR7, UR5 ;  /* 0x000000073f241299 */ /* 0x000fc60008011605 */
[----:B------:R-:W-:Y:S02]  /*10590*/  @UP0 ULDC.64 UR4, c[0x0][0xa28] ;  /* 0x00028a0000040ab9 */ /* 0x000fe40000000a00 */
[----:B------:R-:W-:-:S06]  /*105a0*/  @UP0 UIMAD.WIDE UR4, UR36, 0x4, UR4 ;  /* 0x00000004240408a5 */ /* 0x000fcc000f8e0204 */
[----:B------:R-:W-:Y:S01]  /*105b0*/  IMAD.U32 R3, RZ, RZ, UR5 ;  /* 0x00000005ff037e24 */ /* 0x000fe2000f8e00ff */
[----:B------:R-:W-:Y:S01]  /*105c0*/  ULDC UR5, c[0x0][0x448] ;  /* 0x0001120000057ab9 */ /* 0x000fe20000000800 */
[----:B------:R-:W-:Y:S01]  /*105d0*/  IMAD.U32 R2, RZ, RZ, UR4 ;  /* 0x00000004ff027e24 */ /* 0x000fe2000f8e00ff */
[----:B------:R-:W-:Y:S01]  /*105e0*/  ULDC UR4, c[0x0][0xc3c] ;  /* 0x00030f0000047ab9 */ /* 0x000fe20000000800 */
[----:B------:R-:W-:Y:S02]  /*105f0*/  UISETP.NE.AND UP2, UPT, UR5, 0x1, UPT ;  /* 0x000000010500788c */ /* 0x000fe4000bf45270 */
[----:B------:R-:W-:Y:S01]  /*10600*/  UIADD3 UR6, UR6, UR4, URZ ;  /* 0x0000000406067290 */ /* 0x000fe2000fffe03f */
[----:B------:R0:W5:Y:S01]  /*10610*/  @P0 LDG.E R34, desc[UR48][R2.64] ;  /* 0x0000003002220981 */ /* 0x000162000c1e1900 */
[----:B------:R-:W-:Y:S02]  /*10620*/  UP2UR UR52, UPR, URZ, 0x4 ;  /* 0x000000043f347883 */ /* 0x000fe40008000000 */
[----:B------:R-:W-:-:S04]  /*10630*/  USHF.L.U32 UR42, UR6, 0x7, URZ ;  /* 0x00000007062a7899 */ /* 0x000fc8000800063f */
[----:B------:R-:W-:Y:S01]  /*10640*/  UIADD3 UR6, UR42, 0x7f, URZ ;  /* 0x0000007f2a067890 */ /* 0x000fe2000fffe03f */
[----:B------:R-:W-:Y:S01]  /*10650*/  @UP2 ULDC UR4, c[0x0][0x44c] ;  /* 0x0001130000042ab9 */ /* 0x000fe20000000800 */
[----:B------:R-:W-:Y:S02]  /*10660*/  @UP2 ULDC UR7, c[0x0][0x450] ;  /* 0x0001140000072ab9 */ /* 0x000fe40000000800 */
[----:B------:R-:W-:-:S04]  /*10670*/  UIMAD.WIDE.U32 UR4, UR6, UR4, URZ ;  /* 0x00000004060472a5 */ /* 0x000fc8000f8e003f */
[----:B------:R-:W-:-:S03]  /*10680*/  @UP2 USHF.R.U32.HI UR6, URZ, UR7, UR5 ;  /* 0x000000073f062299 */ /* 0x000fc60008011605 */
[----:B------:R-:W-:Y:S01]  /*10690*/  ULDC.64 UR4, c[0x0][0x9e0] ;  /* 0x0002780000047ab9 */ /* 0x000fe20000000a00 */
[----:B------:R-:W-:Y:S02]  /*106a0*/  UIADD3 UR6, UR46, UR6, URZ ;  /* 0x000000062e067290 */ /* 0x000fe4000fffe03f */
[----:B------:R-:W-:Y:S02]  /*106b0*/  UISETP.GE.AND UP0, UPT, UR5, 0x1, UPT ;  /* 0x000000010500788c */ /* 0x000fe4000bf06270 */
[----:B------:R-:W-:-:S04]  /*106c0*/  UIADD3 UR4, UR6, UR4, URZ ;  /* 0x0000000406047290 */ /* 0x000fc8000fffe03f */
[----:B------:R-:W-:-:S13]  /*106d0*/  PLOP3.LUT P0, PT, PT, PT, UP0, 0x40, 0x0 ;  /* 0x000000000000781c */ /* 0x000fda0003f0e808 */
[----:B0-----:R-:W-:Y:S05]  /*106e0*/  @P0 BRA `(.L_x_1095) ;  /* 0x0000000000440947 */ /* 0x001fea0003800000 */
        /* <DEDUP_REMOVED lines=10> */
.L_x_1096:
[----:B------:R-:W-:-:S11]  /*10790*/  UISETP.NE.AND UP1, UPT, UR5, 0x1, UPT ;  /* 0x000000010500788c */ /* 0x000fd6000bf25270 */
[----:B------:R-:W-:Y:S02]  /*107a0*/  @UP1 ULDC.64 UR10, c[0x0][0x9e8] ;  /* 0x00027a00000a1ab9 */ /* 0x000fe40000000a00 */
[----:B------:R-:W-:-:S04]  /*107b0*/  UIMAD.WIDE.U32 UR6, UR8, UR10, URZ ;  /* 0x0000000a080672a5 */ /* 0x000fc8000f8e003f */
[----:B------:R-:W-:-:S12]  /*107c0*/  @UP1 USHF.R.U32.HI UR8, URZ, UR11, UR7 ;  /* 0x0000000b3f081299 */ /* 0x000fd80008011607 */
.L_x_1097:
[----:B------:R-:W-:-:S04]  /*107d0*/  UIMAD UR8, UR8, UR5, UR5 ;  /* 0x00000005080872a4 */ /* 0x000fc8000f8e0205 */
[----:B------:R-:W-:-:S04]  /*107e0*/  UISETP.LT.AND UP1, UPT, UR4, UR8, UPT ;  /* 0x000000080400728c */ /* 0x000fc8000bf21270 */
[----:B------:R-:W-:-:S12]  /*107f0*/  USEL UR4, UR4, UR8, UP1 ;  /* 0x0000000804047287 */ /* 0x000fd80008800000 */
.L_x_1095:
[----:B------:R-:W-:Y:S01]  /*10800*/  UISETP.NE.AND UP1, UPT, UR52, URZ, UPT ;  /* 0x0000003f3400728c */ /* 0x000fe2000bf25270 */
[----:B------:R-:W-:Y:S01]  /*10810*/  PLOP3.LUT P0, PT, PT, PT, UP0, 0x40, 0x0 ;  /* 0x000000000000781c */ /* 0x000fe20003f0e808 */
[----:B------:R-:W-:-:S04]  /*10820*/  UIADD3 UR4, UR4, 0x7f, URZ ;  /* 0x0000007f04047890 */ /* 0x000fc8000fffe03f */
[----:B------:R-:W-:-:S04]  /*10830*/  USHF.R.S32.HI UR8, URZ, 0x1f, UR4 ;  /* 0x0000001f3f087899 */ /* 0x000fc80008011404 */
[----:B------:R-:W-:Y:S01]  /*10840*/  ULEA.HI UR8, UR8, UR4, URZ, 0x7 ;  /* 0x0000000408087291 */ /* 0x000fe2000f8f383f */
[----:B------:R-:W-:Y:S01]  /*10850*/  @UP1 ULDC UR6, c[0x0][0x44c] ;  /* 0x0001130000061ab9 */ /* 0x000fe20000000800 */
[----:B------:R-:W-:Y:S01]  /*10860*/  @UP1 ULDC UR9, c[0x0][0x450] ;  /* 0x0001140000091ab9 */ /* 0x000fe20000000800 */
[----:B------:R-:W-:Y:S02]  /*10870*/  UIMAD.WIDE.U32 UR6, UR42, UR6, URZ ;  /* 0x000000062a0672a5 */ /* 0x000fe4000f8e003f */
[----:B------:R-:W-:Y:S01]  /*10880*/  UMOV UR4, UR42 ;  /* 0x0000002a00047c82 */ /* 0x000fe20008000000 */
[----:B------:R-:W-:Y:S02]  /*10890*/  USHF.R.S32.HI UR8, URZ, 0x7, UR8 ;  /* 0x000000073f087899 */ /* 0x000fe40008011408 */
[----:B------:R-:W-:Y:S02]  /*108a0*/  @UP1 USHF.R.U32.HI UR4, URZ, UR9, UR7 ;  /* 0x000000093f041299 */ /* 0x000fe40008011607 */
[----:B------:R-:W-:-:S02]  /*108b0*/  UISETP.LT.AND UP1, UPT, UR38, UR8, UPT ;  /* 0x000000082600728c */ /* 0x000fc4000bf21270 */
[----:B------:R-:W-:Y:S01]  /*108c0*/  UIADD3 UR4, UR39, UR4, URZ ;  /* 0x0000000427047290 */ /* 0x000fe2000fffe03f */
[----:B------:R-:W-:Y:S01]  /*108d0*/  ULDC UR6, c[0x0][0x9dc] ;  /* 0x0002770000067ab9 */ /* 0x000fe20000000800 */
[----:B------:R-:W-:Y:S02]  /*108e0*/  USEL UR44, UR38, UR8, UP1 ;  /* 0x00000008262c7287 */ /* 0x000fe40008800000 */
[----:B------:R-:W-:Y:S01]  /*108f0*/  UIADD3 UR8, UR4, -UR6, URZ ;  /* 0x8000000604087290 */ /* 0x000fe2000fffe03f */
[----:B------:R-:W-:Y:S11]  /*10900*/  @P0 BRA `(.L_x_1098) ;  /* 0x0000000000440947 */ /* 0x000ff60003800000 */
        /* <DEDUP_REMOVED lines=10> */
.L_x_1099:
[----:B------:R-:W-:-:S11]  /*109b0*/  UISETP.NE.AND UP0, UPT, UR5, 0x1, UPT ;  /* 0x000000010500788c */ /* 0x000fd6000bf05270 */
[----:B------:R-:W-:Y:S02]  /*109c0*/  @UP0 ULDC.64 UR10, c[0x0][0x9e8] ;  /* 0x00027a00000a0ab9 */ /* 0x000fe40000000a00 */
[----:B------:R-:W-:-:S04]  /*109d0*/  UIMAD.WIDE.U32 UR6, UR4, UR10, URZ ;  /* 0x0000000a040672a5 */ /* 0x000fc8000f8e003f */
[----:B------:R-:W-:-:S12]  /*109e0*/  @UP0 USHF.R.U32.HI UR4, URZ, UR11, UR7 ;  /* 0x0000000b3f040299 */ /* 0x000fd80008011607 */
.L_x_1100:
[----:B------:R-:W-:-:S04]  /*109f0*/  UIMAD UR4, UR4, UR5, URZ ;  /* 0x00000005040472a4 */ /* 0x000fc8000f8e023f */
[----:B------:R-:W-:-:S04]  /*10a00*/  UISETP.LT.AND UP0, UPT, UR8, UR4, UPT ;  /* 0x000000040800728c */ /* 0x000fc8000bf01270 */
[----:B------:R-:W-:-:S12]  /*10a10*/  USEL UR8, UR8, UR4, !UP0 ;  /* 0x0000000408087287 */ /* 0x000fd8000c000000 */
.L_x_1098:
[----:B------:R-:W-:Y:S01]  /*10a20*/  USHF.R.S32.HI UR4, URZ, 0x1f, UR8 ;  /* 0x0000001f3f047899 */ /* 0x000fe20008011408 */
[----:B------:R-:W-:Y:S03]  /*10a30*/  BSSY B7, `(.L_x_1101) ;  /* 0x0000384000077945 */ /* 0x000fe60003800000 */
[----:B------:R-:W-:-:S04]  /*10a40*/  ULEA.HI UR4, UR4, UR8, URZ, 0x7 ;  /* 0x0000000804047291 */ /* 0x000fc8000f8f383f */
[----:B------:R-:W-:-:S04]  /*10a50*/  USHF.R.S32.HI UR4, URZ, 0x7, UR4 ;  /* 0x000000073f047899 */ /* 0x000fc80008011404 */
[----:B------:R-:W-:-:S04]  /*10a60*/  UISETP.LT.AND UP0, UPT, URZ, UR4, UPT ;  /* 0x000000043f00728c */ /* 0x000fc8000bf01270 */
[----:B------:R-:W-:-:S04]  /*10a70*/  USEL UR45, URZ, UR4, !UP0 ;  /* 0x000000043f2d7287 */ /* 0x000fc8000c000000 */
[----:B------:R-:W-:-:S06]  /*10a80*/  UISETP.GT.AND UP0, UPT, UR44, UR45, UPT ;  /* 0x0000002d2c00728c */ /* 0x000fcc000bf04270 */
[----:B------:R-:W-:-:S13]  /*10a90*/  PLOP3.LUT P0, PT, PT, PT, UP0, 0x80, 0x0 ;  /* 0x000000000000781c */ /* 0x000fda0003f0f008 */
[----:B------:R-:W-:Y:S05]  /*10aa0*/  @P0 BRA `(.L_x_1102) ;  /* 0x0000000000480947 */ /* 0x000fea0003800000 */
[----:B------:R-:W0:Y:S02]  /*10ab0*/  S2R R0, SR_TID.X ;  /* 0x0000000000007919 */ /* 0x000e240000002100 */
[----:B0-----:R-:W-:-:S04]  /*10ac0*/  LOP3.LUT R0, R0, 0x7f, RZ, 0xc0, !PT ;  /* 0x0000007f00007812 */ /* 0x001fc800078ec0ff */
[----:B------:R-:W-:-:S13]  /*10ad0*/  ISETP.NE.AND P1, PT, R0, RZ, PT ;  /* 0x000000ff0000720c */ /* 0x000fda0003f25270 */
[----:B------:R-:W-:Y:S05]  /*10ae0*/  @P1 BRA `(.L_x_1103) ;  /* 0x0000003400e01947 */ /* 0x000fea0003800000 */
[----:B------:R-:W0:Y:S01]  /*10af0*/  S2R R7, SR_LANEID ;  /* 0x0000000000077919 */ /* 0x000e220000000000 */
[----:B------:R-:W-:Y:S01]  /*10b00*/  VOTEU.ANY UR4, UPT, PT ;  /* 0x0000000000047886 */ /* 0x000fe200038e0100 */
[----:B------:R-:W1:Y:S01]  /*10b10*/  LDC.64 R2, c[0x0][0xc80] ;  /* 0x00032000ff027b82 */ /* 0x000e620000000a00 */
[----:B------:R-:W0:Y:S08]  /*10b20*/  FLO.U32 R0, UR4 ;  /* 0x0000000400007d00 */ /* 0x000e3000080e0000 */
[----:B------:R-:W1:Y:S01]  /*10b30*/  POPC R5, UR4 ;  /* 0x0000000400057d09 */ /* 0x000e620008000000 */
[----:B0-----:R-:W-:-:S13]  /*10b40*/  ISETP.EQ.U32.AND P0, PT, R0, R7, PT ;  /* 0x000000070000720c */ /* 0x001fda0003f02070 */
[----:B-1----:R-:W2:Y:S01]  /*10b50*/  @P0 ATOMG.E.ADD.STRONG.GPU PT, R3, desc[UR48][R2.64], R5 ;  /* 0x00000005020309a8 */ /* 0x002ea200081ee1f0 */
[----:B------:R-:W0:Y:S02]  /*10b60*/  S2R R4, SR_LTMASK ;  /* 0x0000000000047919 */ /* 0x000e240000003900 */
[----:B0-----:R-:W-:-:S04]  /*10b70*/  LOP3.LUT R4, R4, UR4, RZ, 0xc0, !PT ;  /* 0x0000000404047c12 */ /* 0x001fc8000f8ec0ff */
[----:B------:R-:W0:Y:S01]  /*10b80*/  POPC R7, R4 ;  /* 0x0000000400077309 */ /* 0x000e220000000000 */
[----:B--2---:R-:W0:Y:S02]  /*10b90*/  SHFL.IDX PT, R0, R3, R0, 0x1f ;  /* 0x00001f0003007589 */ /* 0x004e2400000e0000 */
[----:B0-----:R-:W-:-:S05]  /*10ba0*/  IADD3 R0, R0, UR51, R7 ;  /* 0x0000003300007c10 */ /* 0x001fca000fffe007 */
[----:B------:R2:W-:Y:S01]  /*10bb0*/  STL [R1+0xc], R0 ;  /* 0x00000c0001007387 */ /* 0x0005e20000100800 */
[----:B------:R-:W-:Y:S05]  /*10bc0*/  BRA `(.L_x_1103) ;  /* 0x0000003400a87947 */ /* 0x000fea0003800000 */
.L_x_1102:
        /* <DEDUP_REMOVED lines=19> */
[----:B0----5:R-:W-:Y:S05]  /*10d00*/  CALL.ABS.NOINC R2 ;  /* 0x0000000002007343 */ /* 0x021fea0003c00000 */
.L_x_1105:
[----:B------:R-:W-:Y:S05]  /*10d10*/  BSYNC B6 ;  /* 0x0000000000067941 */ /* 0x000fea0003800000 */
.L_x_1104:
        /* <DEDUP_REMOVED lines=22> */
.L_x_1107:
[----:B------:R-:W-:Y:S05]  /*10e80*/  BSYNC B6 ;  /* 0x0000000000067941 */ /* 0x000fea0003800000 */
.L_x_1106:
        /* <DEDUP_REMOVED lines=20> */
.L_x_1109:
[----:B------:R-:W-:Y:S05]  /*10fd0*/  BSYNC B6 ;  /* 0x0000000000067941 */ /* 0x000fea0003800000 */
.L_x_1108:
        /* <DEDUP_REMOVED lines=19> */
.L_x_1111:
[----:B------:R-:W-:Y:S05]  /*11110*/  BSYNC B6 ;  /* 0x0000000000067941 */ /* 0x000fea0003800000 */
.L_x_1110:
[----:B------:R-:W-:Y:S01]  /*11120*/  ULDC.64 UR4, c[0x0][0x9f8] ;  /* 0x00027e0000047ab9 */ /* 0x000fe20000000a00 */
[----:B------:R-:W-:Y:S01]  /*11130*/  IMAD.U32 R24, RZ, RZ, UR36 ;  /* 0x00000024ff187e24 */ /* 0x000fe2000f8e00ff */
[----:B------:R-:W-:Y:S01]  /*11140*/  UISETP.NE.U32.AND UP0, UPT, UR4, URZ, UPT ;  /* 0x0000003f0400728c */ /* 0x000fe2000bf05070 */
[----:B------:R-:W0:Y:S03]  /*11150*/  LDC R10, c[0x0][0x430] ;  /* 0x00010c00ff0a7b82 */ /* 0x000e260000000800 */
[----:B------:R-:W-:-:S06]  /*11160*/  UISETP.NE.AND.EX UP0, UPT, UR5, URZ, UPT, UP0 ;  /* 0x0000003f0500728c */ /* 0x000fcc000bf05300 */
[----:B------:R-:W-:-:S05]  /*11170*/  PLOP3.LUT P0, PT, PT, PT, UP0, 0x80, 0x0 ;  /* 0x000000000000781c */ /* 0x000fca0003f0f008 */
[----:B------:R-:W-:Y:S02]  /*11180*/  @UP0 ULDC.64 UR4, c[0x0][0x9f8] ;  /* 0x00027e0000040ab9 */ /* 0x000fe40000000a00 */
[----:B------:R-:W-:-:S06]  /*11190*/  @UP0 UIMAD.WIDE UR4, UR36, 0x4, UR4 ;  /* 0x00000004240408a5 */ /* 0x000fcc000f8e0204 */
[----:B------:R-:W-:Y:S01]  /*111a0*/  IMAD.U32 R2, RZ, RZ, UR4 ;  /* 0x00000004ff027e24 */ /* 0x000fe2000f8e00ff */
[----:B------:R-:W-:Y:S01]  /*111b0*/  ULDC UR4, c[0x0][0xc48] ;  /* 0x0003120000047ab9 */ /* 0x000fe20000000800 */
[----:B------:R-:W-:-:S05]  /*111c0*/  IMAD.U32 R3, RZ, RZ, UR5 ;  /* 0x00000005ff037e24 */ /* 0x000fca000f8e00ff */
[----:B------:R1:W5:Y:S01]  /*111d0*/  @P0 LDG.E R24, desc[UR48][R2.64] ;  /* 0x0000003002180981 */ /* 0x000362000c1e1900 */
[----:B------:R-:W-:Y:S01]  /*111e0*/  IMAD.U32 R8, RZ, RZ, UR44 ;  /* 0x0000002cff087e24 */ /* 0x000fe2000f8e00ff */
[----:B------:R-:W-:Y:S01]  /*111f0*/  UMOV UR5, 0xffffffff ;  /* 0xffffffff00057882 */ /* 0x000fe20000000000 */
[----:B------:R-:W-:-:S03]  /*11200*/  IMAD.U32 R22, RZ, RZ, UR4 ;  /* 0x00000004ff167e24 */ /* 0x000fc6000f8e00ff */
[----:B------:R-:W-:Y:S01]  /*11210*/  LEA R8, R8, 0xffffff80, 0x7 ;  /* 0xffffff8008087811 */ /* 0x000fe200078e38ff */
[----:B------:R-:W-:Y:S06]  /*11220*/  BRA.DIV UR5, `(.L_x_1112) ;  /* 0x0000003a05507947 */ /* 0x000fec000b800000 */
.L_x_1183:
[----:B------:R-:W1:Y:S01]  /*11230*/  S2R R0, SR_TID.X ;  /* 0x0000000000007919 */ /* 0x000e620000002100 */
[----:B0-----:R-:W-:Y:S02]  /*11240*/  ISETP.NE.AND P1, PT, R10, 0x1, PT ;  /* 0x000000010a00780c */ /* 0x001fe40003f25270 */
[----:B-----5:R-:W-:Y:S02]  /*11250*/  SHF.R.S32.HI R33, RZ, 0x1f, R24 ;  /* 0x0000001fff217819 */ /* 0x020fe40000011418 */
[----:B------:R-:W-:-:S09]  /*11260*/  LOP3.LUT R16, R16, 0xffffffbf, RZ, 0xc0, !PT ;  /* 0xffffffbf10107812 */ /* 0x000fd200078ec0ff */
[----:B------:R-:W0:Y:S01]  /*11270*/  @P1 LDC R5, c[0x0][0x434] ;  /* 0x00010d00ff051b82 */ /* 0x000e220000000800 */
[----:B------:R-:W-:-:S07]  /*11280*/  @P1 LOP3.LUT R16, R16, 0x40, RZ, 0xfc, !PT ;  /* 0x0000004010101812 */ /* 0x000fce00078efcff */
[----:B------:R-:W2:Y:S01]  /*11290*/  @P1 LDC R7, c[0x0][0x438] ;  /* 0x00010e00ff071b82 */ /* 0x000ea20000000800 */
[C---:B-1----:R-:W-:Y:S01]  /*112a0*/  LOP3.LUT R2, R0.reuse, 0x7f, RZ, 0xc0, !PT ;  /* 0x0000007f00027812 */ /* 0x042fe200078ec0ff */
[----:B------:R-:W-:-:S03]  /*112b0*/  IMAD.SHL.U32 R0, R0, 0x20, RZ ;  /* 0x0000002000007824 */ /* 0x000fc600078e00ff */
[----:B------:R-:W-:-:S04]  /*112c0*/  SHF.R.U32.HI R2, RZ, 0x2, R2 ;  /* 0x00000002ff027819 */ /* 0x000fc80000011602 */
[----:B------:R-:W-:-:S04]  /*112d0*/  LOP3.LUT R0, R2, 0x60, R0, 0xf8, !PT ;  /* 0x0000006002007812 */ /* 0x000fc800078ef800 */
[----:B------:R-:W-:-:S04]  /*112e0*/  LOP3.LUT R9, R0, R8, RZ, 0xfc, !PT ;  /* 0x0000000800097212 */ /* 0x000fc800078efcff */
[C---:B------:R-:W-:Y:S01]  /*112f0*/  ISETP.GE.AND P0, PT, R9.reuse, UR41, PT ;  /* 0x0000002909007c0c */ /* 0x040fe2000bf06270 */
[----:B------:R-:W-:-:S04]  /*11300*/  IMAD.IADD R0, R9, 0x1, R34 ;  /* 0x0000000109007824 */ /* 0x000fc800078e0222 */
[----:B0-----:R-:W-:-:S04]  /*11310*/  @P1 IMAD.HI.U32 R4, R0, R5, RZ ;  /* 0x0000000500041227 */ /* 0x001fc800078e00ff */
[----:B------:R-:W-:Y:S01]  /*11320*/  IMAD.MOV.U32 R6, RZ, RZ, R0 ;  /* 0x000000ffff067224 */ /* 0x000fe200078e0000 */
[----:B--2---:R-:W-:-:S03]  /*11330*/  @P1 SHF.R.U32.HI R6, RZ, R7, R4 ;  /* 0x00000007ff061219 */ /* 0x004fc60000011604 */
[----:B------:R-:W0:Y:S01]  /*11340*/  @!P0 LDC.64 R2, c[0x0][0x428] ;  /* 0x00010a00ff028b82 */ /* 0x000e220000000a00 */
[--C-:B------:R-:W-:Y:S01]  /*11350*/  @!P0 SHF.R.S32.HI R5, RZ, 0x1f, R6.reuse ;  /* 0x0000001fff058819 */ /* 0x100fe20000011406 */
[----:B------:R-:W-:Y:S02]  /*11360*/  @!P0 IMAD.MOV.U32 R4, RZ, RZ, R6 ;  /* 0x000000ffff048224 */ /* 0x000fe400078e0006 */
[-C--:B0-----:R-:W-:Y:S02]  /*11370*/  @!P0 IMAD R7, R33, R2.reuse, RZ ;  /* 0x0000000221078224 */ /* 0x081fe400078e02ff */
        /* <DEDUP_REMOVED lines=8> */
[----:B------:R-:W-:Y:S01]  /*11400*/  IMAD R5, RZ, RZ, -UR36 ;  /* 0x80000024ff057e24 */ /* 0x000fe2000f8e02ff */
[----:B------:R-:W-:-:S03]  /*11410*/  LOP3.LUT R16, R16, 0xffffffdf, RZ, 0xc0, !PT ;  /* 0xffffffdf10107812 */ /* 0x000fc600078ec0ff */
[----:B------:R-:W-:Y:S02]  /*11420*/  IMAD R22, R22, R5, UR37 ;  /* 0x0000002516167e24 */ /* 0x000fe4000f8e0205 */
[----:B------:R-:W-:Y:S02]  /*11430*/  IMAD.MOV R5, RZ, RZ, -R6 ;  /* 0x000000ffff057224 */ /* 0x000fe400078e0a06 */
[----:B0-----:R-:W-:Y:S01]  /*11440*/  IMAD.U32 R2, RZ, RZ, UR50 ;  /* 0x00000032ff027e24 */ /* 0x001fe2000f8e00ff */
[----:B------:R-:W-:Y:S01]  /*11450*/  SHF.R.S32.HI R26, RZ, 0x1f, R22 ;  /* 0x0000001fff1a7819 */ /* 0x000fe20000011416 */
[----:B------:R-:W-:-:S03]  /*11460*/  IMAD R5, R10, R5, R0 ;  /* 0x000000050a057224 */ /* 0x000fc600078e0200 */
[----:B------:R-:W-:-:S13]  /*11470*/  ISETP.NE.AND P2, PT, R2, 0x3, PT ;  /* 0x000000030200780c */ /* 0x000fda0003f45270 */
[----:B------:R-:W-:Y:S01]  /*11480*/  @P2 LOP3.LUT R16, R16, 0x20, RZ, 0xfc, !PT ;  /* 0x0000002010102812 */ /* 0x000fe200078efcff */
[----:B------:R-:W-:Y:S06]  /*11490*/  @!P2 BRA `(.L_x_1113) ;  /* 0x000000000004a947 */ /* 0x000fec0003800000 */
[----:B------:R-:W-:Y:S01]  /*114a0*/  BPT.TRAP 0x1 ;  /* 0x000000040000795c */ /* 0x000fe20000300000 */
.L_x_1113:
[----:B------:R-:W-:Y:S01]  /*114b0*/  IMAD R0, R19, 0x8, R17 ;  /* 0x0000000813007824 */ /* 0x000fe200078e0211 */
[----:B------:R-:W-:Y:S01]  /*114c0*/  SHF.L.U32 R21, R23, 0x1f, RZ ;  /* 0x0000001f17157819 */ /* 0x000fe200000006ff */
[----:B------:R-:W-:Y:S01]  /*114d0*/  BSSY B0, `(.L_x_1114) ;  /* 0x0000004000007945 */ /* 0x000fe20003800000 */
[----:B------:R-:W-:Y:S02]  /*114e0*/  SHF.R.S32.HI R18, RZ, 0x1f, R5 ;  /* 0x0000001fff127819 */ /* 0x000fe40000011405 */
[----:B------:R-:W0:Y:S02]  /*114f0*/  SYNCS.PHASECHK.TRANS64.TRYWAIT P0, [R0+URZ+0x22880], R21 ;  /* 0x02288015000075a7 */ /* 0x000e24000800017f */
[----:B0-----:R-:W-:Y:S05]  /*11500*/  @!P0 BRA `(.L_x_1115) ;  /* 0x0000003400c48947 */ /* 0x001fea0003800000 */
.L_x_1184:
[----:B------:R-:W-:Y:S05]  /*11510*/  BSYNC B0 ;  /* 0x0000000000007941 */ /* 0x000fea0003800000 */
.L_x_1114:
[----:B------:R-:W1:Y:S01]  /*11520*/  S2R R7, SR_TID.X ;  /* 0x0000000000077919 */ /* 0x000e620000002100 */
[----:B------:R-:W-:Y:S01]  /*11530*/  ULDC.64 UR4, c[0x0][0x328] ;  /* 0x0000ca0000047ab9 */ /* 0x000fe20000000a00 */
[----:B-----5:R-:W-:Y:S01]  /*11540*/  SHF.R.S32.HI R20, RZ, 0x1f, R4 ;  /* 0x0000001fff147819 */ /* 0x020fe20000011404 */
[----:B------:R-:W-:Y:S01]  /*11550*/  IMAD R6, R18, UR4, RZ ;  /* 0x0000000412067c24 */ /* 0x000fe2000f8e02ff */
[----:B------:R-:W-:Y:S01]  /*11560*/  ULDC.64 UR6, c[0x0][0x318] ;  /* 0x0000c60000067ab9 */ /* 0x000fe20000000a00 */
[----:B------:R-:W-:Y:S01]  /*11570*/  IMAD.WIDE.U32 R2, R5, UR4, RZ ;  /* 0x0000000405027c25 */ /* 0x000fe2000f8e00ff */
[----:B------:R-:W-:-:S03]  /*11580*/  LOP3.LUT P1, RZ, R16, 0x1, RZ, 0xc0, !PT ;  /* 0x0000000110ff7812 */ /* 0x000fc6000782c0ff */
[----:B------:R-:W-:Y:S01]  /*11590*/  IMAD R6, R5, UR5, R6 ;  /* 0x0000000505067c24 */ /* 0x000fe2000f8e0206 */
[----:B------:R-:W-:-:S03]  /*115a0*/  ULDC.64 UR4, c[0x0][0x338] ;  /* 0x0000ce0000047ab9 */ /* 0x000fc60000000a00 */
[----:B------:R-:W-:Y:S02]  /*115b0*/  IMAD.IADD R3, R3, 0x1, R6 ;  /* 0x0000000103037824 */ /* 0x000fe400078e0206 */
[----:B------:R-:W-:Y:S02]  /*115c0*/  IMAD R6, R20, UR4, RZ ;  /* 0x0000000414067c24 */ /* 0x000fe4000f8e02ff */
[----:B------:R-:W-:-:S04]  /*115d0*/  IMAD.WIDE.U32 R2, R4, UR4, R2 ;  /* 0x0000000404027c25 */ /* 0x000fc8000f8e0002 */
[----:B------:R-:W-:Y:S01]  /*115e0*/  IMAD R6, R4, UR5, R6 ;  /* 0x0000000504067c24 */ /* 0x000fe2000f8e0206 */
[----:B------:R-:W-:Y:S02]  /*115f0*/  ULDC.64 UR4, c[0x0][0x330] ;  /* 0x0000cc0000047ab9 */ /* 0x000fe40000000a00 */
[----:B------:R-:W-:Y:S02]  /*11600*/  IMAD R9, R26, UR4, RZ ;  /* 0x000000041a097c24 */ /* 0x000fe4000f8e02ff */
[----:B------:R-:W-:Y:S02]  /*11610*/  IMAD.IADD R3, R3, 0x1, R6 ;  /* 0x0000000103037824 */ /* 0x000fe400078e0206 */
[C---:B------:R-:W-:Y:S02]  /*11620*/  IMAD R9, R22.reuse, UR5, R9 ;  /* 0x0000000516097c24 */ /* 0x040fe4000f8e0209 */
[----:B------:R-:W-:Y:S01]  /*11630*/  IMAD.WIDE.U32 R2, R22, UR4, R2 ;  /* 0x0000000416027c25 */ /* 0x000fe2000f8e0002 */
[----:B------:R-:W-:Y:S01]  /*11640*/  UMOV UR4, 0xffffffff ;  /* 0xffffffff00047882 */ /* 0x000fe20000000000 */
[----:B-1----:R-:W-:-:S02]  /*11650*/  LOP3.LUT R7, R7, 0x7f, RZ, 0xc0, !PT ;  /* 0x0000007f07077812 */ /* 0x002fc400078ec0ff */
[----:B------:R-:W-:Y:S01]  /*11660*/  IMAD R6, R19, 0x4000, R37 ;  /* 0x0000400013067824 */ /* 0x000fe200078e0225 */
[----:B------:R-:W-:Y:S02]  /*11670*/  IADD3 R10, P0, R2, UR6, RZ ;  /* 0x00000006020a7c10 */ /* 0x000fe4000ff1e0ff */
[----:B------:R-:W-:Y:S02]  /*11680*/  SHF.R.U32.HI R7, RZ, 0x2, R7 ;  /* 0x00000002ff077819 */ /* 0x000fe40000011607 */
[----:B------:R-:W-:Y:S02]  /*11690*/  IADD3.X R9, R3, UR7, R9, P0, !PT ;  /* 0x0000000703097c10 */ /* 0x000fe400087fe409 */
[----:B------:R-:W-:-:S04]  /*116a0*/  IADD3 R8, -R7, UR41, -R8 ;  /* 0x0000002907087c10 */ /* 0x000fc8000fffe908 */
[----:B------:R-:W-:Y:S01]  /*116b0*/  ISETP.GE.AND P4, PT, R8, 0x1, PT ;  /* 0x000000010800780c */ /* 0x000fe20003f86270 */
[----:B------:R-:W-:-:S12]  /*116c0*/  BRA.DIV UR4, `(.L_x_1116) ;  /* 0x0000003604687947 */ /* 0x000fd8000b800000 */
[----:B------:R-:W1:Y:S01]  /*116d0*/  SHFL.IDX PT, R2, R10, RZ, 0x1c1f ;  /* 0x001c1fff0a027589 */ /* 0x000e6200000e0000 */
[----:B------:R-:W-:Y:S02]  /*116e0*/  LOP3.LUT P6, RZ, R16, 0x2, RZ, 0xc0, !PT ;  /* 0x0000000210ff7812 */ /* 0x000fe400078cc0ff */
[----:B------:R-:W-:Y:S01]  /*116f0*/  IADD3 R6, R17, R6, R29 ;  /* 0x0000000611067210 */ /* 0x000fe20007ffe01d */
[----:B------:R-:W2:Y:S01]  /*11700*/  SHFL.IDX PT, R3, R9, RZ, 0x1c1f ;  /* 0x001c1fff09037589 */ /* 0x000ea200000e0000 */
[C---:B------:R-:W-:Y:S02]  /*11710*/  ISETP.GE.AND P3, PT, R8.reuse, 0x21, PT ;  /* 0x000000210800780c */ /* 0x040fe40003f66270 */
[----:B------:R-:W-:Y:S01]  /*11720*/  ISETP.GE.AND P2, PT, R8, 0x41, PT ;  /* 0x000000410800780c */ /* 0x000fe20003f46270 */
[----:B------:R-:W-:Y:S01]  /*11730*/  IMAD.IADD R7, R30, 0x1, R6 ;  /* 0x000000011e077824 */ /* 0x000fe200078e0206 */
[----:B------:R-:W-:Y:S02]  /*11740*/  ISETP.GE.AND P5, PT, R8, 0x61, PT ;  /* 0x000000610800780c */ /* 0x000fe40003fa6270 */
[----:B-1----:R-:W-:-:S05]  /*11750*/  IADD3 R2, P0, R32, R2, RZ ;  /* 0x0000000220027210 */ /* 0x002fca0007f1e0ff */
[----:B--2---:R-:W-:Y:S01]  /*11760*/  IMAD.X R3, RZ, RZ, R3, P0 ;  /* 0x000000ffff037224 */ /* 0x004fe200000e0603 */
[----:B------:R-:W-:-:S13]  /*11770*/  ISETP.LT.OR P0, PT, R8, 0x1, P6 ;  /* 0x000000010800780c */ /* 0x000fda0003701670 */
[----:B------:R-:W-:Y:S01]  /*11780*/  @!PT LDS RZ, [RZ] ;  /* 0x00000000fffff984 */ /* 0x000fe20000000800 */
        /* <DEDUP_REMOVED lines=13> */
[----:B------:R-:W3:Y:S01]  /*11860*/  SHFL.IDX PT, R9, R9, 0x3, 0x1c1f ;  /* 0x007c1f0009097f89 */ /* 0x000ee200000e0000 */
[----:B-1----:R-:W-:-:S05]  /*11870*/  IADD3 R2, P0, R32, R2, RZ ;  /* 0x0000000220027210 */ /* 0x002fca0007f1e0ff */
[----:B--2---:R-:W-:Y:S01]  /*11880*/  IMAD.X R3, RZ, RZ, R3, P0 ;  /* 0x000000ffff037224 */ /* 0x004fe200000e0603 */
[----:B------:R-:W-:-:S13]  /*11890*/  ISETP.LT.OR P0, PT, R8, 0x41, P6 ;  /* 0x000000410800780c */ /* 0x000fda0003701670 */
[----:B------:R-:W-:Y:S01]  /*118a0*/  LDGSTS.E.BYPASS.LTC128B.128 [R6+0xa400], desc[UR48][R2.64], !P0 ;  /* 0x0a40000002067fae */ /* 0x000fe2000c101d70 */
[----:B------:R-:W-:-:S13]  /*118b0*/  ISETP.LT.OR P0, PT, R8, 0x41, P1 ;  /* 0x000000410800780c */ /* 0x000fda0000f01670 */
[----:B------:R1:W-:Y:S04]  /*118c0*/  LDGSTS.E.BYPASS.LTC128B.128 [R7+0xa400], desc[UR48][R2.64+0x40], !P0 ;  /* 0x0a40004002077fae */ /* 0x0003e8000c101d70 */
[----:B-1-3--:R1:W2:Y:S02]  /*118d0*/  SHFL.IDX PT, R2, R10, 0x3, 0x1c1f ;  /* 0x007c1f000a027f89 */ /* 0x00a2a400000e0000 */
.L_x_1194:
        /* <DEDUP_REMOVED lines=12> */
.L_x_1117:
        /* <DEDUP_REMOVED lines=11> */
.L_x_1118:
[----:B------:R2:W-:Y:S01]  /*11a50*/  SYNCS.ARRIVE.TRANS64.A1T0 RZ, [R0+URZ+0x22870], RZ ;  /* 0x022870ff00ff79a7 */ /* 0x0005e2000810003f */
[----:B------:R-:W-:Y:S05]  /*11a60*/  @!P6 BRA `(.L_x_1119) ;  /* 0x000000000004e947 */ /* 0x000fea0003800000 */
[----:B------:R-:W-:Y:S01]  /*11a70*/  BPT.TRAP 0x1 ;  /* 0x000000040000795c */ /* 0x000fe20000300000 */
.L_x_1119:
[----:B------:R-:W3:Y:S01]  /*11a80*/  SYNCS.PHASECHK.TRANS64.TRYWAIT P0, [R0+URZ+0x22840], R21 ;  /* 0x02284015000075a7 */ /* 0x000ee2000800017f */
[----:B------:R-:W-:Y:S04]  /*11a90*/  BSSY B0, `(.L_x_1120) ;  /* 0x0000002000007945 */ /* 0x000fe80003800000 */
[----:B---3--:R-:W-:Y:S05]  /*11aa0*/  @!P0 BRA `(.L_x_1121) ;  /* 0x0000003400d08947 */ /* 0x008fea0003800000 */
.L_x_1195:
[----:B------:R-:W-:Y:S05]  /*11ab0*/  BSYNC B0 ;  /* 0x0000000000007941 */ /* 0x000fea0003800000 */
.L_x_1120:
[----:B------:R-:W-:Y:S01]  /*11ac0*/  ULDC.64 UR4, c[0x0][0x300] ;  /* 0x0000c00000047ab9 */ /* 0x000fe20000000a00 */
[----:B------:R-:W-:Y:S01]  /*11ad0*/  ULDC.64 UR6, c[0x0][0x2e8] ;  /* 0x0000ba0000067ab9 */ /* 0x000fe20000000a00 */
[----:B------:R-:W-:Y:S01]  /*11ae0*/  IMAD R18, R18, UR4, RZ ;  /* 0x0000000412127c24 */ /* 0x000fe2000f8e02ff */
[----:B------:R-:W-:Y:S01]  /*11af0*/  LOP3.LUT P1, RZ, R16, 0x4, RZ, 0xc0, !PT ;  /* 0x0000000410ff7812 */ /* 0x000fe2000782c0ff */
[----:B------:R-:W-:-:S04]  /*11b00*/  IMAD.WIDE.U32 R2, R5, UR4, RZ ;  /* 0x0000000405027c25 */ /* 0x000fc8000f8e00ff */
[----:B------:R-:W-:Y:S01]  /*11b10*/  IMAD R7, R5, UR5, R18 ;  /* 0x0000000505077c24 */ /* 0x000fe2000f8e0212 */
[----:B------:R-:W-:Y:S01]  /*11b20*/  ULDC.64 UR4, c[0x0][0x310] ;  /* 0x0000c40000047ab9 */ /* 0x000fe20000000a00 */
[----:B------:R-:W-:Y:S02]  /*11b30*/  IMAD R6, R19, 0x6000, R36 ;  /* 0x0000600013067824 */ /* 0x000fe400078e0224 */
[----:B------:R-:W-:Y:S02]  /*11b40*/  IMAD.IADD R3, R3, 0x1, R7 ;  /* 0x0000000103037824 */ /* 0x000fe400078e0207 */
[----:B------:R-:W-:Y:S02]  /*11b50*/  IMAD R5, R20, UR4, RZ ;  /* 0x0000000414057c24 */ /* 0x000fe4000f8e02ff */
[----:B------:R-:W-:-:S04]  /*11b60*/  IMAD.WIDE.U32 R2, R4, UR4, R2 ;  /* 0x0000000404027c25 */ /* 0x000fc8000f8e0002 */
[----:B------:R-:W-:Y:S01]  /*11b70*/  IMAD R5, R4, UR5, R5 ;  /* 0x0000000504057c24 */ /* 0x000fe2000f8e0205 */
[----:B------:R-:W-:-:S03]  /*11b80*/  ULDC.64 UR4, c[0x0][0x308] ;  /* 0x0000c20000047ab9 */ /* 0x000fc60000000a00 */
[----:B------:R-:W-:Y:S02]  /*11b90*/  IMAD.IADD R3, R3, 0x1, R5 ;  /* 0x0000000103037824 */ /* 0x000fe400078e0205 */
[----:B------:R-:W-:Y:S02]  /*11ba0*/  IMAD R5, R26, UR4, RZ ;  /* 0x000000041a057c24 */ /* 0x000fe4000f8e02ff */
[----:B------:R-:W-:Y:S01]  /*11bb0*/  IMAD.WIDE.U32 R2, R22, UR4, R2 ;  /* 0x0000000416027c25 */ /* 0x000fe2000f8e0002 */
[----:B------:R-:W-:-:S03]  /*11bc0*/  UMOV UR4, 0xffffffff ;  /* 0xffffffff00047882 */ /* 0x000fc60000000000 */
[----:B------:R-:W-:Y:S01]  /*11bd0*/  IMAD R5, R22, UR5, R5 ;  /* 0x0000000516057c24 */ /* 0x000fe2000f8e0205 */
[----:B------:R-:W-:-:S04]  /*11be0*/  IADD3 R4, P0, R2, UR6, RZ ;  /* 0x0000000602047c10 */ /* 0x000fc8000ff1e0ff */
[----:B------:R-:W-:Y:S01]  /*11bf0*/  IADD3.X R5, R3, UR7, R5, P0, !PT ;  /* 0x0000000703057c10 */ /* 0x000fe200087fe405 */
[----:B------:R-:W-:Y:S08]  /*11c00*/  BRA.DIV UR4, `(.L_x_1122) ;  /* 0x00000036048c7947 */ /* 0x000ff0000b800000 */
[----:B------:R-:W4:Y:S01]  /*11c10*/  SHFL.IDX PT, R14, R4, RZ, 0x1c1f ;  /* 0x001c1fff040e7589 */ /* 0x000f2200000e0000 */
[----:B------:R-:W-:Y:S01]  /*11c20*/  LOP3.LUT P6, RZ, R16, 0x8, RZ, 0xc0, !PT ;  /* 0x0000000810ff7812 */ /* 0x000fe200078cc0ff */
[C-C-:B------:R-:W-:Y:S02]  /*11c30*/  @P4 IMAD.IADD R7, R17.reuse, 0x1, R6.reuse ;  /* 0x0000000111074824 */ /* 0x140fe400078e0206 */
[----:B------:R-:W5:Y:S01]  /*11c40*/  SHFL.IDX PT, R2, R5, RZ, 0x1c1f ;  /* 0x001c1fff05027589 */ /* 0x000f6200000e0000 */
[----:B------:R-:W-:Y:S01]  /*11c50*/  @P3 IMAD.IADD R9, R17, 0x1, R6 ;  /* 0x0000000111093824 */ /* 0x000fe200078e0206 */
[----:B----4-:R-:W-:-:S05]  /*11c60*/  @P4 IADD3 R14, P0, R32, R14, RZ ;  /* 0x0000000e200e4210 */ /* 0x010fca0007f1e0ff */
[----:B-----5:R-:W-:Y:S01]  /*11c70*/  @P4 IMAD.X R3, RZ, RZ, R2, P0 ;  /* 0x000000ffff034224 */ /* 0x020fe200000e0602 */
[C---:B------:R-:W-:Y:S01]  /*11c80*/  LOP3.LUT P0, RZ, R16.reuse, 0x10, RZ, 0xc0, !PT ;  /* 0x0000001010ff7812 */ /* 0x040fe2000780c0ff */
[----:B------:R-:W-:Y:S02]  /*11c90*/  @P4 IMAD.MOV.U32 R2, RZ, RZ, R14 ;  /* 0x000000ffff024224 */ /* 0x000fe400078e000e */
[----:B------:R-:W4:Y:S10]  /*11ca0*/  SHFL.IDX PT, R14, R4, 0x1, 0x1c1f ;  /* 0x003c1f00040e7f89 */ /* 0x000f3400000e0000 */
[----:B------:R-:W-:Y:S04]  /*11cb0*/  @P4 LDGSTS.E.BYPASS.LTC128B.128 [R7+0x16400], desc[UR48][R2.64], !P0 ;  /* 0x1640000002074fae */ /* 0x000fe8000c101d70 */
[----:B------:R-:W-:Y:S04]  /*11cc0*/  @P4 LDGSTS.E.BYPASS.LTC128B.128 [R7+0x18400], desc[UR48][R2.64+0x40], !P6 ;  /* 0x1840004002074fae */ /* 0x000fe8000f101d70 */
[----:B------:R5:W-:Y:S01]  /*11cd0*/  @P4 LDGSTS.E.BYPASS.LTC128B.128 [R7+0x1a400], desc[UR48][R2.64+0x80], !P1 ;  /* 0x1a40008002074fae */ /* 0x000be2000c901d70 */
[----:B------:R-:W-:-:S02]  /*11ce0*/  LOP3.LUT P4, RZ, R16, 0x10, RZ, 0xc0, !PT ;  /* 0x0000001010ff7812 */ /* 0x000fc4000788c0ff */
[----:B----4-:R-:W-:Y:S01]  /*11cf0*/  @P3 IADD3 R14, P0, R32, R14, RZ ;  /* 0x0000000e200e3210 */ /* 0x010fe20007f1e0ff */
[----:B-----5:R-:W0:Y:S01]  /*11d00*/  SHFL.IDX PT, R2, R5, 0x1, 0x1c1f ;  /* 0x003c1f0005027f89 */ /* 0x020e2200000e0000 */
[----:B------:R-:W-:-:S03]  /*11d10*/  @P2 IMAD.IADD R7, R17, 0x1, R6 ;  /* 0x0000000111072824 */ /* 0x000fc600078e0206 */
[----:B0--3--:R-:W-:Y:S02]  /*11d20*/  @P3 IMAD.X R21, RZ, RZ, R2, P0 ;  /* 0x000000ffff153224 */ /* 0x009fe400000e0602 */
[----:B------:R-:W-:Y:S02]  /*11d30*/  @P3 IMAD.MOV.U32 R2, RZ, RZ, R14 ;  /* 0x000000ffff023224 */ /* 0x000fe400078e000e */
[----:B------:R-:W-:Y:S01]  /*11d40*/  @P3 IMAD.MOV.U32 R3, RZ, RZ, R21 ;  /* 0x000000ffff033224 */ /* 0x000fe200078e0015 */
[----:B------:R-:W0:Y:S04]  /*11d50*/  SHFL.IDX PT, R14, R4, 0x2, 0x1c1f ;  /* 0x005c1f00040e7f89 */ /* 0x000e2800000e0000 */
[----:B------:R-:W-:Y:S04]  /*11d60*/  @P3 LDGSTS.E.BYPASS.LTC128B.128 [R9+0x16c00], desc[UR48][R2.64], !P4 ;  /* 0x16c0000002093fae */ /* 0x000fe8000e101d70 */
[----:B------:R-:W-:Y:S04]  /*11d70*/  @P3 LDGSTS.E.BYPASS.LTC128B.128 [R9+0x18c00], desc[UR48][R2.64+0x40], !P6 ;  /* 0x18c0004002093fae */ /* 0x000fe8000f101d70 */
[----:B------:R3:W-:Y:S04]  /*11d80*/  @P3 LDGSTS.E.BYPASS.LTC128B.128 [R9+0x1ac00], desc[UR48][R2.64+0x80], !P1 ;  /* 0x1ac0008002093fae */ /* 0x0007e8000c901d70 */
[----:B---3--:R-:W3:Y:S01]  /*11d90*/  SHFL.IDX PT, R2, R5, 0x2, 0x1c1f ;  /* 0x005c1f0005027f89 */ /* 0x008ee200000e0000 */
[----:B0-----:R-:W-:-:S03]  /*11da0*/  @P2 IADD3 R14, P0, R32, R14, RZ ;  /* 0x0000000e200e2210 */ /* 0x001fc60007f1e0ff */
[----:B------:R-:W0:Y:S02]  /*11db0*/  SHFL.IDX PT, R5, R5, 0x3, 0x1c1f ;  /* 0x007c1f0005057f89 */ /* 0x000e2400000e0000 */
[----:B---3--:R-:W-:Y:S02]  /*11dc0*/  @P2 IMAD.X R21, RZ, RZ, R2, P0 ;  /* 0x000000ffff152224 */ /* 0x008fe400000e0602 */
[----:B------:R-:W-:Y:S02]  /*11dd0*/  @P2 IMAD.MOV.U32 R2, RZ, RZ, R14 ;  /* 0x000000ffff022224 */ /* 0x000fe400078e000e */
[----:B------:R-:W-:Y:S01]  /*11de0*/  @P2 IMAD.MOV.U32 R3, RZ, RZ, R21 ;  /* 0x000000ffff032224 */ /* 0x000fe200078e0015 */
[----:B------:R3:W4:Y:S04]  /*11df0*/  SHFL.IDX PT, R14, R4, 0x3, 0x1c1f ;  /* 0x007c1f00040e7f89 */ /* 0x00072800000e0000 */
[----:B------:R3:W-:Y:S04]  /*11e00*/  @P2 LDGSTS.E.BYPASS.LTC128B.128 [R7+0x17400], desc[UR48][R2.64], !P4 ;  /* 0x1740000002072fae */ /* 0x0007e8000e101d70 */
[----:B------:R3:W-:Y:S04]  /*11e10*/  @P2 LDGSTS.E.BYPASS.LTC128B.128 [R7+0x19400], desc[UR48][R2.64+0x40], !P6 ;  /* 0x1940004002072fae */ /* 0x0007e8000f101d70 */
[----:B0-----:R3:W-:Y:S02]  /*11e20*/  @P2 LDGSTS.E.BYPASS.LTC128B.128 [R7+0x1b400], desc[UR48][R2.64+0x80], !P1 ;  /* 0x1b40008002072fae */ /* 0x0017e4000c901d70 */
.L_x_1205:
[C---:B------:R-:W-:Y:S02]  /*11e30*/  LOP3.LUT P3, RZ, R16.reuse, 0x10, RZ, 0xc0, !PT ;  /* 0x0000001010ff7812 */ /* 0x040fe4000786c0ff */
[----:B------:R-:W-:Y:S02]  /*11e40*/  LOP3.LUT P2, RZ, R16, 0x8, RZ, 0xc0, !PT ;  /* 0x0000000810ff7812 */ /* 0x000fe4000784c0ff */
[----:B---34-:R-:W-:-:S05]  /*11e50*/  @P5 IADD3 R2, P0, R32, R14, RZ ;  /* 0x0000000e20025210 */ /* 0x018fca0007f1e0ff */
[----:B------:R-:W-:Y:S01]  /*11e60*/  @P5 IMAD.X R3, RZ, RZ, R5, P0 ;  /* 0x000000ffff035224 */ /* 0x000fe200000e0605 */
[----:B------:R-:W-:Y:S01]  /*11e70*/  PLOP3.LUT P0, PT, PT, PT, PT, 0x80, 0x0 ;  /* 0x000000000000781c */ /* 0x000fe20003f0f070 */
[----:B------:R-:W-:-:S05]  /*11e80*/  @P5 IMAD.IADD R5, R17, 0x1, R6 ;  /* 0x0000000111055824 */ /* 0x000fca00078e0206 */
[----:B------:R-:W-:Y:S01]  /*11e90*/  @!PT LDS RZ, [RZ] ;  /* 0x00000000fffff984 */ /* 0x000fe20000000800 */
[----:B------:R-:W-:Y:S01]  /*11ea0*/  @!PT LDS RZ, [RZ] ;  /* 0x00000000fffff984 */ /* 0x000fe20000000800 */
[----:B------:R-:W-:Y:S01]  /*11eb0*/  @!PT LDS RZ, [RZ] ;  /* 0x00000000fffff984 */ /* 0x000fe20000000800 */
[----:B------:R0:W-:Y:S04]  /*11ec0*/  @P5 LDGSTS.E.BYPASS.LTC128B.128 [R5+0x17c00], desc[UR48][R2.64], !P3 ;  /* 0x17c0000002055fae */ /* 0x0001e8000d901d70 */
[----:B------:R0:W-:Y:S04]  /*11ed0*/  @P5 LDGSTS.E.BYPASS.LTC128B.128 [R5+0x19c00], desc[UR48][R2.64+0x40], !P2 ;  /* 0x19c0004002055fae */ /* 0x0001e8000d101d70 */
[----:B------:R0:W-:Y:S01]  /*11ee0*/  @P5 LDGSTS.E.BYPASS.LTC128B.128 [R5+0x1bc00], desc[UR48][R2.64+0x80], !P1 ;  /* 0x1bc0008002055fae */ /* 0x0001e2000c901d70 */
[----:B------:R-:W-:Y:S01]  /*11ef0*/  NOP ;  /* 0x0000000000007918 */ /* 0x000fe20000000000 */
.L_x_1123:
        /* <DEDUP_REMOVED lines=11> */
.L_x_1124:
[----:B------:R0:W-:Y:S02]  /*11fb0*/  SYNCS.ARRIVE.TRANS64.A1T0 RZ, [R0+URZ+0x22830], RZ ;  /* 0x022830ff00ff79a7 */ /* 0x0001e4000810003f */
[----:B------:R-:W-:Y:S05]  /*11fc0*/  WARPSYNC.ALL ;  /* 0x0000000000007948 */ /* 0x000fea0003800000 */
[----:B------:R-:W-:Y:S01]  /*11fd0*/  BSSY B6, `(.L_x_1125) ;  /* 0x0000015000067945 */ /* 0x000fe20003800000 */
[----:B0-2---:R-:W-:Y:S01]  /*11fe0*/  VIADD R0, R17, 0x10400 ;  /* 0x0001040011007836 */ /* 0x005fe20000000000 */
[----:B------:R-:W-:Y:S04]  /*11ff0*/  BAR.SYNC.DEFER_BLOCKING 0x8, 0x180 ;  /* 0x0206000000007b1d */ /* 0x000fe80000010000 */
        /* <DEDUP_REMOVED lines=11> */
[----:B-1----:R-:W-:Y:S02]  /*120b0*/  IMAD.U32 R10, RZ, RZ, UR4 ;  /* 0x00000004ff0a7e24 */ /* 0x002fe4000f8e00ff */
[----:B------:R-:W-:Y:S02]  /*120c0*/  IMAD.U32 R11, RZ, RZ, UR5 ;  /* 0x00000005ff0b7e24 */ /* 0x000fe4000f8e00ff */
[----:B------:R-:W-:Y:S02]  /*120d0*/  IMAD.MOV.U32 R8, RZ, RZ, 0x70 ;  /* 0x00000070ff087424 */ /* 0x000fe400078e00ff */
[----:B------:R-:W-:Y:S02]  /*120e0*/  IMAD.MOV.U32 R12, RZ, RZ, 0x1 ;  /* 0x00000001ff0c7424 */ /* 0x000fe400078e00ff */
[----:B------:R-:W-:-:S07]  /*120f0*/  IMAD.MOV.U32 R13, RZ, RZ, RZ ;  /* 0x000000ffff0d7224 */ /* 0x000fce00078e00ff */
[----:B------:R-:W-:-:S07]  /*12100*/  LEPC R20, `(.L_x_1126) ;  /* 0x000000001014794e */ /* 0x000fce0000000000 */
[----:B0-----:R-:W-:Y:S05]  /*12110*/  CALL.ABS.NOINC R2 ;  /* 0x0000000002007343 */ /* 0x001fea0003c00000 */
.L_x_1126:
[----:B------:R-:W-:Y:S05]  /*12120*/  BSYNC B6 ;  /* 0x0000000000067941 */ /* 0x000fea0003800000 */
.L_x_1125:
[----:B------:R0:W5:Y:S01]  /*12130*/  LDL R8, [R1+0x8] ;  /* 0x0000080001087983 */ /* 0x0001620000100800 */
[----:B------:R-:W-:Y:S01]  /*12140*/  UISETP.NE.AND UP0, UPT, UR52, URZ, UPT ;  /* 0x0000003f3400728c */ /* 0x000fe2000bf05270 */
[----:B------:R-:W2:Y:S01]  /*12150*/  S2R R2, SR_TID.X ;  /* 0x0000000000027919 */ /* 0x000ea20000002100 */
[----:B------:R-:W-:Y:S01]  /*12160*/  R2UR UR6, R26 ;  /* 0x000000001a0672ca */ /* 0x000fe200000e0000 */
[----:B------:R-:W-:-:S03]  /*12170*/  ULDC.64 UR8, c[0x0][0x2d8] ;  /* 0x0000b60000087ab9 */ /* 0x000fc60000000a00 */
[----:B------:R-:W-:Y:S02]  /*12180*/  PLOP3.LUT P0, PT, PT, PT, UP0, 0x80, 0x0 ;  /* 0x000000000000781c */ /* 0x000fe40003f0f008 */
[C---:B------:R-:W-:Y:S02]  /*12190*/  LOP3.LUT P3, RZ, R16.reuse, 0x200, RZ, 0xc0, !PT ;  /* 0x0000020010ff7812 */ /* 0x040fe4000786c0ff */
[C---:B------:R-:W-:Y:S01]  /*121a0*/  LOP3.LUT P4, RZ, R16.reuse, 0x100, RZ, 0xc0, !PT ;  /* 0x0000010010ff7812 */ /* 0x040fe2000788c0ff */
[----:B------:R-:W-:Y:S01]  /*121b0*/  @UP0 ULDC UR4, c[0x0][0x44c] ;  /* 0x0001130000040ab9 */ /* 0x000fe20000000800 */
[----:B------:R-:W-:Y:S02]  /*121c0*/  LOP3.LUT P5, RZ, R16, 0x80, RZ, 0xc0, !PT ;  /* 0x0000008010ff7812 */ /* 0x000fe400078ac0ff */
[C---:B--2---:R-:W-:Y:S01]  /*121d0*/  LOP3.LUT R18, R2.reuse, 0x7f, RZ, 0xc0, !PT ;  /* 0x0000007f02127812 */ /* 0x044fe200078ec0ff */
[----:B------:R-:W-:-:S03]  /*121e0*/  IMAD.SHL.U32 R2, R2, 0x20, RZ ;  /* 0x0000002002027824 */ /* 0x000fc600078e00ff */
[----:B------:R-:W-:-:S04]  /*121f0*/  SHF.R.U32.HI R18, RZ, 0x2, R18 ;  /* 0x00000002ff127819 */ /* 0x000fc80000011612 */
[----:B------:R-:W-:-:S05]  /*12200*/  LOP3.LUT R2, R18, 0x60, R2, 0xf8, !PT ;  /* 0x0000006012027812 */ /* 0x000fca00078ef802 */
[----:B------:R-:W-:-:S04]  /*12210*/  VIADD R5, R2, UR42 ;  /* 0x0000002a02057c36 */ /* 0x000fc80008000000 */
[----:B------:R-:W-:Y:S01]  /*12220*/  @P0 IMAD.HI.U32 R2, R5, UR4, RZ ;  /* 0x0000000405020c27 */ /* 0x000fe2000f8e00ff */
[----:B------:R-:W-:Y:S01]  /*12230*/  PLOP3.LUT P0, PT, PT, PT, UP0, 0x80, 0x0 ;  /* 0x000000000000781c */ /* 0x000fe20003f0f008 */
[----:B------:R-:W-:Y:S01]  /*12240*/  @UP0 ULDC UR4, c[0x0][0x450] ;  /* 0x0001140000040ab9 */ /* 0x000fe20000000800 */
[----:B------:R-:W-:Y:S01]  /*12250*/  R2UR UR7, R22 ;  /* 0x00000000160772ca */ /* 0x000fe200000e0000 */
[----:B------:R-:W-:Y:S01]  /*12260*/  IMAD.MOV.U32 R0, RZ, RZ, R5 ;  /* 0x000000ffff007224 */ /* 0x000fe200078e0005 */
[----:B------:R-:W-:-:S09]  /*12270*/  UIMAD UR6, UR6, UR8, URZ ;  /* 0x00000008060672a4 */ /* 0x000fd2000f8e023f */
[----:B------:R-:W-:Y:S02]  /*12280*/  @P0 SHF.R.U32.HI R0, RZ, UR4, R2 ;  /* 0x00000004ff000c19 */ /* 0x000fe40008011602 */
[----:B------:R-:W-:Y:S01]  /*12290*/  R2UR UR4, R22 ;  /* 0x00000000160472ca */ /* 0x000fe200000e0000 */
[----:B------:R-:W-:Y:S02]  /*122a0*/  UIMAD UR7, UR7, UR9, UR6 ;  /* 0x00000009070772a4 */ /* 0x000fe4000f8e0206 */
[----:B------:R-:W-:Y:S01]  /*122b0*/  USHF.R.S32.HI UR6, URZ, 0x1f, UR36 ;  /* 0x0000001f3f067899 */ /* 0x000fe20008011424 */
[----:B------:R-:W-:-:S09]  /*122c0*/  SHF.R.S32.HI R2, RZ, 0x1f, R0 ;  /* 0x0000001fff027819 */ /* 0x000fd20000011400 */
[----:B------:R-:W-:-:S03]  /*122d0*/  UIMAD.WIDE.U32 UR4, UR4, UR8, URZ ;  /* 0x00000008040472a5 */ /* 0x000fc6000f8e003f */
[----:B------:R-:W-:Y:S01]  /*122e0*/  ULDC.64 UR8, c[0x0][0x2e0] ;  /* 0x0000b80000087ab9 */ /* 0x000fe20000000a00 */
[----:B------:R-:W-:Y:S02]  /*122f0*/  UIADD3 UR5, UR5, UR7, URZ ;  /* 0x0000000705057290 */ /* 0x000fe4000fffe03f */
[----:B------:R-:W-:Y:S01]  /*12300*/  UIMAD UR6, UR6, UR8, URZ ;  /* 0x00000008060672a4 */ /* 0x000fe2000f8e023f */
[----:B------:R-:W2:Y:S01]  /*12310*/  S2R R18, SR_TID.X ;  /* 0x0000000000127919 */ /* 0x000ea20000002100 */
[----:B------:R-:W-:Y:S02]  /*12320*/  UIMAD.WIDE.U32 UR4, UR36, UR8, UR4 ;  /* 0x00000008240472a5 */ /* 0x000fe4000f8e0004 */
[----:B------:R-:W-:-:S03]  /*12330*/  UIMAD UR6, UR36, UR9, UR6 ;  /* 0x00000009240672a4 */ /* 0x000fc6000f8e0206 */
[----:B------:R-:W-:Y:S01]  /*12340*/  ULDC.64 UR8, c[0x0][0x2d0] ;  /* 0x0000b40000087ab9 */ /* 0x000fe20000000a00 */
[----:B------:R-:W-:Y:S01]  /*12350*/  UIADD3 UR5, UR5, UR6, URZ ;  /* 0x0000000605057290 */ /* 0x000fe2000fffe03f */
[----:B------:R-:W-:Y:S02]  /*12360*/  IMAD R3, R2, UR8, RZ ;  /* 0x0000000802037c24 */ /* 0x000fe4000f8e02ff */
[----:B------:R-:W-:Y:S02]  /*12370*/  IMAD.U32 R9, RZ, RZ, UR8 ;  /* 0x00000008ff097e24 */ /* 0x000fe4000f8e00ff */
[C---:B------:R-:W-:Y:S02]  /*12380*/  IMAD R7, R0.reuse, UR9, R3 ;  /* 0x0000000900077c24 */ /* 0x040fe4000f8e0203 */
[----:B------:R-:W-:Y:S02]  /*12390*/  IMAD.MOV R4, RZ, RZ, -R0 ;  /* 0x000000ffff047224 */ /* 0x000fe400078e0a00 */
[----:B------:R-:W-:Y:S01]  /*123a0*/  IMAD.WIDE.U32 R2, R0, R9, UR4 ;  /* 0x0000000400027e25 */ /* 0x000fe2000f8e0009 */
[----:B------:R-:W-:-:S03]  /*123b0*/  ULDC UR4, c[0x0][0x448] ;  /* 0x0001120000047ab9 */ /* 0x000fc60000000800 */
[----:B------:R-:W-:Y:S01]  /*123c0*/  IMAD R5, R4, UR4, R5 ;  /* 0x0000000404057c24 */ /* 0x000fe2000f8e0205 */
[----:B------:R-:W-:Y:S01]  /*123d0*/  ULDC.64 UR4, c[0x0][0x2c8] ;  /* 0x0000b20000047ab9 */ /* 0x000fe20000000a00 */
[----:B------:R-:W-:-:S03]  /*123e0*/  IMAD.IADD R3, R3, 0x1, R7 ;  /* 0x0000000103037824 */ /* 0x000fc600078e0207 */
[----:B------:R-:W-:Y:S01]  /*123f0*/  SHF.R.S32.HI R0, RZ, 0x1f, R5 ;  /* 0x0000001fff007819 */ /* 0x000fe20000011405 */
[----:B------:R-:W-:-:S04]  /*12400*/  IMAD.WIDE.U32 R2, R5, UR4, R2 ;  /* 0x0000000405027c25 */ /* 0x000fc8000f8e0002 */
[----:B------:R-:W-:-:S04]  /*12410*/  IMAD R0, R0, UR4, RZ ;  /* 0x0000000400007c24 */ /* 0x000fc8000f8e02ff */
[----:B------:R-:W-:Y:S01]  /*12420*/  IMAD R5, R5, UR5, R0 ;  /* 0x0000000505057c24 */ /* 0x000fe2000f8e0200 */
[----:B------:R-:W-:Y:S02]  /*12430*/  ULDC.64 UR4, c[0x0][0x280] ;  /* 0x0000a00000047ab9 */ /* 0x000fe40000000a00 */
[----:B------:R-:W-:Y:S01]  /*12440*/  IADD3 R0, P0, R2, UR4, RZ ;  /* 0x0000000402007c10 */ /* 0x000fe2000ff1e0ff */
[----:B------:R-:W-:Y:S01]  /*12450*/  UMOV UR4, 0xffffffff ;  /* 0xffffffff00047882 */ /* 0x000fe20000000000 */
[----:B--2---:R-:W-:Y:S02]  /*12460*/  LOP3.LUT R18, R18, 0x7f, RZ, 0xc0, !PT ;  /* 0x0000007f12127812 */ /* 0x004fe400078ec0ff */
[----:B------:R-:W-:Y:S02]  /*12470*/  IADD3.X R4, R3, UR5, R5, P0, !PT ;  /* 0x0000000503047c10 */ /* 0x000fe400087fe405 */
[----:B-1----:R-:W-:Y:S01]  /*12480*/  SHF.R.U32.HI R10, RZ, 0x2, R18 ;  /* 0x00000002ff0a7819 */ /* 0x002fe20000011612 */
[----:B0-----:R-:W-:Y:S06]  /*12490*/  BRA.DIV UR4, `(.L_x_1127) ;  /* 0x0000003204cc7947 */ /* 0x001fec000b800000 */
[----:B------:R-:W0:Y:S01]  /*124a0*/  SHFL.IDX PT, R14, R0, RZ, 0x1c1f ;  /* 0x001c1fff000e7589 */ /* 0x000e2200000e0000 */
[----:B------:R-:W-:-:S03]  /*124b0*/  VIADD R5, R10, UR42 ;  /* 0x0000002a0a057c36 */ /* 0x000fc60008000000 */
[----:B------:R-:W1:Y:S01]  /*124c0*/  SHFL.IDX PT, R2, R4, RZ, 0x1c1f ;  /* 0x001c1fff04027589 */ /* 0x000e6200000e0000 */
[C---:B------:R-:W-:Y:S01]  /*124d0*/  VIADD R6, R5.reuse, 0x20 ;  /* 0x0000002005067836 */ /* 0x040fe20000000000 */
[----:B------:R-:W-:-:S13]  /*124e0*/  ISETP.GE.AND P0, PT, R5, UR40, PT ;  /* 0x0000002805007c0c */ /* 0x000fda000bf06270 */
[----:B0-----:R-:W-:-:S05]  /*124f0*/  @!P0 IADD3 R14, P1, R32, R14, RZ ;  /* 0x0000000e200e8210 */ /* 0x001fca0007f3e0ff */
[----:B-1----:R-:W-:Y:S02]  /*12500*/  @!P0 IMAD.X R3, RZ, RZ, R2, P1 ;  /* 0x000000ffff038224 */ /* 0x002fe400008e0602 */
[----:B------:R-:W-:Y:S02]  /*12510*/  @!P0 IMAD.MOV.U32 R2, RZ, RZ, R14 ;  /* 0x000000ffff028224 */ /* 0x000fe400078e000e */
[----:B------:R-:W0:Y:S04]  /*12520*/  SHFL.IDX PT, R14, R0, 0x1, 0x1c1f ;  /* 0x003c1f00000e7f89 */ /* 0x000e2800000e0000 */
[----:B-----5:R-:W-:Y:S04]  /*12530*/  @!P0 LDGSTS.E.BYPASS.LTC128B.128 [R8+0x10400], desc[UR48][R2.64], !P3 ;  /* 0x1040000002088fae */ /* 0x020fe8000d901d70 */
[----:B------:R-:W-:Y:S04]  /*12540*/  @!P0 LDGSTS.E.BYPASS.LTC128B.128 [R8+0x12400], desc[UR48][R2.64+0x40], !P4 ;  /* 0x1240004002088fae */ /* 0x000fe8000e101d70 */
[----:B------:R1:W-:Y:S01]  /*12550*/  @!P0 LDGSTS.E.BYPASS.LTC128B.128 [R8+0x14400], desc[UR48][R2.64+0x80], !P5 ;  /* 0x1440008002088fae */ /* 0x0003e2000e901d70 */
[----:B------:R-:W-:Y:S01]  /*12560*/  ISETP.GE.AND P0, PT, R6, UR40, PT ;  /* 0x0000002806007c0c */ /* 0x000fe2000bf06270 */
[----:B------:R-:W-:-:S02]  /*12570*/  VIADD R6, R5, 0x40 ;  /* 0x0000004005067836 */ /* 0x000fc40000000000 */
[----:B-1----:R-:W1:Y:S10]  /*12580*/  SHFL.IDX PT, R2, R4, 0x1, 0x1c1f ;  /* 0x003c1f0004027f89 */ /* 0x002e7400000e0000 */
[----:B0-----:R-:W-:-:S05]  /*12590*/  @!P0 IADD3 R14, P1, R32, R14, RZ ;  /* 0x0000000e200e8210 */ /* 0x001fca0007f3e0ff */
[----:B-1----:R-:W-:Y:S02]  /*125a0*/  @!P0 IMAD.X R7, RZ, RZ, R2, P1 ;  /* 0x000000ffff078224 */ /* 0x002fe400008e0602 */
[----:B------:R-:W-:Y:S02]  /*125b0*/  @!P0 IMAD.MOV.U32 R2, RZ, RZ, R14 ;  /* 0x000000ffff028224 */ /* 0x000fe400078e000e */
[----:B------:R-:W-:Y:S01]  /*125c0*/  @!P0 IMAD.MOV.U32 R3, RZ, RZ, R7 ;  /* 0x000000ffff038224 */ /* 0x000fe200078e0007 */
[----:B------:R-:W0:Y:S04]  /*125d0*/  SHFL.IDX PT, R14, R0, 0x2, 0x1c1f ;  /* 0x005c1f00000e7f89 */ /* 0x000e2800000e0000 */
[----:B------:R-:W-:Y:S04]  /*125e0*/  @!P0 LDGSTS.E.BYPASS.LTC128B.128 [R8+0x10c00], desc[UR48][R2.64], !P3 ;  /* 0x10c0000002088fae */ /* 0x000fe8000d901d70 */
[----:B------:R-:W-:Y:S04]  /*125f0*/  @!P0 LDGSTS.E.BYPASS.LTC128B.128 [R8+0x12c00], desc[UR48][R2.64+0x40], !P4 ;  /* 0x12c0004002088fae */ /* 0x000fe8000e101d70 */
[----:B------:R1:W-:Y:S01]  /*12600*/  @!P0 LDGSTS.E.BYPASS.LTC128B.128 [R8+0x14c00], desc[UR48][R2.64+0x80], !P5 ;  /* 0x14c0008002088fae */ /* 0x0003e2000e901d70 */
[----:B------:R-:W-:-:S03]  /*12610*/  ISETP.GE.AND P0, PT, R6, UR40, PT ;  /* 0x0000002806007c0c */ /* 0x000fc6000bf06270 */
[----:B-1----:R-:W1:Y:S10]  /*12620*/  SHFL.IDX PT, R2, R4, 0x2, 0x1c1f ;  /* 0x005c1f0004027f89 */ /* 0x002e7400000e0000 */
[----:B0-----:R-:W-:Y:S01]  /*12630*/  @!P0 IADD3 R14, P1, R32, R14, RZ ;  /* 0x0000000e200e8210 */ /* 0x001fe20007f3e0ff */
[----:B------:R-:W0:Y:S04]  /*12640*/  SHFL.IDX PT, R4, R4, 0x3, 0x1c1f ;  /* 0x007c1f0004047f89 */ /* 0x000e2800000e0000 */
[----:B-1----:R-:W-:-:S02]  /*12650*/  @!P0 IMAD.X R7, RZ, RZ, R2, P1 ;  /* 0x000000ffff078224 */ /* 0x002fc400008e0602 */
[----:B------:R-:W-:Y:S02]  /*12660*/  @!P0 IMAD.MOV.U32 R2, RZ, RZ, R14 ;  /* 0x000000ffff028224 */ /* 0x000fe400078e000e */
[----:B------:R-:W-:Y:S01]  /*12670*/  @!P0 IMAD.MOV.U32 R3, RZ, RZ, R7 ;  /* 0x000000ffff038224 */ /* 0x000fe200078e0007 */
[----:B------:R1:W2:Y:S04]  /*12680*/  SHFL.IDX PT, R14, R0, 0x3, 0x1c1f ;  /* 0x007c1f00000e7f89 */ /* 0x0002a800000e0000 */
[----:B------:R1:W-:Y:S04]  /*12690*/  @!P0 LDGSTS.E.BYPASS.LTC128B.128 [R8+0x11400], desc[UR48][R2.64], !P3 ;  /* 0x1140000002088fae */ /* 0x0003e8000d901d70 */
[----:B------:R1:W-:Y:S04]  /*126a0*/  @!P0 LDGSTS.E.BYPASS.LTC128B.128 [R8+0x13400], desc[UR48][R2.64+0x40], !P4 ;  /* 0x1340004002088fae */ /* 0x0003e8000e101d70 */
[----:B0-----:R1:W-:Y:S02]  /*126b0*/  @!P0 LDGSTS.E.BYPASS.LTC128B.128 [R8+0x15400], desc[UR48][R2.64+0x80], !P5 ;  /* 0x1540008002088fae */ /* 0x0013e4000e901d70 */
.L_x_1214:
[----:B------:R-:W-:-:S05]  /*126c0*/  VIADD R5, R5, 0x60 ;  /* 0x0000006005057836 */ /* 0x000fca0000000000 */
[----:B------:R-:W-:-:S13]  /*126d0*/  ISETP.GE.AND P0, PT, R5, UR40, PT ;  /* 0x0000002805007c0c */ /* 0x000fda000bf06270 */
[----:B-12---:R-:W-:-:S05]  /*126e0*/  @!P0 IADD3 R2, P1, R32, R14, RZ ;  /* 0x0000000e20028210 */ /* 0x006fca0007f3e0ff */
[----:B------:R-:W-:-:S05]  /*126f0*/  @!P0 IMAD.X R3, RZ, RZ, R4, P1 ;  /* 0x000000ffff038224 */ /* 0x000fca00008e0604 */
[----:B------:R-:W-:Y:S01]  /*12700*/  @!PT LDS RZ, [RZ] ;  /* 0x00000000fffff984 */ /* 0x000fe20000000800 */
[----:B------:R-:W-:Y:S01]  /*12710*/  @!PT LDS RZ, [RZ] ;  /* 0x00000000fffff984 */ /* 0x000fe20000000800 */
[----:B------:R-:W-:Y:S01]  /*12720*/  @!PT LDS RZ, [RZ] ;  /* 0x00000000fffff984 */ /* 0x000fe20000000800 */
[----:B------:R0:W-:Y:S04]  /*12730*/  @!P0 LDGSTS.E.BYPASS.LTC128B.128 [R8+0x11c00], desc[UR48][R2.64], !P3 ;  /* 0x11c0000002088fae */ /* 0x0001e8000d901d70 */
[----:B------:R0:W-:Y:S04]  /*12740*/  @!P0 LDGSTS.E.BYPASS.LTC128B.128 [R8+0x13c00], desc[UR48][R2.64+0x40], !P4 ;  /* 0x13c0004002088fae */ /* 0x0001e8000e101d70 */
[----:B------:R0:W-:Y:S01]  /*12750*/  @!P0 LDGSTS.E.BYPASS.LTC128B.128 [R8+0x15c00], desc[UR48][R2.64+0x80], !P5 ;  /* 0x15c0008002088fae */ /* 0x0001e2000e901d70 */
[----:B------:R-:W-:Y:S01]  /*12760*/  PLOP3.LUT P0, PT, PT, PT, PT, 0x80, 0x0 ;  /* 0x000000000000781c */ /* 0x000fe20003f0f070 */
[----:B------:R-:W-:-:S12]  /*12770*/  NOP ;  /* 0x0000000000007918 */ /* 0x000fd80000000000 */
.L_x_1128:
[----:B------:R-:W-:Y:S02]  /*12780*/  PLOP3.LUT P1, PT, P1, P0, PT, 0xa2, 0x0 ;  /* 0x000000000000781c */ /* 0x000fe40000f21472 */
[----:B------:R-:W-:-:S08]  /*12790*/  @P0 R2UR P1, UR4, R17 ;  /* 0x00000000110402ca */ /* 0x000fd00000020000 */
[----:B------:R-:W-:-:S05]  /*127a0*/  @P0 PLOP3.LUT P0, PT, P1, PT, PT, 0x80, 0x0 ;  /* 0x000000000000081c */ /* 0x000fca0000f0f070 */
[----:B------:R-:W-:Y:S01]  /*127b0*/  @!P1 SYNCS.ARRIVE.TRANS64.RED.A0T1 RZ, [UR4+0x22800], RZ ;  /* 0x022800ffffff99a7 */ /* 0x000fe20008200404 */
[----:B------:R-:W-:Y:S07]  /*127c0*/  @!P1 ARRIVES.LDGSTSBAR.64.TRANSCNT [UR4+0x22800] ;  /* 0x02280000ff0099b0 */ /* 0x000fee0008000a84 */
[----:B------:R-:W-:Y:S05]  /*127d0*/  @P0 BRA.U.ANY `(.L_x_1128) ;  /* 0xfffffffd00e80947 */ /* 0x000fea000393ffff */
[----:B0-----:R-:W2:Y:S02]  /*127e0*/  LDL.LU R2, [R1+0x10] ;  /* 0x0000100001027983 */ /* 0x001ea40000300800 */
        /* <DEDUP_REMOVED lines=9> */
[----:B------:R-:W1:Y:S03]  /*12880*/  SYNCS.PHASECHK.TRANS64.TRYWAIT P0, [R17+URZ+0x22820], R0 ;  /* 0x02282000110075a7 */ /* 0x000e66000800017f */
[----:B01----:R-:W-:Y:S05]  /*12890*/  @!P0 BRA `(.L_x_1130) ;  /* 0x0000003400048947 */ /* 0x003fea0003800000 */
.L_x_1215:
[----:B------:R-:W-:Y:S05]  /*128a0*/  BSYNC B0 ;  /* 0x0000000000007941 */ /* 0x000fea0003800000 */
.L_x_1129:
[----:B------:R-:W-:-:S04]  /*128b0*/  UIADD3 UR4, UR44, -0x2, URZ ;  /* 0xfffffffe2c047890 */ /* 0x000fc8000fffe03f */
[----:B------:R-:W-:-:S06]  /*128c0*/  UISETP.GE.AND UP0, UPT, UR4, UR45, UPT ;  /* 0x0000002d0400728c */ /* 0x000fcc000bf06270 */
[----:B------:R-:W-:-:S13]  /*128d0*/  PLOP3.LUT P0, PT, PT, PT, UP0, 0x40, 0x0 ;  /* 0x000000000000781c */ /* 0x000fda0003f0e808 */
[----:B------:R-:W-:Y:S05]  /*128e0*/  @P0 BRA `(.L_x_1131) ;  /* 0x0000001000880947 */ /* 0x000fea0003800000 */
[----:B------:R-:W-:Y:S02]  /*128f0*/  IMAD.MOV.U32 R4, RZ, RZ, R19 ;  /* 0x000000ffff047224 */ /* 0x000fe400078e0013 */
[----:B------:R-:W-:Y:S02]  /*12900*/  IMAD.MOV.U32 R5, RZ, RZ, R23 ;  /* 0x000000ffff057224 */ /* 0x000fe400078e0017 */
[----:B------:R-:W-:-:S07]  /*12910*/  IMAD.U32 R20, RZ, RZ, UR4 ;  /* 0x00000004ff147e24 */ /* 0x000fce000f8e00ff */
.L_x_1151:
[----:B-1----:R-:W1:Y:S01]  /*12920*/  LDC R3, c[0x0][0x430] ;  /* 0x00010c00ff037b82 */ /* 0x002e620000000800 */
[----:B0-2---:R-:W0:Y:S01]  /*12930*/  S2R R0, SR_TID.X ;  /* 0x0000000000007919 */ /* 0x005e220000002100 */
[----:B------:R-:W-:Y:S05]  /*12940*/  YIELD ;  /* 0x0000000000007946 */ /* 0x000fea0003800000 */
[----:B------:R-:W-:Y:S01]  /*12950*/  ULDC.64 UR4, c[0x0][0x428] ;  /* 0x00010a0000047ab9 */ /* 0x000fe20000000a00 */
[----:B------:R-:W-:Y:S01]  /*12960*/  VIADD R19, R4, 0x1 ;  /* 0x0000000104137836 */ /* 0x000fe20000000000 */
[----:B-1----:R-:W-:Y:S02]  /*12970*/  ISETP.NE.AND P0, PT, R3, 0x1, PT ;  /* 0x000000010300780c */ /* 0x002fe40003f05270 */
[C---:B0-----:R-:W-:Y:S01]  /*12980*/  LOP3.LUT R2, R0.reuse, 0x7f, RZ, 0xc0, !PT ;  /* 0x0000007f00027812 */ /* 0x041fe200078ec0ff */
[----:B------:R-:W-:-:S10]  /*12990*/  IMAD.SHL.U32 R0, R0, 0x20, RZ ;  /* 0x0000002000007824 */ /* 0x000fd400078e00ff */
[----:B------:R-:W0:Y:S01]  /*129a0*/  @P0 LDC R7, c[0x0][0x434] ;  /* 0x00010d00ff070b82 */ /* 0x000e220000000800 */
[----:B------:R-:W-:Y:S02]  /*129b0*/  SHF.R.U32.HI R2, RZ, 0x2, R2 ;  /* 0x00000002ff027819 */ /* 0x000fe40000011602 */
[----:B------:R-:W-:-:S03]  /*129c0*/  LOP3.LUT R0, R0, 0x60, RZ, 0xc0, !PT ;  /* 0x0000006000007812 */ /* 0x000fc600078ec0ff */
[----:B------:R-:W-:Y:S02]  /*129d0*/  IMAD R3, R20, 0x80, R2 ;  /* 0x0000008014037824 */ /* 0x000fe400078e0202 */
[----:B------:R-:W1:Y:S03]  /*129e0*/  @P0 LDC R9, c[0x0][0x438] ;  /* 0x00010e00ff090b82 */ /* 0x000e660000000800 */
[----:B------:R-:W-:-:S05]  /*129f0*/  IADD3 R0, R0, R3, R34 ;  /* 0x0000000300007210 */ /* 0x000fca0007ffe022 */
[----:B------:R-:W-:Y:S02]  /*12a00*/  IMAD.MOV.U32 R8, RZ, RZ, R0 ;  /* 0x000000ffff087224 */ /* 0x000fe400078e0000 */
[----:B0-----:R-:W-:-:S04]  /*12a10*/  @P0 IMAD.HI.U32 R2, R0, R7, RZ ;  /* 0x0000000700020227 */ /* 0x001fc800078e00ff */
[----:B------:R-:W-:Y:S01]  /*12a20*/  IMAD R7, R33, UR4, RZ ;  /* 0x0000000421077c24 */ /* 0x000fe2000f8e02ff */
[----:B-1----:R-:W-:-:S03]  /*12a30*/  @P0 SHF.R.U32.HI R8, RZ, R9, R2 ;  /* 0x00000009ff080219 */ /* 0x002fc60000011602 */
[----:B------:R-:W-:Y:S01]  /*12a40*/  IMAD R7, R24, UR5, R7 ;  /* 0x0000000518077c24 */ /* 0x000fe2000f8e0207 */
[--C-:B------:R-:W-:Y:S01]  /*12a50*/  SHF.R.S32.HI R3, RZ, 0x1f, R8.reuse ;  /* 0x0000001fff037819 */ /* 0x100fe20000011408 */
[----:B------:R-:W-:-:S04]  /*12a60*/  IMAD.MOV.U32 R2, RZ, RZ, R8 ;  /* 0x000000ffff027224 */ /* 0x000fc800078e0008 */
[----:B------:R-:W-:Y:S01]  /*12a70*/  IMAD.WIDE.U32 R2, R24, UR4, R2 ;  /* 0x0000000418027c25 */ /* 0x000fe2000f8e0002 */
[----:B------:R-:W-:-:S03]  /*12a80*/  ULDC.64 UR4, c[0x0][0x418] ;  /* 0x0001060000047ab9 */ /* 0x000fc60000000a00 */
[----:B------:R-:W-:Y:S01]  /*12a90*/  IMAD.IADD R3, R7, 0x1, R3 ;  /* 0x0000000107037824 */ /* 0x000fe200078e0203 */
[C---:B------:R-:W-:Y:S01]  /*12aa0*/  LEA R6, P0, R2.reuse, UR4, 0x2 ;  /* 0x0000000402067c11 */ /* 0x040fe2000f8010ff */
[----:B------:R-:W-:Y:S01]  /*12ab0*/  IMAD.U32 R10, RZ, RZ, UR50 ;  /* 0x00000032ff0a7e24 */ /* 0x000fe2000f8e00ff */
[----:B------:R-:W-:Y:S02]  /*12ac0*/  ULDC UR4, c[0x0][0x430] ;  /* 0x00010c0000047ab9 */ /* 0x000fe40000000800 */
[----:B------:R-:W-:Y:S02]  /*12ad0*/  LEA.HI.X R7, R2, UR5, R3, 0x2, P0 ;  /* 0x0000000502077c11 */ /* 0x000fe400080f1403 */
[----:B------:R-:W-:Y:S01]  /*12ae0*/  ISETP.NE.AND P1, PT, R10, 0x3, PT ;  /* 0x000000030a00780c */ /* 0x000fe20003f25270 */
[----:B------:R-:W-:Y:S01]  /*12af0*/  IMAD.MOV R3, RZ, RZ, -R8 ;  /* 0x000000ffff037224 */ /* 0x000fe200078e0a08 */
[----:B------:R-:W-:Y:S01]  /*12b00*/  ISETP.NE.AND P0, PT, R19, 0x2, PT ;  /* 0x000000021300780c */ /* 0x000fe20003f05270 */
[----:B------:R0:W2:Y:S03]  /*12b10*/  LDG.E R6, desc[UR48][R6.64] ;  /* 0x0000003006067981 */ /* 0x0000a6000c1e1900 */
[----:B------:R-:W-:-:S02]  /*12b20*/  SEL R23, RZ, 0x1, P0 ;  /* 0x00000001ff177807 */ /* 0x000fc40000000000 */
[----:B------:R-:W-:Y:S01]  /*12b30*/  SEL R19, R19, RZ, P0 ;  /* 0x000000ff13137207 */ /* 0x000fe20000000000 */
[----:B0-----:R-:W-:Y:S02]  /*12b40*/  IMAD R7, R3, UR4, R0 ;  /* 0x0000000403077c24 */ /* 0x001fe4000f8e0200 */
[----:B------:R-:W-:Y:S01]  /*12b50*/  IMAD.MOV.U32 R0, RZ, RZ, R20 ;  /* 0x000000ffff007224 */ /* 0x000fe200078e0014 */
[----:B------:R-:W-:Y:S01]  /*12b60*/  LOP3.LUT R23, R5, R23, RZ, 0x3c, !PT ;  /* 0x0000001705177212 */ /* 0x000fe200078e3cff */
[----:B------:R-:W-:-:S03]  /*12b70*/  VIADD R20, R20, 0xffffffff ;  /* 0xffffffff14147836 */ /* 0x000fc60000000000 */
[----:B------:R-:W-:Y:S02]  /*12b80*/  ISETP.GT.AND P2, PT, R0, UR45, PT ;  /* 0x0000002d00007c0c */ /* 0x000fe4000bf44270 */
[----:B--2---:R-:W-:Y:S01]  /*12b90*/  SHF.R.S32.HI R9, RZ, 0x1f, R6 ;  /* 0x0000001fff097819 */ /* 0x004fe20000011406 */
[----:B------:R-:W-:Y:S10]  /*12ba0*/  @!P1 BRA `(.L_x_1132) ;  /* 0x0000000000049947 */ /* 0x000ff40003800000 */
[----:B------:R-:W-:Y:S01]  /*12bb0*/  BPT.TRAP 0x1 ;  /* 0x000000040000795c */ /* 0x000fe20000300000 */
.L_x_1132:
[----:B------:R-:W-:Y:S01]  /*12bc0*/  IMAD R0, R19, 0x8, R17 ;  /* 0x0000000813007824 */ /* 0x000fe200078e0211 */
[----:B------:R-:W-:Y:S01]  /*12bd0*/  SHF.L.U32 R10, R23, 0x1f, RZ ;  /* 0x0000001f170a7819 */ /* 0x000fe200000006ff */
[----:B------:R-:W-:Y:S01]  /*12be0*/  BSSY B0, `(.L_x_1133) ;  /* 0x0000004000007945 */ /* 0x000fe20003800000 */
[----:B------:R-:W-:Y:S02]  /*12bf0*/  SHF.R.S32.HI R8, RZ, 0x1f, R7 ;  /* 0x0000001fff087819 */ /* 0x000fe40000011407 */
[----:B------:R-:W0:Y:S02]  /*12c00*/  SYNCS.PHASECHK.TRANS64.TRYWAIT P0, [R0+URZ+0x22880], R10 ;  /* 0x0228800a000075a7 */ /* 0x000e24000800017f */
[----:B0-----:R-:W-:Y:S05]  /*12c10*/  @!P0 BRA `(.L_x_1134) ;  /* 0x0000003000388947 */ /* 0x001fea0003800000 */
.L_x_1216:
[----:B------:R-:W-:Y:S05]  /*12c20*/  BSYNC B0 ;  /* 0x0000000000007941 */ /* 0x000fea0003800000 */
.L_x_1133:
[----:B------:R-:W-:Y:S01]  /*12c30*/  ULDC.64 UR4, c[0x0][0x328] ;  /* 0x0000ca0000047ab9 */ /* 0x000fe20000000a00 */
[----:B------:R-:W-:Y:S01]  /*12c40*/  ULDC.64 UR6, c[0x0][0x318] ;  /* 0x0000c60000067ab9 */ /* 0x000fe20000000a00 */
[----:B------:R-:W-:Y:S01]  /*12c50*/  IMAD R11, R8, UR4, RZ ;  /* 0x00000004080b7c24 */ /* 0x000fe2000f8e02ff */
[C---:B------:R-:W-:Y:S01]  /*12c60*/  LOP3.LUT P3, RZ, R16.reuse, 0x2, RZ, 0xc0, !PT ;  /* 0x0000000210ff7812 */ /* 0x040fe2000786c0ff */
[----:B------:R-:W-:Y:S01]  /*12c70*/  IMAD.WIDE.U32 R2, R7, UR4, RZ ;  /* 0x0000000407027c25 */ /* 0x000fe2000f8e00ff */
[----:B------:R-:W-:-:S03]  /*12c80*/  LOP3.LUT P1, RZ, R16, 0x1, RZ, 0xc0, !PT ;  /* 0x0000000110ff7812 */ /* 0x000fc6000782c0ff */
[----:B------:R-:W-:Y:S01]  /*12c90*/  IMAD R11, R7, UR5, R11 ;  /* 0x00000005070b7c24 */ /* 0x000fe2000f8e020b */
[----:B------:R-:W-:Y:S01]  /*12ca0*/  ULDC.64 UR4, c[0x0][0x338] ;  /* 0x0000ce0000047ab9 */ /* 0x000fe20000000a00 */
[----:B------:R-:W-:Y:S02]  /*12cb0*/  IMAD R21, R19, 0x4000, R37 ;  /* 0x0000400013157824 */ /* 0x000fe400078e0225 */
        /* <DEDUP_REMOVED lines=9> */
[----:B------:R-:W-:-:S02]  /*12d50*/  UMOV UR4, 0xffffffff ;  /* 0xffffffff00047882 */ /* 0x000fc40000000000 */
[----:B------:R-:W-:-:S04]  /*12d60*/  IADD3 R18, P0, R2, UR6, RZ ;  /* 0x0000000602127c10 */ /* 0x000fc8000ff1e0ff */
[----:B------:R-:W-:Y:S01]  /*12d70*/  IADD3.X R27, R27, UR7, R3, P0, !PT ;  /* 0x000000071b1b7c10 */ /* 0x000fe200087fe403 */
[----:B------:R-:W-:Y:S08]  /*12d80*/  BRA.DIV UR4, `(.L_x_1135) ;  /* 0x0000002e04f07947 */ /* 0x000ff0000b800000 */
[----:B------:R-:W1:Y:S01]  /*12d90*/  SHFL.IDX PT, R2, R18, RZ, 0x1c1f ;  /* 0x001c1fff12027589 */ /* 0x000e6200000e0000 */
[----:B------:R-:W-:-:S03]  /*12da0*/  IADD3 R21, R17, R21, R29 ;  /* 0x0000001511157210 */ /* 0x000fc60007ffe01d */
[----:B------:R-:W2:Y:S02]  /*12db0*/  SHFL.IDX PT, R3, R27, RZ, 0x1c1f ;  /* 0x001c1fff1b037589 */ /* 0x000ea400000e0000 */
[----:B------:R-:W-:Y:S01]  /*12dc0*/  IMAD.IADD R25, R30, 0x1, R21 ;  /* 0x000000011e197824 */ /* 0x000fe200078e0215 */
[----:B-1----:R-:W-:-:S05]  /*12dd0*/  IADD3 R2, P0, R32, R2, RZ ;  /* 0x0000000220027210 */ /* 0x002fca0007f1e0ff */
[----:B--2---:R-:W-:-:S05]  /*12de0*/  IMAD.X R3, RZ, RZ, R3, P0 ;  /* 0x000000ffff037224 */ /* 0x004fca00000e0603 */
[----:B------:R-:W-:Y:S01]  /*12df0*/  @!PT LDS RZ, [RZ] ;  /* 0x00000000fffff984 */ /* 0x000fe20000000800 */
        /* <DEDUP_REMOVED lines=10> */
[----:B------:R-:W3:Y:S01]  /*12ea0*/  SHFL.IDX PT, R27, R27, 0x3, 0x1c1f ;  /* 0x007c1f001b1b7f89 */ /* 0x000ee200000e0000 */
[----:B-1----:R-:W-:-:S05]  /*12eb0*/  IADD3 R2, P0, R32, R2, RZ ;  /* 0x0000000220027210 */ /* 0x002fca0007f1e0ff */
[----:B--2---:R-:W-:-:S05]  /*12ec0*/  IMAD.X R3, RZ, RZ, R3, P0 ;  /* 0x000000ffff037224 */ /* 0x004fca00000e0603 */
[----:B------:R-:W-:Y:S04]  /*12ed0*/  LDGSTS.E.BYPASS.LTC128B.128 [R21+0xa400], desc[UR48][R2.64], !P3 ;  /* 0x0a40000002157fae */ /* 0x000fe8000d901d70 */
[----:B------:R1:W-:Y:S04]  /*12ee0*/  LDGSTS.E.BYPASS.LTC128B.128 [R25+0xa400], desc[UR48][R2.64+0x40], !P1 ;  /* 0x0a40004002197fae */ /* 0x0003e8000c901d70 */
[----:B-1-3--:R1:W2:Y:S02]  /*12ef0*/  SHFL.IDX PT, R2, R18, 0x3, 0x1c1f ;  /* 0x007c1f0012027f89 */ /* 0x00a2a400000e0000 */
.L_x_1226:
        /* <DEDUP_REMOVED lines=9> */
.L_x_1136:
        /* <DEDUP_REMOVED lines=11> */
.L_x_1137:
[----:B------:R2:W-:Y:S01]  /*13040*/  SYNCS.ARRIVE.TRANS64.A1T0 RZ, [R0+URZ+0x22870], RZ ;  /* 0x022870ff00ff79a7 */ /* 0x0005e2000810003f */
[----:B------:R-:W-:Y:S05]  /*13050*/  @!P3 BRA `(.L_x_1138) ;  /* 0x000000000004b947 */ /* 0x000fea0003800000 */
[----:B------:R-:W-:Y:S01]  /*13060*/  BPT.TRAP 0x1 ;  /* 0x000000040000795c */ /* 0x000fe20000300000 */
.L_x_1138:
[----:B------:R-:W3:Y:S01]  /*13070*/  SYNCS.PHASECHK.TRANS64.TRYWAIT P0, [R0+URZ+0x22840], R10 ;  /* 0x0228400a000075a7 */ /* 0x000ee2000800017f */
[----:B------:R-:W-:Y:S04]  /*13080*/  BSSY B0, `(.L_x_1139) ;  /* 0x0000002000007945 */ /* 0x000fe80003800000 */
[----:B---3--:R-:W-:Y:S05]  /*13090*/  @!P0 BRA `(.L_x_1140) ;  /* 0x0000003000588947 */ /* 0x008fea0003800000 */
.L_x_1227:
[----:B------:R-:W-:Y:S05]  /*130a0*/  BSYNC B0 ;  /* 0x0000000000007941 */ /* 0x000fea0003800000 */
.L_x_1139:
[----:B------:R-:W-:Y:S01]  /*130b0*/  ULDC.64 UR4, c[0x0][0x300] ;  /* 0x0000c00000047ab9 */ /* 0x000fe20000000a00 */
[----:B------:R-:W-:Y:S01]  /*130c0*/  ULDC.64 UR6, c[0x0][0x2e8] ;  /* 0x0000ba0000067ab9 */ /* 0x000fe20000000a00 */
[----:B------:R-:W-:Y:S01]  /*130d0*/  IMAD R8, R8, UR4, RZ ;  /* 0x0000000408087c24 */ /* 0x000fe2000f8e02ff */
[C---:B------:R-:W-:Y:S01]  /*130e0*/  LOP3.LUT P4, RZ, R16.reuse, 0x10, RZ, 0xc0, !PT ;  /* 0x0000001010ff7812 */ /* 0x040fe2000788c0ff */
[C---:B------:R-:W-:Y:S01]  /*130f0*/  IMAD.WIDE.U32 R2, R7.reuse, UR4, RZ ;  /* 0x0000000407027c25 */ /* 0x040fe2000f8e00ff */
[C---:B------:R-:W-:Y:S02]  /*13100*/  LOP3.LUT P3, RZ, R16.reuse, 0x8, RZ, 0xc0, !PT ;  /* 0x0000000810ff7812 */ /* 0x040fe4000786c0ff */
[----:B------:R-:W-:Y:S01]  /*13110*/  LOP3.LUT P1, RZ, R16, 0x4, RZ, 0xc0, !PT ;  /* 0x0000000410ff7812 */ /* 0x000fe2000782c0ff */
[----:B------:R-:W-:Y:S01]  /*13120*/  IMAD R8, R7, UR5, R8 ;  /* 0x0000000507087c24 */ /* 0x000fe2000f8e0208 */
[----:B------:R-:W-:Y:S02]  /*13130*/  ULDC.64 UR4, c[0x0][0x310] ;  /* 0x0000c40000047ab9 */ /* 0x000fe40000000a00 */
[----:B------:R-:W-:-:S02]  /*13140*/  IMAD R7, R9, UR4, RZ ;  /* 0x0000000409077c24 */ /* 0x000fc4000f8e02ff */
[----:B------:R-:W-:Y:S02]  /*13150*/  IMAD.IADD R3, R3, 0x1, R8 ;  /* 0x0000000103037824 */ /* 0x000fe400078e0208 */
[C---:B------:R-:W-:Y:S02]  /*13160*/  IMAD R7, R6.reuse, UR5, R7 ;  /* 0x0000000506077c24 */ /* 0x040fe4000f8e0207 */
[----:B------:R-:W-:Y:S01]  /*13170*/  IMAD.WIDE.U32 R2, R6, UR4, R2 ;  /* 0x0000000406027c25 */ /* 0x000fe2000f8e0002 */
        /* <DEDUP_REMOVED lines=8> */
[----:B------:R-:W-:Y:S01]  /*13200*/  IMAD R7, R19, 0x6000, R36 ;  /* 0x0000600013077824 */ /* 0x000fe200078e0224 */
[----:B------:R-:W-:Y:S07]  /*13210*/  BRA.DIV UR4, `(.L_x_1141) ;  /* 0x00000032040c7947 */ /* 0x000fee000b800000 */
[----:B------:R-:W4:Y:S01]  /*13220*/  SHFL.IDX PT, R2, R6, RZ, 0x1c1f ;  /* 0x001c1fff06027589 */ /* 0x000f2200000e0000 */
[----:B------:R-:W-:-:S03]  /*13230*/  IMAD.IADD R7, R17, 0x1, R7 ;  /* 0x0000000111077824 */ /* 0x000fc600078e0207 */
[----:B------:R-:W5:Y:S04]  /*13240*/  SHFL.IDX PT, R3, R8, RZ, 0x1c1f ;  /* 0x001c1fff08037589 */ /* 0x000f6800000e0000 */
[----:B------:R-:W-:Y:S04]  /*13250*/  SHFL.IDX PT, R9, R8, 0x2, 0x1c1f ;  /* 0x005c1f0008097f89 */ /* 0x000fe800000e0000 */
[----:B------:R-:W-:Y:S01]  /*13260*/  SHFL.IDX PT, R14, R6, 0x3, 0x1c1f ;  /* 0x007c1f00060e7f89 */ /* 0x000fe200000e0000 */
        /* <DEDUP_REMOVED lines=15> */
[----:B------:R4:W0:Y:S04]  /*13360*/  SHFL.IDX PT, R9, R8, 0x3, 0x1c1f ;  /* 0x007c1f0008097f89 */ /* 0x00082800000e0000 */
[----:B------:R4:W-:Y:S04]  /*13370*/  LDGSTS.E.BYPASS.LTC128B.128 [R7+0x17400], desc[UR48][R2.64], !P4 ;  /* 0x1740000002077fae */ /* 0x0009e8000e101d70 */
[----:B------:R4:W-:Y:S04]  /*13380*/  LDGSTS.E.BYPASS.LTC128B.128 [R7+0x19400], desc[UR48][R2.64+0x40], !P3 ;  /* 0x1940004002077fae */ /* 0x0009e8000d901d70 */
[----:B------:R4:W-:Y:S02]  /*13390*/  LDGSTS.E.BYPASS.LTC128B.128 [R7+0x1b400], desc[UR48][R2.64+0x80], !P1 ;  /* 0x1b40008002077fae */ /* 0x0009e4000c901d70 */
.L_x_1237:
[----:B----4-:R-:W-:-:S05]  /*133a0*/  IADD3 R2, P0, R32, R14, RZ ;  /* 0x0000000e20027210 */ /* 0x010fca0007f1e0ff */
[----:B0-----:R-:W-:Y:S01]  /*133b0*/  IMAD.X R3, RZ, RZ, R9, P0 ;  /* 0x000000ffff037224 */ /* 0x001fe200000e0609 */
        /* <DEDUP_REMOVED lines=8> */
.L_x_1142:
        /* <DEDUP_REMOVED lines=11> */
.L_x_1143:
[----:B------:R2:W-:Y:S02]  /*134f0*/  SYNCS.ARRIVE.TRANS64.A1T0 RZ, [R0+URZ+0x22830], RZ ;  /* 0x022830ff00ff79a7 */ /* 0x0005e4000810003f */
[----:B--23--:R-:W-:-:S05]  /*13500*/  IMAD.U32 R0, RZ, RZ, UR47 ;  /* 0x0000002fff007e24 */ /* 0x00cfca000f8e00ff */
[----:B------:R-:W-:-:S13]  /*13510*/  ISETP.NE.AND P0, PT, R0, 0x3, PT ;  /* 0x000000030000780c */ /* 0x000fda0003f05270 */
[----:B------:R-:W-:Y:S05]  /*13520*/  @!P0 BRA `(.L_x_1144) ;  /* 0x0000000000048947 */ /* 0x000fea0003800000 */
[----:B------:R-:W-:Y:S01]  /*13530*/  BPT.TRAP 0x1 ;  /* 0x000000040000795c */ /* 0x000fe20000300000 */
.L_x_1144:
[----:B------:R-:W-:Y:S01]  /*13540*/  LOP3.LUT R3, R5, 0x1, RZ, 0x3c, !PT ;  /* 0x0000000105037812 */ /* 0x000fe200078e3cff */
[----:B------:R-:W-:Y:S01]  /*13550*/  IMAD R0, R4, 0x8, R17 ;  /* 0x0000000804007824 */ /* 0x000fe200078e0211 */
[----:B------:R-:W-:Y:S02]  /*13560*/  BSSY B0, `(.L_x_1145) ;  /* 0x0000004000007945 */ /* 0x000fe40003800000 */
[----:B------:R-:W-:-:S04]  /*13570*/  SHF.L.U32 R3, R3, 0x1f, RZ ;  /* 0x0000001f03037819 */ /* 0x000fc800000006ff */
[----:B------:R-:W0:Y:S02]  /*13580*/  SYNCS.PHASECHK.TRANS64.TRYWAIT P1, [R0+URZ+0x22870], R3 ;  /* 0x02287003000075a7 */ /* 0x000e24000802017f */
[----:B0-----:R-:W-:Y:S05]  /*13590*/  @!P1 BRA `(.L_x_1146) ;  /* 0x00000030005c9947 */ /* 0x001fea0003800000 */
.L_x_1238:
[----:B------:R-:W-:Y:S05]  /*135a0*/  BSYNC B0 ;  /* 0x0000000000007941 */ /* 0x000fea0003800000 */
.L_x_1145:
[----:B------:R-:W-:-:S05]  /*135b0*/  IMAD.U32 R2, RZ, RZ, UR50 ;  /* 0x00000032ff027e24 */ /* 0x000fca000f8e00ff */
[----:B------:R-:W-:-:S13]  /*135c0*/  ISETP.NE.AND P1, PT, R2, 0x3, PT ;  /* 0x000000030200780c */ /* 0x000fda0003f25270 */
[----:B------:R-:W-:Y:S05]  /*135d0*/  @!P1 BRA `(.L_x_1147) ;  /* 0x0000000000049947 */ /* 0x000fea0003800000 */
[----:B------:R-:W-:Y:S01]  /*135e0*/  BPT.TRAP 0x1 ;  /* 0x000000040000795c */ /* 0x000fe20000300000 */
.L_x_1147:
[----:B0-----:R-:W-:Y:S01]  /*135f0*/  SHF.L.U32 R3, R5, 0x1f, RZ ;  /* 0x0000001f05037819 */ /* 0x001fe200000006ff */
[----:B-1----:R-:W-:-:S03]  /*13600*/  IMAD.SHL.U32 R18, R4, 0x4000, RZ ;  /* 0x0000400004127824 */ /* 0x002fc600078e00ff */
[----:B------:R-:W0:Y:S02]  /*13610*/  SYNCS.PHASECHK.TRANS64.TRYWAIT P1, [R0+URZ+0x22860], R3 ;  /* 0x02286003000075a7 */ /* 0x000e24000802017f */
[----:B0-----:R-:W-:Y:S05]  /*13620*/  @!P1 BRA `(.L_x_1148) ;  /* 0x00000030004c9947 */ /* 0x001fea0003800000 */
.L_x_1239:
[----:B------:R-:W2:Y:S04]  /*13630*/  LDL R2, [R1+0x4] ;  /* 0x0000040001027983 */ /* 0x000ea80000100800 */
[----:B------:R-:W3:Y:S01]  /*13640*/  LDL R12, [R1] ;  /* 0x00000000010c7983 */ /* 0x000ee20000100800 */
[----:B------:R-:W-:Y:S05]  /*13650*/  WARPSYNC.ALL ;  /* 0x0000000000007948 */ /* 0x000fea0003800000 */
[----:B------:R-:W-:-:S05]  /*13660*/  IMAD.U32 R21, RZ, RZ, UR50 ;  /* 0x00000032ff157e24 */ /* 0x000fca000f8e00ff */
[----:B------:R-:W-:Y:S02]  /*13670*/  ISETP.NE.AND P1, PT, R21, 0x3, PT ;  /* 0x000000031500780c */ /* 0x000fe40003f25270 */
[----:B--2---:R-:W-:Y:S02]  /*13680*/  LOP3.LUT R2, R18, R2, RZ, 0xfc, !PT ;  /* 0x0000000212027212 */ /* 0x004fe400078efcff */
[----:B---3--:R-:W-:-:S03]  /*13690*/  IADD3 R18, R17, R18, R12 ;  /* 0x0000001211127210 */ /* 0x008fc60007ffe00c */
[----:B0-----:R-:W-:-:S04]  /*136a0*/  IMAD.IADD R3, R17, 0x1, R2 ;  /* 0x0000000111037824 */ /* 0x001fc800078e0202 */
[----:B------:R-:W-:Y:S01]  /*136b0*/  IMAD.IADD R2, R31, 0x1, R3 ;  /* 0x000000011f027824 */ /* 0x000fe200078e0203 */
[----:B------:R-:W0:Y:S02]  /*136c0*/  LDSM.16.MT88.4 R4, [R3+0x8400] ;  /* 0x008400000304783b */ /* 0x000e240000004200 */
        /* <DEDUP_REMOVED lines=10> */
[----:B------:R0:W-:Y:S04]  /*13770*/  STSM.16.M88.4 [R18+0x2400], R12 ;  /* 0x0024000c12007844 */ /* 0x0001e80000000200 */
[----:B------:R-:W1:Y:S01]  /*13780*/  LDSM.16.MT88.4 R8, [R3+0x9400] ;  /* 0x009400000308783b */ /* 0x000e620000004200 */
[--C-:B0-----:R-:W-:Y:S02]  /*13790*/  IADD3 R12, R28, 0x400, R18.reuse ;  /* 0x000004001c0c7810 */ /* 0x101fe40007ffe012 */
[----:B------:R-:W-:Y:S02]  /*137a0*/  IADD3 R18, R31, 0x400, R18 ;  /* 0x000004001f127810 */ /* 0x000fe40007ffe012 */
[C-C-:B-1----:R-:W-:Y:S02]  /*137b0*/  PRMT R4, R8.reuse, 0x6420, R9.reuse ;  /* 0x0000642008047816 */ /* 0x142fe40000000009 */
[----:B------:R-:W-:-:S02]  /*137c0*/  PRMT R5, R8, 0x7531, R9 ;  /* 0x0000753108057816 */ /* 0x000fc40000000009 */
[C-C-:B------:R-:W-:Y:S02]  /*137d0*/  PRMT R6, R10.reuse, 0x6420, R11.reuse ;  /* 0x000064200a067816 */ /* 0x140fe4000000000b */
[----:B------:R-:W-:Y:S02]  /*137e0*/  PRMT R7, R10, 0x7531, R11 ;  /* 0x000075310a077816 */ /* 0x000fe4000000000b */
[----:B------:R-:W0:Y:S04]  /*137f0*/  LDSM.16.MT88.4 R8, [R2+0x9400] ;  /* 0x009400000208783b */ /* 0x000e280000004200 */
[----:B------:R0:W-:Y:S02]  /*13800*/  STSM.16.M88.4 [R12], R4 ;  /* 0x000000040c007844 */ /* 0x0001e40000000200 */
[----:B0-----:R-:W-:-:S02]  /*13810*/  PRMT R4, R8, 0x6420, R9 ;  /* 0x0000642008047816 */ /* 0x001fc40000000009 */
[----:B------:R-:W-:Y:S02]  /*13820*/  PRMT R5, R8, 0x7531, R9 ;  /* 0x0000753108057816 */ /* 0x000fe40000000009 */
        /* <DEDUP_REMOVED lines=8> */
[----:B------:R-:W-:-:S05]  /*138b0*/  PRMT R11, R14, 0x7531, R15 ;  /* 0x000075310e0b7816 */ /* 0x000fca000000000f */
[----:B------:R1:W-:Y:S02]  /*138c0*/  STSM.16.M88.4 [R18], R8 ;  /* 0x0000000812007844 */ /* 0x0003e40000000200 */
[C-C-:B-1----:R-:W-:Y:S02]  /*138d0*/  PRMT R8, R4.reuse, 0x6420, R5.reuse ;  /* 0x0000642004087816 */ /* 0x142fe40000000005 */
[----:B------:R-:W-:Y:S02]  /*138e0*/  PRMT R9, R4, 0x7531, R5 ;  /* 0x0000753104097816 */ /* 0x000fe40000000005 */
[C-C-:B------:R-:W-:Y:S02]  /*138f0*/  PRMT R10, R6.reuse, 0x6420, R7.reuse ;  /* 0x00006420060a7816 */ /* 0x140fe40000000007 */
[----:B------:R-:W-:-:S05]  /*13900*/  PRMT R11, R6, 0x7531, R7 ;  /* 0x00007531060b7816 */ /* 0x000fca0000000007 */
[----:B------:R0:W-:Y:S04]  /*13910*/  STSM.16.M88.4 [R18+0x2000], R8 ;  /* 0x0020000812007844 */ /* 0x0001e80000000200 */
[----:B------:R-:W1:Y:S01]  /*13920*/  LDSM.16.MT88.4 R4, [R3+0xb400] ;  /* 0x00b400000304783b */ /* 0x000e620000004200 */
[----:B0-----:R-:W-:Y:S01]  /*13930*/  IMAD.IADD R18, R28, 0x1, R18 ;  /* 0x000000011c127824 */ /* 0x001fe200078e0212 */
[C-C-:B-1----:R-:W-:Y:S02]  /*13940*/  PRMT R12, R4.reuse, 0x6420, R5.reuse ;  /* 0x00006420040c7816 */ /* 0x142fe40000000005 */
[----:B------:R-:W-:Y:S02]  /*13950*/  PRMT R13, R4, 0x7531, R5 ;  /* 0x00007531040d7816 */ /* 0x000fe40000000005 */
[----:B------:R-:W-:-:S02]  /*13960*/  PRMT R14, R6, 0x6420, R7 ;  /* 0x00006420060e7816 */ /* 0x000fc40000000007 */
[----:B------:R-:W-:Y:S02]  /*13970*/  PRMT R15, R6, 0x7531, R7 ;  /* 0x00007531060f7816 */ /* 0x000fe40000000007 */
[----:B------:R-:W0:Y:S04]  /*13980*/  LDSM.16.MT88.4 R4, [R2+0xb400] ;  /* 0x00b400000204783b */ /* 0x000e280000004200 */
[----:B------:R1:W-:Y:S01]  /*13990*/  STSM.16.M88.4 [R18], R12 ;  /* 0x0000000c12007844 */ /* 0x0003e20000000200 */
        /* <DEDUP_REMOVED lines=13> */
.L_x_1149:
[----:B0-----:R0:W-:Y:S01]  /*13a70*/  SYNCS.ARRIVE.TRANS64.A1T0 RZ, [R0+URZ+0x22850], RZ ;  /* 0x022850ff00ff79a7 */ /* 0x0011e2000810003f */
[----:B------:R-:W-:Y:S06]  /*13a80*/  BAR.SYNC.DEFER_BLOCKING 0x2, 0x80 ;  /* 0x0082000000007b1d */ /* 0x000fec0000010000 */
[----:B------:R-:W-:Y:S05]  /*13a90*/  @!P0 BRA `(.L_x_1150) ;  /* 0x0000000000048947 */ /* 0x000fea0003800000 */
[----:B------:R-:W-:Y:S01]  /*13aa0*/  BPT.TRAP 0x1 ;  /* 0x000000040000795c */ /* 0x000fe20000300000 */
.L_x_1150:
[----:B0-----:R-:W-:Y:S02]  /*13ab0*/  VIADD R0, R0, 0x22880 ;  /* 0x0002288000007836 */ /* 0x001fe40000000000 */
[----:B------:R-:W-:Y:S02]  /*13ac0*/  IMAD.MOV.U32 R4, RZ, RZ, R19 ;  /* 0x000000ffff047224 */ /* 0x000fe400078e0013 */
[----:B------:R-:W-:Y:S01]  /*13ad0*/  IMAD.MOV.U32 R5, RZ, RZ, R23 ;  /* 0x000000ffff057224 */ /* 0x000fe200078e0017 */
[----:B------:R-:W-:-:S04]  /*13ae0*/  PRMT R0, R35, 0x654, R0 ;  /* 0x0000065423007816 */ /* 0x000fc80000000000 */
[----:B------:R2:W-:Y:S01]  /*13af0*/  SYNCS.ARRIVE.TRANS64.RED.A1T0 RZ, [R0+URZ], RZ ;  /* 0x000000ff00ff79a7 */ /* 0x0005e2000810043f */
[----:B------:R-:W-:Y:S05]  /*13b00*/  @P2 BRA `(.L_x_1151) ;  /* 0xffffffec00842947 */ /* 0x000fea000383ffff */
.L_x_1131:
[----:B0-2---:R-:W0:Y:S01]  /*13b10*/  S2R R0, SR_TID.X ;  /* 0x0000000000007919 */ /* 0x005e220000002100 */
[----:B------:R-:W-:Y:S01]  /*13b20*/  BSSY B0, `(.L_x_1152) ;  /* 0x0000012000007945 */ /* 0x000fe20003800000 */
[----:B------:R-:W-:Y:S01]  /*13b30*/  IMAD.U32 R6, RZ, RZ, UR47 ;  /* 0x0000002fff067e24 */ /* 0x000fe2000f8e00ff */
[----:B0-----:R-:W-:-:S04]  /*13b40*/  LOP3.LUT R0, R0, 0x7f, RZ, 0xc0, !PT ;  /* 0x0000007f00007812 */ /* 0x001fc800078ec0ff */
[----:B------:R-:W-:-:S13]  /*13b50*/  ISETP.NE.AND P1, PT, R0, RZ, PT ;  /* 0x000000ff0000720c */ /* 0x000fda0003f25270 */
[----:B------:R-:W-:Y:S05]  /*13b60*/  @P1 BRA `(.L_x_1153) ;  /* 0x0000000000341947 */ /* 0x000fea0003800000 */
[----:B------:R-:W0:Y:S01]  /*13b70*/  S2R R7, SR_LANEID ;  /* 0x0000000000077919 */ /* 0x000e220000000000 */
[----:B------:R-:W-:Y:S01]  /*13b80*/  VOTEU.ANY UR4, UPT, PT ;  /* 0x0000000000047886 */ /* 0x000fe200038e0100 */
[----:B------:R-:W2:Y:S01]  /*13b90*/  LDC.64 R2, c[0x0][0xc80] ;  /* 0x00032000ff027b82 */ /* 0x000ea20000000a00 */
[----:B------:R-:W0:Y:S08]  /*13ba0*/  FLO.U32 R0, UR4 ;  /* 0x0000000400007d00 */ /* 0x000e3000080e0000 */
[----:B------:R-:W2:Y:S01]  /*13bb0*/  POPC R5, UR4 ;  /* 0x0000000400057d09 */ /* 0x000ea20008000000 */
[----:B0-----:R-:W-:-:S13]  /*13bc0*/  ISETP.EQ.U32.AND P0, PT, R0, R7, PT ;  /* 0x000000070000720c */ /* 0x001fda0003f02070 */
[----:B--2---:R-:W2:Y:S01]  /*13bd0*/  @P0 ATOMG.E.ADD.STRONG.GPU PT, R3, desc[UR48][R2.64], R5 ;  /* 0x00000005020309a8 */ /* 0x004ea200081ee1f0 */
[----:B------:R-:W0:Y:S02]  /*13be0*/  S2R R4, SR_LTMASK ;  /* 0x0000000000047919 */ /* 0x000e240000003900 */
[----:B0-----:R-:W-:-:S04]  /*13bf0*/  LOP3.LUT R4, R4, UR4, RZ, 0xc0, !PT ;  /* 0x0000000404047c12 */ /* 0x001fc8000f8ec0ff */
[----:B------:R-:W0:Y:S01]  /*13c00*/  POPC R7, R4 ;  /* 0x0000000400077309 */ /* 0x000e220000000000 */
[----:B--2---:R-:W0:Y:S02]  /*13c10*/  SHFL.IDX PT, R0, R3, R0, 0x1f ;  /* 0x00001f0003007589 */ /* 0x004e2400000e0000 */
[----:B0-----:R-:W-:-:S05]  /*13c20*/  IADD3 R0, R0, UR51, R7 ;  /* 0x0000003300007c10 */ /* 0x001fca000fffe007 */
[----:B------:R0:W-:Y:S02]  /*13c30*/  STL [R1+0xc], R0 ;  /* 0x00000c0001007387 */ /* 0x0001e40000100800 */
.L_x_1153:
[----:B------:R-:W-:Y:S05]  /*13c40*/  BSYNC B0 ;  /* 0x0000000000007941 */ /* 0x000fea0003800000 */
.L_x_1152:
[----:B------:R-:W-:-:S13]  /*13c50*/  ISETP.NE.AND P2, PT, R6, 0x3, PT ;  /* 0x000000030600780c */ /* 0x000fda0003f45270 */
[----:B------:R-:W-:Y:S05]  /*13c60*/  @!P2 BRA `(.L_x_1154) ;  /* 0x000000000004a947 */ /* 0x000fea0003800000 */
[----:B------:R-:W-:Y:S01]  /*13c70*/  BPT.TRAP 0x1 ;  /* 0x000000040000795c */ /* 0x000fe20000300000 */
.L_x_1154:
[----:B------:R-:W-:Y:S01]  /*13c80*/  LOP3.LUT R3, R23, 0x1, RZ, 0x3c, !PT ;  /* 0x0000000117037812 */ /* 0x000fe200078e3cff */
[----:B-1----:R-:W-:Y:S01]  /*13c90*/  IMAD R18, R19, 0x8, R17 ;  /* 0x0000000813127824 */ /* 0x002fe200078e0211 */
[----:B------:R-:W-:Y:S02]  /*13ca0*/  BSSY B0, `(.L_x_1155) ;  /* 0x0000004000007945 */ /* 0x000fe40003800000 */
[----:B------:R-:W-:-:S04]  /*13cb0*/  SHF.L.U32 R3, R3, 0x1f, RZ ;  /* 0x0000001f03037819 */ /* 0x000fc800000006ff */
[----:B------:R-:W1:Y:S02]  /*13cc0*/  SYNCS.PHASECHK.TRANS64.TRYWAIT P0, [R18+URZ+0x22870], R3 ;  /* 0x02287003120075a7 */ /* 0x000e64000800017f */
[----:B-1----:R-:W-:Y:S05]  /*13cd0*/  @!P0 BRA `(.L_x_1156) ;  /* 0x0000002800b48947 */ /* 0x002fea0003800000 */
.L_x_1240:
[----:B------:R-:W-:Y:S05]  /*13ce0*/  BSYNC B0 ;  /* 0x0000000000007941 */ /* 0x000fea0003800000 */
.L_x_1155:
[----:B0-----:R-:W-:-:S05]  /*13cf0*/  IMAD.U32 R0, RZ, RZ, UR50 ;  /* 0x00000032ff007e24 */ /* 0x001fca000f8e00ff */
[----:B------:R-:W-:-:S13]  /*13d00*/  ISETP.NE.AND P0, PT, R0, 0x3, PT ;  /* 0x000000030000780c */ /* 0x000fda0003f05270 */
[----:B------:R-:W-:Y:S05]  /*13d10*/  @!P0 BRA `(.L_x_1157) ;  /* 0x0000000000048947 */ /* 0x000fea0003800000 */
[----:B------:R-:W-:Y:S01]  /*13d20*/  BPT.TRAP 0x1 ;  /* 0x000000040000795c */ /* 0x000fe20000300000 */
.L_x_1157:
[----:B-1----:R-:W-:-:S04]  /*13d30*/  SHF.L.U32 R3, R23, 0x1f, RZ ;  /* 0x0000001f17037819 */ /* 0x002fc800000006ff */
[----:B------:R-:W0:Y:S02]  /*13d40*/  SYNCS.PHASECHK.TRANS64.TRYWAIT P0, [R18+URZ+0x22860], R3 ;  /* 0x02286003120075a7 */ /* 0x000e24000800017f */
[----:B0-----:R-:W-:Y:S05]  /*13d50*/  @!P0 BRA `(.L_x_1158) ;  /* 0x0000002800a88947 */ /* 0x001fea0003800000 */
.L_x_1241:
[----:B------:R-:W2:Y:S04]  /*13d60*/  LDL R0, [R1+0x4] ;  /* 0x0000040001007983 */ /* 0x000ea80000100800 */
[----:B------:R-:W3:Y:S01]  /*13d70*/  LDL R20, [R1] ;  /* 0x0000000001147983 */ /* 0x000ee20000100800 */
[----:B------:R-:W-:Y:S01]  /*13d80*/  IMAD.SHL.U32 R2, R19, 0x4000, RZ ;  /* 0x0000400013027824 */ /* 0x000fe200078e00ff */
[----:B------:R-:W-:Y:S05]  /*13d90*/  WARPSYNC.ALL ;  /* 0x0000000000007948 */ /* 0x000fea0003800000 */
[----:B------:R-:W-:-:S05]  /*13da0*/  IMAD.U32 R21, RZ, RZ, UR50 ;  /* 0x00000032ff157e24 */ /* 0x000fca000f8e00ff */
[----:B------:R-:W-:Y:S02]  /*13db0*/  ISETP.NE.AND P0, PT, R21, 0x3, PT ;  /* 0x000000031500780c */ /* 0x000fe40003f05270 */
[----:B--2---:R-:W-:Y:S02]  /*13dc0*/  LOP3.LUT R0, R2, R0, RZ, 0xfc, !PT ;  /* 0x0000000002007212 */ /* 0x004fe400078efcff */
[----:B---3--:R-:W-:-:S03]  /*13dd0*/  IADD3 R2, R17, R2, R20 ;  /* 0x0000000211027210 */ /* 0x008fc60007ffe014 */
[----:B------:R-:W-:Y:S01]  /*13de0*/  IMAD.IADD R0, R17, 0x1, R0 ;  /* 0x0000000111007824 */ /* 0x000fe200078e0200 */
[----:B------:R-:W-:-:S03]  /*13df0*/  IADD3 R20, R28, 0x400, R2 ;  /* 0x000004001c147810 */ /* 0x000fc60007ffe002 */
[----:B0-----:R-:W-:Y:S01]  /*13e00*/  IMAD.IADD R3, R31, 0x1, R0 ;  /* 0x000000011f037824 */ /* 0x001fe200078e0200 */
[----:B------:R-:W0:Y:S04]  /*13e10*/  LDSM.16.MT88.4 R4, [R0+0x8400] ;  /* 0x008400000004783b */ /* 0x000e280000004200 */
[----:B------:R-:W1:Y:S01]  /*13e20*/  LDSM.16.MT88.4 R8, [R3+0x8400] ;  /* 0x008400000308783b */ /* 0x000e620000004200 */
[C-C-:B0-----:R-:W-:Y:S02]  /*13e30*/  PRMT R12, R4.reuse, 0x6420, R5.reuse ;  /* 0x00006420040c7816 */ /* 0x141fe40000000005 */
[----:B------:R-:W-:Y:S02]  /*13e40*/  PRMT R13, R4, 0x7531, R5 ;  /* 0x00007531040d7816 */ /* 0x000fe40000000005 */
[----:B------:R-:W-:-:S02]  /*13e50*/  PRMT R14, R6, 0x6420, R7 ;  /* 0x00006420060e7816 */ /* 0x000fc40000000007 */
[----:B------:R-:W-:Y:S02]  /*13e60*/  PRMT R15, R6, 0x7531, R7 ;  /* 0x00007531060f7816 */ /* 0x000fe40000000007 */
[C-C-:B-1----:R-:W-:Y:S02]  /*13e70*/  PRMT R4, R8.reuse, 0x6420, R9.reuse ;  /* 0x0000642008047816 */ /* 0x142fe40000000009 */
[----:B------:R-:W-:Y:S01]  /*13e80*/  PRMT R5, R8, 0x7531, R9 ;  /* 0x0000753108057816 */ /* 0x000fe20000000009 */
[----:B------:R-:W-:Y:S01]  /*13e90*/  STSM.16.M88.4 [R2+0x400], R12 ;  /* 0x0004000c02007844 */ /* 0x000fe20000000200 */
[C-C-:B------:R-:W-:Y:S02]  /*13ea0*/  PRMT R6, R10.reuse, 0x6420, R11.reuse ;  /* 0x000064200a067816 */ /* 0x140fe4000000000b */
[----:B------:R-:W-:-:S05]  /*13eb0*/  PRMT R7, R10, 0x7531, R11 ;  /* 0x000075310a077816 */ /* 0x000fca000000000b */
[----:B------:R0:W-:Y:S04]  /*13ec0*/  STSM.16.M88.4 [R2+0x2400], R4 ;  /* 0x0024000402007844 */ /* 0x0001e80000000200 */
[----:B------:R-:W1:Y:S04]  /*13ed0*/  LDSM.16.MT88.4 R4, [R0+0x9400] ;  /* 0x009400000004783b */ /* 0x000e680000004200 */
[----:B------:R-:W2:Y:S01]  /*13ee0*/  LDSM.16.MT88.4 R8, [R3+0x9400] ;  /* 0x009400000308783b */ /* 0x000ea20000004200 */
[----:B0-----:R-:W-:Y:S02]  /*13ef0*/  IADD3 R2, R31, 0x400, R2 ;  /* 0x000004001f027810 */ /* 0x001fe40007ffe002 */
[----:B-1----:R-:W-:-:S02]  /*13f00*/  PRMT R12, R4, 0x6420, R5 ;  /* 0x00006420040c7816 */ /* 0x002fc40000000005 */
[----:B------:R-:W-:Y:S02]  /*13f10*/  PRMT R13, R4, 0x7531, R5 ;  /* 0x00007531040d7816 */ /* 0x000fe40000000005 */
[C-C-:B------:R-:W-:Y:S02]  /*13f20*/  PRMT R14, R6.reuse, 0x6420, R7.reuse ;  /* 0x00006420060e7816 */ /* 0x140fe40000000007 */
[----:B------:R-:W-:Y:S02]  /*13f30*/  PRMT R15, R6, 0x7531, R7 ;  /* 0x00007531060f7816 */ /* 0x000fe40000000007 */
[C-C-:B--2---:R-:W-:Y:S02]  /*13f40*/  PRMT R4, R8.reuse, 0x6420, R9.reuse ;  /* 0x0000642008047816 */ /* 0x144fe40000000009 */
[----:B------:R-:W-:Y:S01]  /*13f50*/  PRMT R5, R8, 0x7531, R9 ;  /* 0x0000753108057816 */ /* 0x000fe20000000009 */
[----:B------:R-:W-:Y:S01]  /*13f60*/  STSM.16.M88.4 [R20], R12 ;  /* 0x0000000c14007844 */ /* 0x000fe20000000200 */
[----:B------:R-:W-:-:S02]  /*13f70*/  PRMT R6, R10, 0x6420, R11 ;  /* 0x000064200a067816 */ /* 0x000fc4000000000b */
[----:B------:R-:W-:-:S05]  /*13f80*/  PRMT R7, R10, 0x7531, R11 ;  /* 0x000075310a077816 */ /* 0x000fca000000000b */
[----:B------:R0:W-:Y:S04]  /*13f90*/  STSM.16.M88.4 [R20+0x2000], R4 ;  /* 0x0020000414007844 */ /* 0x0001e80000000200 */
[----:B------:R-:W1:Y:S04]  /*13fa0*/  LDSM.16.MT88.4 R4, [R0+0xa400] ;  /* 0x00a400000004783b */ /* 0x000e680000004200 */
[----:B------:R-:W2:Y:S01]  /*13fb0*/  LDSM.16.MT88.4 R8, [R3+0xa400] ;  /* 0x00a400000308783b */ /* 0x000ea20000004200 */
[----:B0-----:R-:W-:Y:S01]  /*13fc0*/  IMAD.IADD R20, R28, 0x1, R2 ;  /* 0x000000011c147824 */ /* 0x001fe200078e0202 */
        /* <DEDUP_REMOVED lines=18> */
[----:B------:R0:W-:Y:S01]  /*140f0*/  STSM.16.M88.4 [R20], R12 ;  /* 0x0000000c14007844 */ /* 0x0001e20000000200 */
        /* <DEDUP_REMOVED lines=11> */
.L_x_1159:
[----:B-1----:R1:W-:Y:S01]  /*141b0*/  SYNCS.ARRIVE.TRANS64.A1T0 RZ, [R18+URZ+0x22850], RZ ;  /* 0x022850ff12ff79a7 */ /* 0x0023e2000810003f */
[----:B------:R-:W-:Y:S06]  /*141c0*/  BAR.SYNC.DEFER_BLOCKING 0x2, 0x80 ;  /* 0x0082000000007b1d */ /* 0x000fec0000010000 */
[----:B------:R-:W-:Y:S05]  /*141d0*/  @!P2 BRA `(.L_x_1160) ;  /* 0x000000000004a947 */ /* 0x000fea0003800000 */
[----:B------:R-:W-:Y:S01]  /*141e0*/  BPT.TRAP 0x1 ;  /* 0x000000040000795c */ /* 0x000fe20000300000 */
.L_x_1160:
[----:B-1----:R-:W-:Y:S02]  /*141f0*/  VIADD R18, R18, 0x22880 ;  /* 0x0002288012127836 */ /* 0x002fe40000000000 */
[----:B------:R-:W-:-:S03]  /*14200*/  VIADD R19, R19, 0x1 ;  /* 0x0000000113137836 */ /* 0x000fc60000000000 */
[----:B------:R-:W-:Y:S02]  /*14210*/  PRMT R18, R35, 0x654, R18 ;  /* 0x0000065423127816 */ /* 0x000fe40000000012 */
[C---:B------:R-:W-:Y:S02]  /*14220*/  ISETP.NE.AND P0, PT, R19.reuse, 0x2, PT ;  /* 0x000000021300780c */ /* 0x040fe40003f05270 */
[----:B------:R1:W-:Y:S02]  /*14230*/  SYNCS.ARRIVE.TRANS64.RED.A1T0 RZ, [R18+URZ], RZ ;  /* 0x000000ff12ff79a7 */ /* 0x0003e4000810043f */
[----:B------:R-:W-:Y:S02]  /*14240*/  SEL R0, RZ, 0x1, P0 ;  /* 0x00000001ff007807 */ /* 0x000fe40000000000 */
[----:B------:R-:W-:Y:S02]  /*14250*/  SEL R19, R19, RZ, P0 ;  /* 0x000000ff13137207 */ /* 0x000fe40000000000 */
[----:B------:R-:W-:-:S07]  /*14260*/  LOP3.LUT R23, R23, R0, RZ, 0x3c, !PT ;  /* 0x0000000017177212 */ /* 0x000fce00078e3cff */
.L_x_1103:
[----:B------:R-:W-:Y:S05]  /*14270*/  BSYNC B7 ;  /* 0x0000000000077941 */ /* 0x000fea0003800000 */
.L_x_1101:
[----:B------:R3:W5:Y:S01]  /*14280*/  LDL R2, [R1+0xc] ;  /* 0x00000c0001027983 */ /* 0x0007620000100800 */
[----:B------:R-:W-:-:S13]  /*14290*/  LOP3.LUT P0, RZ, R16, 0x400, RZ, 0xc0, !PT ;  /* 0x0000040010ff7812 */ /* 0x000fda000780c0ff */
[----:B---3--:R-:W-:Y:S05]  /*142a0*/  @!P0 BRA `(.L_x_1161) ;  /* 0x0000000000248947 */ /* 0x008fea0003800000 */
[----:B------:R-:W3:Y:S08]  /*142b0*/  S2UR UR4, SR_CgaCtaId ;  /* 0x00000000000479c3 */ /* 0x000ef00000008800 */
[----:B------:R-:W-:Y:S01]  /*142c0*/  BAR.SYNC.DEFER_BLOCKING 0x5, 0x180 ;  /* 0x0146000000007b1d */ /* 0x000fe20000010000 */
[----:B--2---:R-:W-:Y:S01]  /*142d0*/  MOV R0, 0x400 ;  /* 0x0000040000007802 */ /* 0x004fe20000000f00 */
[----:B---3--:R-:W-:-:S05]  /*142e0*/  IMAD.U32 R35, RZ, RZ, UR4 ;  /* 0x00000004ff237e24 */ /* 0x008fca000f8e00ff */
[----:B------:R-:W-:-:S05]  /*142f0*/  LEA R17, R35, R0, 0x18 ;  /* 0x0000000023117211 */ /* 0x000fca00078ec0ff */
[----:B-----5:R-:W2:Y:S04]  /*14300*/  LDS R2, [R17+0x228d0] ;  /* 0x0228d00011027984 */ /* 0x020ea80000000800 */
[----:B--2---:R2:W-:Y:S01]  /*14310*/  STL [R1+0xc], R2 ;  /* 0x00000c0201007387 */ /* 0x0045e20000100800 */
[----:B------:R-:W-:Y:S06]  /*14320*/  BAR.ARV 0x4, 0x180 ;  /* 0x0106000000007b1d */ /* 0x000fec0000002000 */
[----:B------:R-:W-:Y:S05]  /*14330*/  BRA `(.L_x_1162) ;  /* 0x0000000000207947 */ /* 0x000fea0003800000 */
.L_x_1161:
[----:B------:R-:W3:Y:S01]  /*14340*/  @!P1 S2R R35, SR_CgaCtaId ;  /* 0x0000000000239919 */ /* 0x000ee20000008800 */
[----:B--2---:R-:W-:Y:S01]  /*14350*/  @!P1 MOV R0, 0x400 ;  /* 0x0000040000009802 */ /* 0x004fe20000000f00 */
[----:B------:R-:W-:Y:S03]  /*14360*/  BAR.SYNC.DEFER_BLOCKING 0x4, 0x180 ;  /* 0x0106000000007b1d */ /* 0x000fe60000010000 */
[----:B---3--:R-:W-:-:S03]  /*14370*/  @!P1 LEA R17, R35, R0, 0x18 ;  /* 0x0000000023119211 */ /* 0x008fc600078ec0ff */
[----:B-----5:R-:W2:Y:S04]  /*14380*/  SHFL.IDX PT, R0, R2, RZ, 0x1f ;  /* 0x00001fff02007589 */ /* 0x020ea800000e0000 */
[----:B------:R3:W-:Y:S04]  /*14390*/  @!P1 STS [R17+0x228d0], R2 ;  /* 0x0228d00211009388 */ /* 0x0007e80000000800 */
[----:B--2---:R3:W-:Y:S01]  /*143a0*/  STL [R1+0xc], R0 ;  /* 0x00000c0001007387 */ /* 0x0047e20000100800 */
[----:B------:R-:W-:Y:S06]  /*143b0*/  BAR.ARV 0x5, 0x180 ;  /* 0x0146000000007b1d */ /* 0x000fec0000002000 */
.L_x_1162:
[----:B---3--:R-:W3:Y:S01]  /*143c0*/  LDL R0, [R1+0xc] ;  /* 0x00000c0001007983 */ /* 0x008ee20000100800 */
[----:B------:R-:W-:Y:S02]  /*143d0*/  ULDC UR4, c[0x0][0xc38] ;  /* 0x00030e0000047ab9 */ /* 0x000fe40000000800 */
[----:B---3--:R-:W-:-:S13]  /*143e0*/  ISETP.GE.AND P0, PT, R0, UR4, PT ;  /* 0x0000000400007c0c */ /* 0x008fda000bf06270 */
[----:B------:R-:W-:Y:S05]  /*143f0*/  @!P0 BRA `(.L_x_1163) ;  /* 0xffffffbc00ac8947 */ /* 0x000fea000383ffff */
.L_x_1092:
[----:B------:R-:W3:Y:S01]  /*14400*/  LDL.LU R0, [R1+0x10] ;  /* 0x0000100001007983 */ /* 0x000ee20000300800 */
[----:B------:R-:W-:Y:S01]  /*14410*/  BSSY B0, `(.L_x_1164) ;  /* 0x000000b000007945 */ /* 0x000fe20003800000 */
[----:B0-----:R-:W0:Y:S01]  /*14420*/  S2R R5, SR_CgaCtaId ;  /* 0x0000000000057919 */ /* 0x001e220000008800 */
[----:B---3--:R-:W-:-:S05]  /*14430*/  VIADD R0, R0, 0x1 ;  /* 0x0000000100007836 */ /* 0x008fca0000000000 */
[----:B--2---:R-:W-:-:S04]  /*14440*/  LEA.HI R2, R0, R0, RZ, 0x1 ;  /* 0x0000000000027211 */ /* 0x004fc800078f08ff */
[----:B------:R-:W-:Y:S02]  /*14450*/  LOP3.LUT R3, R2, 0xfffffffe, RZ, 0xc0, !PT ;  /* 0xfffffffe02037812 */ /* 0x000fe400078ec0ff */
[----:B------:R-:W-:-:S03]  /*14460*/  MOV R2, 0x400 ;  /* 0x0000040000027802 */ /* 0x000fc60000000f00 */
[----:B------:R-:W-:Y:S01]  /*14470*/  IMAD.IADD R0, R0, 0x1, -R3 ;  /* 0x0000000100007824 */ /* 0x000fe200078e0a03 */
[----:B0-----:R-:W-:-:S04]  /*14480*/  LEA R5, R5, R2, 0x18 ;  /* 0x0000000205057211 */ /* 0x001fc800078ec0ff */
[----:B------:R-:W-:-:S04]  /*14490*/  SHF.L.U32 R0, R0, 0x1f, RZ ;  /* 0x0000001f00007819 */ /* 0x000fc800000006ff */
[----:B------:R-:W0:Y:S02]  /*144a0*/  SYNCS.PHASECHK.TRANS64.TRYWAIT P0, [R5+URZ+0x22820], R0 ;  /* 0x02282000050075a7 */ /* 0x000e24000800017f */
[----:B0-----:R-:W-:Y:S05]  /*144b0*/  @!P0 BRA `(.L_x_1165) ;  /* 0x0000002000e48947 */ /* 0x001fea0003800000 */
.L_x_1242:
[----:B------:R-:W-:Y:S05]  /*144c0*/  BSYNC B0 ;  /* 0x0000000000007941 */ /* 0x000fea0003800000 */
.L_x_1164:
[----:B------:R-:W-:-:S03]  /*144d0*/  UMOV UR4, 0xffffffff ;  /* 0xffffffff00047882 */ /* 0x000fc60000000000 */
[----:B------:R-:W-:Y:S05]  /*144e0*/  BRA.DIV UR4, `(.L_x_1166) ;  /* 0x0000002204ec7947 */ /* 0x000fea000b800000 */
[----:B0-----:R-:W0:Y:S02]  /*144f0*/  S2R R0, SR_TID.X ;  /* 0x0000000000007919 */ /* 0x001e240000002100 */
[----:B0-----:R-:W-:-:S04]  /*14500*/  SHF.R.U32.HI R0, RZ, 0x5, R0 ;  /* 0x00000005ff007819 */ /* 0x001fc80000011600 */
[----:B------:R-:W-:-:S05]  /*14510*/  LOP3.LUT R0, R0, 0x3, RZ, 0xc0, !PT ;  /* 0x0000000300007812 */ /* 0x000fca00078ec0ff */
[----:B------:R0:W2:Y:S02]  /*14520*/  SHFL.IDX PT, R14, R0, RZ, 0x1f ;  /* 0x00001fff000e7589 */ /* 0x0000a400000e0000 */
.L_x_1245:
[----:B--2---:R-:W-:Y:S01]  /*14530*/  ISETP.NE.AND P0, PT, R14, RZ, PT ;  /* 0x000000ff0e00720c */ /* 0x004fe20003f05270 */
[----:B------:R-:W-:-:S12]  /*14540*/  BSSY B0, `(.L_x_1167) ;  /* 0x000002c000007945 */ /* 0x000fd80003800000 */
[----:B------:R-:W-:Y:S05]  /*14550*/  @P0 BRA `(.L_x_1168) ;  /* 0x0000000000a80947 */ /* 0x000fea0003800000 */
[----:B------:R-:W-:-:S03]  /*14560*/  UMOV UR4, 0xffffffff ;  /* 0xffffffff00047882 */ /* 0x000fc60000000000 */
[----:B------:R-:W-:Y:S05]  /*14570*/  BRA.DIV UR4, `(.L_x_1169) ;  /* 0x0000002204fc7947 */ /* 0x000fea000b800000 */
[----:B------:R-:W-:-:S13]  /*14580*/  ELECT P6, URZ, PT ;  /* 0x00000000003f782f */ /* 0x000fda00038c0000 */
.L_x_1248:
[----:B------:R-:W-:Y:S05]  /*14590*/  @!P6 BRA `(.L_x_1168) ;  /* 0x000000000098e947 */ /* 0x000fea0003800000 */
[----:B------:R-:W-:-:S06]  /*145a0*/  ULOP3.LUT UR4, UR43, 0x2, URZ, 0xfc, !UPT ;  /* 0x000000022b047892 */ /* 0x000fcc000f8efc3f */
[----:B0-----:R-:W-:-:S05]  /*145b0*/  IMAD.U32 R0, RZ, RZ, UR4 ;  /* 0x00000004ff007e24 */ /* 0x001fca000f8e00ff */
[----:B------:R-:W-:-:S13]  /*145c0*/  ISETP.NE.AND P0, PT, R0, 0x3, PT ;  /* 0x000000030000780c */ /* 0x000fda0003f05270 */
[----:B------:R-:W-:Y:S05]  /*145d0*/  @!P0 BRA `(.L_x_1170) ;  /* 0x0000000000048947 */ /* 0x000fea0003800000 */
[----:B------:R-:W-:Y:S01]  /*145e0*/  BPT.TRAP 0x1 ;  /* 0x000000040000795c */ /* 0x000fe20000300000 */
.L_x_1170:
[----:B------:R-:W-:Y:S01]  /*145f0*/  IMAD R3, R19, 0x8, R5 ;  /* 0x0000000813037824 */ /* 0x000fe200078e0205 */
[----:B------:R-:W-:Y:S01]  /*14600*/  SHF.L.U32 R2, R23, 0x1f, RZ ;  /* 0x0000001f17027819 */ /* 0x000fe200000006ff */
[----:B------:R-:W-:-:S03]  /*14610*/  VIADD R19, R19, 0x1 ;  /* 0x0000000113137836 */ /* 0x000fc60000000000 */
[----:B------:R-:W0:Y:S02]  /*14620*/  SYNCS.PHASECHK.TRANS64.TRYWAIT P1, [R3+URZ+0x22840], R2 ;  /* 0x02284002030075a7 */ /* 0x000e24000802017f */
[----:B------:R-:W-:-:S04]  /*14630*/  ISETP.NE.AND P2, PT, R19, 0x2, PT ;  /* 0x000000021300780c */ /* 0x000fc80003f45270 */
[----:B------:R-:W-:Y:S01]  /*14640*/  SEL R0, RZ, 0x1, P2 ;  /* 0x00000001ff007807 */ /* 0x000fe20001000000 */
[----:B0-----:R-:W-:Y:S08]  /*14650*/  @!P1 BRA `(.L_x_1171) ;  /* 0x0000002000e49947 */ /* 0x001ff00003800000 */
.L_x_1249:
[----:B------:R-:W-:Y:S02]  /*14660*/  SEL R19, R19, RZ, P2 ;  /* 0x000000ff13137207 */ /* 0x000fe40001000000 */
[----:B------:R-:W-:Y:S01]  /*14670*/  LOP3.LUT R0, R23, R0, RZ, 0x3c, !PT ;  /* 0x0000000017007212 */ /* 0x000fe200078e3cff */
[----:B------:R-:W-:Y:S06]  /*14680*/  @!P0 BRA `(.L_x_1172) ;  /* 0x0000000000048947 */ /* 0x000fec0003800000 */
[----:B------:R-:W-:Y:S01]  /*14690*/  BPT.TRAP 0x1 ;  /* 0x000000040000795c */ /* 0x000fe20000300000 */
.L_x_1172:
[----:B------:R-:W-:Y:S01]  /*146a0*/  IMAD R19, R19, 0x8, R5 ;  /* 0x0000000813137824 */ /* 0x000fe200078e0205 */
[----:B------:R-:W-:-:S04]  /*146b0*/  SHF.L.U32 R0, R0, 0x1f, RZ ;  /* 0x0000001f00007819 */ /* 0x000fc800000006ff */
[----:B------:R-:W2:Y:S02]  /*146c0*/  SYNCS.PHASECHK.TRANS64.TRYWAIT P1, [R19+URZ+0x22840], R0 ;  /* 0x02284000130075a7 */ /* 0x000ea4000802017f */
[----:B--2---:R-:W-:Y:S05]  /*146d0*/  @!P1 BRA `(.L_x_1173) ;  /* 0x0000002000d89947 */ /* 0x004fea0003800000 */
.L_x_1250:
[----:B------:R-:W-:Y:S05]  /*146e0*/  @!P0 BRA `(.L_x_1174) ;  /* 0x0000000000048947 */ /* 0x000fea0003800000 */
[----:B------:R-:W-:Y:S01]  /*146f0*/  BPT.TRAP 0x1 ;  /* 0x000000040000795c */ /* 0x000fe20000300000 */
.L_x_1174:
[----:B------:R-:W3:Y:S02]  /*14700*/  SYNCS.PHASECHK.TRANS64.TRYWAIT P1, [R3+URZ+0x22860], R2 ;  /* 0x02286002030075a7 */ /* 0x000ee4000802017f */
[----:B---3--:R-:W-:Y:S05]  /*14710*/  @!P1 BRA `(.L_x_1175) ;  /* 0x0000002000dc9947 */ /* 0x008fea0003800000 */
.L_x_1251:
[----:B------:R-:W-:Y:S05]  /*14720*/  @!P0 BRA `(.L_x_1176) ;  /* 0x0000000000048947 */ /* 0x000fea0003800000 */
[----:B------:R-:W-:Y:S01]  /*14730*/  BPT.TRAP 0x1 ;  /* 0x000000040000795c */ /* 0x000fe20000300000 */
.L_x_1176:
[----:B------:R-:W4:Y:S02]  /*14740*/  SYNCS.PHASECHK.TRANS64.TRYWAIT P1, [R19+URZ+0x22860], R0 ;  /* 0x02286000130075a7 */ /* 0x000f24000802017f */
[----:B----4-:R-:W-:Y:S05]  /*14750*/  @!P1 BRA `(.L_x_1177) ;  /* 0x0000002000e09947 */ /* 0x010fea0003800000 */
.L_x_1252:
[----:B------:R-:W-:Y:S05]  /*14760*/  @!P0 BRA `(.L_x_1178) ;  /* 0x0000000000048947 */ /* 0x000fea0003800000 */
[----:B------:R-:W-:Y:S01]  /*14770*/  BPT.TRAP 0x1 ;  /* 0x000000040000795c */ /* 0x000fe20000300000 */
.L_x_1178:
[----:B------:R-:W5:Y:S02]  /*14780*/  SYNCS.PHASECHK.TRANS64.TRYWAIT P1, [R3+URZ+0x22880], R2 ;  /* 0x02288002030075a7 */ /* 0x000f64000802017f */
[----:B-----5:R-:W-:Y:S05]  /*14790*/  @!P1 BRA `(.L_x_1179) ;  /* 0x0000002000e49947 */ /* 0x020fea0003800000 */
.L_x_1253:
[----:B------:R-:W-:Y:S05]  /*147a0*/  @!P0 BRA `(.L_x_1180) ;  /* 0x0000000000048947 */ /* 0x000fea0003800000 */
[----:B------:R-:W-:Y:S01]  /*147b0*/  BPT.TRAP 0x1 ;  /* 0x000000040000795c */ /* 0x000fe20000300000 */
.L_x_1180:
[----:B------:R0:W0:Y:S02]  /*147c0*/  SYNCS.PHASECHK.TRANS64.TRYWAIT P0, [R19+URZ+0x22880], R0 ;  /* 0x02288000130075a7 */ /* 0x000024000800017f */
[----:B0-----:R-:W-:Y:S05]  /*147d0*/  @!P0 NANOSLEEP.SYNCS 0x989680 ;  /* 0x009896800000895d */ /* 0x001fea0003900000 */
[----:B------:R-:W0:Y:S02]  /*147e0*/  @!P0 SYNCS.PHASECHK.TRANS64 P0, [R19+URZ+0x22880], R0 ;  /* 0x02288000130085a7 */ /* 0x000e24000800007f */
[----:B0-----:R-:W-:Y:S05]  /*147f0*/  @!P0 BRA `(.L_x_1180) ;  /* 0xfffffffc00f08947 */ /* 0x001fea000383ffff */
.L_x_1168:
[----:B------:R-:W-:Y:S05]  /*14800*/  BSYNC B0 ;  /* 0x0000000000007941 */ /* 0x000fea0003800000 */
.L_x_1167:
[----:B------:R-:W-:Y:S05]  /*14810*/  EXIT ;  /* 0x000000000000794d */ /* 0x000fea0003800000 */
.L_x_997:
[----:B0-----:R-:W-:-:S04]  /*14820*/  IMAD.U32 R3, RZ, RZ, UR38 ;  /* 0x00000026ff037e24 */ /* 0x001fc8000f8e00ff */
[----:B------:R0:W1:Y:S03]  /*14830*/  SYNCS.PHASECHK.TRANS64.TRYWAIT P1, [R3+URZ+0x22800], R0 ;  /* 0x02280000030075a7 */ /* 0x000066000802017f */
[----:B-1----:R-:W-:Y:S05]  /*14840*/  @!P1 NANOSLEEP.SYNCS 0x989680 ;  /* 0x009896800000995d */ /* 0x002fea0003900000 */
[----:B------:R-:W1:Y:S02]  /*14850*/  @!P1 SYNCS.PHASECHK.TRANS64 P1, [R3+URZ+0x22800], R0 ;  /* 0x02280000030095a7 */ /* 0x000e64000802007f */
[----:B-1----:R-:W-:Y:S05]  /*14860*/  @!P1 BRA `(.L_x_997) ;  /* 0xfffffffc00ec9947 */ /* 0x002fea000383ffff */
[----:B------:R-:W-:Y:S05]  /*14870*/  BRA `(.L_x_1181) ;  /* 0xfffffed000f07947 */ /* 0x000fea000383ffff */
.L_x_1001:
[----:B-1----:R1:W2:Y:S02]  /*14880*/  SYNCS.PHASECHK.TRANS64.TRYWAIT P1, [R3+URZ+0x22830], R0 ;  /* 0x02283000030075a7 */ /* 0x0022a4000802017f */
[----:B--2---:R-:W-:Y:S05]  /*14890*/  @!P1 NANOSLEEP.SYNCS 0x989680 ;  /* 0x009896800000995d */ /* 0x004fea0003900000 */
[----:B------:R-:W2:Y:S02]  /*148a0*/  @!P1 SYNCS.PHASECHK.TRANS64 P1, [R3+URZ+0x22830], R0 ;  /* 0x02283000030095a7 */ /* 0x000ea4000802007f */
[----:B--2---:R-:W-:Y:S05]  /*148b0*/  @!P1 BRA `(.L_x_1001) ;  /* 0xfffffffc00f09947 */ /* 0x004fea000383ffff */
[----:B------:R-:W-:Y:S05]  /*148c0*/  BRA `(.L_x_1000) ;  /* 0xfffffed4000c7947 */ /* 0x000fea000383ffff */
.L_x_1018:
[----:B-1----:R-:W-:-:S04]  /*148d0*/  IMAD.U32 R5, RZ, RZ, UR6 ;  /* 0x00000006ff057e24 */ /* 0x002fc8000f8e00ff */
[----:B------:R1:W2:Y:S03]  /*148e0*/  SYNCS.PHASECHK.TRANS64.TRYWAIT P1, [R5+URZ+0x22830], R4 ;  /* 0x02283004050075a7 */ /* 0x0002a6000802017f */
[----:B--2---:R-:W-:Y:S05]  /*148f0*/  @!P1 NANOSLEEP.SYNCS 0x989680 ;  /* 0x009896800000995d */ /* 0x004fea0003900000 */
[----:B------:R-:W2:Y:S02]  /*14900*/  @!P1 SYNCS.PHASECHK.TRANS64 P1, [R5+URZ+0x22830], R4 ;  /* 0x02283004050095a7 */ /* 0x000ea4000802007f */
[----:B--2---:R-:W-:Y:S05]  /*14910*/  @!P1 BRA `(.L_x_1018) ;  /* 0xfffffffc00ec9947 */ /* 0x004fea000383ffff */
[----:B------:R-:W-:Y:S05]  /*14920*/  BRA `(.L_x_1015) ;  /* 0xffffff0400a47947 */ /* 0x000fea000383ffff */
.L_x_1022:
[----:B-1----:R-:W-:-:S04]  /*14930*/  IMAD.U32 R5, RZ, RZ, UR6 ;  /* 0x00000006ff057e24 */ /* 0x002fc8000f8e00ff */
[----:B------:R1:W2:Y:S03]  /*14940*/  SYNCS.PHASECHK.TRANS64.TRYWAIT P1, [R5+URZ+0x22850], R4 ;  /* 0x02285004050075a7 */ /* 0x0002a6000802017f */
[----:B--2---:R-:W-:Y:S05]  /*14950*/  @!P1 NANOSLEEP.SYNCS 0x989680 ;  /* 0x009896800000995d */ /* 0x004fea0003900000 */
[----:B------:R-:W2:Y:S02]  /*14960*/  @!P1 SYNCS.PHASECHK.TRANS64 P1, [R5+URZ+0x22850], R4 ;  /* 0x02285004050095a7 */ /* 0x000ea4000802007f */
[----:B--2---:R-:W-:Y:S05]  /*14970*/  @!P1 BRA `(.L_x_1022) ;  /* 0xfffffffc00ec9947 */ /* 0x004fea000383ffff */
[----:B------:R-:W-:Y:S05]  /*14980*/  BRA `(.L_x_1019) ;  /* 0xffffff0800507947 */ /* 0x000fea000383ffff */
.L_x_1041:
[----:B-1----:R-:W-:-:S04]  /*14990*/  IMAD.U32 R7, RZ, RZ, UR6 ;  /* 0x00000006ff077e24 */ /* 0x002fc8000f8e00ff */
[----:B------:R1:W2:Y:S03]  /*149a0*/  SYNCS.PHASECHK.TRANS64.TRYWAIT P1, [R7+URZ+0x22830], R4 ;  /* 0x02283004070075a7 */ /* 0x0002a6000802017f */
[----:B--2---:R-:W-:Y:S05]  /*149b0*/  @!P1 NANOSLEEP.SYNCS 0x989680 ;  /* 0x009896800000995d */ /* 0x004fea0003900000 */
[----:B------:R-:W2:Y:S02]  /*149c0*/  @!P1 SYNCS.PHASECHK.TRANS64 P1, [R7+URZ+0x22830], R4 ;  /* 0x02283004070095a7 */ /* 0x000ea4000802007f */
[----:B--2---:R-:W-:Y:S05]  /*149d0*/  @!P1 BRA `(.L_x_1041) ;  /* 0xfffffffc00ec9947 */ /* 0x004fea000383ffff */
[----:B------:R-:W-:Y:S05]  /*149e0*/  BRA `(.L_x_1038) ;  /* 0xffffff3400f87947 */ /* 0x000fea000383ffff */
.L_x_1045:
[----:B-1----:R-:W-:-:S04]  /*149f0*/  IMAD.U32 R7, RZ, RZ, UR6 ;  /* 0x00000006ff077e24 */ /* 0x002fc8000f8e00ff */
[----:B------:R1:W2:Y:S03]  /*14a00*/  SYNCS.PHASECHK.TRANS64.TRYWAIT P1, [R7+URZ+0x22850], R4 ;  /* 0x02285004070075a7 */ /* 0x0002a6000802017f */
[----:B--2---:R-:W-:Y:S05]  /*14a10*/  @!P1 NANOSLEEP.SYNCS 0x989680 ;  /* 0x009896800000995d */ /* 0x004fea0003900000 */
[----:B------:R-:W2:Y:S02]  /*14a20*/  @!P1 SYNCS.PHASECHK.TRANS64 P1, [R7+URZ+0x22850], R4 ;  /* 0x02285004070095a7 */ /* 0x000ea4000802007f */
[----:B--2---:R-:W-:Y:S05]  /*14a30*/  @!P1 BRA `(.L_x_1045) ;  /* 0xfffffffc00ec9947 */ /* 0x004fea000383ffff */
[----:B------:R-:W-:Y:S05]  /*14a40*/  BRA `(.L_x_1042) ;  /* 0xffffff3800a47947 */ /* 0x000fea000383ffff */
.L_x_1053:
[----:B-1----:R-:W-:-:S04]  /*14a50*/  IMAD.U32 R7, RZ, RZ, UR6 ;  /* 0x00000006ff077e24 */ /* 0x002fc8000f8e00ff */
[----:B------:R1:W2:Y:S03]  /*14a60*/  SYNCS.PHASECHK.TRANS64.TRYWAIT P1, [R7+URZ+0x22830], R4 ;  /* 0x02283004070075a7 */ /* 0x0002a6000802017f */
[----:B--2---:R-:W-:Y:S05]  /*14a70*/  @!P1 NANOSLEEP.SYNCS 0x989680 ;  /* 0x009896800000995d */ /* 0x004fea0003900000 */
[----:B------:R-:W2:Y:S02]  /*14a80*/  @!P1 SYNCS.PHASECHK.TRANS64 P1, [R7+URZ+0x22830], R4 ;  /* 0x02283004070095a7 */ /* 0x000ea4000802007f */
[----:B--2---:R-:W-:Y:S05]  /*14a90*/  @!P1 BRA `(.L_x_1053) ;  /* 0xfffffffc00ec9947 */ /* 0x004fea000383ffff */
[----:B------:R-:W-:Y:S05]  /*14aa0*/  BRA `(.L_x_1050) ;  /* 0xffffff5400807947 */ /* 0x000fea000383ffff */
.L_x_1057:
[----:B-1----:R-:W-:-:S04]  /*14ab0*/  IMAD.U32 R7, RZ, RZ, UR6 ;  /* 0x00000006ff077e24 */ /* 0x002fc8000f8e00ff */
[----:B------:R1:W2:Y:S03]  /*14ac0*/  SYNCS.PHASECHK.TRANS64.TRYWAIT P1, [R7+URZ+0x22850], R4 ;  /* 0x02285004070075a7 */ /* 0x0002a6000802017f */
[----:B--2---:R-:W-:Y:S05]  /*14ad0*/  @!P1 NANOSLEEP.SYNCS 0x989680 ;  /* 0x009896800000995d */ /* 0x004fea0003900000 */
[----:B------:R-:W2:Y:S02]  /*14ae0*/  @!P1 SYNCS.PHASECHK.TRANS64 P1, [R7+URZ+0x22850], R4 ;  /* 0x02285004070095a7 */ /* 0x000ea4000802007f */
[----:B--2---:R-:W-:Y:S05]  /*14af0*/  @!P1 BRA `(.L_x_1057) ;  /* 0xfffffffc00ec9947 */ /* 0x004fea000383ffff */
[----:B------:R-:W-:Y:S05]  /*14b00*/  BRA `(.L_x_1054) ;  /* 0xffffff5800207947 */ /* 0x000fea000383ffff */
.L_x_1072:
[----:B-1----:R-:W-:-:S04]  /*14b10*/  IMAD.U32 R6, RZ, RZ, UR5 ;  /* 0x00000005ff067e24 */ /* 0x002fc8000f8e00ff */
[----:B------:R1:W2:Y:S03]  /*14b20*/  SYNCS.PHASECHK.TRANS64.TRYWAIT P1, [R6+URZ+0x22850], R5 ;  /* 0x02285005060075a7 */ /* 0x0002a6000802017f */
[----:B--2---:R-:W-:Y:S05]  /*14b30*/  @!P1 NANOSLEEP.SYNCS 0x989680 ;  /* 0x009896800000995d */ /* 0x004fea0003900000 */
[----:B------:R-:W2:Y:S02]  /*14b40*/  @!P1 SYNCS.PHASECHK.TRANS64 P1, [R6+URZ+0x22850], R5 ;  /* 0x02285005060095a7 */ /* 0x000ea4000802007f */
[----:B--2---:R-:W-:Y:S05]  /*14b50*/  @!P1 BRA `(.L_x_1072) ;  /* 0xfffffffc00ec9947 */ /* 0x004fea000383ffff */
[----:B------:R-:W-:Y:S05]  /*14b60*/  BRA `(.L_x_1071) ;  /* 0xffffff8400007947 */ /* 0x000fea000383ffff */
.L_x_1112:
[----:B------:R-:W2:Y:S01]  /*14b70*/  S2R R18, SR_TID.X ;  /* 0x0000000000127919 */ /* 0x000ea20000002100 */
[----:B------:R-:W-:Y:S02]  /*14b80*/  IMAD.MOV.U32 R12, RZ, RZ, RZ ;  /* 0x000000ffff0c7224 */ /* 0x000fe400078e00ff */
[----:B------:R-:W-:Y:S02]  /*14b90*/  IMAD.MOV.U32 R11, RZ, RZ, 0x1f ;  /* 0x0000001fff0b7424 */ /* 0x000fe400078e00ff */
[----:B------:R-:W-:Y:S01]  /*14ba0*/  IMAD.MOV.U32 R15, RZ, RZ, -0x1 ;  /* 0xffffffffff0f7424 */ /* 0x000fe200078e00ff */
[----:B--2---:R-:W-:-:S04]  /*14bb0*/  SHF.R.U32.HI R18, RZ, 0x5, R18 ;  /* 0x00000005ff127819 */ /* 0x004fc80000011612 */
[----:B------:R-:W-:-:S05]  /*14bc0*/  LOP3.LUT R18, R18, 0x3, RZ, 0xc0, !PT ;  /* 0x0000000312127812 */ /* 0x000fca00078ec0ff */
[----:B------:R-:W-:-:S07]  /*14bd0*/  IMAD.MOV.U32 R13, RZ, RZ, R18 ;  /* 0x000000ffff0d7224 */ /* 0x000fce00078e0012 */
[----:B01---5:R-:W-:Y:S05]  /*14be0*/  WARPSYNC.COLLECTIVE R15, `(.L_x_1182) ;  /* 0x000000000f087348 */ /* 0x023fea0003c00000 */
[----:B------:R2:W3:Y:S02]  /*14bf0*/  SHFL.IDX P6, R14, R13, R12, R11 ;  /* 0x0000000c0d0e7389 */ /* 0x0004e400000c000b */
[----:B0123-5:R-:W-:Y:S01]  /*14c00*/  ENDCOLLECTIVE ;  /* 0x000000000000791b */ /* 0x02ffe20003800000 */
.L_x_1182:
[----:B------:R-:W-:Y:S05]  /*14c10*/  BRA `(.L_x_1183) ;  /* 0xffffffc400847947 */ /* 0x000fea000383ffff */
.L_x_1115:
[----:B0-----:R0:W1:Y:S02]  /*14c20*/  SYNCS.PHASECHK.TRANS64.TRYWAIT P0, [R0+URZ+0x22880], R21 ;  /* 0x02288015000075a7 */ /* 0x001064000800017f */
[----:B-1----:R-:W-:Y:S05]  /*14c30*/  @!P0 NANOSLEEP.SYNCS 0x989680 ;  /* 0x009896800000895d */ /* 0x002fea0003900000 */
[----:B------:R-:W1:Y:S02]  /*14c40*/  @!P0 SYNCS.PHASECHK.TRANS64 P0, [R0+URZ+0x22880], R21 ;  /* 0x02288015000085a7 */ /* 0x000e64000800007f */
[----:B-1----:R-:W-:Y:S05]  /*14c50*/  @!P0 BRA `(.L_x_1115) ;  /* 0xfffffffc00f08947 */ /* 0x002fea000383ffff */
[----:B------:R-:W-:Y:S05]  /*14c60*/  BRA `(.L_x_1184) ;  /* 0xffffffc800287947 */ /* 0x000fea000383ffff */
.L_x_1116:
        /* <DEDUP_REMOVED lines=8> */
.L_x_1186:
[----:B------:R-:W-:Y:S05]  /*14cf0*/  BSYNC B0 ;  /* 0x0000000000007941 */ /* 0x000fea0003800000 */
.L_x_1185:
[----:B------:R-:W-:Y:S01]  /*14d00*/  IMAD.MOV.U32 R13, RZ, RZ, R10 ;  /* 0x000000ffff0d7224 */ /* 0x000fe200078e000a */
[----:B------:R-:W-:Y:S01]  /*14d10*/  LOP3.LUT P2, RZ, R16, 0x2, RZ, 0xc0, !PT ;  /* 0x0000000210ff7812 */ /* 0x000fe2000784c0ff */
[----:B------:R-:W-:Y:S01]  /*14d20*/  IMAD.MOV.U32 R12, RZ, RZ, RZ ;  /* 0x000000ffff0c7224 */ /* 0x000fe200078e00ff */
[----:B------:R-:W-:Y:S01]  /*14d30*/  IADD3 R6, R17, R6, R29 ;  /* 0x0000000611067210 */ /* 0x000fe20007ffe01d */
[----:B------:R-:W-:Y:S01]  /*14d40*/  IMAD.MOV.U32 R11, RZ, RZ, 0x1c1f ;  /* 0x00001c1fff0b7424 */ /* 0x000fe200078e00ff */
[C---:B------:R-:W-:Y:S01]  /*14d50*/  ISETP.GE.AND P3, PT, R8.reuse, 0x21, PT ;  /* 0x000000210800780c */ /* 0x040fe20003f66270 */
[----:B------:R-:W-:Y:S01]  /*14d60*/  IMAD.MOV.U32 R15, RZ, RZ, -0x1 ;  /* 0xffffffffff0f7424 */ /* 0x000fe200078e00ff */
[----:B------:R-:W-:Y:S01]  /*14d70*/  ISETP.GE.AND P5, PT, R8, 0x61, PT ;  /* 0x000000610800780c */ /* 0x000fe20003fa6270 */
[----:B------:R-:W-:Y:S02]  /*14d80*/  IMAD.MOV.U32 R3, RZ, RZ, R14 ;  /* 0x000000ffff037224 */ /* 0x000fe400078e000e */
[----:B------:R-:W-:-:S10]  /*14d90*/  IMAD.IADD R7, R30, 0x1, R6 ;  /* 0x000000011e077824 */ /* 0x000fd400078e0206 */
[----:B------:R-:W-:Y:S05]  /*14da0*/  WARPSYNC.COLLECTIVE R15, `(.L_x_1187) ;  /* 0x000000000f087348 */ /* 0x000fea0003c00000 */
[----:B------:R0:W1:Y:S02]  /*14db0*/  SHFL.IDX P6, R14, R13, R12, R11 ;  /* 0x0000000c0d0e7389 */ /* 0x00006400000c000b */
[----:B01----:R-:W-:Y:S01]  /*14dc0*/  ENDCOLLECTIVE ;  /* 0x000000000000791b */ /* 0x003fe20003800000 */
.L_x_1187:
[----:B------:R-:W-:Y:S02]  /*14dd0*/  IMAD.MOV.U32 R13, RZ, RZ, R9 ;  /* 0x000000ffff0d7224 */ /* 0x000fe400078e0009 */
[----:B------:R-:W-:Y:S02]  /*14de0*/  IMAD.MOV.U32 R12, RZ, RZ, 0x1 ;  /* 0x00000001ff0c7424 */ /* 0x000fe400078e00ff */
[----:B------:R-:W-:-:S07]  /*14df0*/  IMAD.MOV.U32 R2, RZ, RZ, R14 ;  /* 0x000000ffff027224 */ /* 0x000fce00078e000e */
[----:B------:R-:W-:Y:S05]  /*14e00*/  WARPSYNC.COLLECTIVE R15, `(.L_x_1188) ;  /* 0x000000000f087348 */ /* 0x000fea0003c00000 */
[----:B------:R0:W1:Y:S02]  /*14e10*/  SHFL.IDX P6, R14, R13, R12, R11 ;  /* 0x0000000c0d0e7389 */ /* 0x00006400000c000b */
[----:B01----:R-:W-:Y:S01]  /*14e20*/  ENDCOLLECTIVE ;  /* 0x000000000000791b */ /* 0x003fe20003800000 */
.L_x_1188:
        /* <DEDUP_REMOVED lines=14> */
.L_x_1189:
[----:B------:R-:W-:Y:S02]  /*14f10*/  IMAD.MOV.U32 R13, RZ, RZ, R9 ;  /* 0x000000ffff0d7224 */ /* 0x000fe400078e0009 */
[----:B------:R-:W-:Y:S02]  /*14f20*/  IMAD.MOV.U32 R12, RZ, RZ, 0x2 ;  /* 0x00000002ff0c7424 */ /* 0x000fe400078e00ff */
[----:B------:R-:W-:-:S07]  /*14f30*/  IMAD.MOV.U32 R2, RZ, RZ, R14 ;  /* 0x000000ffff027224 */ /* 0x000fce00078e000e */
[----:B------:R-:W-:Y:S05]  /*14f40*/  WARPSYNC.COLLECTIVE R15, `(.L_x_1190) ;  /* 0x000000000f087348 */ /* 0x000fea0003c00000 */
[----:B------:R0:W1:Y:S02]  /*14f50*/  SHFL.IDX P6, R14, R13, R12, R11 ;  /* 0x0000000c0d0e7389 */ /* 0x00006400000c000b */
[----:B01----:R-:W-:Y:S01]  /*14f60*/  ENDCOLLECTIVE ;  /* 0x000000000000791b */ /* 0x003fe20003800000 */
.L_x_1190:
        /* <DEDUP_REMOVED lines=14> */
.L_x_1191:
[----:B------:R-:W-:Y:S02]  /*15050*/  IMAD.MOV.U32 R13, RZ, RZ, R9 ;  /* 0x000000ffff0d7224 */ /* 0x000fe400078e0009 */
[----:B------:R-:W-:Y:S02]  /*15060*/  IMAD.MOV.U32 R12, RZ, RZ, 0x3 ;  /* 0x00000003ff0c7424 */ /* 0x000fe400078e00ff */
[----:B------:R-:W-:-:S07]  /*15070*/  IMAD.MOV.U32 R2, RZ, RZ, R14 ;  /* 0x000000ffff027224 */ /* 0x000fce00078e000e */
[----:B------:R-:W-:Y:S05]  /*15080*/  WARPSYNC.COLLECTIVE R15, `(.L_x_1192) ;  /* 0x000000000f087348 */ /* 0x000fea0003c00000 */
[----:B------:R0:W1:Y:S02]  /*15090*/  SHFL.IDX P6, R14, R13, R12, R11 ;  /* 0x0000000c0d0e7389 */ /* 0x00006400000c000b */
[----:B01----:R-:W-:Y:S01]  /*150a0*/  ENDCOLLECTIVE ;  /* 0x000000000000791b */ /* 0x003fe20003800000 */
.L_x_1192:
        /* <DEDUP_REMOVED lines=14> */
.L_x_1193:
[----:B------:R-:W-:Y:S01]  /*15190*/  @!PT LDS RZ, [RZ] ;  /* 0x00000000fffff984 */ /* 0x000fe20000000800 */
[----:B------:R-:W-:Y:S01]  /*151a0*/  @!PT LDS RZ, [RZ] ;  /* 0x00000000fffff984 */ /* 0x000fe20000000800 */
[----:B------:R-:W-:Y:S01]  /*151b0*/  @!PT LDS RZ, [RZ] ;  /* 0x00000000fffff984 */ /* 0x000fe20000000800 */
[----:B------:R0:W-:Y:S02]  /*151c0*/  LDGSTS.E.BYPASS.LTC128B.128 [R7+0xa400], desc[UR48][R2.64+0x40], !P0 ;  /* 0x0a40004002077fae */ /* 0x0001e4000c101d70 */
[----:B0-----:R-:W-:Y:S01]  /*151d0*/  IMAD.MOV.U32 R2, RZ, RZ, R14 ;  /* 0x000000ffff027224 */ /* 0x001fe200078e000e */
[----:B------:R-:W-:Y:S06]  /*151e0*/  BRA `(.L_x_1194) ;  /* 0xffffffc400bc7947 */ /* 0x000fec000383ffff */
.L_x_1121:
[----:B---3--:R3:W4:Y:S02]  /*151f0*/  SYNCS.PHASECHK.TRANS64.TRYWAIT P0, [R0+URZ+0x22840], R21 ;  /* 0x02284015000075a7 */ /* 0x008724000800017f */
[----:B----4-:R-:W-:Y:S05]  /*15200*/  @!P0 NANOSLEEP.SYNCS 0x989680 ;  /* 0x009896800000895d */ /* 0x010fea0003900000 */
[----:B------:R-:W4:Y:S02]  /*15210*/  @!P0 SYNCS.PHASECHK.TRANS64 P0, [R0+URZ+0x22840], R21 ;  /* 0x02284015000085a7 */ /* 0x000f24000800007f */
[----:B----4-:R-:W-:Y:S05]  /*15220*/  @!P0 BRA `(.L_x_1121) ;  /* 0xfffffffc00f08947 */ /* 0x010fea000383ffff */
[----:B------:R-:W-:Y:S05]  /*15230*/  BRA `(.L_x_1195) ;  /* 0xffffffc8001c7947 */ /* 0x000fea000383ffff */
.L_x_1122:
        /* <DEDUP_REMOVED lines=8> */
.L_x_1197:
[----:B------:R-:W-:Y:S05]  /*152c0*/  BSYNC B0 ;  /* 0x0000000000007941 */ /* 0x000fea0003800000 */
.L_x_1196:
[----:B------:R-:W-:Y:S01]  /*152d0*/  IMAD.MOV.U32 R13, RZ, RZ, R4 ;  /* 0x000000ffff0d7224 */ /* 0x000fe200078e0004 */
[----:B------:R-:W-:Y:S01]  /*152e0*/  LOP3.LUT R16, R16, 0xf7ffffff, RZ, 0xc0, !PT ;  /* 0xf7ffffff10107812 */ /* 0x000fe200078ec0ff */
[----:B------:R-:W-:Y:S02]  /*152f0*/  IMAD.MOV.U32 R12, RZ, RZ, RZ ;  /* 0x000000ffff0c7224 */ /* 0x000fe400078e00ff */
[----:B------:R-:W-:Y:S01]  /*15300*/  IMAD.MOV.U32 R11, RZ, RZ, 0x1c1f ;  /* 0x00001c1fff0b7424 */ /* 0x000fe200078e00ff */
[----:B------:R-:W-:Y:S01]  /*15310*/  @P5 LOP3.LUT R16, R16, 0x8000000, RZ, 0xfc, !PT ;  /* 0x0800000010105812 */ /* 0x000fe200078efcff */
[----:B------:R-:W-:Y:S02]  /*15320*/  IMAD.MOV.U32 R15, RZ, RZ, -0x1 ;  /* 0xffffffffff0f7424 */ /* 0x000fe400078e00ff */
[----:B------:R-:W-:Y:S01]  /*15330*/  IMAD.MOV.U32 R2, RZ, RZ, R14 ;  /* 0x000000ffff027224 */ /* 0x000fe200078e000e */
[----:B------:R-:W-:Y:S01]  /*15340*/  LOP3.LUT P5, RZ, R16, 0x8, RZ, 0xc0, !PT ;  /* 0x0000000810ff7812 */ /* 0x000fe200078ac0ff */
[----:B------:R-:W-:-:S12]  /*15350*/  @P4 IMAD.IADD R7, R17, 0x1, R6 ;  /* 0x0000000111074824 */ /* 0x000fd800078e0206 */
[----:B------:R-:W-:Y:S05]  /*15360*/  WARPSYNC.COLLECTIVE R15, `(.L_x_1198) ;  /* 0x000000000f087348 */ /* 0x000fea0003c00000 */
[----:B------:R0:W1:Y:S02]  /*15370*/  SHFL.IDX P6, R14, R13, R12, R11 ;  /* 0x0000000c0d0e7389 */ /* 0x00006400000c000b */
[----:B01----:R-:W-:Y:S01]  /*15380*/  ENDCOLLECTIVE ;  /* 0x000000000000791b */ /* 0x003fe20003800000 */
.L_x_1198:
[----:B------:R-:W-:Y:S02]  /*15390*/  @P3 IMAD.IADD R9, R17, 0x1, R6 ;  /* 0x0000000111093824 */ /* 0x000fe400078e0206 */
[----:B------:R-:W-:Y:S02]  /*153a0*/  IMAD.MOV.U32 R13, RZ, RZ, R5 ;  /* 0x000000ffff0d7224 */ /* 0x000fe400078e0005 */
[----:B------:R-:W-:Y:S01]  /*153b0*/  IMAD.MOV.U32 R12, RZ, RZ, 0x1 ;  /* 0x00000001ff0c7424 */ /* 0x000fe200078e00ff */
[----:B------:R-:W-:Y:S02]  /*153c0*/  LOP3.LUT P6, RZ, R16, 0x10, RZ, 0xc0, !PT ;  /* 0x0000001010ff7812 */ /* 0x000fe400078cc0ff */
[----:B------:R-:W-:-:S05]  /*153d0*/  @P4 IADD3 R14, P0, R32, R14, RZ ;  /* 0x0000000e200e4210 */ /* 0x000fca0007f1e0ff */
[----:B------:R-:W-:Y:S02]  /*153e0*/  @P4 IMAD.X R3, RZ, RZ, R2, P0 ;  /* 0x000000ffff034224 */ /* 0x000fe400000e0602 */
[----:B------:R-:W-:-:S05]  /*153f0*/  @P4 IMAD.MOV.U32 R2, RZ, RZ, R14 ;  /* 0x000000ffff024224 */ /* 0x000fca00078e000e */
[----:B------:R-:W-:Y:S01]  /*15400*/  @!PT LDS RZ, [RZ] ;  /* 0x00000000fffff984 */ /* 0x000fe20000000800 */
[----:B------:R-:W-:Y:S01]  /*15410*/  @!PT LDS RZ, [RZ] ;  /* 0x00000000fffff984 */ /* 0x000fe20000000800 */
[----:B------:R-:W-:Y:S01]  /*15420*/  @!PT LDS RZ, [RZ] ;  /* 0x00000000fffff984 */ /* 0x000fe20000000800 */
[----:B------:R0:W-:Y:S02]  /*15430*/  @P4 LDGSTS.E.BYPASS.LTC128B.128 [R7+0x16400], desc[UR48][R2.64], !P6 ;  /* 0x1640000002074fae */ /* 0x0001e4000f101d70 */
[----:B0-----:R-:W-:Y:S05]  /*15440*/  WARPSYNC.COLLECTIVE R15, `(.L_x_1199) ;  /* 0x000000000f087348 */ /* 0x001fea0003c00000 */
[----:B------:R1:W2:Y:S02]  /*15450*/  SHFL.IDX P6, R14, R13, R12, R11 ;  /* 0x0000000c0d0e7389 */ /* 0x0002a400000c000b */
[----:B012---:R-:W-:Y:S01]  /*15460*/  ENDCOLLECTIVE ;  /* 0x000000000000791b */ /* 0x007fe20003800000 */
.L_x_1199:
        /* <DEDUP_REMOVED lines=12> */
.L_x_1200:
[----:B------:R-:W-:Y:S02]  /*15530*/  IMAD.MOV.U32 R13, RZ, RZ, R5 ;  /* 0x000000ffff0d7224 */ /* 0x000fe400078e0005 */
[----:B------:R-:W-:Y:S01]  /*15540*/  IMAD.MOV.U32 R12, RZ, RZ, 0x2 ;  /* 0x00000002ff0c7424 */ /* 0x000fe200078e00ff */
[----:B------:R-:W-:-:S05]  /*15550*/  @P3 IADD3 R14, P0, R32, R14, RZ ;  /* 0x0000000e200e3210 */ /* 0x000fca0007f1e0ff */
[----:B------:R-:W-:Y:S02]  /*15560*/  @P3 IMAD.X R21, RZ, RZ, R2, P0 ;  /* 0x000000ffff153224 */ /* 0x000fe400000e0602 */
[----:B------:R-:W-:-:S07]  /*15570*/  @P3 IMAD.MOV.U32 R2, RZ, RZ, R14 ;  /* 0x000000ffff023224 */ /* 0x000fce00078e000e */
[----:B------:R-:W-:Y:S05]  /*15580*/  WARPSYNC.COLLECTIVE R15, `(.L_x_1201) ;  /* 0x000000000f087348 */ /* 0x000fea0003c00000 */
[----:B------:R0:W1:Y:S02]  /*15590*/  SHFL.IDX P6, R14, R13, R12, R11 ;  /* 0x0000000c0d0e7389 */ /* 0x00006400000c000b */
[----:B01----:R-:W-:Y:S01]  /*155a0*/  ENDCOLLECTIVE ;  /* 0x000000000000791b */ /* 0x003fe20003800000 */
.L_x_1201:
[----:B------:R-:W-:-:S05]  /*155b0*/  @P3 IMAD.MOV.U32 R3, RZ, RZ, R21 ;  /* 0x000000ffff033224 */ /* 0x000fca00078e0015 */
[----:B------:R-:W-:Y:S01]  /*155c0*/  @!PT LDS RZ, [RZ] ;  /* 0x00000000fffff984 */ /* 0x000fe20000000800 */
[----:B------:R-:W-:Y:S01]  /*155d0*/  @!PT LDS RZ, [RZ] ;  /* 0x00000000fffff984 */ /* 0x000fe20000000800 */
[----:B------:R-:W-:Y:S01]  /*155e0*/  @!PT LDS RZ, [RZ] ;  /* 0x00000000fffff984 */ /* 0x000fe20000000800 */
[----:B------:R-:W-:Y:S04]  /*155f0*/  @P3 LDGSTS.E.BYPASS.LTC128B.128 [R9+0x16c00], desc[UR48][R2.64], !P4 ;  /* 0x16c0000002093fae */ /* 0x000fe8000e101d70 */
[----:B------:R-:W-:Y:S01]  /*15600*/  @P3 LDGSTS.E.BYPASS.LTC128B.128 [R9+0x18c00], desc[UR48][R2.64+0x40], !P5 ;  /* 0x18c0004002093fae */ /* 0x000fe2000e901d70 */
[----:B------:R-:W-:-:S03]  /*15610*/  IMAD.MOV.U32 R13, RZ, RZ, R4 ;  /* 0x000000ffff0d7224 */ /* 0x000fc600078e0004 */
[----:B------:R0:W-:Y:S02]  /*15620*/  @P3 LDGSTS.E.BYPASS.LTC128B.128 [R9+0x1ac00], desc[UR48][R2.64+0x80], !P1 ;  /* 0x1ac0008002093fae */ /* 0x0001e4000c901d70 */
[----:B0-----:R-:W-:-:S07]  /*15630*/  IMAD.MOV.U32 R2, RZ, RZ, R14 ;  /* 0x000000ffff027224 */ /* 0x001fce00078e000e */
[----:B------:R-:W-:Y:S05]  /*15640*/  WARPSYNC.COLLECTIVE R15, `(.L_x_1202) ;  /* 0x000000000f087348 */ /* 0x000fea0003c00000 */
[----:B------:R0:W1:Y:S02]  /*15650*/  SHFL.IDX P6, R14, R13, R12, R11 ;  /* 0x0000000c0d0e7389 */ /* 0x00006400000c000b */
[----:B01----:R-:W-:Y:S01]  /*15660*/  ENDCOLLECTIVE ;  /* 0x000000000000791b */ /* 0x003fe20003800000 */
.L_x_1202:
        /* <DEDUP_REMOVED lines=8> */
.L_x_1203:
[----:B------:R-:W-:-:S05]  /*156f0*/  @P2 IMAD.MOV.U32 R3, RZ, RZ, R21 ;  /* 0x000000ffff032224 */ /* 0x000fca00078e0015 */
[----:B------:R-:W-:Y:S01]  /*15700*/  @!PT LDS RZ, [RZ] ;  /* 0x00000000fffff984 */ /* 0x000fe20000000800 */
[----:B------:R-:W-:Y:S01]  /*15710*/  @!PT LDS RZ, [RZ] ;  /* 0x00000000fffff984 */ /* 0x000fe20000000800 */
[----:B------:R-:W-:Y:S01]  /*15720*/  @!PT LDS RZ, [RZ] ;  /* 0x00000000fffff984 */ /* 0x000fe20000000800 */
[----:B------:R0:W-:Y:S04]  /*15730*/  @P2 LDGSTS.E.BYPASS.LTC128B.128 [R7+0x17400], desc[UR48][R2.64], !P4 ;  /* 0x1740000002072fae */ /* 0x0001e8000e101d70 */
[----:B------:R0:W-:Y:S01]  /*15740*/  @P2 LDGSTS.E.BYPASS.LTC128B.128 [R7+0x19400], desc[UR48][R2.64+0x40], !P5 ;  /* 0x1940004002072fae */ /* 0x0001e2000e901d70 */
[----:B------:R-:W-:Y:S01]  /*15750*/  LOP3.LUT P5, RZ, R16, 0x8000000, RZ, 0xc0, !PT ;  /* 0x0800000010ff7812 */ /* 0x000fe200078ac0ff */
[----:B------:R-:W-:Y:S02]  /*15760*/  IMAD.MOV.U32 R13, RZ, RZ, R4 ;  /* 0x000000ffff0d7224 */ /* 0x000fe400078e0004 */
[----:B------:R0:W-:Y:S01]  /*15770*/  @P2 LDGSTS.E.BYPASS.LTC128B.128 [R7+0x1b400], desc[UR48][R2.64+0x80], !P1 ;  /* 0x1b40008002072fae */ /* 0x0001e2000c901d70 */
[----:B------:R-:W-:-:S09]  /*15780*/  IMAD.MOV.U32 R5, RZ, RZ, R14 ;  /* 0x000000ffff057224 */ /* 0x000fd200078e000e */
[----:B0-----:R-:W-:Y:S05]  /*15790*/  WARPSYNC.COLLECTIVE R15, `(.L_x_1204) ;  /* 0x000000000f087348 */ /* 0x001fea0003c00000 */
[----:B------:R1:W2:Y:S02]  /*157a0*/  SHFL.IDX P6, R14, R13, R12, R11 ;  /* 0x0000000c0d0e7389 */ /* 0x0002a400000c000b */
[----:B012---:R-:W-:Y:S01]  /*157b0*/  ENDCOLLECTIVE ;  /* 0x000000000000791b */ /* 0x007fe20003800000 */
.L_x_1204:
[----:B------:R-:W-:Y:S05]  /*157c0*/  BRA `(.L_x_1205) ;  /* 0xffffffc400987947 */ /* 0x000fea000383ffff */
.L_x_1127:
[----:B------:R-:W-:Y:S02]  /*157d0*/  IMAD.MOV.U32 R13, RZ, RZ, R4 ;  /* 0x000000ffff0d7224 */ /* 0x000fe400078e0004 */
[----:B------:R-:W-:Y:S02]  /*157e0*/  IMAD.MOV.U32 R12, RZ, RZ, RZ ;  /* 0x000000ffff0c7224 */ /* 0x000fe400078e00ff */
[----:B------:R-:W-:Y:S02]  /*157f0*/  IMAD.MOV.U32 R11, RZ, RZ, 0x1c1f ;  /* 0x00001c1fff0b7424 */ /* 0x000fe400078e00ff */
[----:B------:R-:W-:Y:S02]  /*15800*/  IMAD.MOV.U32 R15, RZ, RZ, -0x1 ;  /* 0xffffffffff0f7424 */ /* 0x000fe400078e00ff */
[----:B------:R-:W-:-:S07]  /*15810*/  VIADD R5, R10, UR42 ;  /* 0x0000002a0a057c36 */ /* 0x000fce0008000000 */
[----:B-----5:R-:W-:Y:S05]  /*15820*/  WARPSYNC.COLLECTIVE R15, `(.L_x_1206) ;  /* 0x000000000f087348 */ /* 0x020fea0003c00000 */
[----:B------:R0:W1:Y:S02]  /*15830*/  SHFL.IDX P6, R14, R13, R12, R11 ;  /* 0x0000000c0d0e7389 */ /* 0x00006400000c000b */
[----:B01---5:R-:W-:Y:S01]  /*15840*/  ENDCOLLECTIVE ;  /* 0x000000000000791b */ /* 0x023fe20003800000 */
.L_x_1206:
[C---:B------:R-:W-:Y:S01]  /*15850*/  VIADD R6, R5.reuse, 0x20 ;  /* 0x0000002005067836 */ /* 0x040fe20000000000 */
[----:B------:R-:W-:Y:S01]  /*15860*/  ISETP.GE.AND P0, PT, R5, UR40, PT ;  /* 0x0000002805007c0c */ /* 0x000fe2000bf06270 */
[----:B------:R-:W-:Y:S02]  /*15870*/  IMAD.MOV.U32 R13, RZ, RZ, R0 ;  /* 0x000000ffff0d7224 */ /* 0x000fe400078e0000 */
[----:B------:R-:W-:-:S10]  /*15880*/  IMAD.MOV.U32 R2, RZ, RZ, R14 ;  /* 0x000000ffff027224 */ /* 0x000fd400078e000e */
[----:B------:R-:W-:Y:S05]  /*15890*/  WARPSYNC.COLLECTIVE R15, `(.L_x_1207) ;  /* 0x000000000f087348 */ /* 0x000fea0003c00000 */
[----:B------:R0:W1:Y:S02]  /*158a0*/  SHFL.IDX P6, R14, R13, R12, R11 ;  /* 0x0000000c0d0e7389 */ /* 0x00006400000c000b */
[----:B01----:R-:W-:Y:S01]  /*158b0*/  ENDCOLLECTIVE ;  /* 0x000000000000791b */ /* 0x003fe20003800000 */
.L_x_1207:
        /* <DEDUP_REMOVED lines=8> */
.L_x_1208:
[----:B------:R-:W-:Y:S01]  /*15940*/  @!PT LDS RZ, [RZ] ;  /* 0x00000000fffff984 */ /* 0x000fe20000000800 */
[----:B------:R-:W-:Y:S01]  /*15950*/  @!PT LDS RZ, [RZ] ;  /* 0x00000000fffff984 */ /* 0x000fe20000000800 */
[----:B------:R-:W-:Y:S01]  /*15960*/  @!PT LDS RZ, [RZ] ;  /* 0x00000000fffff984 */ /* 0x000fe20000000800 */
[----:B------:R-:W-:Y:S04]  /*15970*/  @!P0 LDGSTS.E.BYPASS.LTC128B.128 [R8+0x10400], desc[UR48][R2.64], !P3 ;  /* 0x1040000002088fae */ /* 0x000fe8000d901d70 */
[----:B------:R-:W-:Y:S04]  /*15980*/  @!P0 LDGSTS.E.BYPASS.LTC128B.128 [R8+0x12400], desc[UR48][R2.64+0x40], !P4 ;  /* 0x1240004002088fae */ /* 0x000fe8000e101d70 */
[----:B------:R0:W-:Y:S01]  /*15990*/  @!P0 LDGSTS.E.BYPASS.LTC128B.128 [R8+0x14400], desc[UR48][R2.64+0x80], !P5 ;  /* 0x1440008002088fae */ /* 0x0001e2000e901d70 */
[----:B------:R-:W-:Y:S01]  /*159a0*/  ISETP.GE.AND P0, PT, R6, UR40, PT ;  /* 0x0000002806007c0c */ /* 0x000fe2000bf06270 */
[----:B------:R-:W-:-:S02]  /*159b0*/  IMAD.MOV.U32 R13, RZ, RZ, R0 ;  /* 0x000000ffff0d7224 */ /* 0x000fc400078e0000 */
[----:B------:R-:W-:Y:S02]  /*159c0*/  VIADD R6, R5, 0x40 ;  /* 0x0000004005067836 */ /* 0x000fe40000000000 */
[----:B0-----:R-:W-:-:S08]  /*159d0*/  IMAD.MOV.U32 R2, RZ, RZ, R14 ;  /* 0x000000ffff027224 */ /* 0x001fd000078e000e */
[----:B------:R-:W-:Y:S05]  /*159e0*/  WARPSYNC.COLLECTIVE R15, `(.L_x_1209) ;  /* 0x000000000f087348 */ /* 0x000fea0003c00000 */
[----:B------:R0:W1:Y:S02]  /*159f0*/  SHFL.IDX P6, R14, R13, R12, R11 ;  /* 0x0000000c0d0e7389 */ /* 0x00006400000c000b */
[----:B01----:R-:W-:Y:S01]  /*15a00*/  ENDCOLLECTIVE ;  /* 0x000000000000791b */ /* 0x003fe20003800000 */
.L_x_1209:
        /* <DEDUP_REMOVED lines=8> */
.L_x_1210:
        /* <DEDUP_REMOVED lines=8> */
[----:B------:R-:W-:Y:S01]  /*15b10*/  ISETP.GE.AND P0, PT, R6, UR40, PT ;  /* 0x0000002806007c0c */ /* 0x000fe2000bf06270 */
[----:B0-----:R-:W-:-:S12]  /*15b20*/  IMAD.MOV.U32 R2, RZ, RZ, R14 ;  /* 0x000000ffff027224 */ /* 0x001fd800078e000e */
[----:B------:R-:W-:Y:S05]  /*15b30*/  WARPSYNC.COLLECTIVE R15, `(.L_x_1211) ;  /* 0x000000000f087348 */ /* 0x000fea0003c00000 */
[----:B------:R0:W1:Y:S02]  /*15b40*/  SHFL.IDX P6, R14, R13, R12, R11 ;  /* 0x0000000c0d0e7389 */ /* 0x00006400000c000b */
[----:B01----:R-:W-:Y:S01]  /*15b50*/  ENDCOLLECTIVE ;  /* 0x000000000000791b */ /* 0x003fe20003800000 */
.L_x_1211:
        /* <DEDUP_REMOVED lines=8> */
.L_x_1212:
        /* <DEDUP_REMOVED lines=12> */
.L_x_1213:
[----:B------:R-:W-:Y:S05]  /*15ca0*/  BRA `(.L_x_1214) ;  /* 0xffffffc800847947 */ /* 0x000fea000383ffff */
.L_x_1130:
[----:B0-----:R0:W1:Y:S02]  /*15cb0*/  SYNCS.PHASECHK.TRANS64.TRYWAIT P0, [R17+URZ+0x22820], R0 ;  /* 0x02282000110075a7 */ /* 0x001064000800017f */
[----:B-1----:R-:W-:Y:S05]  /*15cc0*/  @!P0 NANOSLEEP.SYNCS 0x989680 ;  /* 0x009896800000895d */ /* 0x002fea0003900000 */
[----:B------:R-:W1:Y:S02]  /*15cd0*/  @!P0 SYNCS.PHASECHK.TRANS64 P0, [R17+URZ+0x22820], R0 ;  /* 0x02282000110085a7 */ /* 0x000e64000800007f */
[----:B-1----:R-:W-:Y:S05]  /*15ce0*/  @!P0 BRA `(.L_x_1130) ;  /* 0xfffffffc00f08947 */ /* 0x002fea000383ffff */
[----:B------:R-:W-:Y:S05]  /*15cf0*/  BRA `(.L_x_1215) ;  /* 0xffffffc800e87947 */ /* 0x000fea000383ffff */
.L_x_1134:
[----:B0-----:R0:W1:Y:S02]  /*15d00*/  SYNCS.PHASECHK.TRANS64.TRYWAIT P0, [R0+URZ+0x22880], R10 ;  /* 0x0228800a000075a7 */ /* 0x001064000800017f */
[----:B-1----:R-:W-:Y:S05]  /*15d10*/  @!P0 NANOSLEEP.SYNCS 0x989680 ;  /* 0x009896800000895d */ /* 0x002fea0003900000 */
[----:B------:R-:W1:Y:S02]  /*15d20*/  @!P0 SYNCS.PHASECHK.TRANS64 P0, [R0+URZ+0x22880], R10 ;  /* 0x0228800a000085a7 */ /* 0x000e64000800007f */
[----:B-1----:R-:W-:Y:S05]  /*15d30*/  @!P0 BRA `(.L_x_1134) ;  /* 0xfffffffc00f08947 */ /* 0x002fea000383ffff */
[----:B------:R-:W-:Y:S05]  /*15d40*/  BRA `(.L_x_1216) ;  /* 0xffffffcc00b47947 */ /* 0x000fea000383ffff */
.L_x_1135:
        /* <DEDUP_REMOVED lines=8> */
.L_x_1218:
[----:B------:R-:W-:Y:S05]  /*15dd0*/  BSYNC B0 ;  /* 0x0000000000007941 */ /* 0x000fea0003800000 */
.L_x_1217:
        /* <DEDUP_REMOVED lines=10> */
.L_x_1219:
[----:B------:R-:W-:Y:S02]  /*15e80*/  IMAD.MOV.U32 R13, RZ, RZ, R27 ;  /* 0x000000ffff0d7224 */ /* 0x000fe400078e001b */
[----:B------:R-:W-:Y:S02]  /*15e90*/  IMAD.MOV.U32 R12, RZ, RZ, 0x1 ;  /* 0x00000001ff0c7424 */ /* 0x000fe400078e00ff */
[----:B------:R-:W-:-:S07]  /*15ea0*/  IMAD.MOV.U32 R2, RZ, RZ, R14 ;  /* 0x000000ffff027224 */ /* 0x000fce00078e000e */
[----:B------:R-:W-:Y:S05]  /*15eb0*/  WARPSYNC.COLLECTIVE R15, `(.L_x_1220) ;  /* 0x000000000f087348 */ /* 0x000fea0003c00000 */
[----:B------:R0:W1:Y:S02]  /*15ec0*/  SHFL.IDX P6, R14, R13, R12, R11 ;  /* 0x0000000c0d0e7389 */ /* 0x00006400000c000b */
[----:B01----:R-:W-:Y:S01]  /*15ed0*/  ENDCOLLECTIVE ;  /* 0x000000000000791b */ /* 0x003fe20003800000 */
.L_x_1220:
        /* <DEDUP_REMOVED lines=12> */
.L_x_1221:
[----:B------:R-:W-:Y:S02]  /*15fa0*/  IMAD.MOV.U32 R13, RZ, RZ, R27 ;  /* 0x000000ffff0d7224 */ /* 0x000fe400078e001b */
[----:B------:R-:W-:Y:S02]  /*15fb0*/  IMAD.MOV.U32 R12, RZ, RZ, 0x2 ;  /* 0x00000002ff0c7424 */ /* 0x000fe400078e00ff */
[----:B------:R-:W-:-:S07]  /*15fc0*/  IMAD.MOV.U32 R2, RZ, RZ, R14 ;  /* 0x000000ffff027224 */ /* 0x000fce00078e000e */
[----:B------:R-:W-:Y:S05]  /*15fd0*/  WARPSYNC.COLLECTIVE R15, `(.L_x_1222) ;  /* 0x000000000f087348 */ /* 0x000fea0003c00000 */
[----:B------:R0:W1:Y:S02]  /*15fe0*/  SHFL.IDX P6, R14, R13, R12, R11 ;  /* 0x0000000c0d0e7389 */ /* 0x00006400000c000b */
[----:B01----:R-:W-:Y:S01]  /*15ff0*/  ENDCOLLECTIVE ;  /* 0x000000000000791b */ /* 0x003fe20003800000 */
.L_x_1222:
        /* <DEDUP_REMOVED lines=12> */
.L_x_1223:
[----:B------:R-:W-:Y:S02]  /*160c0*/  IMAD.MOV.U32 R13, RZ, RZ, R27 ;  /* 0x000000ffff0d7224 */ /* 0x000fe400078e001b */
[----:B------:R-:W-:Y:S02]  /*160d0*/  IMAD.MOV.U32 R12, RZ, RZ, 0x3 ;  /* 0x00000003ff0c7424 */ /* 0x000fe400078e00ff */
[----:B------:R-:W-:-:S07]  /*160e0*/  IMAD.MOV.U32 R2, RZ, RZ, R14 ;  /* 0x000000ffff027224 */ /* 0x000fce00078e000e */
[----:B------:R-:W-:Y:S05]  /*160f0*/  WARPSYNC.COLLECTIVE R15, `(.L_x_1224) ;  /* 0x000000000f087348 */ /* 0x000fea0003c00000 */
[----:B------:R0:W1:Y:S02]  /*16100*/  SHFL.IDX P6, R14, R13, R12, R11 ;  /* 0x0000000c0d0e7389 */ /* 0x00006400000c000b */
[----:B01----:R-:W-:Y:S01]  /*16110*/  ENDCOLLECTIVE ;  /* 0x000000000000791b */ /* 0x003fe20003800000 */
.L_x_1224:
        /* <DEDUP_REMOVED lines=12> */
.L_x_1225:
[----:B------:R-:W-:Y:S01]  /*161e0*/  IMAD.MOV.U32 R2, RZ, RZ, R14 ;  /* 0x000000ffff027224 */ /* 0x000fe200078e000e */
[----:B------:R-:W-:Y:S06]  /*161f0*/  BRA `(.L_x_1226) ;  /* 0xffffffcc00407947 */ /* 0x000fec000383ffff */
.L_x_1140:
[----:B---3--:R3:W4:Y:S02]  /*16200*/  SYNCS.PHASECHK.TRANS64.TRYWAIT P0, [R0+URZ+0x22840], R10 ;  /* 0x0228400a000075a7 */ /* 0x008724000800017f */
[----:B----4-:R-:W-:Y:S05]  /*16210*/  @!P0 NANOSLEEP.SYNCS 0x989680 ;  /* 0x009896800000895d */ /* 0x010fea0003900000 */
[----:B------:R-:W4:Y:S02]  /*16220*/  @!P0 SYNCS.PHASECHK.TRANS64 P0, [R0+URZ+0x22840], R10 ;  /* 0x0228400a000085a7 */ /* 0x000f24000800007f */
[----:B----4-:R-:W-:Y:S05]  /*16230*/  @!P0 BRA `(.L_x_1140) ;  /* 0xfffffffc00f08947 */ /* 0x010fea000383ffff */
[----:B------:R-:W-:Y:S05]  /*16240*/  BRA `(.L_x_1227) ;  /* 0xffffffcc00947947 */ /* 0x000fea000383ffff */
.L_x_1141:
        /* <DEDUP_REMOVED lines=8> */
.L_x_1229:
[----:B------:R-:W-:Y:S05]  /*162d0*/  BSYNC B0 ;  /* 0x0000000000007941 */ /* 0x000fea0003800000 */
.L_x_1228:
        /* <DEDUP_REMOVED lines=9> */
.L_x_1230:
[----:B------:R-:W-:Y:S02]  /*16370*/  IMAD.MOV.U32 R13, RZ, RZ, R8 ;  /* 0x000000ffff0d7224 */ /* 0x000fe400078e0008 */
[----:B------:R-:W-:Y:S02]  /*16380*/  IMAD.MOV.U32 R12, RZ, RZ, 0x1 ;  /* 0x00000001ff0c7424 */ /* 0x000fe400078e00ff */
[----:B------:R-:W-:-:S07]  /*16390*/  IMAD.MOV.U32 R2, RZ, RZ, R14 ;  /* 0x000000ffff027224 */ /* 0x000fce00078e000e */
[----:B------:R-:W-:Y:S05]  /*163a0*/  WARPSYNC.COLLECTIVE R15, `(.L_x_1231) ;  /* 0x000000000f087348 */ /* 0x000fea0003c00000 */
[----:B------:R0:W1:Y:S02]  /*163b0*/  SHFL.IDX P6, R14, R13, R12, R11 ;  /* 0x0000000c0d0e7389 */ /* 0x00006400000c000b */
[----:B01----:R-:W-:Y:S01]  /*163c0*/  ENDCOLLECTIVE ;  /* 0x000000000000791b */ /* 0x003fe20003800000 */
.L_x_1231:
        /* <DEDUP_REMOVED lines=13> */
.L_x_1232:
[----:B------:R-:W-:Y:S02]  /*164a0*/  IMAD.MOV.U32 R13, RZ, RZ, R8 ;  /* 0x000000ffff0d7224 */ /* 0x000fe400078e0008 */
[----:B------:R-:W-:Y:S02]  /*164b0*/  IMAD.MOV.U32 R12, RZ, RZ, 0x2 ;  /* 0x00000002ff0c7424 */ /* 0x000fe400078e00ff */
[----:B------:R-:W-:-:S07]  /*164c0*/  IMAD.MOV.U32 R2, RZ, RZ, R14 ;  /* 0x000000ffff027224 */ /* 0x000fce00078e000e */
[----:B------:R-:W-:Y:S05]  /*164d0*/  WARPSYNC.COLLECTIVE R15, `(.L_x_1233) ;  /* 0x000000000f087348 */ /* 0x000fea0003c00000 */
[----:B------:R0:W1:Y:S02]  /*164e0*/  SHFL.IDX P6, R14, R13, R12, R11 ;  /* 0x0000000c0d0e7389 */ /* 0x00006400000c000b */
[----:B01----:R-:W-:Y:S01]  /*164f0*/  ENDCOLLECTIVE ;  /* 0x000000000000791b */ /* 0x003fe20003800000 */
.L_x_1233:
        /* <DEDUP_REMOVED lines=13> */
.L_x_1234:
[----:B------:R-:W-:Y:S02]  /*165d0*/  IMAD.MOV.U32 R13, RZ, RZ, R8 ;  /* 0x000000ffff0d7224 */ /* 0x000fe400078e0008 */
[----:B------:R-:W-:Y:S02]  /*165e0*/  IMAD.MOV.U32 R12, RZ, RZ, 0x3 ;  /* 0x00000003ff0c7424 */ /* 0x000fe400078e00ff */
[----:B------:R-:W-:-:S07]  /*165f0*/  IMAD.MOV.U32 R2, RZ, RZ, R14 ;  /* 0x000000ffff027224 */ /* 0x000fce00078e000e */
[----:B------:R-:W-:Y:S05]  /*16600*/  WARPSYNC.COLLECTIVE R15, `(.L_x_1235) ;  /* 0x000000000f087348 */ /* 0x000fea0003c00000 */
[----:B------:R0:W1:Y:S02]  /*16610*/  SHFL.IDX P6, R14, R13, R12, R11 ;  /* 0x0000000c0d0e7389 */ /* 0x00006400000c000b */
[----:B01----:R-:W-:Y:S01]  /*16620*/  ENDCOLLECTIVE ;  /* 0x000000000000791b */ /* 0x003fe20003800000 */
.L_x_1235:
        /* <DEDUP_REMOVED lines=13> */
.L_x_1236:
[----:B------:R-:W-:Y:S05]  /*16700*/  BRA `(.L_x_1237) ;  /* 0xffffffcc00247947 */ /* 0x000fea000383ffff */
.L_x_1146:
[----:B0-----:R0:W2:Y:S02]  /*16710*/  SYNCS.PHASECHK.TRANS64.TRYWAIT P1, [R0+URZ+0x22870], R3 ;  /* 0x02287003000075a7 */ /* 0x0010a4000802017f */
[----:B--2---:R-:W-:Y:S05]  /*16720*/  @!P1 NANOSLEEP.SYNCS 0x989680 ;  /* 0x009896800000995d */ /* 0x004fea0003900000 */
[----:B------:R-:W2:Y:S02]  /*16730*/  @!P1 SYNCS.PHASECHK.TRANS64 P1, [R0+URZ+0x22870], R3 ;  /* 0x02287003000095a7 */ /* 0x000ea4000802007f */
[----:B--2---:R-:W-:Y:S05]  /*16740*/  @!P1 BRA `(.L_x_1146) ;  /* 0xfffffffc00f09947 */ /* 0x004fea000383ffff */
[----:B------:R-:W-:Y:S05]  /*16750*/  BRA `(.L_x_1238) ;  /* 0xffffffcc00907947 */ /* 0x000fea000383ffff */
.L_x_1148:
[----:B0-----:R0:W1:Y:S02]  /*16760*/  SYNCS.PHASECHK.TRANS64.TRYWAIT P1, [R0+URZ+0x22860], R3 ;  /* 0x02286003000075a7 */ /* 0x001064000802017f */
[----:B-1----:R-:W-:Y:S05]  /*16770*/  @!P1 NANOSLEEP.SYNCS 0x989680 ;  /* 0x009896800000995d */ /* 0x002fea0003900000 */
[----:B------:R-:W1:Y:S02]  /*16780*/  @!P1 SYNCS.PHASECHK.TRANS64 P1, [R0+URZ+0x22860], R3 ;  /* 0x02286003000095a7 */ /* 0x000e64000802007f */
[----:B-1----:R-:W-:Y:S05]  /*16790*/  @!P1 BRA `(.L_x_1148) ;  /* 0xfffffffc00f09947 */ /* 0x002fea000383ffff */
[----:B------:R-:W-:Y:S05]  /*167a0*/  BRA `(.L_x_1239) ;  /* 0xffffffcc00a07947 */ /* 0x000fea000383ffff */
.L_x_1156:
[----:B-1----:R1:W2:Y:S02]  /*167b0*/  SYNCS.PHASECHK.TRANS64.TRYWAIT P0, [R18+URZ+0x22870], R3 ;  /* 0x02287003120075a7 */ /* 0x0022a4000800017f */
[----:B--2---:R-:W-:Y:S05]  /*167c0*/  @!P0 NANOSLEEP.SYNCS 0x989680 ;  /* 0x009896800000895d */ /* 0x004fea0003900000 */
[----:B------:R-:W2:Y:S02]  /*167d0*/  @!P0 SYNCS.PHASECHK.TRANS64 P0, [R18+URZ+0x22870], R3 ;  /* 0x02287003120085a7 */ /* 0x000ea4000800007f */
[----:B--2---:R-:W-:Y:S05]  /*167e0*/  @!P0 BRA `(.L_x_1156) ;  /* 0xfffffffc00f08947 */ /* 0x004fea000383ffff */
[----:B------:R-:W-:Y:S05]  /*167f0*/  BRA `(.L_x_1240) ;  /* 0xffffffd400387947 */ /* 0x000fea000383ffff */
.L_x_1158:
[----:B0-----:R0:W1:Y:S02]  /*16800*/  SYNCS.PHASECHK.TRANS64.TRYWAIT P0, [R18+URZ+0x22860], R3 ;  /* 0x02286003120075a7 */ /* 0x001064000800017f */
[----:B-1----:R-:W-:Y:S05]  /*16810*/  @!P0 NANOSLEEP.SYNCS 0x989680 ;  /* 0x009896800000895d */ /* 0x002fea0003900000 */
[----:B------:R-:W1:Y:S02]  /*16820*/  @!P0 SYNCS.PHASECHK.TRANS64 P0, [R18+URZ+0x22860], R3 ;  /* 0x02286003120085a7 */ /* 0x000e64000800007f */
[----:B-1----:R-:W-:Y:S05]  /*16830*/  @!P0 BRA `(.L_x_1158) ;  /* 0xfffffffc00f08947 */ /* 0x002fea000383ffff */
[----:B------:R-:W-:Y:S05]  /*16840*/  BRA `(.L_x_1241) ;  /* 0xffffffd400447947 */ /* 0x000fea000383ffff */
.L_x_1165:
[----:B0-----:R0:W2:Y:S02]  /*16850*/  SYNCS.PHASECHK.TRANS64.TRYWAIT P0, [R5+URZ+0x22820], R0 ;  /* 0x02282000050075a7 */ /* 0x0010a4000800017f */
[----:B--2---:R-:W-:Y:S05]  /*16860*/  @!P0 NANOSLEEP.SYNCS 0x989680 ;  /* 0x009896800000895d */ /* 0x004fea0003900000 */
[----:B------:R-:W2:Y:S02]  /*16870*/  @!P0 SYNCS.PHASECHK.TRANS64 P0, [R5+URZ+0x22820], R0 ;  /* 0x02282000050085a7 */ /* 0x000ea4000800007f */
[----:B--2---:R-:W-:Y:S05]  /*16880*/  @!P0 BRA `(.L_x_1165) ;  /* 0xfffffffc00f08947 */ /* 0x004fea000383ffff */
[----:B------:R-:W-:Y:S05]  /*16890*/  BRA `(.L_x_1242) ;  /* 0xffffffdc00087947 */ /* 0x000fea000383ffff */
.L_x_1166:
[----:B------:R-:W2:Y:S01]  /*168a0*/  S2R R2, SR_TID.X ;  /* 0x0000000000027919 */ /* 0x000ea20000002100 */
[----:B------:R-:W-:Y:S01]  /*168b0*/  BSSY B0, `(.L_x_1243) ;  /* 0x000000a000007945 */ /* 0x000fe20003800000 */
[----:B------:R-:W-:Y:S02]  /*168c0*/  IMAD.MOV.U32 R12, RZ, RZ, RZ ;  /* 0x000000ffff0c7224 */ /* 0x000fe400078e00ff */
[----:B------:R-:W-:Y:S02]  /*168d0*/  IMAD.MOV.U32 R11, RZ, RZ, 0x1f ;  /* 0x0000001fff0b7424 */ /* 0x000fe400078e00ff */
[----:B------:R-:W-:Y:S01]  /*168e0*/  IMAD.MOV.U32 R15, RZ, RZ, -0x1 ;  /* 0xffffffffff0f7424 */ /* 0x000fe200078e00ff */
[----:B--2---:R-:W-:-:S04]  /*168f0*/  SHF.R.U32.HI R2, RZ, 0x5, R2 ;  /* 0x00000005ff027819 */ /* 0x004fc80000011602 */
[----:B------:R-:W-:-:S05]  /*16900*/  LOP3.LUT R2, R2, 0x3, RZ, 0xc0, !PT ;  /* 0x0000000302027812 */ /* 0x000fca00078ec0ff */
[----:B------:R-:W-:-:S07]  /*16910*/  IMAD.MOV.U32 R13, RZ, RZ, R2 ;  /* 0x000000ffff0d7224 */ /* 0x000fce00078e0002 */
[----:B01----:R-:W-:Y:S05]  /*16920*/  WARPSYNC.COLLECTIVE R15, `(.L_x_1244) ;  /* 0x000000000f087348 */ /* 0x003fea0003c00000 */
[----:B------:R2:W3:Y:S02]  /*16930*/  SHFL.IDX P6, R14, R13, R12, R11 ;  /* 0x0000000c0d0e7389 */ /* 0x0004e400000c000b */
[----:B0123--:R-:W-:Y:S01]  /*16940*/  ENDCOLLECTIVE ;  /* 0x000000000000791b */ /* 0x00ffe20003800000 */
.L_x_1244:
[----:B------:R-:W-:Y:S05]  /*16950*/  BSYNC B0 ;  /* 0x0000000000007941 */ /* 0x000fea0003800000 */
.L_x_1243:
[----:B------:R-:W-:Y:S05]  /*16960*/  BRA `(.L_x_1245) ;  /* 0xffffffd800f07947 */ /* 0x000fea000383ffff */
.L_x_1169:
[----:B------:R-:W-:Y:S01]  /*16970*/  BSSY B1, `(.L_x_1246) ;  /* 0x0000006000017945 */ /* 0x000fe20003800000 */
[----:B------:R-:W-:-:S07]  /*16980*/  IMAD.MOV.U32 R15, RZ, RZ, -0x1 ;  /* 0xffffffffff0f7424 */ /* 0x000fce00078e00ff */
[----:B01----:R-:W-:Y:S05]  /*16990*/  WARPSYNC.COLLECTIVE R15, `(.L_x_1247) ;  /* 0x000000000f0c7348 */ /* 0x003fea0003c00000 */
[----:B------:R-:W-:Y:S02]  /*169a0*/  ELECT P6, UR62, PT ;  /* 0x00000000003e782f */ /* 0x000fe400038c0000 */
[----:B------:R-:W-:Y:S01]  /*169b0*/  MOV R14, UR62 ;  /* 0x0000003e000e7c02 */ /* 0x000fe20008000f00 */
[----:B01----:R-:W-:Y:S10]  /*169c0*/  ENDCOLLECTIVE ;  /* 0x000000000000791b */ /* 0x003ff40003800000 */
.L_x_1247:
[----:B------:R-:W-:Y:S05]  /*169d0*/  BSYNC B1 ;  /* 0x0000000000017941 */ /* 0x000fea0003800000 */
.L_x_1246:
[----:B------:R-:W-:Y:S05]  /*169e0*/  BRA `(.L_x_1248) ;  /* 0xffffffd800e87947 */ /* 0x000fea000383ffff */
.L_x_1171:
[----:B0-----:R0:W2:Y:S02]  /*169f0*/  SYNCS.PHASECHK.TRANS64.TRYWAIT P1, [R3+URZ+0x22840], R2 ;  /* 0x02284002030075a7 */ /* 0x0010a4000802017f */
[----:B--2---:R-:W-:Y:S05]  /*16a00*/  @!P1 NANOSLEEP.SYNCS 0x989680 ;  /* 0x009896800000995d */ /* 0x004fea0003900000 */
[----:B------:R-:W2:Y:S02]  /*16a10*/  @!P1 SYNCS.PHASECHK.TRANS64 P1, [R3+URZ+0x22840], R2 ;  /* 0x02284002030095a7 */ /* 0x000ea4000802007f */
[----:B--2---:R-:W-:Y:S05]  /*16a20*/  @!P1 BRA `(.L_x_1171) ;  /* 0xfffffffc00f09947 */ /* 0x004fea000383ffff */
[----:B------:R-:W-:Y:S05]  /*16a30*/  BRA `(.L_x_1249) ;  /* 0xffffffdc00087947 */ /* 0x000fea000383ffff */
.L_x_1173:
[----:B--2---:R2:W3:Y:S02]  /*16a40*/  SYNCS.PHASECHK.TRANS64.TRYWAIT P1, [R19+URZ+0x22840], R0 ;  /* 0x02284000130075a7 */ /* 0x0044e4000802017f */
[----:B---3--:R-:W-:Y:S05]  /*16a50*/  @!P1 NANOSLEEP.SYNCS 0x989680 ;  /* 0x009896800000995d */ /* 0x008fea0003900000 */
[----:B------:R-:W3:Y:S02]  /*16a60*/  @!P1 SYNCS.PHASECHK.TRANS64 P1, [R19+URZ+0x22840], R0 ;  /* 0x02284000130095a7 */ /* 0x000ee4000802007f */
[----:B---3--:R-:W-:Y:S05]  /*16a70*/  @!P1 BRA `(.L_x_1173) ;  /* 0xfffffffc00f09947 */ /* 0x008fea000383ffff */
[----:B------:R-:W-:Y:S05]  /*16a80*/  BRA `(.L_x_1250) ;  /* 0xffffffdc00147947 */ /* 0x000fea000383ffff */
.L_x_1175:
[----:B---3--:R3:W4:Y:S02]  /*16a90*/  SYNCS.PHASECHK.TRANS64.TRYWAIT P1, [R3+URZ+0x22860], R2 ;  /* 0x02286002030075a7 */ /* 0x008724000802017f */
[----:B----4-:R-:W-:Y:S05]  /*16aa0*/  @!P1 NANOSLEEP.SYNCS 0x989680 ;  /* 0x009896800000995d */ /* 0x010fea0003900000 */
[----:B------:R-:W4:Y:S02]  /*16ab0*/  @!P1 SYNCS.PHASECHK.TRANS64 P1, [R3+URZ+0x22860], R2 ;  /* 0x02286002030095a7 */ /* 0x000f24000802007f */
[----:B----4-:R-:W-:Y:S05]  /*16ac0*/  @!P1 BRA `(.L_x_1175) ;  /* 0xfffffffc00f09947 */ /* 0x010fea000383ffff */
[----:B------:R-:W-:Y:S05]  /*16ad0*/  BRA `(.L_x_1251) ;  /* 0xffffffdc00107947 */ /* 0x000fea000383ffff */
.L_x_1177:
[----:B----4-:R4:W0:Y:S02]  /*16ae0*/  SYNCS.PHASECHK.TRANS64.TRYWAIT P1, [R19+URZ+0x22860], R0 ;  /* 0x02286000130075a7 */ /* 0x010824000802017f */
[----:B0-----:R-:W-:Y:S05]  /*16af0*/  @!P1 NANOSLEEP.SYNCS 0x989680 ;  /* 0x009896800000995d */ /* 0x001fea0003900000 */
[----:B------:R-:W0:Y:S02]  /*16b00*/  @!P1 SYNCS.PHASECHK.TRANS64 P1, [R19+URZ+0x22860], R0 ;  /* 0x02286000130095a7 */ /* 0x000e24000802007f */
[----:B0-----:R-:W-:Y:S05]  /*16b10*/  @!P1 BRA `(.L_x_1177) ;  /* 0xfffffffc00f09947 */ /* 0x001fea000383ffff */
[----:B------:R-:W-:Y:S05]  /*16b20*/  BRA `(.L_x_1252) ;  /* 0xffffffdc000c7947 */ /* 0x000fea000383ffff */
.L_x_1179:
[----:B------:R0:W0:Y:S02]  /*16b30*/  SYNCS.PHASECHK.TRANS64.TRYWAIT P1, [R3+URZ+0x22880], R2 ;  /* 0x02288002030075a7 */ /* 0x000024000802017f */
[----:B0-----:R-:W-:Y:S05]  /*16b40*/  @!P1 NANOSLEEP.SYNCS 0x989680 ;  /* 0x009896800000995d */ /* 0x001fea0003900000 */
[----:B------:R-:W0:Y:S02]  /*16b50*/  @!P1 SYNCS.PHASECHK.TRANS64 P1, [R3+URZ+0x22880], R2 ;  /* 0x02288002030095a7 */ /* 0x000e24000802007f */
[----:B0-----:R-:W-:Y:S05]  /*16b60*/  @!P1 BRA `(.L_x_1179) ;  /* 0xfffffffc00f09947 */ /* 0x001fea000383ffff */
[----:B------:R-:W-:Y:S05]  /*16b70*/  BRA `(.L_x_1253) ;  /* 0xffffffdc00087947 */ /* 0x000fea000383ffff */
.L_x_1254:
        /* <DEDUP_REMOVED lines=16> */
.L_x_3193:


//--------------------- .text._ZN7cutlass13device_kernelIN5flash11enable_sm90INS1_16FlashAttnFwdSm90INS1_25CollectiveMainloopFwdSm90ILi2EN4cute5tupleIJNS5_1CILi1EEES8_S8_EEENS6_IJNS7_ILi128EEESA_NS7_ILi192EEEEEELi128ENS_12float_e4m3_tEfNS_4arch4Sm90ELb0ELb1ELb0ELb1ELb1ELb0ELb0ELb1ELb1ELb1ELb0ELb0EEENS1_21CollectiveEpilogueFwdINS6_IJSA_SA_SA_EEES9_NS_10bfloat16_tESF_Li256ELb1ELb1ELb0ELb1EEENS1_36VarlenDynamicPersistentTileSchedulerILi128ELi128ELi256ELi128ELb0ELb1ELb1ELb1ELb0ELb1EEEEEEEEEvNT_6ParamsE --------------------------
	.section	.text._ZN7cutlass13device_kernelIN5flash11enable_sm90INS1_16FlashAttnFwdSm90INS1_25CollectiveMainloopFwdSm90ILi2EN4cute5tupleIJNS5_1CILi1EEES8_S8_EEENS6_IJNS7_ILi128EEESA_NS7_ILi192EEEEEELi128ENS_12float_e4m3_tEfNS_4arch4Sm90ELb0ELb1ELb0ELb1ELb1ELb0ELb0ELb1ELb1ELb1ELb0ELb0EEENS1_21CollectiveEpilogueFwdINS6_IJSA_SA_SA_EEES9_NS_10bfloat16_tESF_Li256ELb1ELb1ELb0ELb1EEENS1_36VarlenDynamicPersistentTileSchedulerILi128ELi128ELi256ELi128ELb0ELb1ELb1ELb1ELb0ELb1EEEEEEEEEvNT_6ParamsE,"ax",@progbits
	.align	128
.text._ZN7cutlass13device_kernelIN5flash11enable_sm90INS1_16FlashAttnFwdSm90INS1_25CollectiveMainloopFwdSm90ILi2EN4cute5tupleIJNS5_1CILi1EEES8_S8_EEENS6_IJNS7_ILi128EEESA_NS7_ILi192EEEEEELi128ENS_12float_e4m3_tEfNS_4arch4Sm90ELb0ELb1ELb0ELb1ELb1ELb0ELb0ELb1ELb1ELb1ELb0ELb0EEENS1_21CollectiveEpilogueFwdINS6_IJSA_SA_SA_EEES9_NS_10bfloat16_tESF_Li256ELb1ELb1ELb0ELb1EEENS1_36VarlenDynamicPersistentTileSchedulerILi128ELi128ELi256ELi128ELb0ELb1ELb1ELb1ELb0ELb1EEEEEEEEEvNT_6ParamsE:
        .type           _ZN7cutlass13device_kernelIN5flash11enable_sm90INS1_16FlashAttnFwdSm90INS1_25CollectiveMainloopFwdSm90ILi2EN4cute5tupleIJNS5_1CILi1EEES8_S8_EEENS6_IJNS7_ILi128EEESA_NS7_ILi192EEEEEELi128ENS_12float_e4m3_tEfNS_4arch4Sm90ELb0ELb1ELb0ELb1ELb1ELb0ELb0ELb1ELb1ELb1ELb0ELb0EEENS1_21CollectiveEpilogueFwdINS6_IJSA_SA_SA_EEES9_NS_10bfloat16_tESF_Li256ELb1ELb1ELb0ELb1EEENS1_36VarlenDynamicPersistentTileSchedulerILi128ELi128ELi256ELi128ELb0ELb1ELb1ELb1ELb0ELb1EEEEEEEEEvNT_6ParamsE,@function
        .size           _ZN7cutlass13device_kernelIN5flash11enable_sm90INS1_16FlashAttnFwdSm90INS1_25CollectiveMainloopFwdSm90ILi2EN4cute5tupleIJNS5_1CILi1EEES8_S8_EEENS6_IJNS7_ILi128EEESA_NS7_ILi192EEEEEELi128ENS_12float_e4m3_tEfNS_4arch4Sm90ELb0ELb1ELb0ELb1ELb1ELb0ELb0ELb1ELb1ELb1ELb0ELb0EEENS1_21CollectiveEpilogueFwdINS6_IJSA_SA_SA_EEES9_NS_10bfloat16_tESF_Li256ELb1ELb1ELb0ELb1EEENS1_36VarlenDynamicPersistentTileSchedulerILi128ELi128ELi256ELi128ELb0ELb1ELb1ELb1ELb0ELb1EEEEEEEEEvNT_6ParamsE,(.L_x_3194 - _ZN7cutlass13device_kernelIN5flash11enable_sm90INS1_16FlashAttnFwdSm90INS1_25CollectiveMainloopFwdSm90ILi2EN4cute5tupleIJNS5_1CILi1EEES8_S8_EEENS6_IJNS7_ILi128EEESA_NS7_ILi192EEEEEELi128ENS_12float_e4m3_tEfNS_4arch4Sm90ELb0ELb1ELb0ELb1ELb1ELb0ELb0ELb1ELb1ELb1ELb0ELb0EEENS1_21CollectiveEpilogueFwdINS6_IJSA_SA_SA_EEES9_NS_10bfloat16_tESF_Li256ELb1ELb1ELb0ELb1EEENS1_36VarlenDynamicPersistentTileSchedulerILi128ELi128ELi256ELi128ELb0ELb1ELb1ELb1ELb0ELb1EEEEEEEEEvNT_6ParamsE)
        .other          _ZN7cutlass13device_kernelIN5flash11enable_sm90INS1_16FlashAttnFwdSm90INS1_25CollectiveMainloopFwdSm90ILi2EN4cute5tupleIJNS5_1CILi1EEES8_S8_EEENS6_IJNS7_ILi128EEESA_NS7_ILi192EEEEEELi128ENS_12float_e4m3_tEfNS_4arch4Sm90ELb0ELb1ELb0ELb1ELb1ELb0ELb0ELb1ELb1ELb1ELb0ELb0EEENS1_21CollectiveEpilogueFwdINS6_IJSA_SA_SA_EEES9_NS_10bfloat16_tESF_Li256ELb1ELb1ELb0ELb1EEENS1_36VarlenDynamicPersistentTileSchedulerILi128ELi128ELi256ELi128ELb0ELb1ELb1ELb1ELb0ELb1EEEEEEEEEvNT_6ParamsE,@"STO_CUDA_ENTRY STV_DEFAULT"
_ZN7cutlass13device_kernelIN5flash11enable_sm90INS1_16FlashAttnFwdSm90INS1_25CollectiveMainloopFwdSm90ILi2EN4cute5tupleIJNS5_1CILi1EEES8_S8_EEENS6_IJNS7_ILi128EEESA_NS7_ILi192EEEEEELi128ENS_12float_e4m3_tEfNS_4arch4Sm90ELb0ELb1ELb0ELb1ELb1ELb0ELb0ELb1ELb1ELb1ELb0ELb0EEENS1_21CollectiveEpilogueFwdINS6_IJSA_SA_SA_EEES9_NS_10bfloat16_tESF_Li256ELb1ELb1ELb0ELb1EEENS1_36VarlenDynamicPersistentTileSchedulerILi128ELi128ELi256ELi128ELb0ELb1ELb1ELb1ELb0ELb1EEEEEEEEEvNT_6ParamsE:
        /* <DEDUP_REMOVED lines=45> */
.L_x_1255:
        /* <DEDUP_REMOVED lines=22> */
.L_x_1256:
        /* <DEDUP_REMOVED lines=18> */
.L_x_1257:
        /* <DEDUP_REMOVED lines=22> */
.L_x_1258:
        /* <DEDUP_REMOVED lines=24> */
.L_x_1259:
        /* <DEDUP_REMOVED lines=8> */
.L_x_1261:
        /* <DEDUP_REMOVED lines=27> */
[CC--:B------:R-:W-:Y:S01]  /*0a60*/  LEA.HI R2, R3.reuse, R184.reuse, RZ, 0x4 ;  /* 0x000000b803027211 */ /* 0x0c0fe200078f20ff */
[----:B------:R-:W-:Y:S01]  /*0a70*/  IMAD.SHL.U32 R4, R4, 0x20, RZ ;  /* 0x0000002004047824 */ /* 0x000fe200078e00ff */
[----:B------:R-:W-:Y:S01]  /*0a80*/  LEA.HI R11, R3, R184, RZ, 0x2 ;  /* 0x000000b8030b7211 */ /* 0x000fe200078f10ff */
[----:B------:R-:W-:Y:S01]  /*0a90*/  IMAD.IADD R177, R184, 0x1, -R177 ;  /* 0x00000001b8b17824 */ /* 0x000fe200078e0ab1 */
[----:B------:R-:W-:-:S02]  /*0aa0*/  LOP3.LUT R5, R2, 0x3fffff0, RZ, 0xc0, !PT ;  /* 0x03fffff002057812 */ /* 0x000fc400078ec0ff */
[----:B------:R-:W-:Y:S02]  /*0ab0*/  LOP3.LUT R4, R4, 0xfffffc00, RZ, 0xc0, !PT ;  /* 0xfffffc0004047812 */ /* 0x000fe400078ec0ff */
[----:B------:R-:W-:Y:S01]  /*0ac0*/  SHF.R.S32.HI R6, RZ, 0x1f, R177 ;  /* 0x0000001fff067819 */ /* 0x000fe200000114b1 */
[----:B------:R-:W-:Y:S01]  /*0ad0*/  IMAD.IADD R5, R184, 0x1, -R5 ;  /* 0x00000001b8057824 */ /* 0x000fe200078e0a05 */
[----:B------:R-:W-:Y:S02]  /*0ae0*/  LOP3.LUT R11, R11, 0xfffffffc, RZ, 0xc0, !PT ;  /* 0xfffffffc0b0b7812 */ /* 0x000fe400078ec0ff */
[----:B------:R-:W-:Y:S01]  /*0af0*/  LEA.HI R8, R6, R177, RZ, 0x2 ;  /* 0x000000b106087211 */ /* 0x000fe200078f10ff */
[----:B------:R-:W-:Y:S01]  /*0b00*/  IMAD R181, R5, 0x40, R4 ;  /* 0x0000004005b57824 */ /* 0x000fe200078e0204 */
[----:B------:R-:W-:Y:S01]  /*0b10*/  LEA.HI R3, R3, R184, RZ, 0x3 ;  /* 0x000000b803037211 */ /* 0x000fe200078f18ff */
[----:B------:R-:W-:Y:S01]  /*0b20*/  IMAD.IADD R11, R184, 0x1, -R11 ;  /* 0x00000001b80b7824 */ /* 0x000fe200078e0a0b */
[----:B------:R-:W-:-:S02]  /*0b30*/  SHF.R.S32.HI R9, RZ, 0x2, R8 ;  /* 0x00000002ff097819 */ /* 0x000fc40000011408 */
[----:B------:R-:W-:Y:S02]  /*0b40*/  SHF.R.S32.HI R10, RZ, 0x1f, R8 ;  /* 0x0000001fff0a7819 */ /* 0x000fe40000011408 */
[----:B------:R-:W-:Y:S02]  /*0b50*/  SHF.R.S32.HI R179, RZ, 0x7, R0 ;  /* 0x00000007ffb37819 */ /* 0x000fe40000011400 */
[----:B------:R-:W-:Y:S02]  /*0b60*/  LEA.HI R10, R10, R9, RZ, 0x3 ;  /* 0x000000090a0a7211 */ /* 0x000fe400078f18ff */
[----:B------:R-:W-:Y:S02]  /*0b70*/  LOP3.LUT R5, R3, 0xfffffff8, RZ, 0xc0, !PT ;  /* 0xfffffff803057812 */ /* 0x000fe400078ec0ff */
[----:B------:R-:W-:Y:S02]  /*0b80*/  SHF.R.S32.HI R7, RZ, 0x4, R2 ;  /* 0x00000004ff077819 */ /* 0x000fe40000011402 */
[----:B------:R-:W-:Y:S01]  /*0b90*/  LOP3.LUT R10, R10, 0xfffffff8, RZ, 0xc0, !PT ;  /* 0xfffffff80a0a7812 */ /* 0x000fe200078ec0ff */
[----:B------:R-:W-:Y:S01]  /*0ba0*/  IMAD.IADD R172, R184, 0x1, -R5 ;  /* 0x00000001b8ac7824 */ /* 0x000fe200078e0a05 */
[----:B------:R-:W-:-:S02]  /*0bb0*/  LEA.HI R6, R6, R177, RZ, 0x5 ;  /* 0x000000b106067211 */ /* 0x000fc400078f28ff */
[----:B------:R-:W-:Y:S01]  /*0bc0*/  LEA.HI R0, R0, R179, RZ, 0x1 ;  /* 0x000000b300007211 */ /* 0x000fe200078f08ff */
[----:B------:R-:W-:Y:S01]  /*0bd0*/  IMAD.IADD R9, R9, 0x1, -R10 ;  /* 0x0000000109097824 */ /* 0x000fe200078e0a0a */
[----:B------:R-:W-:Y:S01]  /*0be0*/  LEA.HI R2, R2, R7, RZ, 0x1 ;  /* 0x0000000702027211 */ /* 0x000fe200078f08ff */
[----:B------:R-:W-:Y:S01]  /*0bf0*/  IMAD.SHL.U32 R169, R172, 0x8, RZ ;  /* 0x00000008aca97824 */ /* 0x000fe200078e00ff */
[----:B------:R-:W-:Y:S02]  /*0c00*/  SHF.R.S32.HI R6, RZ, 0x5, R6 ;  /* 0x00000005ff067819 */ /* 0x000fe40000011406 */
[----:B------:R-:W-:Y:S01]  /*0c10*/  LEA.HI R4, R11, R11, RZ, 0x1 ;  /* 0x0000000b0b047211 */ /* 0x000fe200078f08ff */
[----:B------:R-:W-:Y:S01]  /*0c20*/  VIADD R171, R169, 0x40 ;  /* 0x00000040a9ab7836 */ /* 0x000fe20000000000 */
[----:B------:R-:W-:Y:S01]  /*0c30*/  LOP3.LUT R0, R0, 0x3fffffe, RZ, 0xc0, !PT ;  /* 0x03fffffe00007812 */ /* 0x000fe200078ec0ff */
[----:B------:R-:W-:Y:S01]  /*0c40*/  IMAD R9, R6, 0x10, R9 ;  /* 0x0000001006097824 */ /* 0x000fe200078e0209 */
[----:B------:R-:W-:-:S02]  /*0c50*/  LOP3.LUT R2, R2, 0x1ffffffe, RZ, 0xc0, !PT ;  /* 0x1ffffffe02027812 */ /* 0x000fc400078ec0ff */
[----:B------:R-:W-:Y:S01]  /*0c60*/  LOP3.LUT R4, R4, 0x1ffffffe, RZ, 0xc0, !PT ;  /* 0x1ffffffe04047812 */ /* 0x000fe200078ec0ff */
[----:B------:R-:W-:Y:S01]  /*0c70*/  IMAD.IADD R0, R179, 0x1, -R0 ;  /* 0x00000001b3007824 */ /* 0x000fe200078e0a00 */
[----:B------:R-:W-:Y:S01]  /*0c80*/  LOP3.LUT R18, R8, 0x7ffffffc, RZ, 0xc0, !PT ;  /* 0x7ffffffc08127812 */ /* 0x000fe200078ec0ff */
[----:B------:R-:W-:Y:S01]  /*0c90*/  IMAD.IADD R2, R7, 0x1, -R2 ;  /* 0x0000000107027824 */ /* 0x000fe200078e0a02 */
[----:B------:R-:W-:Y:S01]  /*0ca0*/  SHF.R.S32.HI R175, RZ, 0x3, R3 ;  /* 0x00000003ffaf7819 */ /* 0x000fe20000011403 */
[----:B------:R-:W-:Y:S01]  /*0cb0*/  IMAD.IADD R11, R11, 0x1, -R4 ;  /* 0x000000010b0b7824 */ /* 0x000fe200078e0a04 */
[----:B------:R-:W-:Y:S01]  /*0cc0*/  SHF.R.S32.HI R183, RZ, 0x1f, R169 ;  /* 0x0000001fffb77819 */ /* 0x000fe200000114a9 */
[----:B------:R-:W-:Y:S01]  /*0cd0*/  IMAD R180, R0, 0x40, R9 ;  /* 0x0000004000b47824 */ /* 0x000fe200078e0209 */
[----:B------:R-:W-:Y:S01]  /*0ce0*/  SHF.R.S32.HI R182, RZ, 0x1f, R171 ;  /* 0x0000001fffb67819 */ /* 0x000fe200000114ab */
[----:B------:R-:W-:Y:S02]  /*0cf0*/  IMAD R181, R2, 0x8, R181 ;  /* 0x0000000802b57824 */ /* 0x000fe400078e02b5 */
[----:B------:R-:W-:-:S02]  /*0d00*/  IMAD.IADD R18, R177, 0x1, -R18 ;  /* 0x00000001b1127824 */ /* 0x000fc400078e0a12 */
[----:B------:R-:W-:-:S07]  /*0d10*/  IMAD R168, R11, 0x8, R180 ;  /* 0x000000080ba87824 */ /* 0x000fce00078e02b4 */
.L_x_1369:
[----:B0---4-:R-:W0:Y:S01]  /*0d20*/  LDC.64 R2, c[0x0][0xa28] ;  /* 0x00028a00ff027b82 */ /* 0x011e220000000a00 */
[----:B------:R-:W-:Y:S01]  /*0d30*/  IMAD.MOV.U32 R11, RZ, RZ, RZ ;  /* 0x000000ffff0b7224 */ /* 0x000fe200078e00ff */
[----:B------:R-:W-:Y:S01]  /*0d40*/  ULDC.64 UR4, c[0x0][0x418] ;  /* 0x0001060000047ab9 */ /* 0x000fe20000000a00 */
[----:B------:R-:W-:-:S05]  /*0d50*/  ULDC.64 UR6, c[0x0][0xa20] ;  /* 0x0002880000067ab9 */ /* 0x000fca0000000a00 */
[----:B--23--:R-:W1:Y:S01]  /*0d60*/  LDC.64 R4, c[0x0][0xa18] ;  /* 0x00028600ff047b82 */ /* 0x00ce620000000a00 */
[----:B0-----:R-:W-:-:S04]  /*0d70*/  ISETP.NE.U32.AND P0, PT, R2, RZ, PT ;  /* 0x000000ff0200720c */ /* 0x001fc80003f05070 */
[----:B------:R-:W-:Y:S02]  /*0d80*/  ISETP.NE.AND.EX P0, PT, R3, RZ, PT, P0 ;  /* 0x000000ff0300720c */ /* 0x000fe40003f05300 */
[----:B-1----:R-:W-:-:S04]  /*0d90*/  ISETP.NE.U32.AND P1, PT, R4, RZ, PT ;  /* 0x000000ff0400720c */ /* 0x002fc80003f25070 */
[----:B------:R-:W-:-:S07]  /*0da0*/  ISETP.NE.AND.EX P1, PT, R5, RZ, PT, P1 ;  /* 0x000000ff0500720c */ /* 0x000fce0003f25310 */
[----:B------:R-:W0:Y:S08]  /*0db0*/  @P0 LDC.64 R2, c[0x0][0xa28] ;  /* 0x00028a00ff020b82 */ /* 0x000e300000000a00 */
[----:B------:R-:W1:Y:S01]  /*0dc0*/  @P1 LDC.64 R4, c[0x0][0xa18] ;  /* 0x00028600ff041b82 */ /* 0x000e620000000a00 */
[----:B0-----:R-:W-:-:S05]  /*0dd0*/  @P0 IMAD.WIDE R2, R23, 0x4, R2 ;  /* 0x0000000417020825 */ /* 0x001fca00078e0202 */
[----:B------:R0:W5:Y:S01]  /*0de0*/  @P0 LDG.E R11, desc[UR44][R2.64] ;  /* 0x0000002c020b0981 */ /* 0x000162000c1e1900 */
[----:B-1----:R-:W-:-:S05]  /*0df0*/  @P1 IMAD.WIDE R4, R23, 0x4, R4 ;  /* 0x0000000417041825 */ /* 0x002fca00078e0204 */
[----:B------:R0:W5:Y:S01]  /*0e00*/  @P1 LDG.E R17, desc[UR44][R4.64] ;  /* 0x0000002c04111981 */ /* 0x000162000c1e1900 */
[----:B------:R-:W-:Y:S01]  /*0e10*/  UISETP.NE.U32.AND UP0, UPT, UR4, URZ, UPT ;  /* 0x0000003f0400728c */ /* 0x000fe2000bf05070 */
[----:B------:R-:W-:Y:S01]  /*0e20*/  ISETP.NE.U32.AND P2, PT, RZ, UR6, PT ;  /* 0x00000006ff007c0c */ /* 0x000fe2000bf45070 */
[----:B------:R-:W-:Y:S01]  /*0e30*/  IMAD.MOV.U32 R173, RZ, RZ, R22 ;  /* 0x000000ffffad7224 */ /* 0x000fe200078e0016 */
[----:B------:R-:W-:Y:S01]  /*0e40*/  ULDC UR4, c[0x0][0x424] ;  /* 0x0001090000047ab9 */ /* 0x000fe20000000800 */
[----:B------:R-:W-:Y:S01]  /*0e50*/  UISETP.NE.AND.EX UP0, UPT, UR5, URZ, UPT, UP0 ;  /* 0x0000003f0500728c */ /* 0x000fe2000bf05300 */
[----:B------:R-:W-:Y:S02]  /*0e60*/  ISETP.NE.AND.EX P2, PT, RZ, UR7, PT, P2 ;  /* 0x00000007ff007c0c */ /* 0x000fe4000bf45320 */
[----:B------:R-:W-:Y:S01]  /*0e70*/  ULDC UR5, c[0x0][0x2f0] ;  /* 0x0000bc0000057ab9 */ /* 0x000fe20000000800 */
[----:B------:R-:W-:-:S04]  /*0e80*/  USEL UR4, UR4, 0x1, UP0 ;  /* 0x0000000104047887 */ /* 0x000fc80008000000 */
[----:B------:R-:W-:Y:S01]  /*0e90*/  UIMAD UR4, UR4, UR5, URZ ;  /* 0x00000005040472a4 */ /* 0x000fe2000f8e023f */
[----:B0-----:R-:W-:Y:S11]  /*0ea0*/  @P1 BRA `(.L_x_1262) ;  /* 0x0000000000281947 */ /* 0x001ff60003800000 */
[----:B------:R-:W-:Y:S01]  /*0eb0*/  ULDC.64 UR6, c[0x0][0xa00] ;  /* 0x0002800000067ab9 */ /* 0x000fe20000000a00 */
[----:B-----5:R-:W0:Y:S01]  /*0ec0*/  LDC R17, c[0x0][0x288] ;  /* 0x0000a200ff117b82 */ /* 0x020e220000000800 */
[----:B------:R-:W-:-:S04]  /*0ed0*/  ISETP.NE.U32.AND P0, PT, RZ, UR6, PT ;  /* 0x00000006ff007c0c */ /* 0x000fc8000bf05070 */
[----:B------:R-:W-:-:S13]  /*0ee0*/  ISETP.NE.AND.EX P0, PT, RZ, UR7, PT, P0 ;  /* 0x00000007ff007c0c */ /* 0x000fda000bf05300 */
[----:B------:R-:W-:Y:S05]  /*0ef0*/  @!P0 BRA `(.L_x_1262) ;  /* 0x0000000000148947 */ /* 0x000fea0003800000 */
[----:B------:R-:W1:Y:S02]  /*0f00*/  LDC.64 R2, c[0x0][0xa00] ;  /* 0x00028000ff027b82 */ /* 0x000e640000000a00 */
[----:B-1----:R-:W-:-:S05]  /*0f10*/  IMAD.WIDE R2, R23, 0x4, R2 ;  /* 0x0000000417027825 */ /* 0x002fca00078e0202 */
[----:B0-----:R-:W2:Y:S04]  /*0f20*/  LDG.E R17, desc[UR44][R2.64] ;  /* 0x0000002c02117981 */ /* 0x001ea8000c1e1900 */
[----:B------:R-:W2:Y:S02]  /*0f30*/  LDG.E R0, desc[UR44][R2.64+0x4] ;  /* 0x0000042c02007981 */ /* 0x000ea4000c1e1900 */
[----:B--2---:R-:W-:-:S07]  /*0f40*/  IMAD.IADD R17, R0, 0x1, -R17 ;  /* 0x0000000100117824 */ /* 0x004fce00078e0a11 */
.L_x_1262:
[----:B------:R-:W-:Y:S02]  /*0f50*/  IMAD.U32 R16, RZ, RZ, UR4 ;  /* 0x00000004ff107e24 */ /* 0x000fe4000f8e00ff */
[----:B------:R-:W-:Y:S01]  /*0f60*/  IMAD.MOV.U32 R174, RZ, RZ, R23 ;  /* 0x000000ffffae7224 */ /* 0x000fe200078e0017 */
[----:B------:R-:W-:Y:S06]  /*0f70*/  @!P2 BRA `(.L_x_1263) ;  /* 0x000000000010a947 */ /* 0x000fec0003800000 */
[----:B------:R-:W1:Y:S02]  /*0f80*/  LDC.64 R2, c[0x0][0xa20] ;  /* 0x00028800ff027b82 */ /* 0x000e640000000a00 */
[----:B-1----:R-:W-:-:S05]  /*0f90*/  IMAD.WIDE R2, R23, 0x4, R2 ;  /* 0x0000000417027825 */ /* 0x002fca00078e0202 */
[----:B------:R1:W5:Y:S01]  /*0fa0*/  LDG.E R16, desc[UR44][R2.64] ;  /* 0x0000002c02107981 */ /* 0x000362000c1e1900 */
[----:B------:R-:W-:Y:S05]  /*0fb0*/  BRA `(.L_x_1264) ;  /* 0x0000000000247947 */ /* 0x000fea0003800000 */
.L_x_1263:
[----:B------:R-:W-:Y:S02]  /*0fc0*/  ULDC.64 UR4, c[0x0][0xa08] ;  /* 0x0002820000047ab9 */ /* 0x000fe40000000a00 */
[----:B------:R-:W-:-:S04]  /*0fd0*/  ISETP.NE.U32.AND P0, PT, RZ, UR4, PT ;  /* 0x00000004ff007c0c */ /* 0x000fc8000bf05070 */
[----:B------:R-:W-:-:S13]  /*0fe0*/  ISETP.NE.AND.EX P0, PT, RZ, UR5, PT, P0 ;  /* 0x00000005ff007c0c */ /* 0x000fda000bf05300 */
[----:B------:R-:W-:Y:S05]  /*0ff0*/  @!P0 BRA `(.L_x_1264) ;  /* 0x0000000000148947 */ /* 0x000fea0003800000 */
[----:B------:R-:W1:Y:S02]  /*1000*/  LDC.64 R2, c[0x0][0xa08] ;  /* 0x00028200ff027b82 */ /* 0x000e640000000a00 */
[----:B-1----:R-:W-:-:S05]  /*1010*/  IMAD.WIDE R2, R23, 0x4, R2 ;  /* 0x0000000417027825 */ /* 0x002fca00078e0202 */
[----:B------:R-:W2:Y:S04]  /*1020*/  LDG.E R16, desc[UR44][R2.64] ;  /* 0x0000002c02107981 */ /* 0x000ea8000c1e1900 */
[----:B------:R-:W2:Y:S02]  /*1030*/  LDG.E R5, desc[UR44][R2.64+0x4] ;  /* 0x0000042c02057981 */ /* 0x000ea4000c1e1900 */
[----:B--2---:R-:W-:-:S07]  /*1040*/  IMAD.IADD R16, R5, 0x1, -R16 ;  /* 0x0000000105107824 */ /* 0x004fce00078e0a10 */
.L_x_1264:
[----:B------:R-:W2:Y:S01]  /*1050*/  LDC.64 R14, c[0x0][0x990] ;  /* 0x00026400ff0e7b82 */ /* 0x000ea20000000a00 */
[----:B------:R-:W3:Y:S07]  /*1060*/  LDL.LU R10, [R1] ;  /* 0x00000000010a7983 */ /* 0x000eee0000300800 */
[----:B------:R-:W4:Y:S08]  /*1070*/  LDC.64 R26, c[0x0][0x998] ;  /* 0x00026600ff1a7b82 */ /* 0x000f300000000a00 */
[----:B------:R-:W0:Y:S01]  /*1080*/  LDC R178, c[0x0][0x448] ;  /* 0x00011200ffb27b82 */ /* 0x000e220000000800 */
[----:B------:R-:W-:Y:S01]  /*1090*/  IMAD.SHL.U32 R19, R21, 0x80, RZ ;  /* 0x0000008015137824 */ /* 0x000fe200078e00ff */
[----:B------:R-:W-:Y:S01]  /*10a0*/  ULDC UR4, c[0x0][0x988] ;  /* 0x0002620000047ab9 */ /* 0x000fe20000000800 */
[----:B--2---:R-:W-:-:S04]  /*10b0*/  ISETP.NE.U32.AND P0, PT, R14, RZ, PT ;  /* 0x000000ff0e00720c */ /* 0x004fc80003f05070 */
[----:B------:R-:W-:Y:S02]  /*10c0*/  ISETP.NE.AND.EX P0, PT, R15, RZ, PT, P0 ;  /* 0x000000ff0f00720c */ /* 0x000fe40003f05300 */
[----:B----4-:R-:W-:-:S04]  /*10d0*/  ISETP.NE.U32.AND P1, PT, R26, RZ, PT ;  /* 0x000000ff1a00720c */ /* 0x010fc80003f25070 */
[----:B------:R-:W-:-:S07]  /*10e0*/  ISETP.NE.AND.EX P1, PT, R27, RZ, PT, P1 ;  /* 0x000000ff1b00720c */ /* 0x000fce0003f25310 */
[----:B------:R-:W2:Y:S01]  /*10f0*/  @P0 LDC.64 R8, c[0x0][0x9a8] ;  /* 0x00026a00ff080b82 */ /* 0x000ea20000000a00 */
[----:B-1----:R-:W-:Y:S02]  /*1100*/  @P0 SHF.R.S32.HI R3, RZ, 0x1f, R23 ;  /* 0x0000001fff030819 */ /* 0x002fe40000011417 */
[----:B------:R-:W-:-:S05]  /*1110*/  @P0 SHF.R.S32.HI R7, RZ, 0x1f, R22 ;  /* 0x0000001fff070819 */ /* 0x000fca0000011416 */
[----:B------:R-:W1:Y:S01]  /*1120*/  @P1 LDC.64 R12, c[0x0][0x9b8] ;  /* 0x00026e00ff0c1b82 */ /* 0x000e620000000a00 */
[----:B------:R-:W-:-:S07]  /*1130*/  @P1 SHF.R.S32.HI R5, RZ, 0x1f, R23 ;  /* 0x0000001fff051819 */ /* 0x000fce0000011417 */
[----:B------:R-:W4:Y:S08]  /*1140*/  @P0 LDC.64 R24, c[0x0][0x9b0] ;  /* 0x00026c00ff180b82 */ /* 0x000f300000000a00 */
[----:B------:R-:W0:Y:S01]  /*1150*/  @P1 LDC.64 R28, c[0x0][0x9c0] ;  /* 0x00027000ff1c1b82 */ /* 0x000e220000000a00 */
[-C--:B--2---:R-:W-:Y:S02]  /*1160*/  @P0 IMAD R0, R3, R8.reuse, RZ ;  /* 0x0000000803000224 */ /* 0x084fe400078e02ff */
[----:B------:R-:W-:-:S04]  /*1170*/  @P0 IMAD.WIDE.U32 R2, R23, R8, RZ ;  /* 0x0000000817020225 */ /* 0x000fc800078e00ff */
[----:B------:R-:W-:Y:S02]  /*1180*/  @P0 IMAD R9, R23, R9, R0 ;  /* 0x0000000917090224 */ /* 0x000fe400078e0200 */
[-C--:B-1----:R-:W-:Y:S02]  /*1190*/  @P1 IMAD R4, R5, R12.reuse, RZ ;  /* 0x0000000c05041224 */ /* 0x082fe400078e02ff */
[----:B------:R-:W-:Y:S01]  /*11a0*/  @P0 IMAD.IADD R3, R3, 0x1, R9 ;  /* 0x0000000103030824 */ /* 0x000fe200078e0209 */
[----:B------:R-:W-:Y:S01]  /*11b0*/  @P1 SHF.R.S32.HI R9, RZ, 0x1f, R22 ;  /* 0x0000001fff091819 */ /* 0x000fe20000011416 */
[C---:B------:R-:W-:Y:S02]  /*11c0*/  @P1 IMAD R13, R23.reuse, R13, R4 ;  /* 0x0000000d170d1224 */ /* 0x040fe400078e0204 */
[----:B------:R-:W-:-:S04]  /*11d0*/  @P1 IMAD.WIDE.U32 R4, R23, R12, RZ ;  /* 0x0000000c17041225 */ /* 0x000fc800078e00ff */
[-C--:B----4-:R-:W-:Y:S02]  /*11e0*/  @P0 IMAD R7, R7, R24.reuse, RZ ;  /* 0x0000001807070224 */ /* 0x090fe400078e02ff */
[----:B------:R-:W-:Y:S02]  /*11f0*/  @P1 IMAD.IADD R5, R5, 0x1, R13 ;  /* 0x0000000105051824 */ /* 0x000fe400078e020d */
[----:B------:R-:W-:-:S04]  /*1200*/  @P0 IMAD.WIDE.U32 R2, R22, R24, R2 ;  /* 0x0000001816020225 */ /* 0x000fc800078e0002 */
[-C--:B0-----:R-:W-:Y:S02]  /*1210*/  @P1 IMAD R0, R9, R28.reuse, RZ ;  /* 0x0000001c09001224 */ /* 0x081fe400078e02ff */
[C---:B------:R-:W-:Y:S02]  /*1220*/  @P0 IMAD R9, R22.reuse, R25, R7 ;  /* 0x0000001916090224 */ /* 0x040fe400078e0207 */
[C---:B------:R-:W-:Y:S02]  /*1230*/  @P1 IMAD R13, R22.reuse, R29, R0 ;  /* 0x0000001d160d1224 */ /* 0x040fe400078e0200 */
        /* <DEDUP_REMOVED lines=8> */
[----:B------:R-:W-:Y:S01]  /*12c0*/  IMAD.MOV.U32 R0, RZ, RZ, 0x3f800000 ;  /* 0x3f800000ff007424 */ /* 0x000fe200078e00ff */
[----:B------:R-:W0:Y:S03]  /*12d0*/  LDC.64 R14, c[0x0][0x9e0] ;  /* 0x00027800ff0e7b82 */ /* 0x000e260000000a00 */
[----:B------:R1:W2:Y:S04]  /*12e0*/  @P0 LDG.E R3, desc[UR44][R4.64] ;  /* 0x0000002c04030981 */ /* 0x0002a8000c1e1900 */
[----:B------:R-:W2:Y:S01]  /*12f0*/  @P1 LDG.E R0, desc[UR44][R8.64] ;  /* 0x0000002c08001981 */ /* 0x000ea2000c1e1900 */
[----:B------:R-:W-:Y:S01]  /*1300*/  ISETP.NE.AND P5, PT, R178, 0x1, PT ;  /* 0x00000001b200780c */ /* 0x000fe20003fa5270 */
[----:B------:R-:W-:-:S02]  /*1310*/  VIADD R2, R19, 0x7f ;  /* 0x0000007f13027836 */ /* 0x000fc40000000000 */
[----:B-----5:R-:W-:-:S05]  /*1320*/  IMAD.IADD R16, R16, 0x1, -R11 ;  /* 0x0000000110107824 */ /* 0x020fca00078e0a0b */
[----:B-1----:R-:W-:-:S05]  /*1330*/  IADD3 R5, R16, 0x1, -R17 ;  /* 0x0000000110057810 */ /* 0x002fca0007ffe811 */
[----:B------:R-:W1:Y:S01]  /*1340*/  @P5 LDC R7, c[0x0][0x44c] ;  /* 0x00011300ff075b82 */ /* 0x000e620000000800 */
[----:B0-----:R-:W-:-:S07]  /*1350*/  ISETP.GE.AND P4, PT, R15, 0x1, PT ;  /* 0x000000010f00780c */ /* 0x001fce0003f86270 */
[----:B------:R-:W0:Y:S01]  /*1360*/  @P5 LDC R13, c[0x0][0x450] ;  /* 0x00011400ff0d5b82 */ /* 0x000e220000000800 */
[----:B-1----:R-:W-:-:S05]  /*1370*/  @P5 IMAD.HI.U32 R6, R2, R7, RZ ;  /* 0x0000000702065227 */ /* 0x002fca00078e00ff */
[----:B0-----:R-:W-:-:S05]  /*1380*/  @P5 SHF.R.U32.HI R2, RZ, R13, R6 ;  /* 0x0000000dff025219 */ /* 0x001fca0000011606 */
[----:B------:R-:W-:Y:S01]  /*1390*/  IMAD.IADD R5, R5, 0x1, R2 ;  /* 0x0000000105057824 */ /* 0x000fe200078e0202 */
[----:B---3--:R-:W-:-:S04]  /*13a0*/  LOP3.LUT R10, R10, 0xfffffffd, RZ, 0xc0, !PT ;  /* 0xfffffffd0a0a7812 */ /* 0x008fc800078ec0ff */
[----:B------:R-:W-:-:S04]  /*13b0*/  @P5 LOP3.LUT R10, R10, 0x2, RZ, 0xfc, !PT ;  /* 0x000000020a0a5812 */ /* 0x000fc800078efcff */
[----:B------:R-:W-:-:S04]  /*13c0*/  LOP3.LUT R10, R10, 0xfffffffe, RZ, 0xc0, !PT ;  /* 0xfffffffe0a0a7812 */ /* 0x000fc800078ec0ff */
[----:B------:R-:W-:-:S05]  /*13d0*/  @P4 LOP3.LUT R10, R10, 0x1, RZ, 0xfc, !PT ;  /* 0x000000010a0a4812 */ /* 0x000fca00078efcff */
[----:B------:R0:W-:Y:S01]  /*13e0*/  STL [R1], R10 ;  /* 0x0000000a01007387 */ /* 0x0001e20000100800 */
[----:B--2---:R-:W-:Y:S01]  /*13f0*/  FMUL.FTZ R0, R3, R0 ;  /* 0x0000000003007220 */ /* 0x004fe20000410000 */
[----:B------:R-:W-:-:S03]  /*1400*/  IMAD.IADD R3, R5, 0x1, R14 ;  /* 0x0000000105037824 */ /* 0x000fc600078e020e */
[----:B------:R-:W-:Y:S01]  /*1410*/  FMUL.FTZ R2, R0, UR4 ;  /* 0x0000000400027c20 */ /* 0x000fe20008410000 */
[----:B0-----:R-:W-:Y:S06]  /*1420*/  @!P4 BRA `(.L_x_1265) ;  /* 0x000000000040c947 */ /* 0x001fec0003800000 */
[C---:B------:R-:W-:Y:S01]  /*1430*/  ISETP.GT.AND P0, PT, R5.reuse, RZ, PT ;  /* 0x000000ff0500720c */ /* 0x040fe20003f04270 */
[----:B------:R-:W-:-:S12]  /*1440*/  VIADD R0, R5, 0xffffffff ;  /* 0xffffffff05007836 */ /* 0x000fd80000000000 */
[----:B------:R-:W-:Y:S05]  /*1450*/  @P0 BRA `(.L_x_1266) ;  /* 0x00000000001c0947 */ /* 0x000fea0003800000 */
[----:B------:R-:W-:Y:S01]  /*1460*/  ISETP.NE.AND P0, PT, R15, 0x1, PT ;  /* 0x000000010f00780c */ /* 0x000fe20003f05270 */
[----:B------:R-:W-:-:S12]  /*1470*/  IMAD.MOV R5, RZ, RZ, -R5 ;  /* 0x000000ffff057224 */ /* 0x000fd800078e0a05 */
[----:B------:R-:W0:Y:S02]  /*1480*/  @P0 LDC.64 R6, c[0x0][0x9e8] ;  /* 0x00027a00ff060b82 */ /* 0x000e240000000a00 */
[----:B0-----:R-:W-:-:S05]  /*1490*/  @P0 IMAD.HI.U32 R0, R5, R6, RZ ;  /* 0x0000000605000227 */ /* 0x001fca00078e00ff */
[----:B------:R-:W-:-:S04]  /*14a0*/  @P0 SHF.R.U32.HI R5, RZ, R7, R0 ;  /* 0x00000007ff050219 */ /* 0x000fc80000011600 */
[----:B------:R-:W-:Y:S01]  /*14b0*/  LOP3.LUT R0, RZ, R5, RZ, 0x33, !PT ;  /* 0x00000005ff007212 */ /* 0x000fe200078e33ff */
[----:B------:R-:W-:Y:S06]  /*14c0*/  BRA `(.L_x_1267) ;  /* 0x0000000000107947 */ /* 0x000fec0003800000 */
.L_x_1266:
[----:B------:R-:W-:-:S13]  /*14d0*/  ISETP.NE.AND P0, PT, R15, 0x1, PT ;  /* 0x000000010f00780c */ /* 0x000fda0003f05270 */
[----:B------:R-:W0:Y:S02]  /*14e0*/  @P0 LDC.64 R4, c[0x0][0x9e8] ;  /* 0x00027a00ff040b82 */ /* 0x000e240000000a00 */
[----:B0-----:R-:W-:-:S05]  /*14f0*/  @P0 IMAD.HI.U32 R4, R0, R4, RZ ;  /* 0x0000000400040227 */ /* 0x001fca00078e00ff */
[----:B------:R-:W-:-:S07]  /*1500*/  @P0 SHF.R.U32.HI R0, RZ, R5, R4 ;  /* 0x00000005ff000219 */ /* 0x000fce0000011604 */
.L_x_1267:
[----:B------:R-:W-:-:S05]  /*1510*/  IMAD R0, R0, R15, R15 ;  /* 0x0000000f00007224 */ /* 0x000fca00078e020f */
[----:B------:R-:W-:-:S07]  /*1520*/  VIMNMX R3, R3, R0, PT ;  /* 0x0000000003037248 */ /* 0x000fce0003fe0100 */
.L_x_1265:
[----:B------:R-:W0:Y:S01]  /*1530*/  @P5 LDC R6, c[0x0][0x44c] ;  /* 0x00011300ff065b82 */ /* 0x000e220000000800 */
[----:B------:R-:W-:Y:S01]  /*1540*/  VIADD R4, R3, 0x7f ;  /* 0x0000007f03047836 */ /* 0x000fe20000000000 */
[----:B------:R-:W-:Y:S01]  /*1550*/  ULDC UR4, c[0x0][0x9dc] ;  /* 0x0002770000047ab9 */ /* 0x000fe20000000800 */
[C---:B------:R-:W-:Y:S02]  /*1560*/  VIADD R0, R16.reuse, 0x7f ;  /* 0x0000007f10007836 */ /* 0x040fe40000000000 */
[----:B------:R-:W-:Y:S01]  /*1570*/  IMAD.MOV.U32 R7, RZ, RZ, R19 ;  /* 0x000000ffff077224 */ /* 0x000fe200078e0013 */
[----:B------:R-:W-:Y:S01]  /*1580*/  SHF.R.S32.HI R5, RZ, 0x1f, R4 ;  /* 0x0000001fff057819 */ /* 0x000fe20000011404 */
[----:B------:R-:W-:Y:S01]  /*1590*/  IMAD.IADD R88, R16, 0x1, -R17 ;  /* 0x0000000110587824 */ /* 0x000fe200078e0a11 */
[----:B------:R-:W1:Y:S01]  /*15a0*/  @P5 LDC R9, c[0x0][0x450] ;  /* 0x00011400ff095b82 */ /* 0x000e620000000800 */
[----:B------:R-:W-:Y:S02]  /*15b0*/  SHF.R.S32.HI R3, RZ, 0x1f, R0 ;  /* 0x0000001fff037819 */ /* 0x000fe40000011400 */
[----:B------:R-:W-:-:S02]  /*15c0*/  LEA.HI R5, R5, R4, RZ, 0x7 ;  /* 0x0000000405057211 */ /* 0x000fc400078f38ff */
[----:B------:R-:W-:Y:S02]  /*15d0*/  LEA.HI R3, R3, R0, RZ, 0x7 ;  /* 0x0000000003037211 */ /* 0x000fe400078f38ff */
[----:B------:R-:W-:Y:S02]  /*15e0*/  SHF.R.S32.HI R0, RZ, 0x7, R5 ;  /* 0x00000007ff007819 */ /* 0x000fe40000011405 */
[----:B------:R-:W-:-:S04]  /*15f0*/  SHF.R.S32.HI R3, RZ, 0x7, R3 ;  /* 0x00000007ff037819 */ /* 0x000fc80000011403 */
[----:B------:R-:W-:Y:S01]  /*1600*/  VIMNMX R89, R3, R0, PT ;  /* 0x0000000003597248 */ /* 0x000fe20003fe0100 */
[----:B0-----:R-:W-:-:S05]  /*1610*/  @P5 IMAD.HI.U32 R6, R19, R6, RZ ;  /* 0x0000000613065227 */ /* 0x001fca00078e00ff */
[----:B-1----:R-:W-:-:S05]  /*1620*/  @P5 SHF.R.U32.HI R7, RZ, R9, R6 ;  /* 0x00000009ff075219 */ /* 0x002fca0000011606 */
[----:B------:R-:W-:-:S04]  /*1630*/  IMAD.IADD R4, R88, 0x1, R7 ;  /* 0x0000000158047824 */ /* 0x000fc800078e0207 */
[----:B------:R-:W-:Y:S01]  /*1640*/  VIADD R3, R4, -UR4 ;  /* 0x8000000404037c36 */ /* 0x000fe20008000000 */
[----:B------:R-:W-:Y:S06]  /*1650*/  @!P4 BRA `(.L_x_1268) ;  /* 0x00000000003cc947 */ /* 0x000fec0003800000 */
[----:B------:R-:W-:-:S13]  /*1660*/  ISETP.GT.AND P0, PT, R4, -0x1, PT ;  /* 0xffffffff0400780c */ /* 0x000fda0003f04270 */
[----:B------:R-:W-:Y:S05]  /*1670*/  @P0 BRA `(.L_x_1269) ;  /* 0x00000000001c0947 */ /* 0x000fea0003800000 */
[----:B------:R-:W-:Y:S02]  /*1680*/  ISETP.NE.AND P0, PT, R15, 0x1, PT ;  /* 0x000000010f00780c */ /* 0x000fe40003f05270 */
[----:B------:R-:W-:-:S11]  /*1690*/  LOP3.LUT R5, RZ, R4, RZ, 0x33, !PT ;  /* 0x00000004ff057212 */ /* 0x000fd600078e33ff */
[----:B------:R-:W0:Y:S02]  /*16a0*/  @P0 LDC.64 R6, c[0x0][0x9e8] ;  /* 0x00027a00ff060b82 */ /* 0x000e240000000a00 */
[----:B0-----:R-:W-:-:S05]  /*16b0*/  @P0 IMAD.HI.U32 R0, R5, R6, RZ ;  /* 0x0000000605000227 */ /* 0x001fca00078e00ff */
[----:B------:R-:W-:-:S04]  /*16c0*/  @P0 SHF.R.U32.HI R5, RZ, R7, R0 ;  /* 0x00000007ff050219 */ /* 0x000fc80000011600 */
[----:B------:R-:W-:Y:S01]  /*16d0*/  LOP3.LUT R4, RZ, R5, RZ, 0x33, !PT ;  /* 0x00000005ff047212 */ /* 0x000fe200078e33ff */
[----:B------:R-:W-:Y:S06]  /*16e0*/  BRA `(.L_x_1270) ;  /* 0x0000000000107947 */ /* 0x000fec0003800000 */
.L_x_1269:
[----:B------:R-:W-:-:S13]  /*16f0*/  ISETP.NE.AND P0, PT, R15, 0x1, PT ;  /* 0x000000010f00780c */ /* 0x000fda0003f05270 */
[----:B------:R-:W0:Y:S02]  /*1700*/  @P0 LDC.64 R6, c[0x0][0x9e8] ;  /* 0x00027a00ff060b82 */ /* 0x000e240000000a00 */
[----:B0-----:R-:W-:-:S05]  /*1710*/  @P0 IMAD.HI.U32 R0, R4, R6, RZ ;  /* 0x0000000604000227 */ /* 0x001fca00078e00ff */
[----:B------:R-:W-:-:S07]  /*1720*/  @P0 SHF.R.U32.HI R4, RZ, R7, R0 ;  /* 0x00000007ff040219 */ /* 0x000fce0000011600 */
.L_x_1270:
[----:B------:R-:W-:-:S05]  /*1730*/  IMAD R4, R4, R15, RZ ;  /* 0x0000000f04047224 */ /* 0x000fca00078e02ff */
[----:B------:R-:W-:-:S07]  /*1740*/  VIMNMX R3, R3, R4, !PT ;  /* 0x0000000403037248 */ /* 0x000fce0007fe0100 */
.L_x_1268:
        /* <DEDUP_REMOVED lines=72> */
.L_x_1272:
[----:B------:R-:W-:-:S04]  /*1bd0*/  LEA.HI R0, R176, R176, RZ, 0x1 ;  /* 0x000000b0b0007211 */ /* 0x000fc800078f08ff */
[----:B------:R-:W-:-:S05]  /*1be0*/  LOP3.LUT R3, R0, 0xfffffffe, RZ, 0xc0, !PT ;  /* 0xfffffffe00037812 */ /* 0x000fca00078ec0ff */
[----:B------:R-:W-:Y:S02]  /*1bf0*/  IMAD.IADD R0, R176, 0x1, -R3 ;  /* 0x00000001b0007824 */ /* 0x000fe400078e0a03 */
[----:B------:R-:W-:-:S03]  /*1c00*/  IMAD.U32 R3, RZ, RZ, UR41 ;  /* 0x00000029ff037e24 */ /* 0x000fc6000f8e00ff */
[----:B------:R-:W-:Y:S02]  /*1c10*/  SHF.L.U32 R0, R0, 0x1f, RZ ;  /* 0x0000001f00007819 */ /* 0x000fe400000006ff */
[----:B------:R-:W-:Y:S02]  /*1c20*/  ISETP.NE.AND P0, PT, R3, 0x3, PT ;  /* 0x000000030300780c */ /* 0x000fe40003f05270 */
[----:B------:R-:W0:Y:S02]  /*1c30*/  SYNCS.PHASECHK.TRANS64.TRYWAIT P1, [UR38+0x22800], R0 ;  /* 0x02280000ff0075a7 */ /* 0x000e240008020166 */
[----:B0-----:R-:W-:Y:S09]  /*1c40*/  @!P1 BRA `(.L_x_1273) ;  /* 0x0000014000b09947 */ /* 0x001ff20003800000 */
.L_x_1477:
[----:B------:R-:W-:Y:S05]  /*1c50*/  @!P0 BRA `(.L_x_1274) ;  /* 0x0000000000048947 */ /* 0x000fea0003800000 */
[----:B------:R-:W-:Y:S01]  /*1c60*/  BPT.TRAP 0x1 ;  /* 0x000000040000795c */ /* 0x000fe20000300000 */
.L_x_1274:
[----:B0-----:R-:W-:Y:S02]  /*1c70*/  IMAD.U32 R3, RZ, RZ, UR36 ;  /* 0x00000024ff037e24 */ /* 0x001fe4000f8e00ff */
[----:B------:R-:W-:-:S03]  /*1c80*/  IMAD.U32 R0, RZ, RZ, UR37 ;  /* 0x00000025ff007e24 */ /* 0x000fc6000f8e00ff */
[----:B------:R-:W-:Y:S02]  /*1c90*/  LEA R3, R3, UR38, 0x3 ;  /* 0x0000002603037c11 */ /* 0x000fe4000f8e18ff */
[----:B------:R-:W-:-:S04]  /*1ca0*/  SHF.L.U32 R0, R0, 0x1f, RZ ;  /* 0x0000001f00007819 */ /* 0x000fc800000006ff */
[----:B------:R0:W1:Y:S01]  /*1cb0*/  SYNCS.PHASECHK.TRANS64.TRYWAIT P1, [R3+URZ+0x22830], R0 ;  /* 0x02283000030075a7 */ /* 0x000062000802017f */
[----:B------:R-:W-:Y:S05]  /*1cc0*/  @!P0 BRA `(.L_x_1275) ;  /* 0x0000000000048947 */ /* 0x000fea0003800000 */
[----:B------:R-:W-:Y:S01]  /*1cd0*/  BPT.TRAP 0x1 ;  /* 0x000000040000795c */ /* 0x000fe20000300000 */
.L_x_1275:
[----:B-1----:R-:W-:Y:S05]  /*1ce0*/  @P1 BRA `(.L_x_1276) ;  /* 0x0000000000081947 */ /* 0x002fea0003800000 */
[----:B------:R-:W1:Y:S02]  /*1cf0*/  SYNCS.PHASECHK.TRANS64.TRYWAIT P1, [R3+URZ+0x22830], R0 ;  /* 0x02283000030075a7 */ /* 0x000e64000802017f */
[----:B-1----:R-:W-:Y:S05]  /*1d00*/  @!P1 BRA `(.L_x_1277) ;  /* 0x0000014000989947 */ /* 0x002fea0003800000 */
.L_x_1276:
[----:B------:R-:W-:Y:S05]  /*1d10*/  WARPSYNC.ALL ;  /* 0x0000000000007948 */ /* 0x000fea0003800000 */
[----:B------:R-:W-:Y:S01]  /*1d20*/  UIADD3 UR4, UR38, 0x16400, URZ ;  /* 0x0001640026047890 */ /* 0x000fe2000fffe03f */
[----:B------:R-:W-:Y:S01]  /*1d30*/  WARPGROUP.ARRIVE ;  /* 0x00000000000079c5 */ /* 0x000fe20000000000 */
[----:B------:R-:W-:Y:S02]  /*1d40*/  ULOP3.LUT UR24, UR43, 0x10000, URZ, 0xfc, !UPT ;  /* 0x000100002b187892 */ /* 0x000fe4000f8efc3f */
[----:B------:R-:W-:Y:S01]  /*1d50*/  USHF.R.U32.HI UR4, URZ, 0x4, UR4 ;  /* 0x000000043f047899 */ /* 0x000fe20008011604 */
[----:B------:R-:W-:Y:S01]  /*1d60*/  UMOV UR25, 0x80000020 ;  /* 0x8000002000197882 */ /* 0x000fe20000000000 */
[----:B------:R-:W-:-:S02]  /*1d70*/  UMOV UR27, 0x80000020 ;  /* 0x80000020001b7882 */ /* 0x000fc40000000000 */
[----:B------:R-:W-:Y:S02]  /*1d80*/  ULOP3.LUT UR4, UR4, 0x3fff, URZ, 0xc0, !UPT ;  /* 0x00003fff04047892 */ /* 0x000fe4000f8ec03f */
[----:B------:R-:W-:Y:S02]  /*1d90*/  UIADD3 UR28, UR24, 0x2, URZ ;  /* 0x00000002181c7890 */ /* 0x000fe4000fffe03f */
[----:B------:R-:W-:Y:S01]  /*1da0*/  ULOP3.LUT UR32, UR4, 0x10000, URZ, 0xfc, !UPT ;  /* 0x0001000004207892 */ /* 0x000fe2000f8efc3f */
[----:B------:R-:W-:Y:S01]  /*1db0*/  UMOV UR29, 0x80000020 ;  /* 0x80000020001d7882 */ /* 0x000fe20000000000 */
[----:B------:R-:W-:Y:S02]  /*1dc0*/  UMOV UR31, 0x80000020 ;  /* 0x80000020001f7882 */ /* 0x000fe40000000000 */
        /* <DEDUP_REMOVED lines=37> */
.L_x_1278:
[----:B------:R-:W2:Y:S01]  /*2020*/  LDL R106, [R1] ;  /* 0x00000000016a7983 */ /* 0x000ea20000100800 */
[----:B------:R-:W-:Y:S01]  /*2030*/  ISETP.NE.AND P2, PT, R178, 0x1, PT ;  /* 0x00000001b200780c */ /* 0x000fe20003f45270 */
[----:B------:R-:W-:Y:S01]  /*2040*/  IMAD.IADD R4, R168, 0x1, R19 ;  /* 0x00000001a8047824 */ /* 0x000fe200078e0213 */
[----:B------:R-:W-:Y:S01]  /*2050*/  R2UR UR4, R3 ;  /* 0x00000000030472ca */ /* 0x000fe200000e0000 */
[----:B------:R-:W-:Y:S01]  /*2060*/  ULDC UR30, c[0x0][0x9dc] ;  /* 0x00027700001e7ab9 */ /* 0x000fe20000000800 */
[----:B------:R-:W-:Y:S01]  /*2070*/  ULDC UR5, c[0x0][0x9e0] ;  /* 0x0002780000057ab9 */ /* 0x000fe20000000800 */
[----:B------:R-:W-:-:S08]  /*2080*/  LEA R10, R89, 0xffffff80, 0x7 ;  /* 0xffffff80590a7811 */ /* 0x000fd000078e38ff */
[----:B------:R-:W0:Y:S02]  /*2090*/  @P2 LDC R5, c[0x0][0x44c] ;  /* 0x00011300ff052b82 */ /* 0x000e240000000800 */
[----:B------:R-:W-:-:S04]  /*20a0*/  UIADD3 UR4, UR4, 0x22840, URZ ;  /* 0x0002284004047890 */ /* 0x000fc8000fffe03f */
[----:B------:R-:W-:Y:S02]  /*20b0*/  UPRMT UR4, UR40, 0x654, UR4 ;  /* 0x0000065428047896 */ /* 0x000fe40008000004 */
[----:B------:R-:W3:Y:S07]  /*20c0*/  @P2 LDC R7, c[0x0][0x450] ;  /* 0x00011400ff072b82 */ /* 0x000eee0000000800 */
[----:B------:R-:W-:Y:S01]  /*20d0*/  SYNCS.ARRIVE.TRANS64.RED.A1T0 RZ, [UR4], RZ ;  /* 0x000000ffffff79a7 */ /* 0x000fe20008100404 */
[----:B------:R-:W-:Y:S01]  /*20e0*/  ULOP3.LUT UR4, URZ, UR30, URZ, 0x33, !UPT ;  /* 0x0000001e3f047292 */ /* 0x000fe2000f8e333f */
[----:B01----:R-:W-:-:S05]  /*20f0*/  @P2 IMAD.HI.U32 R0, R4, R5, RZ ;  /* 0x0000000504002227 */ /* 0x003fca00078e00ff */
[----:B---3--:R-:W-:Y:S01]  /*2100*/  @P2 SHF.R.U32.HI R4, RZ, R7, R0 ;  /* 0x00000007ff042219 */ /* 0x008fe20000011600 */
[----:B------:R-:W-:-:S04]  /*2110*/  IMAD.MOV.U32 R0, RZ, RZ, -0x80 ;  /* 0xffffff80ff007424 */ /* 0x000fc800078e00ff */
[----:B------:R-:W0:Y:S01]  /*2120*/  SHFL.IDX PT, R5, R4, RZ, 0x1c1f ;  /* 0x001c1fff04057589 */ /* 0x000e2200000e0000 */
[----:B------:R-:W-:-:S04]  /*2130*/  IMAD R21, R89, R0, 0x80 ;  /* 0x0000008059157424 */ /* 0x000fc800078e0200 */
[----:B------:R-:W-:-:S04]  /*2140*/  VIADD R3, R21, 0x1 ;  /* 0x0000000115037836 */ /* 0x000fc80000000000 */
[----:B------:R-:W-:Y:S02]  /*2150*/  IMAD R0, R18, -0x2, R3 ;  /* 0xfffffffe12007824 */ /* 0x000fe400078e0203 */
[----:B------:R-:W-:-:S03]  /*2160*/  IMAD.IADD R3, R16, 0x1, R21 ;  /* 0x0000000110037824 */ /* 0x000fc600078e0215 */
[----:B------:R-:W-:Y:S01]  /*2170*/  IADD3 R0, -R17, R0, R16 ;  /* 0x0000000011007210 */ /* 0x000fe20007ffe110 */
[----:B------:R-:W-:-:S04]  /*2180*/  IMAD R12, R18, -0x2, R3 ;  /* 0xfffffffe120c7824 */ /* 0x000fc800078e0203 */
[C---:B------:R-:W-:Y:S02]  /*2190*/  VIADD R91, R0.reuse, UR5 ;  /* 0x00000005005b7c36 */ /* 0x040fe40008000000 */
[----:B------:R-:W-:-:S03]  /*21a0*/  VIADD R14, R0, UR4 ;  /* 0x00000004000e7c36 */ /* 0x000fc60008000000 */
[----:B0-----:R-:W-:Y:S01]  /*21b0*/  VIADDMNMX R0, R5, R91, R12, PT ;  /* 0x0000005b05007246 */ /* 0x001fe2000380010c */
[----:B------:R-:W-:Y:S01]  /*21c0*/  IMAD.IADD R6, R14, 0x1, R5 ;  /* 0x000000010e067824 */ /* 0x000fe200078e0205 */
[----:B--2---:R-:W-:-:S13]  /*21d0*/  LOP3.LUT P1, RZ, R106, 0x1, RZ, 0xc0, !PT ;  /* 0x000000016aff7812 */ /* 0x004fda000782c0ff */
[----:B------:R-:W-:Y:S05]  /*21e0*/  @!P1 BRA `(.L_x_1279) ;  /* 0x0000000000609947 */ /* 0x000fea0003800000 */
[----:B------:R-:W-:Y:S01]  /*21f0*/  IADD3 R3, -R17, R16, R5 ;  /* 0x0000001011037210 */ /* 0x000fe20007ffe105 */
[----:B------:R-:W-:Y:S03]  /*2200*/  BSSY B0, `(.L_x_1280) ;  /* 0x0000012000007945 */ /* 0x000fe60003800000 */
        /* <DEDUP_REMOVED lines=11> */
.L_x_1281:
[----:B------:R-:W-:Y:S02]  /*22c0*/  ULDC UR4, c[0x0][0x9e4] ;  /* 0x0002790000047ab9 */ /* 0x000fe40000000800 */
[----:B------:R-:W-:-:S05]  /*22d0*/  IMAD.U32 R5, RZ, RZ, UR4 ;  /* 0x00000004ff057e24 */ /* 0x000fca000f8e00ff */
[----:B------:R-:W-:-:S13]  /*22e0*/  ISETP.NE.AND P1, PT, R5, 0x1, PT ;  /* 0x000000010500780c */ /* 0x000fda0003f25270 */
[----:B------:R-:W0:Y:S02]  /*22f0*/  @P1 LDC.64 R8, c[0x0][0x9e8] ;  /* 0x00027a00ff081b82 */ /* 0x000e240000000a00 */
[----:B0-----:R-:W-:-:S05]  /*2300*/  @P1 IMAD.HI.U32 R8, R3, R8, RZ ;  /* 0x0000000803081227 */ /* 0x001fca00078e00ff */
[----:B------:R-:W-:-:S07]  /*2310*/  @P1 SHF.R.U32.HI R3, RZ, R9, R8 ;  /* 0x00000009ff031219 */ /* 0x000fce0000011608 */
.L_x_1282:
[----:B------:R-:W-:Y:S05]  /*2320*/  BSYNC B0 ;  /* 0x0000000000007941 */ /* 0x000fea0003800000 */
.L_x_1280:
[----:B------:R-:W-:-:S04]  /*2330*/  IMAD R3, R3, R5, -R10 ;  /* 0x0000000503037224 */ /* 0x000fc800078e0a0a */
[----:B------:R-:W-:-:S05]  /*2340*/  IMAD R3, R18, -0x2, R3 ;  /* 0xfffffffe12037824 */ /* 0x000fca00078e0203 */
[----:B------:R-:W-:Y:S02]  /*2350*/  VIADDMNMX R0, R3, R5, R0, PT ;  /* 0x0000000503007246 */ /* 0x000fe40003800100 */
[----:B------:R-:W-:-:S07]  /*2360*/  VIMNMX R6, R6, R3, !PT ;  /* 0x0000000306067248 */ /* 0x000fce0007fe0100 */
.L_x_1279:
[C---:B------:R-:W-:Y:S02]  /*2370*/  ISETP.GE.AND P6, PT, R21.reuse, 0x9, PT ;  /* 0x000000091500780c */ /* 0x040fe40003fc6270 */
[C---:B------:R-:W-:Y:S02]  /*2380*/  ISETP.GE.AND P1, PT, R21.reuse, 0x2, PT ;  /* 0x000000021500780c */ /* 0x040fe40003f26270 */
[C---:B------:R-:W-:Y:S02]  /*2390*/  ISETP.GT.AND P2, PT, R6.reuse, 0x8, !P6 ;  /* 0x000000080600780c */ /* 0x040fe40007744270 */
[----:B------:R-:W-:Y:S02]  /*23a0*/  ISETP.GT.AND P3, PT, R6, 0x1, !P1 ;  /* 0x000000010600780c */ /* 0x000fe40004f64270 */
[----:B------:R-:W-:Y:S02]  /*23b0*/  ISETP.LT.OR P2, PT, R0, 0x9, P2 ;  /* 0x000000090000780c */ /* 0x000fe40001741670 */
[----:B------:R-:W-:-:S02]  /*23c0*/  ISETP.GE.AND P4, PT, R21, 0xa, PT ;  /* 0x0000000a1500780c */ /* 0x000fc40003f86270 */
[----:B------:R-:W-:Y:S02]  /*23d0*/  FSEL R129, R28, -INF , !P2 ;  /* 0xff8000001c817808 */ /* 0x000fe40005000000 */
[----:B------:R-:W-:Y:S02]  /*23e0*/  ISETP.LT.OR P3, PT, R0, 0x2, P3 ;  /* 0x000000020000780c */ /* 0x000fe40001f61670 */
[----:B------:R-:W-:Y:S02]  /*23f0*/  ISETP.GT.AND P2, PT, R6, 0x9, !P4 ;  /* 0x000000090600780c */ /* 0x000fe40006744270 */
[----:B------:R-:W-:Y:S02]  /*2400*/  FSEL R107, R25, -INF , !P3 ;  /* 0xff800000196b7808 */ /* 0x000fe40005800000 */
        /* <DEDUP_REMOVED lines=26> */
[C---:B------:R-:W-:Y:S02]  /*25b0*/  ISETP.GE.AND P3, PT, R21.reuse, 0x22, PT ;  /* 0x000000221500780c */ /* 0x040fe40003f66270 */
        /* <DEDUP_REMOVED lines=101> */
[C---:B------:R-:W-:Y:S02]  /*2c10*/  ISETP.GE.AND P2, PT, R21.reuse, 0x72, PT ;  /* 0x000000721500780c */ /* 0x040fe40003f46270 */
[----:B------:R-:W-:Y:S02]  /*2c20*/  ISETP.GE.AND P5, PT, R21, 0x1, PT ;  /* 0x000000011500780c */ /* 0x000fe40003fa6270 */
[----:B------:R-:W-:-:S04]  /*2c30*/  ISETP.GT.AND P3, PT, R6, 0x71, !P2 ;  /* 0x000000710600780c */ /* 0x000fc80005764270 */
[----:B------:R-:W-:-:S04]  /*2c40*/  ISETP.LT.OR P3, PT, R0, 0x72, P3 ;  /* 0x000000720000780c */ /* 0x000fc80001f61670 */
[----:B------:R-:W-:Y:S02]  /*2c50*/  FSEL R81, R81, -INF , !P3 ;  /* 0xff80000051517808 */ /* 0x000fe40005800000 */
[----:B------:R-:W-:-:S04]  /*2c60*/  ISETP.GE.AND P3, PT, R21, 0x79, PT ;  /* 0x000000791500780c */ /* 0x000fc80003f66270 */
[----:B------:R-:W-:-:S04]  /*2c70*/  ISETP.GT.AND P4, PT, R6, 0x78, !P3 ;  /* 0x000000780600780c */ /* 0x000fc80005f84270 */
[----:B------:R-:W-:-:S04]  /*2c80*/  ISETP.LT.OR P4, PT, R0, 0x79, P4 ;  /* 0x000000790000780c */ /* 0x000fc80002781670 */
[----:B------:R-:W-:Y:S02]  /*2c90*/  FSEL R3, R84, -INF , !P4 ;  /* 0xff80000054037808 */ /* 0x000fe40006000000 */
[----:B------:R-:W-:-:S04]  /*2ca0*/  ISETP.GT.AND P4, PT, R6, RZ, !P5 ;  /* 0x000000ff0600720c */ /* 0x000fc80006f84270 */
[----:B------:R-:W-:-:S04]  /*2cb0*/  ISETP.LT.OR P4, PT, R0, 0x1, P4 ;  /* 0x000000010000780c */ /* 0x000fc80002781670 */
[----:B------:R-:W-:Y:S02]  /*2cc0*/  FSEL R24, R24, -INF , !P4 ;  /* 0xff80000018187808 */ /* 0x000fe40006000000 */
[----:B------:R-:W-:Y:S02]  /*2cd0*/  ISETP.GE.AND P4, PT, R21, 0x7a, PT ;  /* 0x0000007a1500780c */ /* 0x000fe40003f86270 */
[----:B------:R-:W0:Y:S02]  /*2ce0*/  SHFL.IDX PT, R21, R4, 0x1, 0x1c1f ;  /* 0x003c1f0004157f89 */ /* 0x000e2400000e0000 */
[----:B------:R-:W-:Y:S02]  /*2cf0*/  P2R R80, PR, RZ, 0x10 ;  /* 0x00000010ff507803 */ /* 0x000fe40000000000 */
[----:B------:R-:W-:-:S04]  /*2d00*/  ISETP.GT.AND P4, PT, R6, 0x79, !P4 ;  /* 0x000000790600780c */ /* 0x000fc80006784270 */
[----:B------:R-:W-:-:S04]  /*2d10*/  ISETP.LT.OR P4, PT, R0, 0x7a, P4 ;  /* 0x0000007a0000780c */ /* 0x000fc80002781670 */
[----:B------:R-:W-:Y:S02]  /*2d20*/  FSEL R85, R85, -INF , !P4 ;  /* 0xff80000055557808 */ /* 0x000fe40006000000 */
[----:B------:R-:W-:Y:S02]  /*2d30*/  LOP3.LUT P4, RZ, R106, 0x1, RZ, 0xc0, !PT ;  /* 0x000000016aff7812 */ /* 0x000fe4000788c0ff */
[----:B0-----:R-:W-:Y:S01]  /*2d40*/  VIADDMNMX R0, R21, R91, R12, PT ;  /* 0x0000005b15007246 */ /* 0x001fe2000380010c */
[----:B------:R-:W-:-:S10]  /*2d50*/  IMAD.IADD R28, R14, 0x1, R21 ;  /* 0x000000010e1c7824 */ /* 0x000fd400078e0215 */
        /* <DEDUP_REMOVED lines=14> */
.L_x_1285:
[----:B------:R-:W-:Y:S02]  /*2e40*/  ULDC UR4, c[0x0][0x9e4] ;  /* 0x0002790000047ab9 */ /* 0x000fe40000000800 */
[----:B------:R-:W-:-:S05]  /*2e50*/  IMAD.U32 R6, RZ, RZ, UR4 ;  /* 0x00000004ff067e24 */ /* 0x000fca000f8e00ff */
[----:B------:R-:W-:-:S13]  /*2e60*/  ISETP.NE.AND P4, PT, R6, 0x1, PT ;  /* 0x000000010600780c */ /* 0x000fda0003f85270 */
[----:B------:R-:W0:Y:S02]  /*2e70*/  @P4 LDC.64 R32, c[0x0][0x9e8] ;  /* 0x00027a00ff204b82 */ /* 0x000e240000000a00 */
[----:B0-----:R-:W-:-:S05]  /*2e80*/  @P4 IMAD.HI.U32 R4, R21, R32, RZ ;  /* 0x0000002015044227 */ /* 0x001fca00078e00ff */
[----:B------:R-:W-:-:S07]  /*2e90*/  @P4 SHF.R.U32.HI R21, RZ, R33, R4 ;  /* 0x00000021ff154219 */ /* 0x000fce0000011604 */
.L_x_1286:
[----:B------:R-:W-:Y:S05]  /*2ea0*/  BSYNC B0 ;  /* 0x0000000000007941 */ /* 0x000fea0003800000 */
.L_x_1284:
[----:B------:R-:W-:-:S04]  /*2eb0*/  IMAD R21, R21, R6, -R10 ;  /* 0x0000000615157224 */ /* 0x000fc800078e0a0a */
[----:B------:R-:W-:-:S05]  /*2ec0*/  IMAD R21, R18, -0x2, R21 ;  /* 0xfffffffe12157824 */ /* 0x000fca00078e0215 */
[----:B------:R-:W-:Y:S02]  /*2ed0*/  VIADDMNMX R0, R21, R6, R0, PT ;  /* 0x0000000615007246 */ /* 0x000fe40003800100 */
[----:B------:R-:W-:-:S07]  /*2ee0*/  VIMNMX R28, R28, R21, !PT ;  /* 0x000000151c1c7248 */ /* 0x000fce0007fe0100 */
.L_x_1283:
[C---:B------:R-:W-:Y:S02]  /*2ef0*/  ISETP.GT.AND P1, PT, R28.reuse, 0x1, !P1 ;  /* 0x000000011c00780c */ /* 0x040fe40004f24270 */
[----:B------:R-:W-:Y:S02]  /*2f00*/  ISETP.GT.AND P6, PT, R28, 0x8, !P6 ;  /* 0x000000081c00780c */ /* 0x000fe400077c4270 */
[C---:B------:R-:W-:Y:S02]  /*2f10*/  ISETP.LT.OR P1, PT, R0.reuse, 0x2, P1 ;  /* 0x000000020000780c */ /* 0x040fe40000f21670 */
[----:B------:R-:W-:Y:S02]  /*2f20*/  ISETP.LT.OR P6, PT, R0, 0x9, P6 ;  /* 0x000000090000780c */ /* 0x000fe400037c1670 */
[----:B------:R-:W-:Y:S02]  /*2f30*/  FSEL R27, R27, -INF , !P1 ;  /* 0xff8000001b1b7808 */ /* 0x000fe40004800000 */
[----:B------:R-:W-:-:S02]  /*2f40*/  ISETP.NE.AND P1, PT, R8, RZ, PT ;  /* 0x000000ff0800720c */ /* 0x000fc40003f25270 */
[----:B------:R-:W-:Y:S02]  /*2f50*/  FSEL R21, R30, -INF , !P6 ;  /* 0xff8000001e157808 */ /* 0x000fe40007000000 */
[----:B------:R-:W-:Y:S02]  /*2f60*/  ISETP.GT.AND P1, PT, R28, 0x9, !P1 ;  /* 0x000000091c00780c */ /* 0x000fe40004f24270 */
[----:B------:R-:W-:Y:S02]  /*2f70*/  ISETP.NE.AND P6, PT, R20, RZ, PT ;  /* 0x000000ff1400720c */ /* 0x000fe40003fc5270 */
[----:B------:R-:W-:Y:S02]  /*2f80*/  ISETP.LT.OR P1, PT, R0, 0xa, P1 ;  /* 0x0000000a0000780c */ /* 0x000fe40000f21670 */
[----:B------:R-:W-:Y:S02]  /*2f90*/  ISETP.NE.AND P4, PT, R25, RZ, PT ;  /* 0x000000ff1900720c */ /* 0x000fe40003f85270 */
[----:B------:R-:W-:-:S02]  /*2fa0*/  FSEL R31, R31, -INF , !P1 ;  /* 0xff8000001f1f7808 */ /* 0x000fc40004800000 */
[----:B------:R-:W-:Y:S02]  /*2fb0*/  ISETP.GT.AND P1, PT, R28, 0x10, !P6 ;  /* 0x000000101c00780c */ /* 0x000fe40007724270 */
[----:B------:R-:W-:Y:S02]  /*2fc0*/  ISETP.NE.AND P6, PT, R45, RZ, PT ;  /* 0x000000ff2d00720c */ /* 0x000fe40003fc5270 */
        /* <DEDUP_REMOVED lines=23> */
[----:B------:R-:W-:Y:S02]  /*3140*/  ISETP.NE.AND P4, PT, R52, RZ, PT ;  /* 0x000000ff3400720c */ /* 0x000fe40003f85270 */
        /* <DEDUP_REMOVED lines=47> */
[----:B------:R-:W-:Y:S02]  /*3440*/  ISETP.GT.AND P1, PT, R28, 0x39, !P6 ;  /* 0x000000391c00780c */ /* 0x000fe40007724270 */
[----:B------:R-:W-:Y:S02]  /*3450*/  ISETP.NE.AND P6, PT, R95, RZ, PT ;  /* 0x000000ff5f00720c */ /* 0x000fe40003fc5270 */
[----:B------:R-:W-:Y:S02]  /*3460*/  ISETP.LT.OR P1, PT, R0, 0x3a, P1 ;  /* 0x0000003a0000780c */ /* 0x000fe40000f21670 */
[----:B------:R-:W-:Y:S02]  /*3470*/  FMNMX.FTZ R4, R3, R4, !PT ;  /* 0x0000000403047209 */ /* 0x000fe40007810000 */
[----:B------:R-:W-:-:S02]  /*3480*/  FSEL R55, R55, -INF , !P1 ;  /* 0xff80000037377808 */ /* 0x000fc40004800000 */
[----:B------:R-:W-:Y:S02]  /*3490*/  ISETP.GT.AND P1, PT, R28, 0x40, !P4 ;  /* 0x000000401c00780c */ /* 0x000fe40006724270 */
[----:B------:R-:W-:Y:S02]  /*34a0*/  FMNMX.FTZ R6, R85, R4, !PT ;  /* 0x0000000455067209 */ /* 0x000fe40007810000 */
[----:B------:R-:W-:Y:S02]  /*34b0*/  ISETP.LT.OR P1, PT, R0, 0x41, P1 ;  /* 0x000000410000780c */ /* 0x000fe40000f21670 */
[----:B------:R-:W-:Y:S01]  /*34c0*/  ISETP.GT.AND P5, PT, R28, RZ, !P5 ;  /* 0x000000ff1c00720c */ /* 0x000fe20006fa4270 */
[----:B------:R-:W0:Y:S01]  /*34d0*/  SHFL.BFLY PT, R131, R6, 0x2, 0x1f ;  /* 0x0c401f0006837f89 */ /* 0x000e2200000e0000 */
[----:B------:R-:W-:Y:S02]  /*34e0*/  FSEL R95, R58, -INF , !P1 ;  /* 0xff8000003a5f7808 */ /* 0x000fe40004800000 */
[----:B------:R-:W-:-:S02]  /*34f0*/  ISETP.NE.AND P1, PT, R56, RZ, PT ;  /* 0x000000ff3800720c */ /* 0x000fc40003f25270 */
[----:B------:R-:W-:Y:S02]  /*3500*/  ISETP.LT.OR P5, PT, R0, 0x1, P5 ;  /* 0x000000010000780c */ /* 0x000fe40002fa1670 */
[----:B------:R-:W-:Y:S02]  /*3510*/  ISETP.GT.AND P1, PT, R28, 0x41, !P1 ;  /* 0x000000411c00780c */ /* 0x000fe40004f24270 */
[----:B------:R-:W-:Y:S02]  /*3520*/  ISETP.NE.AND P4, PT, R76, RZ, PT ;  /* 0x000000ff4c00720c */ /* 0x000fe40003f85270 */
[----:B------:R-:W-:Y:S02]  /*3530*/  ISETP.LT.OR P1, PT, R0, 0x42, P1 ;  /* 0x000000420000780c */ /* 0x000fe40000f21670 */
[----:B------:R-:W-:Y:S02]  /*3540*/  FSEL R42, R26, -INF , !P5 ;  /* 0xff8000001a2a7808 */ /* 0x000fe40006800000 */
[----:B------:R-:W-:-:S02]  /*3550*/  FSEL R59, R59, -INF , !P1 ;  /* 0xff8000003b3b7808 */ /* 0x000fc40004800000 */
[----:B------:R-:W-:Y:S02]  /*3560*/  ISETP.NE.AND P1, PT, R96, RZ, PT ;  /* 0x000000ff6000720c */ /* 0x000fe40003f25270 */
[----:B------:R-:W-:Y:S02]  /*3570*/  FMNMX.FTZ R10, R42, R27, !PT ;  /* 0x0000001b2a0a7209 */ /* 0x000fe40007810000 */
[----:B------:R-:W-:Y:S02]  /*3580*/  ISETP.GT.AND P1, PT, R28, 0x48, !P1 ;  /* 0x000000481c00780c */ /* 0x000fe40004f24270 */
[----:B------:R-:W-:Y:S02]  /*3590*/  FMNMX.FTZ R12, R21, R10, !PT ;  /* 0x0000000a150c7209 */ /* 0x000fe40007810000 */
[----:B------:R-:W-:Y:S02]  /*35a0*/  ISETP.LT.OR P1, PT, R0, 0x49, P1 ;  /* 0x000000490000780c */ /* 0x000fe40000f21670 */
[----:B0-----:R-:W-:-:S02]  /*35b0*/  FMNMX.FTZ R131, R6, R131, !PT ;  /* 0x0000008306837209 */ /* 0x001fc40007810000 */
[----:B------:R-:W-:Y:S02]  /*35c0*/  FSEL R97, R62, -INF , !P1 ;  /* 0xff8000003e617808 */ /* 0x000fe40004800000 */
[----:B------:R-:W-:Y:S01]  /*35d0*/  ISETP.NE.AND P1, PT, R60, RZ, PT ;  /* 0x000000ff3c00720c */ /* 0x000fe20003f25270 */
[----:B------:R-:W0:Y:S01]  /*35e0*/  SHFL.BFLY PT, R4, R131, 0x1, 0x1f ;  /* 0x0c201f0083047f89 */ /* 0x000e2200000e0000 */
[----:B------:R-:W-:Y:S02]  /*35f0*/  FMNMX.FTZ R12, R31, R12, !PT ;  /* 0x0000000c1f0c7209 */ /* 0x000fe40007810000 */
[----:B------:R-:W-:Y:S02]  /*3600*/  ISETP.GT.AND P1, PT, R28, 0x49, !P1 ;  /* 0x000000491c00780c */ /* 0x000fe40004f24270 */
[----:B------:R-:W-:Y:S02]  /*3610*/  FMNMX.FTZ R12, R25, R12, !PT ;  /* 0x0000000c190c7209 */ /* 0x000fe40007810000 */
[----:B------:R-:W-:-:S02]  /*3620*/  ISETP.LT.OR P1, PT, R0, 0x4a, P1 ;  /* 0x0000004a0000780c */ /* 0x000fc40000f21670 */
[----:B------:R-:W-:Y:S02]  /*3630*/  FMNMX.FTZ R12, R35, R12, !PT ;  /* 0x0000000c230c7209 */ /* 0x000fe40007810000 */
[----:B------:R-:W-:Y:S02]  /*3640*/  FSEL R63, R63, -INF , !P1 ;  /* 0xff8000003f3f7808 */ /* 0x000fe40004800000 */
[----:B------:R-:W-:Y:S02]  /*3650*/  ISETP.NE.AND P1, PT, R98, RZ, PT ;  /* 0x000000ff6200720c */ /* 0x000fe40003f25270 */
[C---:B------:R-:W-:Y:S02]  /*3660*/  ISETP.GT.AND P2, PT, R28.reuse, 0x71, !P2 ;  /* 0x000000711c00780c */ /* 0x040fe40005744270 */
[C---:B------:R-:W-:Y:S02]  /*3670*/  ISETP.GT.AND P1, PT, R28.reuse, 0x50, !P1 ;  /* 0x000000501c00780c */ /* 0x040fe40004f24270 */
[----:B------:R-:W-:-:S02]  /*3680*/  ISETP.GT.AND P3, PT, R28, 0x78, !P3 ;  /* 0x000000781c00780c */ /* 0x000fc40005f64270 */
[C---:B------:R-:W-:Y:S02]  /*3690*/  ISETP.LT.OR P1, PT, R0.reuse, 0x51, P1 ;  /* 0x000000510000780c */ /* 0x040fe40000f21670 */
[----:B------:R-:W-:Y:S02]  /*36a0*/  ISETP.LT.OR P2, PT, R0, 0x72, P2 ;  /* 0x000000720000780c */ /* 0x000fe40001741670 */
[----:B------:R-:W-:Y:S02]  /*36b0*/  FSEL R99, R66, -INF , !P1 ;  /* 0xff80000042637808 */ /* 0x000fe40004800000 */
[----:B------:R-:W-:Y:S02]  /*36c0*/  ISETP.NE.AND P1, PT, R64, RZ, PT ;  /* 0x000000ff4000720c */ /* 0x000fe40003f25270 */
[----:B0-----:R-:W-:Y:S02]  /*36d0*/  FMNMX.FTZ R4, R131, R4, !PT ;  /* 0x0000000483047209 */ /* 0x001fe40007810000 */
[----:B------:R-:W-:-:S02]  /*36e0*/  ISETP.GT.AND P1, PT, R28, 0x51, !P1 ;  /* 0x000000511c00780c */ /* 0x000fc40004f24270 */
[----:B------:R-:W-:Y:S01]  /*36f0*/  ISETP.LT.OR P3, PT, R0, 0x79, P3 ;  /* 0x000000790000780c */ /* 0x000fe20001f61670 */
[----:B------:R-:W-:-:S01]  /*3700*/  FFMA.FTZ R8, R2, R4, -8 ;  /* 0xc100000002087423 */ /* 0x000fc20000010004 */
[----:B------:R-:W-:Y:S02]  /*3710*/  ISETP.LT.OR P1, PT, R0, 0x52, P1 ;  /* 0x000000520000780c */ /* 0x000fe40000f21670 */
[----:B------:R-:W-:Y:S02]  /*3720*/  FSEL R83, R83, -INF , !P2 ;  /* 0xff80000053537808 */ /* 0x000fe40005000000 */
[----:B------:R-:W-:Y:S02]  /*3730*/  FSEL R67, R67, -INF , !P1 ;  /* 0xff80000043437808 */ /* 0x000fe40004800000 */
[----:B------:R-:W-:Y:S02]  /*3740*/  ISETP.NE.AND P1, PT, R100, RZ, PT ;  /* 0x000000ff6400720c */ /* 0x000fe40003f25270 */
[----:B------:R-:W-:-:S02]  /*3750*/  ISETP.NE.AND P5, PT, R178, 0x1, PT ;  /* 0x00000001b200780c */ /* 0x000fc40003fa5270 */
        /* <DEDUP_REMOVED lines=17> */
[----:B------:R-:W-:-:S04]  /*3870*/  ISETP.LT.OR P1, PT, R0, 0x69, P1 ;  /* 0x000000690000780c */ /* 0x000fc80000f21670 */
[----:B------:R-:W-:Y:S02]  /*3880*/  FSEL R105, R78, -INF , !P1 ;  /* 0xff8000004e697808 */ /* 0x000fe40004800000 */
[----:B------:R-:W-:Y:S02]  /*3890*/  ISETP.GT.AND P1, PT, R28, 0x69, !P4 ;  /* 0x000000691c00780c */ /* 0x000fe40006724270 */
[----:B------:R-:W-:Y:S02]  /*38a0*/  ISETP.NE.AND P4, PT, R80, RZ, PT ;  /* 0x000000ff5000720c */ /* 0x000fe40003f85270 */
[----:B------:R-:W-:Y:S02]  /*38b0*/  ISETP.LT.OR P1, PT, R0, 0x6a, P1 ;  /* 0x0000006a0000780c */ /* 0x000fe40000f21670 */
[----:B------:R-:W-:Y:S02]  /*38c0*/  ISETP.GT.AND P4, PT, R28, 0x79, !P4 ;  /* 0x000000791c00780c */ /* 0x000fe40006784270 */
[----:B------:R-:W-:-:S02]  /*38d0*/  FSEL R79, R79, -INF , !P1 ;  /* 0xff8000004f4f7808 */ /* 0x000fc40004800000 */
[----:B------:R-:W-:Y:S02]  /*38e0*/  FSETP.NEU.FTZ.AND P1, PT, R4, -INF , PT ;  /* 0xff8000000400780b */ /* 0x000fe40003f3d000 */
[----:B------:R-:W-:Y:S02]  /*38f0*/  ISETP.LT.OR P4, PT, R0, 0x7a, P4 ;  /* 0x0000007a0000780c */ /* 0x000fe40002781670 */
[----:B------:R-:W-:Y:S02]  /*3900*/  FSEL R133, R8, RZ, P1 ;  /* 0x000000ff08857208 */ /* 0x000fe40000800000 */
[----:B------:R-:W-:Y:S02]  /*3910*/  ISETP.GT.AND P1, PT, R28, 0x70, !P6 ;  /* 0x000000701c00780c */ /* 0x000fe40007724270 */
[----:B------:R-:W-:Y:S01]  /*3920*/  FSEL R87, R87, -INF , !P4 ;  /* 0xff80000057577808 */ /* 0x000fe20006000000 */
[----:B------:R-:W-:-:S01]  /*3930*/  FFMA.FTZ R14, R2, R24, -R133 ;  /* 0x00000018020e7223 */ /* 0x000fc20000010885 */
[----:B------:R-:W-:Y:S01]  /*3940*/  ISETP.LT.OR P1, PT, R0, 0x71, P1 ;  /* 0x000000710000780c */ /* 0x000fe20000f21670 */
[----:B------:R-:W-:-:S01]  /*3950*/  FFMA.FTZ R28, R2, R29, -R133 ;  /* 0x0000001d021c7223 */ /* 0x000fc20000010885 */
[--C-:B------:R-:W-:Y:S01]  /*3960*/  FFMA.FTZ R34, R2, R57, -R133.reuse ;  /* 0x0000003902227223 */ /* 0x100fe20000010885 */
[----:B------:R0:W-:Y:S01]  /*3970*/  MUFU.EX2 R6, R14 ;  /* 0x0000000e00067308 */ /* 0x0001e20000000800 */
[----:B------:R-:W-:Y:S01]  /*3980*/  FSEL R29, R82, -INF , !P1 ;  /* 0xff800000521d7808 */ /* 0x000fe20004800000 */
[--C-:B------:R-:W-:Y:S01]  /*3990*/  FFMA.FTZ R38, R2, R61, -R133.reuse ;  /* 0x0000003d02267223 */ /* 0x100fe20000010885 */
[----:B------:R-:W-:Y:S01]  /*39a0*/  FSEL R57, R86, -INF , !P3 ;  /* 0xff80000056397808 */ /* 0x000fe20005800000 */
[C-C-:B------:R-:W-:Y:S01]  /*39b0*/  FFMA.FTZ R36, R2.reuse, R5, -R133.reuse ;  /* 0x0000000502247223 */ /* 0x140fe20000010885 */
[----:B------:R-:W-:-:S01]  /*39c0*/  FFMA.FTZ R107, R2, R107, -R133 ;  /* 0x0000006b026b7223 */ /* 0x000fc20000010885 */
[C-C-:B------:R-:W-:Y:S01]  /*39d0*/  FFMA.FTZ R8, R2.reuse, R129, -R133.reuse ;  /* 0x0000008102087223 */ /* 0x140fe20000010885 */
[----:B------:R-:W-:-:S01]  /*39e0*/  FFMA.FTZ R109, R2, R109, -R133 ;  /* 0x0000006d026d7223 */ /* 0x000fc20000010885 */
[C-C-:B------:R-:W-:Y:S01]  /*39f0*/  FFMA.FTZ R127, R2.reuse, R127, -R133.reuse ;  /* 0x0000007f027f7223 */ /* 0x140fe20000010885 */
[----:B0-----:R-:W-:Y:S01]  /*3a00*/  FMNMX.FTZ R14, R33, R12, !PT ;  /* 0x0000000c210e7209 */ /* 0x001fe20007810000 */
[C-C-:B------:R-:W-:Y:S01]  /*3a10*/  FFMA.FTZ R111, R2.reuse, R111, -R133.reuse ;  /* 0x0000006f026f7223 */ /* 0x140fe20000010885 */
[----:B------:R-:W-:Y:S01]  /*3a20*/  MUFU.EX2 R107, R107 ;  /* 0x0000006b006b7308 */ /* 0x000fe20000000800 */
[----:B------:R-:W-:-:S01]  /*3a30*/  FFMA.FTZ R125, R2, R125, -R133 ;  /* 0x0000007d027d7223 */ /* 0x000fc20000010885 */
[----:B------:R-:W-:Y:S01]  /*3a40*/  FMNMX.FTZ R14, R39, R14, !PT ;  /* 0x0000000e270e7209 */ /* 0x000fe20007810000 */
[----:B------:R-:W-:-:S01]  /*3a50*/  FFMA.FTZ R113, R2, R113, -R133 ;  /* 0x0000007102717223 */ /* 0x000fc20000010885 */
[C-C-:B------:R-:W-:Y:S01]  /*3a60*/  FFMA.FTZ R123, R2.reuse, R123, -R133.reuse ;  /* 0x0000007b027b7223 */ /* 0x140fe20000010885 */
[----:B------:R-:W-:-:S01]  /*3a70*/  FFMA.FTZ R115, R2, R115, -R133 ;  /* 0x0000007302737223 */ /* 0x000fc20000010885 */
[----:B------:R-:W-:Y:S01]  /*3a80*/  FMNMX.FTZ R14, R37, R14, !PT ;  /* 0x0000000e250e7209 */ /* 0x000fe20007810000 */
[----:B------:R-:W-:-:S01]  /*3a90*/  FFMA.FTZ R121, R2, R121, -R133 ;  /* 0x0000007902797223 */ /* 0x000fc20000010885 */
        /* <DEDUP_REMOVED lines=20> */
[----:B------:R-:W-:Y:S01]  /*3be0*/  FFMA.FTZ R0, R2, R81, -R133 ;  /* 0x0000005102007223 */ /* 0x000fe20000010885 */
[----:B------:R-:W-:-:S02]  /*3bf0*/  LOP3.LUT P6, RZ, R106, 0x1, RZ, 0xc0, !PT ;  /* 0x000000016aff7812 */ /* 0x000fc400078cc0ff */
        /* <DEDUP_REMOVED lines=26> */
[----:B------:R-:W-:-:S05]  /*3da0*/  FMNMX.FTZ R26, R87, R26, !PT ;  /* 0x0000001a571a7209 */ /* 0x000fca0007810000 */
[----:B------:R-:W0:Y:S01]  /*3db0*/  SHFL.BFLY PT, R61, R26, 0x2, 0x1f ;  /* 0x0c401f001a3d7f89 */ /* 0x000e2200000e0000 */
[----:B------:R-:W-:Y:S08]  /*3dc0*/  MUFU.EX2 R41, R41 ;  /* 0x0000002900297308 */ /* 0x000ff00000000800 */
[----:B------:R-:W-:Y:S08]  /*3dd0*/  MUFU.EX2 R38, R38 ;  /* 0x0000002600267308 */ /* 0x000ff00000000800 */
[----:B------:R-:W-:Y:S01]  /*3de0*/  MUFU.EX2 R40, R40 ;  /* 0x0000002800287308 */ /* 0x000fe20000000800 */
[----:B0-----:R-:W-:-:S07]  /*3df0*/  FMNMX.FTZ R61, R26, R61, !PT ;  /* 0x0000003d1a3d7209 */ /* 0x001fce0007810000 */
[----:B------:R-:W-:Y:S01]  /*3e00*/  MUFU.EX2 R53, R53 ;  /* 0x0000003500357308 */ /* 0x000fe20000000800 */
[----:B------:R-:W-:-:S01]  /*3e10*/  FFMA.FTZ R26, R2, R9, -R133 ;  /* 0x00000009021a7223 */ /* 0x000fc20000010885 */
[C-C-:B------:R-:W-:Y:S01]  /*3e20*/  FFMA.FTZ R9, R2.reuse, R77, -R133.reuse ;  /* 0x0000004d02097223 */ /* 0x140fe20000010885 */
[----:B------:R-:W0:Y:S05]  /*3e30*/  SHFL.BFLY PT, R32, R61, 0x1, 0x1f ;  /* 0x0c201f003d207f89 */ /* 0x000e2a00000e0000 */
[----:B------:R1:W-:Y:S08]  /*3e40*/  MUFU.EX2 R119, R28 ;  /* 0x0000001c00777308 */ /* 0x0003f00000000800 */
[----:B------:R-:W-:Y:S01]  /*3e50*/  MUFU.EX2 R34, R34 ;  /* 0x0000002200227308 */ /* 0x000fe20000000800 */
[----:B-1----:R-:W-:-:S07]  /*3e60*/  FFMA.FTZ R28, R2, R73, -R133 ;  /* 0x00000049021c7223 */ /* 0x002fce0000010885 */
[----:B------:R-:W-:Y:S01]  /*3e70*/  MUFU.EX2 R30, R30 ;  /* 0x0000001e001e7308 */ /* 0x000fe20000000800 */
[----:B0-----:R-:W-:Y:S01]  /*3e80*/  FMNMX.FTZ R5, R61, R32, !PT ;  /* 0x000000203d057209 */ /* 0x001fe20007810000 */
[----:B------:R-:W-:-:S03]  /*3e90*/  FFMA.FTZ R32, R2, R85, -R133 ;  /* 0x0000005502207223 */ /* 0x000fc60000010885 */
[----:B------:R-:W-:Y:S01]  /*3ea0*/  FSETP.NEU.FTZ.AND P1, PT, R5, -INF , PT ;  /* 0xff8000000500780b */ /* 0x000fe20003f3d000 */
[----:B------:R-:W-:-:S02]  /*3eb0*/  FFMA.FTZ R44, R2, R5, -8 ;  /* 0xc1000000022c7423 */ /* 0x000fc40000010005 */
[----:B------:R-:W-:Y:S03]  /*3ec0*/  MUFU.EX2 R13, R13 ;  /* 0x0000000d000d7308 */ /* 0x000fe60000000800 */
[----:B------:R-:W-:-:S05]  /*3ed0*/  FSEL R44, R44, RZ, P1 ;  /* 0x000000ff2c2c7208 */ /* 0x000fca0000800000 */
        /* <DEDUP_REMOVED lines=32> */
[----:B------:R2:W3:Y:S01]  /*40e0*/  MUFU.EX2 R46, R31 ;  /* 0x0000001f002e7308 */ /* 0x0004e20000000800 */
[----:B0-----:R-:W-:-:S01]  /*40f0*/  FADD.FTZ R64, R42, R27 ;  /* 0x0000001b2a407221 */ /* 0x001fc20000010000 */
[C-C-:B------:R-:W-:Y:S01]  /*4100*/  FFMA.FTZ R29, R2.reuse, R29, -R44.reuse ;  /* 0x0000001d021d7223 */ /* 0x140fe2000001082c */
[----:B------:R-:W-:-:S01]  /*4110*/  FFMA.FTZ R83, R2, R83, -R44 ;  /* 0x0000005302537223 */ /* 0x000fc2000001082c */
[C-C-:B------:R-:W-:Y:S01]  /*4120*/  FFMA.FTZ R57, R2.reuse, R57, -R44.reuse ;  /* 0x0000003902397223 */ /* 0x140fe2000001082c */
[----:B------:R-:W-:-:S03]  /*4130*/  FFMA.FTZ R44, R2, R87, -R44 ;  /* 0x00000057022c7223 */ /* 0x000fc6000001082c */
[----:B------:R-:W0:Y:S01]  /*4140*/  MUFU.EX2 R25, R25 ;  /* 0x0000001900197308 */ /* 0x000e220000000800 */
[----:B--2---:R-:W-:-:S04]  /*4150*/  FADD.FTZ R31, R6, R107 ;  /* 0x0000006b061f7221 */ /* 0x004fc80000010000 */
[----:B------:R-:W-:-:S03]  /*4160*/  FADD.FTZ R62, R8, R31 ;  /* 0x0000001f083e7221 */ /* 0x000fc60000010000 */
[----:B------:R2:W4:Y:S01]  /*4170*/  MUFU.EX2 R48, R35 ;  /* 0x0000002300307308 */ /* 0x0005220000000800 */
[----:B------:R-:W-:-:S01]  /*4180*/  FADD.FTZ R31, R109, R62 ;  /* 0x0000003e6d1f7221 */ /* 0x000fc20000010000 */
[----:B------:R-:W-:-:S03]  /*4190*/  F2FP.SATFINITE.E4M3.F32.PACK_AB_MERGE_C R109, R109, R8, RZ ;  /* 0x000000086d6d723e */ /* 0x000fc600048070ff */
[----:B------:R-:W-:Y:S01]  /*41a0*/  FADD.FTZ R66, R10, R31 ;  /* 0x0000001f0a427221 */ /* 0x000fe20000010000 */
[----:B-1----:R-:W-:-:S01]  /*41b0*/  FADD.FTZ R31, R21, R64 ;  /* 0x00000040151f7221 */ /* 0x002fc20000010000 */
[----:B------:R-:W-:Y:S01]  /*41c0*/  F2FP.SATFINITE.E4M3.F32.PACK_AB_MERGE_C R164, R107, R6, R109 ;  /* 0x000000066ba4723e */ /* 0x000fe2000480706d */
[----:B------:R-:W1:Y:S01]  /*41d0*/  MUFU.EX2 R33, R33 ;  /* 0x0000002100217308 */ /* 0x000e620000000800 */
[----:B--2---:R-:W-:-:S01]  /*41e0*/  FADD.FTZ R35, R111, R66 ;  /* 0x000000426f237221 */ /* 0x004fc20000010000 */
[C---:B---3--:R-:W-:Y:S01]  /*41f0*/  FADD.FTZ R64, R46.reuse, R31 ;  /* 0x0000001f2e407221 */ /* 0x048fe20000010000 */
[----:B------:R-:W-:Y:S02]  /*4200*/  F2FP.SATFINITE.E4M3.F32.PACK_AB_MERGE_C R46, R46, R21, RZ ;  /* 0x000000152e2e723e */ /* 0x000fe400048070ff */
[----:B------:R-:W-:Y:S01]  /*4210*/  FADD.FTZ R66, R12, R35 ;  /* 0x000000230c427221 */ /* 0x000fe20000010000 */
[----:B0-----:R-:W-:-:S01]  /*4220*/  FADD.FTZ R31, R25, R64 ;  /* 0x00000040191f7221 */ /* 0x001fc20000010000 */
[----:B------:R-:W-:Y:S01]  /*4230*/  F2FP.SATFINITE.E4M3.F32.PACK_AB_MERGE_C R165, R27, R42, R46 ;  /* 0x0000002a1ba5723e */ /* 0x000fe2000480702e */
[----:B------:R-:W0:Y:S01]  /*4240*/  MUFU.EX2 R50, R39 ;  /* 0x0000002700327308 */ /* 0x000e220000000800 */
[----:B------:R-:W-:-:S01]  /*4250*/  FADD.FTZ R35, R113, R66 ;  /* 0x0000004271237221 */ /* 0x000fc20000010000 */
[----:B------:R-:W-:Y:S01]  /*4260*/  F2FP.SATFINITE.E4M3.F32.PACK_AB_MERGE_C R113, R113, R12, RZ ;  /* 0x0000000c7171723e */ /* 0x000fe200048070ff */
[----:B----4-:R-:W-:-:S02]  /*4270*/  FADD.FTZ R12, R48, R31 ;  /* 0x0000001f300c7221 */ /* 0x010fc40000010000 */
[----:B------:R-:W-:Y:S01]  /*4280*/  FADD.FTZ R64, R14, R35 ;  /* 0x000000230e407221 */ /* 0x000fe20000010000 */
[----:B------:R-:W-:Y:S02]  /*4290*/  F2FP.SATFINITE.E4M3.F32.PACK_AB_MERGE_C R166, R111, R10, R113 ;  /* 0x0000000a6fa6723e */ /* 0x000fe40004807071 */
[----:B------:R-:W2:Y:S01]  /*42a0*/  MUFU.EX2 R37, R37 ;  /* 0x0000002500257308 */ /* 0x000ea20000000800 */
[----:B-1----:R-:W-:-:S01]  /*42b0*/  FADD.FTZ R31, R33, R12 ;  /* 0x0000000c211f7221 */ /* 0x002fc20000010000 */
[----:B------:R-:W-:-:S04]  /*42c0*/  FADD.FTZ R35, R115, R64 ;  /* 0x0000004073237221 */ /* 0x000fc80000010000 */
[----:B------:R-:W-:Y:S01]  /*42d0*/  FADD.FTZ R10, R20, R35 ;  /* 0x00000023140a7221 */ /* 0x000fe20000010000 */
[----:B------:R-:W-:Y:S01]  /*42e0*/  F2FP.SATFINITE.E4M3.F32.PACK_AB_MERGE_C R20, R117, R20, RZ ;  /* 0x000000147514723e */ /* 0x000fe200048070ff */
[----:B------:R-:W1:Y:S01]  /*42f0*/  MUFU.EX2 R52, R43 ;  /* 0x0000002b00347308 */ /* 0x000e620000000800 */
[----:B0-----:R-:W-:-:S01]  /*4300*/  FADD.FTZ R6, R50, R31 ;  /* 0x0000001f32067221 */ /* 0x001fc20000010000 */
[----:B------:R-:W-:Y:S01]  /*4310*/  FADD.FTZ R117, R117, R10 ;  /* 0x0000000a75757221 */ /* 0x000fe20000010000 */
[----:B------:R-:W-:Y:S02]  /*4320*/  F2FP.SATFINITE.E4M3.F32.PACK_AB_MERGE_C R160, R115, R14, R20 ;  /* 0x0000000e73a0723e */ /* 0x000fe40004807014 */
[----:B------:R-:W-:Y:S01]  /*4330*/  F2FP.SATFINITE.E4M3.F32.PACK_AB_MERGE_C R14, R53, R40, RZ ;  /* 0x00000028350e723e */ /* 0x000fe200048070ff */
[----:B------:R-:W-:-:S01]  /*4340*/  FADD.FTZ R12, R24, R117 ;  /* 0x00000075180c7221 */ /* 0x000fc20000010000 */
[----:B------:R-:W-:Y:S01]  /*4350*/  F2FP.SATFINITE.E4M3.F32.PACK_AB_MERGE_C R20, R13, R30, RZ ;  /* 0x0000001e0d14723e */ /* 0x000fe200048070ff */
[----:B------:R-:W0:Y:S01]  /*4360*/  MUFU.EX2 R45, R45 ;  /* 0x0000002d002d7308 */ /* 0x000e220000000800 */
[----:B--2---:R-:W-:-:S01]  /*4370*/  FADD.FTZ R31, R37, R6 ;  /* 0x00000006251f7221 */ /* 0x004fc20000010000 */
[----:B------:R-:W-:Y:S01]  /*4380*/  FADD.FTZ R35, R49, R12 ;  /* 0x0000000c31237221 */ /* 0x000fe20000010000 */
[----:B------:R-:W-:-:S02]  /*4390*/  F2FP.SATFINITE.E4M3.F32.PACK_AB_MERGE_C R12, R38, R41, RZ ;  /* 0x00000029260c723e */ /* 0x000fc400048070ff */
[----:B------:R-:W-:Y:S01]  /*43a0*/  F2FP.SATFINITE.E4M3.F32.PACK_AB_MERGE_C R162, R49, R24, R14 ;  /* 0x0000001831a2723e */ /* 0x000fe2000480700e */
[----:B------:R-:W-:-:S01]  /*43b0*/  FADD.FTZ R40, R40, R35 ;  /* 0x0000002328287221 */ /* 0x000fc20000010000 */
[----:B------:R-:W-:Y:S01]  /*43c0*/  F2FP.SATFINITE.E4M3.F32.PACK_AB_MERGE_C R156, R34, R119, R12 ;  /* 0x00000077229c723e */ /* 0x000fe2000480700c */
[----:B------:R-:W2:Y:S01]  /*43d0*/  MUFU.EX2 R54, R47 ;  /* 0x0000002f00367308 */ /* 0x000ea20000000800 */
[----:B-1----:R-:W-:-:S01]  /*43e0*/  FADD.FTZ R10, R52, R31 ;  /* 0x0000001f340a7221 */ /* 0x002fc20000010000 */
[----:B------:R-:W-:Y:S01]  /*43f0*/  FADD.FTZ R40, R53, R40 ;  /* 0x0000002835287221 */ /* 0x000fe20000010000 */
[----:B------:R-:W-:-:S03]  /*4400*/  F2FP.SATFINITE.E4M3.F32.PACK_AB_MERGE_C R33, R50, R33, RZ ;  /* 0x000000213221723e */ /* 0x000fc600048070ff */
[----:B------:R-:W-:Y:S01]  /*4410*/  FADD.FTZ R119, R119, R40 ;  /* 0x0000002877777221 */ /* 0x000fe20000010000 */
[----:B------:R-:W-:Y:S01]  /*4420*/  F2FP.SATFINITE.E4M3.F32.PACK_AB_MERGE_C R167, R48, R25, R33 ;  /* 0x0000001930a7723e */ /* 0x000fe20004807021 */
[----:B------:R-:W1:Y:S01]  /*4430*/  MUFU.EX2 R91, R91 ;  /* 0x0000005b005b7308 */ /* 0x000e620000000800 */
[----:B0-----:R-:W-:-:S01]  /*4440*/  FADD.FTZ R31, R45, R10 ;  /* 0x0000000a2d1f7221 */ /* 0x001fc20000010000 */
[----:B------:R-:W-:-:S04]  /*4450*/  FADD.FTZ R34, R34, R119 ;  /* 0x0000007722227221 */ /* 0x000fc80000010000 */
[----:B------:R-:W-:Y:S02]  /*4460*/  FADD.FTZ R41, R41, R34 ;  /* 0x0000002229297221 */ /* 0x000fe40000010000 */
[----:B------:R-:W0:Y:S01]  /*4470*/  MUFU.EX2 R56, R51 ;  /* 0x0000003300387308 */ /* 0x000e220000000800 */
[----:B--2---:R-:W-:-:S01]  /*4480*/  FADD.FTZ R10, R54, R31 ;  /* 0x0000001f360a7221 */ /* 0x004fc20000010000 */
[----:B------:R-:W-:Y:S01]  /*4490*/  FADD.FTZ R41, R38, R41 ;  /* 0x0000002926297221 */ /* 0x000fe20000010000 */
[----:B------:R-:W-:-:S04]  /*44a0*/  F2FP.SATFINITE.E4M3.F32.PACK_AB_MERGE_C R45, R54, R45, RZ ;  /* 0x0000002d362d723e */ /* 0x000fc800048070ff */
[----:B------:R-:W-:Y:S01]  /*44b0*/  F2FP.SATFINITE.E4M3.F32.PACK_AB_MERGE_C R161, R52, R37, R45 ;  /* 0x0000002534a1723e */ /* 0x000fe2000480702d */
[----:B------:R-:W2:Y:S01]  /*44c0*/  MUFU.EX2 R93, R93 ;  /* 0x0000005d005d7308 */ /* 0x000ea20000000800 */
[----:B-1----:R-:W-:-:S07]  /*44d0*/  FADD.FTZ R31, R91, R10 ;  /* 0x0000000a5b1f7221 */ /* 0x002fce0000010000 */
        /* <DEDUP_REMOVED lines=14> */
[----:B------:R-:W1:Y:S01]  /*45c0*/  MUFU.EX2 R99, R99 ;  /* 0x0000006300637308 */ /* 0x000e620000000800 */
[----:B0-----:R-:W-:Y:S01]  /*45d0*/  F2FP.SATFINITE.E4M3.F32.PACK_AB_MERGE_C R158, R15, R36, R20 ;  /* 0x000000240f9e723e */ /* 0x001fe20004807014 */
[----:B------:R-:W-:-:S06]  /*45e0*/  FADD.FTZ R36, R36, R41 ;  /* 0x0000002924247221 */ /* 0x000fcc0000010000 */
[----:B------:R-:W0:Y:S01]  /*45f0*/  MUFU.EX2 R8, R67 ;  /* 0x0000004300087308 */ /* 0x000e220000000800 */
[----:B--2---:R-:W-:-:S01]  /*4600*/  FADD.FTZ R14, R62, R21 ;  /* 0x000000153e0e7221 */ /* 0x004fc20000010000 */
[----:B------:R-:W-:Y:S01]  /*4610*/  FADD.FTZ R21, R15, R36 ;  /* 0x000000240f157221 */ /* 0x000fe20000010000 */
[----:B------:R-:W-:-:S03]  /*4620*/  F2FP.SATFINITE.E4M3.F32.PACK_AB_MERGE_C R62, R62, R97, RZ ;  /* 0x000000613e3e723e */ /* 0x000fc600048070ff */
[----:B------:R-:W-:Y:S01]  /*4630*/  FADD.FTZ R30, R30, R21 ;  /* 0x000000151e1e7221 */ /* 0x000fe20000010000 */
[----:B------:R-:W-:Y:S01]  /*4640*/  F2FP.SATFINITE.E4M3.F32.PACK_AB_MERGE_C R157, R60, R95, R62 ;  /* 0x0000005f3c9d723e */ /* 0x000fe2000480703e */
[----:B------:R-:W-:Y:S01]  /*4650*/  MUFU.EX2 R26, R26 ;  /* 0x0000001a001a7308 */ /* 0x000fe20000000800 */
[----:B-1----:R-:W-:-:S01]  /*4660*/  FADD.FTZ R15, R99, R14 ;  /* 0x0000000e630f7221 */ /* 0x002fc20000010000 */
[----:B------:R-:W-:-:S06]  /*4670*/  FADD.FTZ R30, R13, R30 ;  /* 0x0000001e0d1e7221 */ /* 0x000fcc0000010000 */
[----:B------:R-:W1:Y:S01]  /*4680*/  MUFU.EX2 R9, R9 ;  /* 0x0000000900097308 */ /* 0x000e620000000800 */
[----:B0-----:R-:W-:-:S07]  /*4690*/  FADD.FTZ R20, R8, R15 ;  /* 0x0000000f08147221 */ /* 0x001fce0000010000 */
[----:B------:R-:W0:Y:S08]  /*46a0*/  MUFU.EX2 R101, R101 ;  /* 0x0000006500657308 */ /* 0x000e300000000800 */
[----:B------:R-:W-:Y:S01]  /*46b0*/  MUFU.EX2 R11, R11 ;  /* 0x0000000b000b7308 */ /* 0x000fe20000000800 */
[----:B-1----:R-:W-:-:S07]  /*46c0*/  F2FP.SATFINITE.E4M3.F32.PACK_AB_MERGE_C R15, R9, R26, RZ ;  /* 0x0000001a090f723e */ /* 0x002fce00048070ff */
[----:B------:R-:W1:Y:S01]  /*46d0*/  MUFU.EX2 R28, R28 ;  /* 0x0000001c001c7308 */ /* 0x000e620000000800 */
[----:B0-----:R-:W-:-:S02]  /*46e0*/  FADD.FTZ R13, R101, R20 ;  /* 0x00000014650d7221 */ /* 0x001fc40000010000 */
[----:B------:R-:W0:Y:S05]  /*46f0*/  @P5 LDC R20, c[0x0][0x44c] ;  /* 0x00011300ff145b82 */ /* 0x000e2a0000000800 */
[----:B------:R-:W2:Y:S08]  /*4700*/  MUFU.EX2 R6, R71 ;  /* 0x0000004700067308 */ /* 0x000eb00000000800 */
[----:B------:R-:W3:Y:S01]  /*4710*/  MUFU.EX2 R103, R103 ;  /* 0x0000006700677308 */ /* 0x000ee20000000800 */
[C---:B-1----:R-:W-:Y:S01]  /*4720*/  F2FP.SATFINITE.E4M3.F32.PACK_AB_MERGE_C R152, R28.reuse, R11, R15 ;  /* 0x0000000b1c98723e */ /* 0x042fe2000480700f */
[----:B------:R-:W-:Y:S01]  /*4730*/  FADD.FTZ R11, R11, R30 ;  /* 0x0000001e0b0b7221 */ /* 0x000fe20000010000 */
[----:B------:R-:W1:Y:S03]  /*4740*/  @P5 LDC R15, c[0x0][0x450] ;  /* 0x00011400ff0f5b82 */ /* 0x000e660000000800 */
[----:B------:R-:W-:-:S02]  /*4750*/  FADD.FTZ R11, R28, R11 ;  /* 0x0000000b1c0b7221 */ /* 0x000fc40000010000 */
[----:B------:R-:W4:Y:S01]  /*4760*/  MUFU.EX2 R10, R75 ;  /* 0x0000004b000a7308 */ /* 0x000f220000000800 */
[C---:B--2---:R-:W-:Y:S01]  /*4770*/  F2FP.SATFINITE.E4M3.F32.PACK_AB_MERGE_C R101, R6.reuse, R101, RZ ;  /* 0x000000650665723e */ /* 0x044fe200048070ff */
[----:B------:R-:W-:Y:S01]  /*4780*/  FADD.FTZ R6, R6, R13 ;  /* 0x0000000d06067221 */ /* 0x000fe20000010000 */
[----:B------:R-:W-:-:S01]  /*4790*/  FADD.FTZ R26, R26, R11 ;  /* 0x0000000b1a1a7221 */ /* 0x000fc20000010000 */
[----:B0-----:R-:W-:Y:S01]  /*47a0*/  @P5 IMAD.HI.U32 R20, R19, R20, RZ ;  /* 0x0000001413145227 */ /* 0x001fe200078e00ff */
[----:B------:R-:W-:-:S03]  /*47b0*/  F2FP.SATFINITE.E4M3.F32.PACK_AB_MERGE_C R159, R8, R99, R101 ;  /* 0x00000063089f723e */ /* 0x000fc60004807065 */
[----:B------:R-:W-:Y:S01]  /*47c0*/  FADD.FTZ R26, R9, R26 ;  /* 0x0000001a091a7221 */ /* 0x000fe20000010000 */
[----:B------:R-:W0:Y:S01]  /*47d0*/  MUFU.EX2 R105, R105 ;  /* 0x0000006900697308 */ /* 0x000e220000000800 */
[----:B---3--:R-:W-:-:S07]  /*47e0*/  FADD.FTZ R13, R103, R6 ;  /* 0x00000006670d7221 */ /* 0x008fce0000010000 */
[----:B------:R-:W-:Y:S01]  /*47f0*/  MUFU.EX2 R3, R3 ;  /* 0x0000000300037308 */ /* 0x000fe20000000800 */
[----:B----4-:R-:W-:-:S07]  /*4800*/  FADD.FTZ R6, R10, R13 ;  /* 0x0000000d0a067221 */ /* 0x010fce0000010000 */
[----:B------:R-:W2:Y:S01]  /*4810*/  MUFU.EX2 R32, R32 ;  /* 0x0000002000207308 */ /* 0x000ea20000000800 */
[----:B0-----:R-:W-:-:S07]  /*4820*/  FADD.FTZ R11, R105, R6 ;  /* 0x00000006690b7221 */ /* 0x001fce0000010000 */
[----:B------:R-:W0:Y:S08]  /*4830*/  MUFU.EX2 R12, R79 ;  /* 0x0000004f000c7308 */ /* 0x000e300000000800 */
[----:B------:R-:W-:Y:S01]  /*4840*/  MUFU.EX2 R7, R7 ;  /* 0x0000000700077308 */ /* 0x000fe20000000800 */
[----:B--2---:R-:W-:-:S07]  /*4850*/  F2FP.SATFINITE.E4M3.F32.PACK_AB_MERGE_C R6, R32, R3, RZ ;  /* 0x000000032006723e */ /* 0x004fce00048070ff */
[----:B------:R-:W2:Y:S01]  /*4860*/  MUFU.EX2 R0, R0 ;  /* 0x0000000000007308 */ /* 0x000ea20000000800 */
[C---:B0-----:R-:W-:Y:S01]  /*4870*/  F2FP.SATFINITE.E4M3.F32.PACK_AB_MERGE_C R105, R12.reuse, R105, RZ ;  /* 0x000000690c69723e */ /* 0x041fe200048070ff */
[----:B------:R-:W-:Y:S01]  /*4880*/  FADD.FTZ R12, R12, R11 ;  /* 0x0000000b0c0c7221 */ /* 0x000fe20000010000 */
[----:B------:R-:W-:Y:S01]  /*4890*/  IMAD.MOV.U32 R11, RZ, RZ, R19 ;  /* 0x000000ffff0b7224 */ /* 0x000fe200078e0013 */
[----:B-1----:R-:W-:Y:S02]  /*48a0*/  @P5 SHF.R.U32.HI R11, RZ, R15, R20 ;  /* 0x0000000fff0b5219 */ /* 0x002fe40000011614 */
[----:B------:R-:W-:Y:S02]  /*48b0*/  F2FP.SATFINITE.E4M3.F32.PACK_AB_MERGE_C R153, R10, R103, R105 ;  /* 0x000000670a99723e */ /* 0x000fe40004807069 */
[----:B------:R-:W0:Y:S01]  /*48c0*/  MUFU.EX2 R29, R29 ;  /* 0x0000001d001d7308 */ /* 0x000e220000000800 */
[----:B------:R-:W-:-:S07]  /*48d0*/  IMAD.IADD R88, R88, 0x1, R11 ;  /* 0x0000000158587824 */ /* 0x000fce00078e020b */
[----:B------:R-:W1:Y:S01]  /*48e0*/  MUFU.EX2 R14, R83 ;  /* 0x00000053000e7308 */ /* 0x000e620000000800 */
[----:B--2---:R-:W-:Y:S01]  /*48f0*/  F2FP.SATFINITE.E4M3.F32.PACK_AB_MERGE_C R154, R0, R7, R6 ;  /* 0x00000007009a723e */ /* 0x004fe20004807006 */
[----:B------:R-:W-:-:S04]  /*4900*/  FADD.FTZ R7, R7, R26 ;  /* 0x0000001a07077221 */ /* 0x000fc80000010000 */
[----:B------:R-:W-:Y:S02]  /*4910*/  FADD.FTZ R0, R0, R7 ;  /* 0x0000000700007221 */ /* 0x000fe40000010000 */
[----:B------:R-:W-:Y:S01]  /*4920*/  MUFU.EX2 R57, R57 ;  /* 0x0000003900397308 */ /* 0x000fe20000000800 */
[----:B0-----:R-:W-:-:S01]  /*4930*/  FADD.FTZ R9, R29, R12 ;  /* 0x0000000c1d097221 */ /* 0x001fc20000010000 */
[----:B------:R-:W-:-:S04]  /*4940*/  FADD.FTZ R3, R3, R0 ;  /* 0x0000000003037221 */ /* 0x000fc80000010000 */
[----:B------:R-:W-:Y:S02]  /*4950*/  FADD.FTZ R3, R32, R3 ;  /* 0x0000000320037221 */ /* 0x000fe40000010000 */
[----:B------:R-:W0:Y:S01]  /*4960*/  MUFU.EX2 R44, R44 ;  /* 0x0000002c002c7308 */ /* 0x000e220000000800 */
[----:B-1----:R-:W-:-:S01]  /*4970*/  FADD.FTZ R6, R14, R9 ;  /* 0x000000090e067221 */ /* 0x002fc20000010000 */
[----:B------:R-:W-:Y:S01]  /*4980*/  VIADD R9, R89, 0xfffffffe ;  /* 0xfffffffe59097836 */ /* 0x000fe20000000000 */
[----:B0-----:R-:W-:Y:S02]  /*4990*/  F2FP.SATFINITE.E4M3.F32.PACK_AB_MERGE_C R7, R44, R57, RZ ;  /* 0x000000392c07723e */ /* 0x001fe400048070ff */
[----:B------:R-:W-:Y:S01]  /*49a0*/  FADD.FTZ R57, R57, R6 ;  /* 0x0000000639397221 */ /* 0x000fe20000010000 */
[----:B------:R-:W-:Y:S01]  /*49b0*/  VIADD R6, R88, UR5 ;  /* 0x0000000558067c36 */ /* 0x000fe20008000000 */
[----:B------:R-:W-:Y:S02]  /*49c0*/  F2FP.SATFINITE.E4M3.F32.PACK_AB_MERGE_C R155, R14, R29, R7 ;  /* 0x0000001d0e9b723e */ /* 0x000fe40004807007 */
[----:B------:R-:W-:-:S01]  /*49d0*/  FADD.FTZ R0, R44, R57 ;  /* 0x000000392c007221 */ /* 0x000fc20000010000 */
[----:B------:R-:W-:Y:S06]  /*49e0*/  @!P6 BRA `(.L_x_1287) ;  /* 0x000000000048e947 */ /* 0x000fec0003800000 */
[C---:B------:R-:W-:Y:S01]  /*49f0*/  ISETP.GT.AND P1, PT, R88.reuse, RZ, PT ;  /* 0x000000ff5800720c */ /* 0x040fe20003f24270 */
[----:B------:R-:W-:-:S12]  /*4a00*/  VIADD R7, R88, 0xffffffff ;  /* 0xffffffff58077836 */ /* 0x000fd80000000000 */
[----:B------:R-:W-:Y:S05]  /*4a10*/  @P1 BRA `(.L_x_1288) ;  /* 0x0000000000201947 */ /* 0x000fea0003800000 */
[----:B------:R-:W0:Y:S01]  /*4a20*/  LDC R10, c[0x0][0x9e4] ;  /* 0x00027900ff0a7b82 */ /* 0x000e220000000800 */
[----:B------:R-:W-:Y:S01]  /*4a30*/  IMAD.MOV R7, RZ, RZ, -R88 ;  /* 0x000000ffff077224 */ /* 0x000fe200078e0a58 */
[----:B0-----:R-:W-:-:S13]  /*4a40*/  ISETP.NE.AND P1, PT, R10, 0x1, PT ;  /* 0x000000010a00780c */ /* 0x001fda0003f25270 */
[----:B------:R-:W0:Y:S02]  /*4a50*/  @P1 LDC.64 R12, c[0x0][0x9e8] ;  /* 0x00027a00ff0c1b82 */ /* 0x000e240000000a00 */
[----:B0-----:R-:W-:-:S05]  /*4a60*/  @P1 IMAD.HI.U32 R8, R7, R12, RZ ;  /* 0x0000000c07081227 */ /* 0x001fca00078e00ff */
[----:B------:R-:W-:-:S04]  /*4a70*/  @P1 SHF.R.U32.HI R7, RZ, R13, R8 ;  /* 0x0000000dff071219 */ /* 0x000fc80000011608 */
[----:B------:R-:W-:Y:S01]  /*4a80*/  LOP3.LUT R7, RZ, R7, RZ, 0x33, !PT ;  /* 0x00000007ff077212 */ /* 0x000fe200078e33ff */
[----:B------:R-:W-:Y:S06]  /*4a90*/  BRA `(.L_x_1289) ;  /* 0x0000000000147947 */ /* 0x000fec0003800000 */
.L_x_1288:
[----:B------:R-:W0:Y:S02]  /*4aa0*/  LDC R10, c[0x0][0x9e4] ;  /* 0x00027900ff0a7b82 */ /* 0x000e240000000800 */
[----:B0-----:R-:W-:-:S13]  /*4ab0*/  ISETP.NE.AND P1, PT, R10, 0x1, PT ;  /* 0x000000010a00780c */ /* 0x001fda0003f25270 */
[----:B------:R-:W0:Y:S02]  /*4ac0*/  @P1 LDC.64 R12, c[0x0][0x9e8] ;  /* 0x00027a00ff0c1b82 */ /* 0x000e240000000a00 */
[----:B0-----:R-:W-:-:S05]  /*4ad0*/  @P1 IMAD.HI.U32 R8, R7, R12, RZ ;  /* 0x0000000c07081227 */ /* 0x001fca00078e00ff */
[----:B------:R-:W-:-:S07]  /*4ae0*/  @P1 SHF.R.U32.HI R7, RZ, R13, R8 ;  /* 0x0000000dff071219 */ /* 0x000fce0000011608 */
.L_x_1289:
[----:B------:R-:W-:-:S05]  /*4af0*/  IMAD R7, R7, R10, R10 ;  /* 0x0000000a07077224 */ /* 0x000fca00078e020a */
[----:B------:R-:W-:-:S07]  /*4b00*/  VIMNMX R6, R6, R7, PT ;  /* 0x0000000706067248 */ /* 0x000fce0003fe0100 */
.L_x_1287:
        /* <DEDUP_REMOVED lines=46> */
.L_x_1309:
[----:B------:R-:W-:Y:S01]  /*4df0*/  ISETP.NE.AND P2, PT, RZ, UR39, PT ;  /* 0x00000027ff007c0c */ /* 0x000fe2000bf45270 */
[----:B------:R-:W-:-:S04]  /*4e00*/  UISETP.NE.AND UP0, UPT, UR27, 0x1, UPT ;  /* 0x000000011b00788c */ /* 0x000fc8000bf05270 */
[----:B------:R-:W-:-:S04]  /*4e10*/  USEL UR37, URZ, 0x1, UP0 ;  /* 0x000000013f257887 */ /* 0x000fc80008000000 */
[----:B------:R-:W-:-:S04]  /*4e20*/  ULOP3.LUT UR37, UR26, UR37, URZ, 0x3c, !UPT ;  /* 0x000000251a257292 */ /* 0x000fc8000f8e3c3f */
[----:B------:R-:W-:Y:S08]  /*4e30*/  @P2 BRA `(.L_x_1291) ;  /* 0x0000000000382947 */ /* 0x000ff00003800000 */
[----:B------:R-:W-:Y:S05]  /*4e40*/  @!P0 BRA `(.L_x_1292) ;  /* 0x0000000000048947 */ /* 0x000fea0003800000 */
[----:B------:R-:W-:Y:S01]  /*4e50*/  BPT.TRAP 0x1 ;  /* 0x000000040000795c */ /* 0x000fe20000300000 */
.L_x_1292:
        /* <DEDUP_REMOVED lines=9> */
.L_x_1293:
[----:B-1----:R-:W-:Y:S05]  /*4ef0*/  @P1 BRA `(.L_x_1291) ;  /* 0x0000000000081947 */ /* 0x002fea0003800000 */
[----:B------:R-:W1:Y:S02]  /*4f00*/  SYNCS.PHASECHK.TRANS64.TRYWAIT P1, [UR4+0x22830], R4 ;  /* 0x02283004ff0075a7 */ /* 0x000e640008020144 */
[----:B-1----:R-:W-:Y:S05]  /*4f10*/  @!P1 BRA `(.L_x_1294) ;  /* 0x0000011000289947 */ /* 0x002fea0003800000 */
.L_x_1291:
[----:B-1----:R-:W1:Y:S01]  /*4f20*/  S2R R5, SR_TID.X ;  /* 0x0000000000057919 */ /* 0x002e620000002100 */
[----:B------:R-:W-:Y:S01]  /*4f30*/  UIADD3 UR36, UR27, 0x1, URZ ;  /* 0x000000011b247890 */ /* 0x000fe2000fffe03f */
[----:B------:R-:W-:Y:S01]  /*4f40*/  UMOV UR4, UR24 ;  /* 0x0000001800047c82 */ /* 0x000fe20008000000 */
[----:B------:R-:W-:Y:S02]  /*4f50*/  UMOV UR5, UR25 ;  /* 0x0000001900057c82 */ /* 0x000fe40008000000 */
[----:B------:R-:W-:Y:S01]  /*4f60*/  UISETP.NE.AND UP0, UPT, UR36, 0x2, UPT ;  /* 0x000000022400788c */ /* 0x000fe2000bf05270 */
[----:B------:R-:W-:Y:S01]  /*4f70*/  UMOV UR7, 0x80000020 ;  /* 0x8000002000077882 */ /* 0x000fe20000000000 */
[----:B------:R-:W-:Y:S02]  /*4f80*/  UMOV UR11, 0x80000020 ;  /* 0x80000020000b7882 */ /* 0x000fe40000000000 */
[----:B------:R-:W-:Y:S01]  /*4f90*/  USEL UR36, UR36, URZ, UP0 ;  /* 0x0000003f24247287 */ /* 0x000fe20008000000 */
[----:B------:R-:W-:Y:S01]  /*4fa0*/  UMOV UR15, 0x80000020 ;  /* 0x80000020000f7882 */ /* 0x000fe20000000000 */
[----:B------:R-:W-:-:S02]  /*4fb0*/  UMOV UR19, 0x80000020 ;  /* 0x8000002000137882 */ /* 0x000fc40000000000 */
[----:B------:R-:W-:Y:S01]  /*4fc0*/  UIMAD UR22, UR36, 0x600, UR32 ;  /* 0x00000600241678a4 */ /* 0x000fe2000f8e0220 */
[----:B------:R-:W-:-:S03]  /*4fd0*/  UMOV UR23, 0x80000020 ;  /* 0x8000002000177882 */ /* 0x000fc60000000000 */
[----:B------:R-:W-:Y:S02]  /*4fe0*/  UIADD3 UR10, UR22, 0x200, URZ ;  /* 0x00000200160a7890 */ /* 0x000fe4000fffe03f */
[----:B------:R-:W-:Y:S02]  /*4ff0*/  UIADD3 UR14, UR22, 0x202, URZ ;  /* 0x00000202160e7890 */ /* 0x000fe4000fffe03f */
[----:B------:R-:W-:Y:S01]  /*5000*/  UMOV UR6, UR22 ;  /* 0x0000001600067c82 */ /* 0x000fe20008000000 */
[----:B------:R-:W-:Y:S01]  /*5010*/  UIADD3 UR18, UR22, 0x400, URZ ;  /* 0x0000040016127890 */ /* 0x000fe2000fffe03f */
[----:B-1----:R-:W-:-:S05]  /*5020*/  SHF.R.U32.HI R5, RZ, 0x7, R5 ;  /* 0x00000007ff057819 */ /* 0x002fca0000011605 */
[----:B0-----:R-:W-:-:S05]  /*5030*/  VIADD R4, R5, 0x8 ;  /* 0x0000000805047836 */ /* 0x001fca0000000000 */
[----:B------:R0:W-:Y:S06]  /*5040*/  BAR.SYNC.DEFER_BLOCKING R4, 0x100 ;  /* 0x000400040000751d */ /* 0x0001ec0000010000 */
[----:B------:R-:W-:-:S06]  /*5050*/  WARPGROUP.ARRIVE ;  /* 0x00000000000079c5 */ /* 0x000fcc0000000000 */
[----:B------:R-:W-:Y:S01]  /*5060*/  QGMMA.64x128x32.F32.E4M3.E4M3 R24, gdesc[UR4], RZ, !UPT, gsb0 ;  /* 0x01e00000041879f3 */ /* 0x000fe2000c0008ff */
[----:B------:R-:W-:Y:S01]  /*5070*/  UIADD3 UR6, UR22, 0x2, URZ ;  /* 0x0000000216067890 */ /* 0x000fe2000fffe03f */
[----:B------:R-:W-:Y:S01]  /*5080*/  UMOV UR4, UR28 ;  /* 0x0000001c00047c82 */ /* 0x000fe20008000000 */
[----:B------:R-:W-:Y:S01]  /*5090*/  UMOV UR5, UR29 ;  /* 0x0000001d00057c82 */ /* 0x000fe20008000000 */
[----:B------:R-:W-:Y:S01]  /*50a0*/  UMOV UR7, 0x80000020 ;  /* 0x8000002000077882 */ /* 0x000fe20000000000 */
[----:B------:R-:W-:Y:S01]  /*50b0*/  UIADD3 UR22, UR22, 0x402, URZ ;  /* 0x0000040216167890 */ /* 0x000fe2000fffe03f */
        /* <DEDUP_REMOVED lines=19> */
.L_x_1296:
[----:B------:R-:W-:Y:S01]  /*51f0*/  ULEA UR4, UR27, UR38, 0x3 ;  /* 0x000000261b047291 */ /* 0x000fe2000f8e183f */
[----:B------:R-:W-:-:S05]  /*5200*/  IMAD.U32 R4, RZ, RZ, UR26 ;  /* 0x0000001aff047e24 */ /* 0x000fca000f8e00ff */
[----:B------:R-:W-:-:S04]  /*5210*/  SHF.L.U32 R4, R4, 0x1f, RZ ;  /* 0x0000001f04047819 */ /* 0x000fc800000006ff */
[----:B------:R0:W1:Y:S01]  /*5220*/  SYNCS.PHASECHK.TRANS64.TRYWAIT P1, [UR4+0x22850], R4 ;  /* 0x02285004ff0075a7 */ /* 0x0000620008020144 */
[----:B------:R-:W-:Y:S05]  /*5230*/  @!P0 BRA `(.L_x_1297) ;  /* 0x0000000000048947 */ /* 0x000fea0003800000 */
[----:B------:R-:W-:Y:S01]  /*5240*/  BPT.TRAP 0x1 ;  /* 0x000000040000795c */ /* 0x000fe20000300000 */
.L_x_1297:
[----:B-1----:R-:W-:Y:S05]  /*5250*/  @P1 BRA `(.L_x_1295) ;  /* 0x0000000000081947 */ /* 0x002fea0003800000 */
[----:B------:R-:W1:Y:S02]  /*5260*/  SYNCS.PHASECHK.TRANS64.TRYWAIT P1, [UR4+0x22850], R4 ;  /* 0x02285004ff0075a7 */ /* 0x000e640008020144 */
[----:B-1----:R-:W-:Y:S05]  /*5270*/  @!P1 BRA `(.L_x_1298) ;  /* 0x0000010c00689947 */ /* 0x002fea0003800000 */
.L_x_1295:
        /* <DEDUP_REMOVED lines=19> */
[----:B------:R-:W-:Y:S01]  /*53b0*/  UIADD3 UR4, UR4, 0x6, URZ ;  /* 0x0000000604047890 */ /* 0x000fe2000fffe03f */
[----:B------:R-:W-:Y:S02]  /*53c0*/  WARPGROUP.DEPBAR.LE gsb0, 0x0 ;  /* 0x00008000000079c5 */ /* 0x000fe40000010000 */
[----:B------:R-:W-:-:S06]  /*53d0*/  WARPGROUP.ARRIVE ;  /* 0x00000000000079c5 */ /* 0x000fcc0000000000 */
[----:B------:R-:W-:Y:S01]  /*53e0*/  QGMMA.64x128x32.F32.E4M3.E4M3 R88, R156, gdesc[UR4], R88, gsb0 ;  /* 0x01e000049c587df3 */ /* 0x000fe20008000858 */
[----:B------:R-:W-:Y:S01]  /*53f0*/  UMOV UR6, UR4 ;  /* 0x0000000400067c82 */ /* 0x000fe20008000000 */
        /* <DEDUP_REMOVED lines=8> */
.L_x_1299:
[----:B0-----:R-:W2:Y:S01]  /*5480*/  LDL R4, [R1] ;  /* 0x0000000001047983 */ /* 0x001ea20000100800 */
[----:B------:R-:W-:Y:S01]  /*5490*/  ISETP.NE.AND P1, PT, R178, 0x1, PT ;  /* 0x00000001b200780c */ /* 0x000fe20003f25270 */
[----:B------:R-:W-:Y:S01]  /*54a0*/  ULEA UR4, UR36, UR38, 0x3 ;  /* 0x0000002624047291 */ /* 0x000fe2000f8e183f */
[----:B------:R-:W-:-:S03]  /*54b0*/  IMAD.SHL.U32 R154, R9, 0x80, RZ ;  /* 0x00000080099a7824 */ /* 0x000fc600078e00ff */
[----:B------:R-:W-:-:S04]  /*54c0*/  UIADD3 UR4, UR4, 0x22840, URZ ;  /* 0x0002284004047890 */ /* 0x000fc8000fffe03f */
[----:B------:R-:W-:-:S04]  /*54d0*/  UPRMT UR4, UR40, 0x654, UR4 ;  /* 0x0000065428047896 */ /* 0x000fc80008000004 */
[----:B------:R-:W0:Y:S08]  /*54e0*/  @P1 LDC R5, c[0x0][0x44c] ;  /* 0x00011300ff051b82 */ /* 0x000e300000000800 */
[----:B------:R-:W1:Y:S01]  /*54f0*/  @P1 LDC R10, c[0x0][0x450] ;  /* 0x00011400ff0a1b82 */ /* 0x000e620000000800 */
[----:B------:R-:W-:Y:S01]  /*5500*/  SYNCS.ARRIVE.TRANS64.RED.A1T0 RZ, [UR4], RZ ;  /* 0x000000ffffff79a7 */ /* 0x000fe20008100404 */
[----:B------:R-:W-:Y:S01]  /*5510*/  ULOP3.LUT UR4, URZ, UR30, URZ, 0x33, !UPT ;  /* 0x0000001e3f047292 */ /* 0x000fe2000f8e333f */
[----:B--2---:R-:W-:Y:S01]  /*5520*/  LOP3.LUT P5, RZ, R4, 0x1, RZ, 0xc0, !PT ;  /* 0x0000000104ff7812 */ /* 0x004fe200078ac0ff */
[----:B------:R-:W-:-:S04]  /*5530*/  IMAD.IADD R4, R168, 0x1, R19 ;  /* 0x00000001a8047824 */ /* 0x000fc800078e0213 */
[----:B0-----:R-:W-:-:S05]  /*5540*/  @P1 IMAD.HI.U32 R5, R4, R5, RZ ;  /* 0x0000000504051227 */ /* 0x001fca00078e00ff */
[----:B-1----:R-:W-:Y:S02]  /*5550*/  @P1 SHF.R.U32.HI R4, RZ, R10, R5 ;  /* 0x0000000aff041219 */ /* 0x002fe40000011605 */
[----:B------:R-:W-:-:S03]  /*5560*/  IADD3 R5, -R154, 0x1, RZ ;  /* 0x000000019a057810 */ /* 0x000fc60007ffe1ff */
[----:B------:R-:W0:Y:S02]  /*5570*/  SHFL.IDX PT, R11, R4, RZ, 0x1c1f ;  /* 0x001c1fff040b7589 */ /* 0x000e2400000e0000 */
[----:B------:R-:W-:-:S05]  /*5580*/  IMAD R5, R18, -0x2, R5 ;  /* 0xfffffffe12057824 */ /* 0x000fca00078e0205 */
[----:B------:R-:W-:-:S05]  /*5590*/  IADD3 R5, -R17, R5, R16 ;  /* 0x0000000511057210 */ /* 0x000fca0007ffe110 */
[C---:B------:R-:W-:Y:S02]  /*55a0*/  VIADD R156, R5.reuse, UR33 ;  /* 0x00000021059c7c36 */ /* 0x040fe40008000000 */
[----:B------:R-:W-:Y:S02]  /*55b0*/  VIADD R158, R5, UR4 ;  /* 0x00000004059e7c36 */ /* 0x000fe40008000000 */
[--C-:B0-----:R-:W-:Y:S02]  /*55c0*/  IMAD.IADD R5, R156, 0x1, R11.reuse ;  /* 0x000000019c057824 */ /* 0x101fe400078e020b */
[----:B------:R-:W-:Y:S01]  /*55d0*/  IMAD.IADD R10, R158, 0x1, R11 ;  /* 0x000000019e0a7824 */ /* 0x000fe200078e020b */
[----:B------:R-:W-:Y:S06]  /*55e0*/  @!P5 BRA `(.L_x_1300) ;  /* 0x000000000058d947 */ /* 0x000fec0003800000 */
[----:B------:R-:W-:Y:S01]  /*55f0*/  IADD3 R11, -R17, R16, R11 ;  /* 0x00000010110b7210 */ /* 0x000fe20007ffe10b */
[----:B------:R-:W-:Y:S03]  /*5600*/  BSSY B0, `(.L_x_1301) ;  /* 0x0000010000007945 */ /* 0x000fe60003800000 */
        /* <DEDUP_REMOVED lines=10> */
.L_x_1302:
[----:B------:R-:W-:-:S05]  /*56b0*/  IMAD.U32 R14, RZ, RZ, UR31 ;  /* 0x0000001fff0e7e24 */ /* 0x000fca000f8e00ff */
[----:B------:R-:W-:-:S13]  /*56c0*/  ISETP.NE.AND P1, PT, R14, 0x1, PT ;  /* 0x000000010e00780c */ /* 0x000fda0003f25270 */
[----:B------:R-:W0:Y:S02]  /*56d0*/  @P1 LDC.64 R12, c[0x0][0x9e8] ;  /* 0x00027a00ff0c1b82 */ /* 0x000e240000000a00 */
[----:B0-----:R-:W-:-:S05]  /*56e0*/  @P1 IMAD.HI.U32 R12, R11, R12, RZ ;  /* 0x0000000c0b0c1227 */ /* 0x001fca00078e00ff */
[----:B------:R-:W-:-:S07]  /*56f0*/  @P1 SHF.R.U32.HI R11, RZ, R13, R12 ;  /* 0x0000000dff0b1219 */ /* 0x000fce000001160c */
.L_x_1303:
[----:B------:R-:W-:Y:S05]  /*5700*/  BSYNC B0 ;  /* 0x0000000000007941 */ /* 0x000fea0003800000 */
.L_x_1301:
[----:B------:R-:W-:-:S04]  /*5710*/  IMAD R11, R11, R14, -R154 ;  /* 0x0000000e0b0b7224 */ /* 0x000fc800078e0a9a */
[----:B------:R-:W-:-:S05]  /*5720*/  IMAD R11, R18, -0x2, R11 ;  /* 0xfffffffe120b7824 */ /* 0x000fca00078e020b */
[----:B------:R-:W-:Y:S02]  /*5730*/  VIADDMNMX R5, R11, R14, R5, PT ;  /* 0x0000000e0b057246 */ /* 0x000fe40003800105 */
[----:B------:R-:W-:-:S07]  /*5740*/  VIMNMX R10, R10, R11, !PT ;  /* 0x0000000b0a0a7248 */ /* 0x000fce0007fe0100 */
.L_x_1300:
[----:B------:R-:W-:-:S04]  /*5750*/  ISETP.GT.AND P1, PT, R9, -0x1, PT ;  /* 0xffffffff0900780c */ /* 0x000fc80003f24270 */
[C---:B------:R-:W-:Y:S02]  /*5760*/  ISETP.GT.AND P3, PT, R10.reuse, RZ, P1 ;  /* 0x000000ff0a00720c */ /* 0x040fe40000f64270 */
[----:B------:R-:W-:Y:S02]  /*5770*/  ISETP.GT.AND P4, PT, R10, 0x1, P1 ;  /* 0x000000010a00780c */ /* 0x000fe40000f84270 */
[C---:B------:R-:W-:Y:S02]  /*5780*/  ISETP.LT.OR P3, PT, R5.reuse, 0x1, P3 ;  /* 0x000000010500780c */ /* 0x040fe40001f61670 */
[----:B------:R-:W-:Y:S02]  /*5790*/  ISETP.LT.OR P4, PT, R5, 0x2, P4 ;  /* 0x000000020500780c */ /* 0x000fe40002781670 */
[----:B------:R-:W-:Y:S02]  /*57a0*/  FSEL R163, R24, -INF , !P3 ;  /* 0xff80000018a37808 */ /* 0x000fe40005800000 */
[----:B------:R-:W-:-:S02]  /*57b0*/  FSEL R152, R25, -INF , !P4 ;  /* 0xff80000019987808 */ /* 0x000fc40006000000 */
[C---:B------:R-:W-:Y:S02]  /*57c0*/  ISETP.GT.AND P2, PT, R10.reuse, 0x8, P1 ;  /* 0x000000080a00780c */ /* 0x040fe40000f44270 */
[C---:B------:R-:W-:Y:S02]  /*57d0*/  ISETP.GT.AND P3, PT, R10.reuse, 0x9, P1 ;  /* 0x000000090a00780c */ /* 0x040fe40000f64270 */
[----:B------:R-:W-:Y:S02]  /*57e0*/  ISETP.GT.AND P4, PT, R10, 0x10, P1 ;  /* 0x000000100a00780c */ /* 0x000fe40000f84270 */
[C---:B------:R-:W-:Y:S02]  /*57f0*/  ISETP.LT.OR P2, PT, R5.reuse, 0x9, P2 ;  /* 0x000000090500780c */ /* 0x040fe40001741670 */
[C---:B------:R-:W-:Y:S02]  /*5800*/  ISETP.LT.OR P3, PT, R5.reuse, 0xa, P3 ;  /* 0x0000000a0500780c */ /* 0x040fe40001f61670 */
[----:B------:R-:W-:-:S02]  /*5810*/  ISETP.LT.OR P4, PT, R5, 0x11, P4 ;  /* 0x000000110500780c */ /* 0x000fc40002781670 */
[----:B------:R-:W-:Y:S02]  /*5820*/  FSEL R12, R28, -INF , !P2 ;  /* 0xff8000001c0c7808 */ /* 0x000fe40005000000 */
[----:B------:R-:W-:Y:S02]  /*5830*/  FSEL R24, R29, -INF , !P3 ;  /* 0xff8000001d187808 */ /* 0x000fe40005800000 */
[----:B------:R-:W-:Y:S02]  /*5840*/  FSEL R14, R32, -INF , !P4 ;  /* 0xff800000200e7808 */ /* 0x000fe40006000000 */
[C---:B------:R-:W-:Y:S02]  /*5850*/  ISETP.GT.AND P2, PT, R10.reuse, 0x11, P1 ;  /* 0x000000110a00780c */ /* 0x040fe40000f44270 */
[C---:B------:R-:W-:Y:S02]  /*5860*/  ISETP.GT.AND P3, PT, R10.reuse, 0x18, P1 ;  /* 0x000000180a00780c */ /* 0x040fe40000f64270 */
[----:B------:R-:W-:-:S02]  /*5870*/  ISETP.GT.AND P4, PT, R10, 0x19, P1 ;  /* 0x000000190a00780c */ /* 0x000fc40000f84270 */
[C---:B------:R-:W-:Y:S02]  /*5880*/  ISETP.LT.OR P2, PT, R5.reuse, 0x12, P2 ;  /* 0x000000120500780c */ /* 0x040fe40001741670 */
[C---:B------:R-:W-:Y:S02]  /*5890*/  ISETP.LT.OR P3, PT, R5.reuse, 0x19, P3 ;  /* 0x000000190500780c */ /* 0x040fe40001f61670 */
[----:B------:R-:W-:Y:S02]  /*58a0*/  ISETP.LT.OR P4, PT, R5, 0x1a, P4 ;  /* 0x0000001a0500780c */ /* 0x000fe40002781670 */
[----:B------:R-:W-:Y:S02]  /*58b0*/  FSEL R20, R33, -INF , !P2 ;  /* 0xff80000021147808 */ /* 0x000fe40005000000 */
[----:B------:R-:W-:Y:S01]  /*58c0*/  FSEL R197, R36, -INF , !P3 ;  /* 0xff80000024c57808 */ /* 0x000fe20005800000 */
[----:B------:R-:W0:Y:S01]  /*58d0*/  SHFL.IDX PT, R33, R4, 0x1, 0x1c1f ;  /* 0x003c1f0004217f89 */ /* 0x000e2200000e0000 */
        /* <DEDUP_REMOVED lines=11> */
[----:B------:R-:W-:Y:S01]  /*5990*/  ISETP.GT.AND P3, PT, R10, 0x30, P1 ;  /* 0x000000300a00780c */ /* 0x000fe20000f64270 */
[--C-:B0-----:R-:W-:Y:S01]  /*59a0*/  IMAD.IADD R28, R156, 0x1, R33.reuse ;  /* 0x000000019c1c7824 */ /* 0x101fe200078e0221 */
[----:B------:R-:W-:Y:S01]  /*59b0*/  ISETP.GT.AND P4, PT, R10, 0x31, P1 ;  /* 0x000000310a00780c */ /* 0x000fe20000f84270 */
[----:B------:R-:W-:Y:S01]  /*59c0*/  IMAD.IADD R32, R158, 0x1, R33 ;  /* 0x000000019e207824 */ /* 0x000fe200078e0221 */
[----:B------:R-:W-:-:S02]  /*59d0*/  ISETP.LT.OR P2, PT, R5, 0x2a, P2 ;  /* 0x0000002a0500780c */ /* 0x000fc40001741670 */
[C---:B------:R-:W-:Y:S02]  /*59e0*/  ISETP.LT.OR P3, PT, R5.reuse, 0x31, P3 ;  /* 0x000000310500780c */ /* 0x040fe40001f61670 */
[----:B------:R-:W-:Y:S02]  /*59f0*/  ISETP.LT.OR P4, PT, R5, 0x32, P4 ;  /* 0x000000320500780c */ /* 0x000fe40002781670 */
[----:B------:R-:W-:Y:S02]  /*5a00*/  FSEL R167, R45, -INF , !P2 ;  /* 0xff8000002da77808 */ /* 0x000fe40005000000 */
[----:B------:R-:W-:Y:S02]  /*5a10*/  FSEL R161, R48, -INF , !P3 ;  /* 0xff80000030a17808 */ /* 0x000fe40005800000 */
[----:B------:R-:W-:Y:S02]  /*5a20*/  FSEL R159, R49, -INF , !P4 ;  /* 0xff800000319f7808 */ /* 0x000fe40006000000 */
[----:B------:R-:W-:-:S02]  /*5a30*/  ISETP.GT.AND P2, PT, R10, 0x38, P1 ;  /* 0x000000380a00780c */ /* 0x000fc40000f44270 */
[C---:B------:R-:W-:Y:S02]  /*5a40*/  ISETP.GT.AND P3, PT, R10.reuse, 0x39, P1 ;  /* 0x000000390a00780c */ /* 0x040fe40000f64270 */
[----:B------:R-:W-:Y:S02]  /*5a50*/  ISETP.GT.AND P4, PT, R10, 0x40, P1 ;  /* 0x000000400a00780c */ /* 0x000fe40000f84270 */
[C---:B------:R-:W-:Y:S02]  /*5a60*/  ISETP.LT.OR P2, PT, R5.reuse, 0x39, P2 ;  /* 0x000000390500780c */ /* 0x040fe40001741670 */
[C---:B------:R-:W-:Y:S02]  /*5a70*/  ISETP.LT.OR P3, PT, R5.reuse, 0x3a, P3 ;  /* 0x0000003a0500780c */ /* 0x040fe40001f61670 */
[----:B------:R-:W-:Y:S02]  /*5a80*/  ISETP.LT.OR P4, PT, R5, 0x41, P4 ;  /* 0x000000410500780c */ /* 0x000fe40002781670 */
[----:B------:R-:W-:-:S02]  /*5a90*/  FSEL R157, R52, -INF , !P2 ;  /* 0xff800000349d7808 */ /* 0x000fc40005000000 */
[----:B------:R-:W-:Y:S02]  /*5aa0*/  FSEL R155, R53, -INF , !P3 ;  /* 0xff800000359b7808 */ /* 0x000fe40005800000 */
[----:B------:R-:W-:Y:S02]  /*5ab0*/  FSEL R153, R56, -INF , !P4 ;  /* 0xff80000038997808 */ /* 0x000fe40006000000 */
[C---:B------:R-:W-:Y:S02]  /*5ac0*/  ISETP.GT.AND P2, PT, R10.reuse, 0x41, P1 ;  /* 0x000000410a00780c */ /* 0x040fe40000f44270 */
[C---:B------:R-:W-:Y:S02]  /*5ad0*/  ISETP.GT.AND P3, PT, R10.reuse, 0x48, P1 ;  /* 0x000000480a00780c */ /* 0x040fe40000f64270 */
[----:B------:R-:W-:Y:S02]  /*5ae0*/  ISETP.GT.AND P4, PT, R10, 0x49, P1 ;  /* 0x000000490a00780c */ /* 0x000fe40000f84270 */
        /* <DEDUP_REMOVED lines=41> */
[----:B------:R-:W-:Y:S01]  /*5d80*/  FSEL R85, R85, -INF , !P4 ;  /* 0xff80000055557808 */ /* 0x000fe20006000000 */
        /* <DEDUP_REMOVED lines=13> */
.L_x_1306:
[----:B------:R-:W-:-:S05]  /*5e60*/  IMAD.U32 R10, RZ, RZ, UR31 ;  /* 0x0000001fff0a7e24 */ /* 0x000fca000f8e00ff */
[----:B------:R-:W-:-:S13]  /*5e70*/  ISETP.NE.AND P2, PT, R10, 0x1, PT ;  /* 0x000000010a00780c */ /* 0x000fda0003f45270 */
[----:B------:R-:W0:Y:S02]  /*5e80*/  @P2 LDC.64 R4, c[0x0][0x9e8] ;  /* 0x00027a00ff042b82 */ /* 0x000e240000000a00 */
[----:B0-----:R-:W-:-:S05]  /*5e90*/  @P2 IMAD.HI.U32 R4, R33, R4, RZ ;  /* 0x0000000421042227 */ /* 0x001fca00078e00ff */
[----:B------:R-:W-:-:S07]  /*5ea0*/  @P2 SHF.R.U32.HI R33, RZ, R5, R4 ;  /* 0x00000005ff212219 */ /* 0x000fce0000011604 */
.L_x_1307:
[----:B------:R-:W-:Y:S05]  /*5eb0*/  BSYNC B0 ;  /* 0x0000000000007941 */ /* 0x000fea0003800000 */
.L_x_1305:
[----:B------:R-:W-:-:S04]  /*5ec0*/  IMAD R33, R33, R10, -R154 ;  /* 0x0000000a21217224 */ /* 0x000fc800078e0a9a */
[----:B------:R-:W-:-:S05]  /*5ed0*/  IMAD R33, R18, -0x2, R33 ;  /* 0xfffffffe12217824 */ /* 0x000fca00078e0221 */
[----:B------:R-:W-:Y:S02]  /*5ee0*/  VIADDMNMX R28, R33, R10, R28, PT ;  /* 0x0000000a211c7246 */ /* 0x000fe4000380011c */
[----:B------:R-:W-:-:S07]  /*5ef0*/  VIMNMX R32, R32, R33, !PT ;  /* 0x0000002120207248 */ /* 0x000fce0007fe0100 */
.L_x_1304:
        /* <DEDUP_REMOVED lines=17> */
[----:B------:R-:W-:-:S02]  /*6010*/  ISETP.GT.AND P3, PT, R32, 0x1, P1 ;  /* 0x000000012000780c */ /* 0x000fc40000f64270 */
        /* <DEDUP_REMOVED lines=9> */
[C---:B------:R-:W-:Y:S02]  /*60b0*/  ISETP.LT.OR P2, PT, R28.reuse, 0x22, P2 ;  /* 0x000000221c00780c */ /* 0x040fe40001741670 */
[----:B------:R-:W-:Y:S02]  /*60c0*/  FMNMX.FTZ R4, R157, R4, !PT ;  /* 0x000000049d047209 */ /* 0x000fe40007810000 */
[----:B------:R-:W-:-:S02]  /*60d0*/  ISETP.LT.OR P4, PT, R28, 0x9, P4 ;  /* 0x000000091c00780c */ /* 0x000fc40002781670 */
[----:B------:R-:W-:Y:S02]  /*60e0*/  FMNMX.FTZ R4, R155, R4, !PT ;  /* 0x000000049b047209 */ /* 0x000fe40007810000 */
[----:B------:R-:W-:Y:S02]  /*60f0*/  FSEL R27, R27, -INF , !P3 ;  /* 0xff8000001b1b7808 */ /* 0x000fe40005800000 */
[----:B------:R-:W-:Y:S02]  /*6100*/  FMNMX.FTZ R4, R153, R4, !PT ;  /* 0x0000000499047209 */ /* 0x000fe40007810000 */
[----:B------:R-:W-:Y:S02]  /*6110*/  ISETP.GT.AND P3, PT, R32, 0x10, P1 ;  /* 0x000000102000780c */ /* 0x000fe40000f64270 */
[----:B------:R-:W-:Y:S02]  /*6120*/  FMNMX.FTZ R4, R57, R4, !PT ;  /* 0x0000000439047209 */ /* 0x000fe40007810000 */
[----:B------:R-:W-:-:S02]  /*6130*/  FSEL R165, R43, -INF , !P2 ;  /* 0xff8000002ba57808 */ /* 0x000fc40005000000 */
[----:B------:R-:W-:Y:S02]  /*6140*/  FMNMX.FTZ R4, R53, R4, !PT ;  /* 0x0000000435047209 */ /* 0x000fe40007810000 */
[----:B------:R-:W-:Y:S02]  /*6150*/  ISETP.GT.AND P2, PT, R32, RZ, P1 ;  /* 0x000000ff2000720c */ /* 0x000fe40000f44270 */
        /* <DEDUP_REMOVED lines=16> */
[----:B------:R-:W-:-:S04]  /*6260*/  FMNMX.FTZ R4, R77, R4, !PT ;  /* 0x000000044d047209 */ /* 0x000fc80007810000 */
[----:B------:R-:W-:-:S04]  /*6270*/  FMNMX.FTZ R4, R25, R4, !PT ;  /* 0x0000000419047209 */ /* 0x000fc80007810000 */
[----:B------:R-:W-:-:S04]  /*6280*/  FMNMX.FTZ R4, R81, R4, !PT ;  /* 0x0000000451047209 */ /* 0x000fc80007810000 */
[----:B------:R-:W-:-:S04]  /*6290*/  FMNMX.FTZ R4, R29, R4, !PT ;  /* 0x000000041d047209 */ /* 0x000fc80007810000 */
[----:B------:R-:W-:-:S05]  /*62a0*/  FMNMX.FTZ R5, R85, R4, !PT ;  /* 0x0000000455057209 */ /* 0x000fca0007810000 */
[----:B------:R-:W0:Y:S02]  /*62b0*/  SHFL.BFLY PT, R4, R5, 0x2, 0x1f ;  /* 0x0c401f0005047f89 */ /* 0x000e2400000e0000 */
[----:B0-----:R-:W-:-:S05]  /*62c0*/  FMNMX.FTZ R10, R5, R4, !PT ;  /* 0x00000004050a7209 */ /* 0x001fca0007810000 */
[----:B------:R-:W0:Y:S02]  /*62d0*/  SHFL.BFLY PT, R33, R10, 0x1, 0x1f ;  /* 0x0c201f000a217f89 */ /* 0x000e2400000e0000 */
[----:B0-----:R-:W-:Y:S02]  /*62e0*/  FMNMX.FTZ R4, R10, R33, !PT ;  /* 0x000000210a047209 */ /* 0x001fe40007810000 */
[----:B------:R-:W-:Y:S02]  /*62f0*/  FSEL R33, R30, -INF , !P4 ;  /* 0xff8000001e217808 */ /* 0x000fe40006000000 */
[----:B------:R-:W-:Y:S01]  /*6300*/  FSETP.NEU.FTZ.AND P4, PT, R4, -INF , PT ;  /* 0xff8000000400780b */ /* 0x000fe20003f9d000 */
[----:B------:R-:W-:-:S01]  /*6310*/  FFMA.FTZ R5, R2, R4, -8 ;  /* 0xc100000002057423 */ /* 0x000fc20000010004 */
[----:B------:R-:W-:Y:S02]  /*6320*/  FSEL R30, R26, -INF , !P2 ;  /* 0xff8000001a1e7808 */ /* 0x000fe40005000000 */
[----:B------:R-:W-:-:S02]  /*6330*/  ISETP.GT.AND P2, PT, R32, 0x30, P1 ;  /* 0x000000302000780c */ /* 0x000fc40000f44270 */
[----:B------:R-:W-:Y:S02]  /*6340*/  FSEL R5, R5, RZ, P4 ;  /* 0x000000ff05057208 */ /* 0x000fe40002000000 */
[----:B------:R-:W-:-:S03]  /*6350*/  ISETP.LT.OR P2, PT, R28, 0x31, P2 ;  /* 0x000000311c00780c */ /* 0x000fc60001741670 */
[--C-:B------:R-:W-:Y:S01]  /*6360*/  FFMA.FTZ R43, R2, R24, -R5.reuse ;  /* 0x00000018022b7223 */ /* 0x100fe20000010805 */
[----:B------:R-:W-:Y:S01]  /*6370*/  FMNMX.FTZ R24, R30, R7, !PT ;  /* 0x000000071e187209 */ /* 0x000fe20007810000 */
[--C-:B------:R-:W-:Y:S01]  /*6380*/  FFMA.FTZ R10, R2, R163, -R5.reuse ;  /* 0x000000a3020a7223 */ /* 0x100fe20000010805 */
[----:B------:R-:W-:Y:S01]  /*6390*/  FSEL R163, R42, -INF , !P3 ;  /* 0xff8000002aa37808 */ /* 0x000fe20005800000 */
[C-C-:B------:R-:W-:Y:S01]  /*63a0*/  FFMA.FTZ R34, R2.reuse, R191, -R5.reuse ;  /* 0x000000bf02227223 */ /* 0x140fe20000010805 */
[----:B------:R-:W-:Y:S01]  /*63b0*/  FMNMX.FTZ R24, R27, R24, !PT ;  /* 0x000000181b187209 */ /* 0x000fe20007810000 */
[--C-:B------:R-:W-:Y:S01]  /*63c0*/  FFMA.FTZ R49, R2, R193, -R5.reuse ;  /* 0x000000c102317223 */ /* 0x100fe20000010805 */
[----:B------:R-:W-:Y:S01]  /*63d0*/  ISETP.GT.AND P3, PT, R32, 0x28, P1 ;  /* 0x000000282000780c */ /* 0x000fe20000f64270 */
[C-C-:B------:R-:W-:Y:S01]  /*63e0*/  FFMA.FTZ R38, R2.reuse, R161, -R5.reuse ;  /* 0x000000a102267223 */ /* 0x140fe20000010805 */
[----:B------:R-:W-:Y:S01]  /*63f0*/  FMNMX.FTZ R24, R33, R24, !PT ;  /* 0x0000001821187209 */ /* 0x000fe20007810000 */
[--C-:B------:R-:W-:Y:S01]  /*6400*/  FFMA.FTZ R185, R2, R185, -R5.reuse ;  /* 0x000000b902b97223 */ /* 0x100fe20000010805 */
[----:B------:R-:W-:Y:S01]  /*6410*/  ISETP.LT.OR P3, PT, R28, 0x29, P3 ;  /* 0x000000291c00780c */ /* 0x000fe20001f61670 */
[C-C-:B------:R-:W-:Y:S01]  /*6420*/  FFMA.FTZ R40, R2.reuse, R157, -R5.reuse ;  /* 0x0000009d02287223 */ /* 0x140fe20000010805 */
        /* <DEDUP_REMOVED lines=15> */
[C-C-:B------:R-:W-:Y:S01]  /*6520*/  FFMA.FTZ R47, R2.reuse, R20, -R5.reuse ;  /* 0x00000014022f7223 */ /* 0x140fe20000010805 */
[----:B------:R-:W-:Y:S01]  /*6530*/  FMNMX.FTZ R26, R45, R24, !PT ;  /* 0x000000182d1a7209 */ /* 0x000fe20007810000 */
[--C-:B------:R-:W-:Y:S01]  /*6540*/  FFMA.FTZ R20, R2, R197, -R5.reuse ;  /* 0x000000c502147223 */ /* 0x100fe20000010805 */
[----:B------:R-:W-:Y:S01]  /*6550*/  ISETP.GT.AND P3, PT, R32, 0x31, P1 ;  /* 0x000000312000780c */ /* 0x000fe20000f64270 */
[----:B------:R0:W-:Y:S01]  /*6560*/  MUFU.EX2 R24, R34 ;  /* 0x0000002200187308 */ /* 0x0001e20000000800 */
[----:B------:R-:W-:Y:S01]  /*6570*/  FMNMX.FTZ R26, R163, R26, !PT ;  /* 0x0000001aa31a7209 */ /* 0x000fe20007810000 */
[--C-:B------:R-:W-:Y:S01]  /*6580*/  FFMA.FTZ R11, R2, R11, -R5.reuse ;  /* 0x0000000b020b7223 */ /* 0x100fe20000010805 */
[----:B------:R-:W-:Y:S01]  /*6590*/  FSEL R199, R50, -INF , !P2 ;  /* 0xff80000032c77808 */ /* 0x000fe20005000000 */
[--C-:B------:R-:W-:Y:S01]  /*65a0*/  FFMA.FTZ R13, R2, R13, -R5.reuse ;  /* 0x0000000d020d7223 */ /* 0x100fe20000010805 */
[----:B------:R-:W-:Y:S01]  /*65b0*/  ISETP.GT.AND P2, PT, R32, 0x38, P1 ;  /* 0x000000382000780c */ /* 0x000fe20000f44270 */
[--C-:B------:R-:W-:Y:S01]  /*65c0*/  FFMA.FTZ R15, R2, R15, -R5.reuse ;  /* 0x0000000f020f7223 */ /* 0x100fe20000010805 */
[----:B------:R-:W-:Y:S01]  /*65d0*/  ISETP.LT.OR P3, PT, R28, 0x32, P3 ;  /* 0x000000321c00780c */ /* 0x000fe20001f61670 */
[C-C-:B------:R-:W-:Y:S01]  /*65e0*/  FFMA.FTZ R21, R2.reuse, R21, -R5.reuse ;  /* 0x0000001502157223 */ /* 0x140fe20000010805 */
[----:B------:R-:W-:Y:S01]  /*65f0*/  FMNMX.FTZ R26, R165, R26, !PT ;  /* 0x0000001aa51a7209 */ /* 0x000fe20007810000 */
[--C-:B------:R-:W-:Y:S01]  /*6600*/  FFMA.FTZ R25, R2, R25, -R5.reuse ;  /* 0x0000001902197223 */ /* 0x100fe20000010805 */
[----:B------:R-:W-:Y:S01]  /*6610*/  ISETP.LT.OR P2, PT, R28, 0x39, P2 ;  /* 0x000000391c00780c */ /* 0x000fe20001741670 */
[C-C-:B------:R-:W-:Y:S01]  /*6620*/  FFMA.FTZ R46, R2.reuse, R81, -R5.reuse ;  /* 0x00000051022e7223 */ /* 0x140fe20000010805 */
[----:B------:R-:W-:Y:S01]  /*6630*/  FSEL R197, R51, -INF , !P3 ;  /* 0xff80000033c57808 */ /* 0x000fe20005800000 */
[C-C-:B------:R-:W-:Y:S01]  /*6640*/  FFMA.FTZ R51, R2.reuse, R189, -R5.reuse ;  /* 0x000000bd02337223 */ /* 0x140fe20000010805 */
[----:B------:R-:W-:Y:S01]  /*6650*/  FMNMX.FTZ R26, R187, R26, !PT ;  /* 0x0000001abb1a7209 */ /* 0x000fe20007810000 */
[--C-:B------:R-:W-:Y:S01]  /*6660*/  FFMA.FTZ R29, R2, R29, -R5.reuse ;  /* 0x0000001d021d7223 */ /* 0x100fe20000010805 */
[----:B------:R-:W-:Y:S01]  /*6670*/  ISETP.GT.AND P3, PT, R32, 0x39, P1 ;  /* 0x000000392000780c */ /* 0x000fe20000f64270 */
[----:B------:R-:W-:Y:S01]  /*6680*/  FFMA.FTZ R85, R2, R85, -R5 ;  /* 0x0000005502557223 */ /* 0x000fe20000010805 */
[----:B------:R-:W-:Y:S01]  /*6690*/  FSEL R201, R54, -INF , !P2 ;  /* 0xff80000036c97808 */ /* 0x000fe20005000000 */
[----:B------:R-:W-:Y:S01]  /*66a0*/  MUFU.EX2 R10, R10 ;  /* 0x0000000a000a7308 */ /* 0x000fe20000000800 */
[----:B0-----:R-:W-:-:S02]  /*66b0*/  FMNMX.FTZ R34, R195, R26, !PT ;  /* 0x0000001ac3227209 */ /* 0x001fc40007810000 */
[----:B------:R-:W-:Y:S02]  /*66c0*/  ISETP.GT.AND P2, PT, R32, 0x40, P1 ;  /* 0x000000402000780c */ /* 0x000fe40000f44270 */
[C---:B------:R-:W-:Y:S02]  /*66d0*/  ISETP.LT.OR P3, PT, R28.reuse, 0x3a, P3 ;  /* 0x0000003a1c00780c */ /* 0x040fe40001f61670 */
[----:B------:R-:W-:Y:S01]  /*66e0*/  FMNMX.FTZ R34, R199, R34, !PT ;  /* 0x00000022c7227209 */ /* 0x000fe20007810000 */
[----:B------:R-:W-:Y:S01]  /*66f0*/  MUFU.EX2 R26, R185 ;  /* 0x000000b9001a7308 */ /* 0x000fe20000000800 */
[----:B------:R-:W-:Y:S02]  /*6700*/  ISETP.LT.OR P2, PT, R28, 0x41, P2 ;  /* 0x000000411c00780c */ /* 0x000fe40001741670 */
[----:B------:R-:W-:Y:S02]  /*6710*/  FSEL R55, R55, -INF , !P3 ;  /* 0xff80000037377808 */ /* 0x000fe40005800000 */
[----:B------:R-:W-:-:S02]  /*6720*/  ISETP.GT.AND P3, PT, R32, 0x41, P1 ;  /* 0x000000412000780c */ /* 0x000fc40000f64270 */
[----:B------:R-:W-:Y:S01]  /*6730*/  FMNMX.FTZ R34, R197, R34, !PT ;  /* 0x00000022c5227209 */ /* 0x000fe20007810000 */
[----:B------:R-:W-:Y:S01]  /*6740*/  MUFU.EX2 R39, R152 ;  /* 0x0000009800277308 */ /* 0x000fe20000000800 */
[----:B------:R-:W-:Y:S02]  /*6750*/  FSEL R191, R58, -INF , !P2 ;  /* 0xff8000003abf7808 */ /* 0x000fe40005000000 */
[----:B------:R-:W-:Y:S02]  /*6760*/  ISETP.GT.AND P2, PT, R32, 0x48, P1 ;  /* 0x000000482000780c */ /* 0x000fe40000f44270 */
[C---:B------:R-:W-:Y:S02]  /*6770*/  ISETP.LT.OR P3, PT, R28.reuse, 0x42, P3 ;  /* 0x000000421c00780c */ /* 0x040fe40001f61670 */
[----:B------:R-:W-:Y:S01]  /*6780*/  FMNMX.FTZ R34, R201, R34, !PT ;  /* 0x00000022c9227209 */ /* 0x000fe20007810000 */
[----:B------:R-:W-:Y:S01]  /*6790*/  MUFU.EX2 R12, R12 ;  /* 0x0000000c000c7308 */ /* 0x000fe20000000800 */
[----:B------:R-:W-:-:S02]  /*67a0*/  ISETP.LT.OR P2, PT, R28, 0x49, P2 ;  /* 0x000000491c00780c */ /* 0x000fc40001741670 */
[----:B------:R-:W-:Y:S01]  /*67b0*/  FSEL R189, R59, -INF , !P3 ;  /* 0xff8000003bbd7808 */ /* 0x000fe20005800000 */
[----:B------:R-:W-:-:S01]  /*67c0*/  FFMA.FTZ R59, R2, R167, -R5 ;  /* 0x000000a7023b7223 */ /* 0x000fc20000010805 */
[----:B------:R-:W-:Y:S02]  /*67d0*/  ISETP.GT.AND P3, PT, R32, 0x49, P1 ;  /* 0x000000492000780c */ /* 0x000fe40000f64270 */
[----:B------:R-:W-:Y:S01]  /*67e0*/  FMNMX.FTZ R36, R55, R34, !PT ;  /* 0x0000002237247209 */ /* 0x000fe20007810000 */
[----:B------:R-:W-:Y:S01]  /*67f0*/  MUFU.EX2 R43, R43 ;  /* 0x0000002b002b7308 */ /* 0x000fe20000000800 */
[----:B------:R-:W-:Y:S02]  /*6800*/  FSEL R193, R62, -INF , !P2 ;  /* 0xff8000003ec17808 */ /* 0x000fe40005000000 */
[----:B------:R-:W-:Y:S02]  /*6810*/  ISETP.GT.AND P2, PT, R32, 0x50, P1 ;  /* 0x000000502000780c */ /* 0x000fe40000f44270 */
[----:B------:R-:W-:-:S02]  /*6820*/  ISETP.LT.OR P3, PT, R28, 0x4a, P3 ;  /* 0x0000004a1c00780c */ /* 0x000fc40001f61670 */
[----:B------:R-:W-:Y:S01]  /*6830*/  FMNMX.FTZ R36, R191, R36, !PT ;  /* 0x00000024bf247209 */ /* 0x000fe20007810000 */
[----:B------:R0:W-:Y:S01]  /*6840*/  MUFU.EX2 R34, R38 ;  /* 0x0000002600227308 */ /* 0x0001e20000000800 */
[----:B------:R-:W-:Y:S02]  /*6850*/  ISETP.LT.OR P2, PT, R28, 0x51, P2 ;  /* 0x000000511c00780c */ /* 0x000fe40001741670 */
[----:B------:R-:W-:Y:S02]  /*6860*/  FSEL R63, R63, -INF , !P3 ;  /* 0xff8000003f3f7808 */ /* 0x000fe40005800000 */
[----:B------:R-:W-:Y:S02]  /*6870*/  ISETP.GT.AND P3, PT, R32, 0x51, P1 ;  /* 0x000000512000780c */ /* 0x000fe40000f64270 */
[----:B------:R-:W-:Y:S01]  /*6880*/  FMNMX.FTZ R36, R189, R36, !PT ;  /* 0x00000024bd247209 */ /* 0x000fe20007810000 */
[----:B------:R-:W-:Y:S01]  /*6890*/  MUFU.EX2 R14, R14 ;  /* 0x0000000e000e7308 */ /* 0x000fe20000000800 */
[----:B------:R-:W-:-:S02]  /*68a0*/  FSEL R167, R66, -INF , !P2 ;  /* 0xff80000042a77808 */ /* 0x000fc40005000000 */
[----:B------:R-:W-:Y:S02]  /*68b0*/  ISETP.GT.AND P2, PT, R32, 0x58, P1 ;  /* 0x000000582000780c */ /* 0x000fe40000f44270 */
[C---:B------:R-:W-:Y:S02]  /*68c0*/  ISETP.LT.OR P3, PT, R28.reuse, 0x52, P3 ;  /* 0x000000521c00780c */ /* 0x040fe40001f61670 */
[----:B------:R-:W-:Y:S01]  /*68d0*/  FMNMX.FTZ R36, R193, R36, !PT ;  /* 0x00000024c1247209 */ /* 0x000fe20007810000 */
[----:B------:R-:W-:Y:S01]  /*68e0*/  MUFU.EX2 R47, R47 ;  /* 0x0000002f002f7308 */ /* 0x000fe20000000800 */
[----:B------:R-:W-:Y:S02]  /*68f0*/  ISETP.LT.OR P2, PT, R28, 0x59, P2 ;  /* 0x000000591c00780c */ /* 0x000fe40001741670 */
[----:B------:R-:W-:Y:S01]  /*6900*/  FSEL R161, R67, -INF , !P3 ;  /* 0xff80000043a17808 */ /* 0x000fe20005800000 */
[----:B------:R-:W-:-:S01]  /*6910*/  FFMA.FTZ R67, R2, R159, -R5 ;  /* 0x0000009f02437223 */ /* 0x000fc20000010805 */
[----:B0-----:R-:W-:-:S02]  /*6920*/  FMNMX.FTZ R38, R63, R36, !PT ;  /* 0x000000243f267209 */ /* 0x001fc40007810000 */
[----:B------:R-:W-:Y:S01]  /*6930*/  ISETP.GT.AND P3, PT, R32, 0x59, P1 ;  /* 0x000000592000780c */ /* 0x000fe20000f64270 */
[----:B------:R0:W-:Y:S01]  /*6940*/  MUFU.EX2 R36, R40 ;  /* 0x0000002800247308 */ /* 0x0001e20000000800 */
[----:B------:R-:W-:Y:S02]  /*6950*/  FSEL R185, R70, -INF , !P2 ;  /* 0xff80000046b97808 */ /* 0x000fe40005000000 */
[----:B------:R-:W-:Y:S02]  /*6960*/  FMNMX.FTZ R38, R167, R38, !PT ;  /* 0x00000026a7267209 */ /* 0x000fe40007810000 */
[----:B------:R-:W-:Y:S02]  /*6970*/  ISETP.GT.AND P2, PT, R32, 0x60, P1 ;  /* 0x000000602000780c */ /* 0x000fe40000f44270 */
[----:B------:R-:W-:Y:S01]  /*6980*/  ISETP.LT.OR P3, PT, R28, 0x5a, P3 ;  /* 0x0000005a1c00780c */ /* 0x000fe20001f61670 */
[----:B------:R-:W-:Y:S01]  /*6990*/  MUFU.EX2 R20, R20 ;  /* 0x0000001400147308 */ /* 0x000fe20000000800 */
[----:B------:R-:W-:-:S02]  /*69a0*/  FMNMX.FTZ R38, R161, R38, !PT ;  /* 0x00000026a1267209 */ /* 0x000fc40007810000 */
[----:B------:R-:W-:Y:S02]  /*69b0*/  ISETP.LT.OR P2, PT, R28, 0x61, P2 ;  /* 0x000000611c00780c */ /* 0x000fe40001741670 */
[----:B------:R-:W-:Y:S02]  /*69c0*/  FSEL R71, R71, -INF , !P3 ;  /* 0xff80000047477808 */ /* 0x000fe40005800000 */
[----:B------:R-:W-:Y:S01]  /*69d0*/  ISETP.GT.AND P3, PT, R32, 0x61, P1 ;  /* 0x000000612000780c */ /* 0x000fe20000f64270 */
[----:B------:R-:W-:Y:S01]  /*69e0*/  MUFU.EX2 R49, R49 ;  /* 0x0000003100317308 */ /* 0x000fe20000000800 */
[----:B------:R-:W-:Y:S02]  /*69f0*/  FMNMX.FTZ R38, R185, R38, !PT ;  /* 0x00000026b9267209 */ /* 0x000fe40007810000 */
[----:B------:R-:W-:Y:S02]  /*6a00*/  FSEL R157, R74, -INF , !P2 ;  /* 0xff8000004a9d7808 */ /* 0x000fe40005000000 */
[----:B------:R-:W-:-:S02]  /*6a10*/  ISETP.GT.AND P2, PT, R32, 0x68, P1 ;  /* 0x000000682000780c */ /* 0x000fc40000f44270 */
[C---:B------:R-:W-:Y:S01]  /*6a20*/  ISETP.LT.OR P3, PT, R28.reuse, 0x62, P3 ;  /* 0x000000621c00780c */ /* 0x040fe20001f61670 */
[----:B------:R-:W-:Y:S01]  /*6a30*/  MUFU.EX2 R51, R51 ;  /* 0x0000003300337308 */ /* 0x000fe20000000800 */
[----:B0-----:R-:W-:Y:S02]  /*6a40*/  FMNMX.FTZ R40, R71, R38, !PT ;  /* 0x0000002647287209 */ /* 0x001fe40007810000 */
[----:B------:R-:W-:Y:S02]  /*6a50*/  ISETP.LT.OR P2, PT, R28, 0x69, P2 ;  /* 0x000000691c00780c */ /* 0x000fe40001741670 */
[----:B------:R-:W-:Y:S02]  /*6a60*/  FSEL R155, R75, -INF , !P3 ;  /* 0xff8000004b9b7808 */ /* 0x000fe40005800000 */
[----:B------:R-:W-:Y:S01]  /*6a70*/  ISETP.GT.AND P3, PT, R32, 0x69, P1 ;  /* 0x000000692000780c */ /* 0x000fe20000f64270 */
[----:B------:R-:W-:Y:S01]  /*6a80*/  MUFU.EX2 R38, R44 ;  /* 0x0000002c00267308 */ /* 0x000fe20000000800 */
[----:B------:R-:W-:-:S02]  /*6a90*/  FMNMX.FTZ R40, R157, R40, !PT ;  /* 0x000000289d287209 */ /* 0x000fc40007810000 */
[----:B------:R-:W-:Y:S02]  /*6aa0*/  FSEL R159, R78, -INF , !P2 ;  /* 0xff8000004e9f7808 */ /* 0x000fe40005000000 */
[----:B------:R-:W-:Y:S02]  /*6ab0*/  ISETP.GT.AND P2, PT, R32, 0x70, P1 ;  /* 0x000000702000780c */ /* 0x000fe40000f44270 */
[C---:B------:R-:W-:Y:S01]  /*6ac0*/  ISETP.LT.OR P3, PT, R28.reuse, 0x6a, P3 ;  /* 0x0000006a1c00780c */ /* 0x040fe20001f61670 */
[----:B------:R0:W-:Y:S01]  /*6ad0*/  MUFU.EX2 R75, R42 ;  /* 0x0000002a004b7308 */ /* 0x0001e20000000800 */
[----:B------:R-:W-:Y:S02]  /*6ae0*/  FMNMX.FTZ R40, R155, R40, !PT ;  /* 0x000000289b287209 */ /* 0x000fe40007810000 */
[----:B------:R-:W-:Y:S02]  /*6af0*/  ISETP.LT.OR P2, PT, R28, 0x71, P2 ;  /* 0x000000711c00780c */ /* 0x000fe40001741670 */
[----:B------:R-:W-:-:S02]  /*6b00*/  FSEL R79, R79, -INF , !P3 ;  /* 0xff8000004f4f7808 */ /* 0x000fc40005800000 */
[----:B------:R-:W-:Y:S01]  /*6b10*/  ISETP.GT.AND P3, PT, R32, 0x71, P1 ;  /* 0x000000712000780c */ /* 0x000fe20000f64270 */
[----:B------:R-:W-:Y:S01]  /*6b20*/  MUFU.EX2 R59, R59 ;  /* 0x0000003b003b7308 */ /* 0x000fe20000000800 */
[----:B------:R-:W-:Y:S01]  /*6b30*/  FMNMX.FTZ R40, R159, R40, !PT ;  /* 0x000000289f287209 */ /* 0x000fe20007810000 */
[----:B0-----:R-:W-:Y:S01]  /*6b40*/  FFMA.FTZ R42, R2, R73, -R5 ;  /* 0x00000049022a7223 */ /* 0x001fe20000010805 */
[----:B------:R-:W-:Y:S02]  /*6b50*/  FSEL R57, R82, -INF , !P2 ;  /* 0xff80000052397808 */ /* 0x000fe40005000000 */
[----:B------:R-:W-:Y:S02]  /*6b60*/  ISETP.GT.AND P2, PT, R32, 0x78, P1 ;  /* 0x000000782000780c */ /* 0x000fe40000f44270 */
[----:B------:R-:W-:Y:S01]  /*6b70*/  ISETP.LT.OR P3, PT, R28, 0x72, P3 ;  /* 0x000000721c00780c */ /* 0x000fe20001f61670 */
[----:B------:R-:W-:Y:S01]  /*6b80*/  MUFU.EX2 R67, R67 ;  /* 0x0000004300437308 */ /* 0x000fe20000000800 */
[----:B------:R-:W-:-:S02]  /*6b90*/  FMNMX.FTZ R40, R79, R40, !PT ;  /* 0x000000284f287209 */ /* 0x000fc40007810000 */
[----:B------:R-:W-:Y:S01]  /*6ba0*/  ISETP.GT.AND P1, PT, R32, 0x79, P1 ;  /* 0x000000792000780c */ /* 0x000fe20000f24270 */
[----:B------:R-:W-:-:S01]  /*6bb0*/  FFMA.FTZ R32, R2, R53, -R5 ;  /* 0x0000003502207223 */ /* 0x000fc20000010805 */
[C---:B------:R-:W-:Y:S02]  /*6bc0*/  ISETP.LT.OR P2, PT, R28.reuse, 0x79, P2 ;  /* 0x000000791c00780c */ /* 0x040fe40001741670 */
[----:B------:R-:W-:Y:S01]  /*6bd0*/  FSEL R83, R83, -INF , !P3 ;  /* 0xff80000053537808 */ /* 0x000fe20005800000 */
[----:B------:R-:W-:Y:S01]  /*6be0*/  MUFU.EX2 R153, R153 ;  /* 0x0000009900997308 */ /* 0x000fe20000000800 */
[----:B------:R-:W-:Y:S02]  /*6bf0*/  FMNMX.FTZ R40, R57, R40, !PT ;  /* 0x0000002839287209 */ /* 0x000fe40007810000 */
[----:B------:R-:W-:Y:S01]  /*6c00*/  ISETP.LT.OR P1, PT, R28, 0x7a, P1 ;  /* 0x0000007a1c00780c */ /* 0x000fe20000f21670 */
[----:B------:R-:W-:-:S01]  /*6c10*/  FFMA.FTZ R28, R2, R65, -R5 ;  /* 0x00000041021c7223 */ /* 0x000fc20000010805 */
[----:B------:R-:W-:-:S02]  /*6c20*/  FSEL R53, R86, -INF , !P2 ;  /* 0xff80000056357808 */ /* 0x000fc40005000000 */
[----:B------:R-:W-:Y:S01]  /*6c30*/  FMNMX.FTZ R40, R83, R40, !PT ;  /* 0x0000002853287209 */ /* 0x000fe20007810000 */
[----:B------:R-:W-:Y:S01]  /*6c40*/  MUFU.EX2 R32, R32 ;  /* 0x0000002000207308 */ /* 0x000fe20000000800 */
[----:B------:R-:W-:Y:S02]  /*6c50*/  FSEL R87, R87, -INF , !P1 ;  /* 0xff80000057577808 */ /* 0x000fe40004800000 */
[----:B------:R-:W-:-:S04]  /*6c60*/  FMNMX.FTZ R40, R53, R40, !PT ;  /* 0x0000002835287209 */ /* 0x000fc80007810000 */
[----:B------:R-:W-:Y:S01]  /*6c70*/  FMNMX.FTZ R44, R87, R40, !PT ;  /* 0x00000028572c7209 */ /* 0x000fe20007810000 */
[----:B------:R-:W-:-:S01]  /*6c80*/  FFMA.FTZ R40, R2, R69, -R5 ;  /* 0x0000004502287223 */ /* 0x000fc20000010805 */
[----:B------:R-:W-:Y:S01]  /*6c90*/  FSEL R69, R4, RZ, P4 ;  /* 0x000000ff04457208 */ /* 0x000fe20002000000 */
[----:B------:R-:W-:Y:S02]  /*6ca0*/  MUFU.EX2 R61, R61 ;  /* 0x0000003d003d7308 */ /* 0x000fe40000000800 */
[----:B------:R-:W0:Y:S02]  /*6cb0*/  SHFL.BFLY PT, R65, R44, 0x2, 0x1f ;  /* 0x0c401f002c417f89 */ /* 0x000e2400000e0000 */
[----:B------:R-:W-:-:S04]  /*6cc0*/  FADD.FTZ R69, -R69, R6 ;  /* 0x0000000645457221 */ /* 0x000fc80000010100 */
[----:B------:R-:W-:Y:S08]  /*6cd0*/  MUFU.EX2 R11, R11 ;  /* 0x0000000b000b7308 */ /* 0x000ff00000000800 */
[----:B------:R-:W-:Y:S08]  /*6ce0*/  MUFU.EX2 R28, R28 ;  /* 0x0000001c001c7308 */ /* 0x000ff00000000800 */
[----:B------:R-:W-:Y:S01]  /*6cf0*/  MUFU.EX2 R13, R13 ;  /* 0x0000000d000d7308 */ /* 0x000fe20000000800 */
[----:B0-----:R-:W-:Y:S01]  /*6d00*/  FMNMX.FTZ R65, R44, R65, !PT ;  /* 0x000000412c417209 */ /* 0x001fe20007810000 */
[----:B------:R-:W-:-:S04]  /*6d10*/  FFMA.FTZ R44, R2, R77, -R5 ;  /* 0x0000004d022c7223 */ /* 0x000fc80000010805 */
[----:B------:R-:W0:Y:S02]  /*6d20*/  SHFL.BFLY PT, R48, R65, 0x1, 0x1f ;  /* 0x0c201f0041307f89 */ /* 0x000e2400000e0000 */
[----:B------:R-:W-:Y:S08]  /*6d30*/  MUFU.EX2 R40, R40 ;  /* 0x0000002800287308 */ /* 0x000ff00000000800 */
[----:B------:R-:W-:Y:S08]  /*6d40*/  MUFU.EX2 R15, R15 ;  /* 0x0000000f000f7308 */ /* 0x000ff00000000800 */
[----:B------:R-:W-:Y:S01]  /*6d50*/  MUFU.EX2 R42, R42 ;  /* 0x0000002a002a7308 */ /* 0x000fe20000000800 */
[----:B0-----:R-:W-:Y:S01]  /*6d60*/  FMNMX.FTZ R5, R65, R48, !PT ;  /* 0x0000003041057209 */ /* 0x001fe20007810000 */
[----:B------:R-:W-:-:S06]  /*6d70*/  FMUL.FTZ R65, R2, R69 ;  /* 0x0000004502417220 */ /* 0x000fcc0000410000 */
[----:B------:R-:W-:Y:S01]  /*6d80*/  MUFU.EX2 R21, R21 ;  /* 0x0000001500157308 */ /* 0x000fe20000000800 */
[----:B------:R-:W-:Y:S01]  /*6d90*/  FSETP.NEU.FTZ.AND P1, PT, R5, -INF , PT ;  /* 0xff8000000500780b */ /* 0x000fe20003f3d000 */
[----:B------:R-:W-:-:S03]  /*6da0*/  FFMA.FTZ R48, R2, R5, -8 ;  /* 0xc100000002307423 */ /* 0x000fc60000010005 */
[----:B------:R-:W-:Y:S02]  /*6db0*/  FSEL R62, R5, RZ, P1 ;  /* 0x000000ff053e7208 */ /* 0x000fe40000800000 */
[----:B------:R-:W-:Y:S01]  /*6dc0*/  FSEL R48, R48, RZ, P1 ;  /* 0x000000ff30307208 */ /* 0x000fe20000800000 */
[----:B------:R-:W0:Y:S04]  /*6dd0*/  MUFU.EX2 R65, R65 ;  /* 0x0000004100417308 */ /* 0x000e280000000800 */
[----:B------:R-:W-:-:S01]  /*6de0*/  FFMA.FTZ R54, R2, R45, -R48 ;  /* 0x0000002d02367223 */ /* 0x000fc20000010830 */
[----:B------:R-:W-:Y:S01]  /*6df0*/  FADD.FTZ R45, -R62, R7 ;  /* 0x000000073e2d7221 */ /* 0x000fe20000010100 */
[----:B------:R-:W-:-:S01]  /*6e00*/  FFMA.FTZ R69, R2, R30, -R48 ;  /* 0x0000001e02457223 */ /* 0x000fc20000010830 */
[C-C-:B------:R-:W-:Y:S01]  /*6e10*/  FFMA.FTZ R30, R2.reuse, R27, -R48.reuse ;  /* 0x0000001b021e7223 */ /* 0x140fe20000010830 */
[----:B------:R-:W-:-:S01]  /*6e20*/  FFMA.FTZ R27, R2, R33, -R48 ;  /* 0x00000021021b7223 */ /* 0x000fc20000010830 */
[C---:B------:R-:W-:Y:S01]  /*6e30*/  FMUL.FTZ R62, R2.reuse, R45 ;  /* 0x0000002d023e7220 */ /* 0x040fe20000410000 */
[----:B------:R-:W-:-:S01]  /*6e40*/  FFMA.FTZ R50, R2, R31, -R48 ;  /* 0x0000001f02327223 */ /* 0x000fc20000010830 */
[C-C-:B------:R-:W-:Y:S01]  /*6e50*/  FFMA.FTZ R31, R2.reuse, R37, -R48.reuse ;  /* 0x00000025021f7223 */ /* 0x140fe20000010830 */
[----:B------:R-:W-:Y:S01]  /*6e60*/  MUFU.EX2 R69, R69 ;  /* 0x0000004500457308 */ /* 0x000fe20000000800 */
[----:B------:R-:W-:-:S01]  /*6e70*/  FFMA.FTZ R52, R2, R35, -R48 ;  /* 0x0000002302347223 */ /* 0x000fc20000010830 */
[C-C-:B------:R-:W-:Y:S01]  /*6e80*/  FFMA.FTZ R33, R2.reuse, R41, -R48.reuse ;  /* 0x0000002902217223 */ /* 0x140fe20000010830 */
[----:B------:R-:W-:-:S01]  /*6e90*/  FFMA.FTZ R35, R2, R163, -R48 ;  /* 0x000000a302237223 */ /* 0x000fc20000010830 */
[----:B------:R-:W-:Y:S01]  /*6ea0*/  FFMA.FTZ R56, R2, R165, -R48 ;  /* 0x000000a502387223 */ /* 0x000fe20000010830 */
[----:B0-----:R-:W-:-:S01]  /*6eb0*/  FFMA.FTZ R68, R65, R3, R10 ;  /* 0x0000000341447223 */ /* 0x001fc2000001000a */
[C-C-:B------:R-:W-:Y:S01]  /*6ec0*/  FFMA.FTZ R37, R2.reuse, R187, -R48.reuse ;  /* 0x000000bb02257223 */ /* 0x140fe20000010830 */
[----:B------:R-:W-:-:S01]  /*6ed0*/  FFMA.FTZ R58, R2, R195, -R48 ;  /* 0x000000c3023a7223 */ /* 0x000fc20000010830 */
[----:B------:R-:W0:Y:S01]  /*6ee0*/  MUFU.EX2 R62, R62 ;  /* 0x0000003e003e7308 */ /* 0x000e220000000800 */
[----:B------:R-:W-:-:S01]  /*6ef0*/  FADD.FTZ R73, R39, R68 ;  /* 0x0000004427497221 */ /* 0x000fc20000010000 */
[C-C-:B------:R-:W-:Y:S01]  /*6f00*/  FFMA.FTZ R41, R2.reuse, R199, -R48.reuse ;  /* 0x000000c702297223 */ /* 0x140fe20000010830 */
[----:B------:R-:W-:-:S01]  /*6f10*/  FFMA.FTZ R60, R2, R197, -R48 ;  /* 0x000000c5023c7223 */ /* 0x000fc20000010830 */
[----:B------:R-:W-:Y:S01]  /*6f20*/  FFMA.FTZ R201, R2, R201, -R48 ;  /* 0x000000c902c97223 */ /* 0x000fe20000010830 */
[----:B------:R-:W-:-:S01]  /*6f30*/  FADD.FTZ R70, R12, R73 ;  /* 0x000000490c467221 */ /* 0x000fc20000010000 */
[C-C-:B------:R-:W-:Y:S01]  /*6f40*/  FFMA.FTZ R64, R2.reuse, R55, -R48.reuse ;  /* 0x0000003702407223 */ /* 0x140fe20000010830 */
[----:B------:R-:W-:-:S01]  /*6f50*/  FFMA.FTZ R45, R2, R191, -R48 ;  /* 0x000000bf022d7223 */ /* 0x000fc20000010830 */
[----:B------:R-:W1:Y:S01]  /*6f60*/  MUFU.EX2 R30, R30 ;  /* 0x0000001e001e7308 */ /* 0x000e620000000800 */
[----:B------:R-:W-:-:S01]  /*6f70*/  FADD.FTZ R73, R43, R70 ;  /* 0x000000462b497221 */ /* 0x000fc20000010000 */
[C-C-:B------:R-:W-:Y:S01]  /*6f80*/  FFMA.FTZ R66, R2.reuse, R189, -R48.reuse ;  /* 0x000000bd02427223 */ /* 0x140fe20000010830 */
[----:B------:R-:W-:-:S01]  /*6f90*/  FFMA.FTZ R55, R2, R193, -R48 ;  /* 0x000000c102377223 */ /* 0x000fc20000010830 */
[----:B------:R-:W-:Y:S01]  /*6fa0*/  FFMA.FTZ R68, R2, R63, -R48 ;  /* 0x0000003f02447223 */ /* 0x000fe20000010830 */
[----:B------:R-:W-:-:S01]  /*6fb0*/  FADD.FTZ R70, R14, R73 ;  /* 0x000000490e467221 */ /* 0x000fc20000010000 */
[C-C-:B------:R-:W-:Y:S01]  /*6fc0*/  FFMA.FTZ R63, R2.reuse, R167, -R48.reuse ;  /* 0x000000a7023f7223 */ /* 0x140fe20000010830 */
[----:B------:R-:W-:-:S01]  /*6fd0*/  FFMA.FTZ R159, R2, R159, -R48 ;  /* 0x0000009f029f7223 */ /* 0x000fc20000010830 */
[----:B------:R-:W2:Y:S01]  /*6fe0*/  MUFU.EX2 R27, R27 ;  /* 0x0000001b001b7308 */ /* 0x000ea20000000800 */
[----:B0-----:R-:W-:-:S01]  /*6ff0*/  FFMA.FTZ R3, R62, R0, R69 ;  /* 0x000000003e037223 */ /* 0x001fc20000010045 */
[----:B------:R-:W-:Y:S01]  /*7000*/  FADD.FTZ R73, R47, R70 ;  /* 0x000000462f497221 */ /* 0x000fe20000010000 */
[----:B------:R-:W-:-:S01]  /*7010*/  FFMA.FTZ R70, R2, R161, -R48 ;  /* 0x000000a102467223 */ /* 0x000fc20000010830 */
[C-C-:B------:R-:W-:Y:S01]  /*7020*/  FFMA.FTZ R79, R2.reuse, R79, -R48.reuse ;  /* 0x0000004f024f7223 */ /* 0x140fe20000010830 */
[----:B------:R-:W-:-:S01]  /*7030*/  FFMA.FTZ R57, R2, R57, -R48 ;  /* 0x0000003902397223 */ /* 0x000fc20000010830 */
[----:B------:R-:W-:Y:S01]  /*7040*/  FADD.FTZ R72, R20, R73 ;  /* 0x0000004914487221 */ /* 0x000fe20000010000 */
[----:B------:R-:W-:-:S01]  /*7050*/  FFMA.FTZ R83, R2, R83, -R48 ;  /* 0x0000005302537223 */ /* 0x000fc20000010830 */
[----:B------:R-:W0:Y:S01]  /*7060*/  MUFU.EX2 R50, R50 ;  /* 0x0000003200327308 */ /* 0x000e220000000800 */
[----:B-1----:R-:W-:-:S01]  /*7070*/  FADD.FTZ R0, R30, R3 ;  /* 0x000000031e007221 */ /* 0x002fc20000010000 */
[----:B------:R-:W-:Y:S01]  /*7080*/  FADD.FTZ R73, R49, R72 ;  /* 0x0000004831497221 */ /* 0x000fe20000010000 */
[----:B------:R-:W-:-:S01]  /*7090*/  FFMA.FTZ R72, R2, R185, -R48 ;  /* 0x000000b902487223 */ /* 0x000fc20000010830 */
[----:B------:R-:W-:-:S02]  /*70a0*/  FFMA.FTZ R53, R2, R53, -R48 ;  /* 0x0000003502357223 */ /* 0x000fc40000010830 */
[----:B------:R-:W-:-:S01]  /*70b0*/  FADD.FTZ R74, R24, R73 ;  /* 0x00000049184a7221 */ /* 0x000fc20000010000 */
[----:B------:R-:W-:Y:S01]  /*70c0*/  FFMA.FTZ R73, R2, R71, -R48 ;  /* 0x0000004702497223 */ /* 0x000fe20000010830 */
[----:B------:R-:W1:Y:S01]  /*70d0*/  MUFU.EX2 R31, R31 ;  /* 0x0000001f001f7308 */ /* 0x000e620000000800 */
[----:B--2---:R-:W-:-:S01]  /*70e0*/  FADD.FTZ R3, R27, R0 ;  /* 0x000000001b037221 */ /* 0x004fc20000010000 */
[----:B------:R-:W-:Y:S01]  /*70f0*/  FADD.FTZ R77, R51, R74 ;  /* 0x0000004a334d7221 */ /* 0x000fe20000010000 */
[----:B------:R-:W-:-:S03]  /*7100*/  FFMA.FTZ R71, R2, R157, -R48 ;  /* 0x0000009d02477223 */ /* 0x000fc60000010830 */
[----:B------:R-:W-:Y:S02]  /*7110*/  FADD.FTZ R74, R26, R77 ;  /* 0x0000004d1a4a7221 */ /* 0x000fe40000010000 */
[----:B------:R-:W2:Y:S01]  /*7120*/  MUFU.EX2 R52, R52 ;  /* 0x0000003400347308 */ /* 0x000ea20000000800 */
[----:B0-----:R-:W-:-:S01]  /*7130*/  FADD.FTZ R0, R50, R3 ;  /* 0x0000000332007221 */ /* 0x001fc20000010000 */
[----:B------:R-:W-:-:S04]  /*7140*/  FADD.FTZ R77, R59, R74 ;  /* 0x0000004a3b4d7221 */ /* 0x000fc80000010000 */
[----:B------:R-:W-:Y:S02]  /*7150*/  FADD.FTZ R74, R34, R77 ;  /* 0x0000004d224a7221 */ /* 0x000fe40000010000 */
[----:B------:R-:W0:Y:S01]  /*7160*/  MUFU.EX2 R33, R33 ;  /* 0x0000002100217308 */ /* 0x000e220000000800 */
[----:B-1----:R-:W-:-:S01]  /*7170*/  FADD.FTZ R3, R31, R0 ;  /* 0x000000001f037221 */ /* 0x002fc20000010000 */
[----:B------:R-:W-:Y:S01]  /*7180*/  FADD.FTZ R77, R67, R74 ;  /* 0x0000004a434d7221 */ /* 0x000fe20000010000 */
[----:B------:R-:W-:-:S01]  /*7190*/  FFMA.FTZ R74, R2, R155, -R48 ;  /* 0x0000009b024a7223 */ /* 0x000fc20000010830 */
[----:B------:R-:W-:Y:S02]  /*71a0*/  FFMA.FTZ R48, R2, R87, -R48 ;  /* 0x0000005702307223 */ /* 0x000fe40000010830 */
[----:B------:R-:W-:-:S02]  /*71b0*/  FADD.FTZ R76, R36, R77 ;  /* 0x0000004d244c7221 */ /* 0x000fc40000010000 */
        /* <DEDUP_REMOVED lines=35> */
[----:B------:R-:W-:-:S06]  /*73f0*/  FADD.FTZ R3, R11, R76 ;  /* 0x0000004c0b037221 */ /* 0x000fcc0000010000 */
        /* <DEDUP_REMOVED lines=12> */
[----:B------:R-:W2:Y:S08]  /*74c0*/  MUFU.EX2 R78, R159 ;  /* 0x0000009f004e7308 */ /* 0x000eb00000000800 */
[----:B------:R-:W3:Y:S08]  /*74d0*/  MUFU.EX2 R44, R44 ;  /* 0x0000002c002c7308 */ /* 0x000ef00000000800 */
[----:B------:R-:W4:Y:S08]  /*74e0*/  MUFU.EX2 R79, R79 ;  /* 0x0000004f004f7308 */ /* 0x000f300000000800 */
[----:B------:R-:W5:Y:S08]  /*74f0*/  MUFU.EX2 R25, R25 ;  /* 0x0000001900197308 */ /* 0x000f700000000800 */
[----:B------:R0:W5:Y:S08]  /*7500*/  MUFU.EX2 R80, R57 ;  /* 0x0000003900507308 */ /* 0x0001700000000800 */
[----:B------:R-:W5:Y:S01]  /*7510*/  MUFU.EX2 R46, R46 ;  /* 0x0000002e002e7308 */ /* 0x000f620000000800 */
[----:B0-----:R-:W-:-:S01]  /*7520*/  FADD.FTZ R57, R71, R0 ;  /* 0x0000000047397221 */ /* 0x001fc20000010000 */
[----:B------:R-:W-:-:S03]  /*7530*/  FADD.FTZ R0, R42, R3 ;  /* 0x000000032a007221 */ /* 0x000fc60000010000 */
[----:B-1----:R-:W-:Y:S01]  /*7540*/  FADD.FTZ R57, R74, R57 ;  /* 0x000000394a397221 */ /* 0x002fe20000010000 */
[----:B------:R-:W-:-:S02]  /*7550*/  FADD.FTZ R3, R21, R0 ;  /* 0x0000000015037221 */ /* 0x000fc40000010000 */
[----:B------:R-:W0:Y:S01]  /*7560*/  MUFU.EX2 R82, R83 ;  /* 0x0000005300527308 */ /* 0x000e220000000800 */
[----:B--2---:R-:W-:-:S01]  /*7570*/  FADD.FTZ R57, R78, R57 ;  /* 0x000000394e397221 */ /* 0x004fc20000010000 */
[----:B---3--:R-:W-:-:S03]  /*7580*/  FADD.FTZ R0, R44, R3 ;  /* 0x000000032c007221 */ /* 0x008fc60000010000 */
[----:B----4-:R-:W-:Y:S01]  /*7590*/  FADD.FTZ R57, R79, R57 ;  /* 0x000000394f397221 */ /* 0x010fe20000010000 */
[----:B-----5:R-:W-:-:S02]  /*75a0*/  FADD.FTZ R3, R25, R0 ;  /* 0x0000000019037221 */ /* 0x020fc40000010000 */
[----:B------:R-:W1:Y:S01]  /*75b0*/  MUFU.EX2 R29, R29 ;  /* 0x0000001d001d7308 */ /* 0x000e620000000800 */
[----:B------:R-:W-:-:S01]  /*75c0*/  FADD.FTZ R57, R80, R57 ;  /* 0x0000003950397221 */ /* 0x000fc20000010000 */
[----:B------:R-:W-:-:S06]  /*75d0*/  FADD.FTZ R0, R46, R3 ;  /* 0x000000032e007221 */ /* 0x000fcc0000010000 */
        /* <DEDUP_REMOVED lines=10> */
.L_x_1308:
        /* <DEDUP_REMOVED lines=107> */
.L_x_1290:
[----:B------:R-:W2:Y:S01]  /*7d30*/  LDL R6, [R1] ;  /* 0x0000000001067983 */ /* 0x000ea20000100800 */
[----:B------:R-:W-:Y:S02]  /*7d40*/  ISETP.NE.AND P2, PT, R178, 0x1, PT ;  /* 0x00000001b200780c */ /* 0x000fe40003f45270 */
[----:B------:R-:W-:-:S11]  /*7d50*/  IADD3 R11, R16, 0x1, -R17 ;  /* 0x00000001100b7810 */ /* 0x000fd60007ffe811 */
[----:B------:R-:W0:Y:S08]  /*7d60*/  @P2 LDC R7, c[0x0][0x44c] ;  /* 0x00011300ff072b82 */ /* 0x000e300000000800 */
[----:B------:R-:W1:Y:S01]  /*7d70*/  @P2 LDC R8, c[0x0][0x450] ;  /* 0x00011400ff082b82 */ /* 0x000e620000000800 */
[----:B--2---:R-:W-:Y:S01]  /*7d80*/  LOP3.LUT P1, RZ, R6, 0x1, RZ, 0xc0, !PT ;  /* 0x0000000106ff7812 */ /* 0x004fe2000782c0ff */
[----:B------:R-:W-:-:S04]  /*7d90*/  VIADD R6, R19, 0x7f ;  /* 0x0000007f13067836 */ /* 0x000fc80000000000 */
[----:B0-----:R-:W-:-:S05]  /*7da0*/  @P2 IMAD.HI.U32 R7, R6, R7, RZ ;  /* 0x0000000706072227 */ /* 0x001fca00078e00ff */
[----:B-1----:R-:W-:-:S05]  /*7db0*/  @P2 SHF.R.U32.HI R6, RZ, R8, R7 ;  /* 0x00000008ff062219 */ /* 0x002fca0000011607 */
[----:B------:R-:W-:-:S04]  /*7dc0*/  IMAD.IADD R6, R11, 0x1, R6 ;  /* 0x000000010b067824 */ /* 0x000fc800078e0206 */
[----:B------:R-:W-:Y:S01]  /*7dd0*/  VIADD R7, R6, -UR30 ;  /* 0x8000001e06077c36 */ /* 0x000fe20008000000 */
[----:B------:R-:W-:Y:S06]  /*7de0*/  @!P1 BRA `(.L_x_1310) ;  /* 0x0000000000449947 */ /* 0x000fec0003800000 */
        /* <DEDUP_REMOVED lines=10> */
.L_x_1311:
[----:B------:R-:W0:Y:S02]  /*7e90*/  LDC R13, c[0x0][0x9e4] ;  /* 0x00027900ff0d7b82 */ /* 0x000e240000000800 */
[----:B0-----:R-:W-:-:S13]  /*7ea0*/  ISETP.NE.AND P1, PT, R13, 0x1, PT ;  /* 0x000000010d00780c */ /* 0x001fda0003f25270 */
[----:B------:R-:W0:Y:S02]  /*7eb0*/  @P1 LDC.64 R10, c[0x0][0x9e8] ;  /* 0x00027a00ff0a1b82 */ /* 0x000e240000000a00 */
[----:B0-----:R-:W-:-:S05]  /*7ec0*/  @P1 IMAD.HI.U32 R8, R6, R10, RZ ;  /* 0x0000000a06081227 */ /* 0x001fca00078e00ff */
[----:B------:R-:W-:-:S07]  /*7ed0*/  @P1 SHF.R.U32.HI R6, RZ, R11, R8 ;  /* 0x0000000bff061219 */ /* 0x000fce0000011608 */
.L_x_1312:
[----:B------:R-:W-:-:S05]  /*7ee0*/  IMAD R6, R6, R13, RZ ;  /* 0x0000000d06067224 */ /* 0x000fca00078e02ff */
[----:B------:R-:W-:-:S07]  /*7ef0*/  VIMNMX R7, R7, R6, !PT ;  /* 0x0000000607077248 */ /* 0x000fce0007fe0100 */
.L_x_1310:
        /* <DEDUP_REMOVED lines=12> */
.L_x_1324:
[----:B------:R-:W-:Y:S01]  /*7fc0*/  ISETP.NE.AND P2, PT, RZ, UR39, PT ;  /* 0x00000027ff007c0c */ /* 0x000fe2000bf45270 */
[----:B------:R-:W-:-:S04]  /*7fd0*/  UISETP.NE.AND UP0, UPT, UR4, 0x1, UPT ;  /* 0x000000010400788c */ /* 0x000fc8000bf05270 */
[----:B------:R-:W-:-:S04]  /*7fe0*/  USEL UR37, URZ, 0x1, UP0 ;  /* 0x000000013f257887 */ /* 0x000fc80008000000 */
[----:B------:R-:W-:-:S04]  /*7ff0*/  ULOP3.LUT UR37, UR5, UR37, URZ, 0x3c, !UPT ;  /* 0x0000002505257292 */ /* 0x000fc8000f8e3c3f */
[----:B------:R-:W-:Y:S08]  /*8000*/  @P2 BRA `(.L_x_1314) ;  /* 0x0000000000382947 */ /* 0x000ff00003800000 */
[----:B------:R-:W-:Y:S05]  /*8010*/  @!P0 BRA `(.L_x_1315) ;  /* 0x0000000000048947 */ /* 0x000fea0003800000 */
[----:B------:R-:W-:Y:S01]  /*8020*/  BPT.TRAP 0x1 ;  /* 0x000000040000795c */ /* 0x000fe20000300000 */
.L_x_1315:
        /* <DEDUP_REMOVED lines=9> */
.L_x_1316:
[----:B-1----:R-:W-:Y:S05]  /*80c0*/  @P1 BRA `(.L_x_1314) ;  /* 0x0000000000081947 */ /* 0x002fea0003800000 */
[----:B------:R-:W1:Y:S02]  /*80d0*/  SYNCS.PHASECHK.TRANS64.TRYWAIT P1, [UR6+0x22830], R4 ;  /* 0x02283004ff0075a7 */ /* 0x000e640008020146 */
[----:B-1----:R-:W-:Y:S05]  /*80e0*/  @!P1 BRA `(.L_x_1317) ;  /* 0x000000dc00e49947 */ /* 0x002fea0003800000 */
.L_x_1314:
        /* <DEDUP_REMOVED lines=40> */
.L_x_1319:
[----:B------:R-:W-:Y:S01]  /*8370*/  ULEA UR6, UR4, UR38, 0x3 ;  /* 0x0000002604067291 */ /* 0x000fe2000f8e183f */
[----:B------:R-:W-:-:S05]  /*8380*/  IMAD.U32 R4, RZ, RZ, UR5 ;  /* 0x00000005ff047e24 */ /* 0x000fca000f8e00ff */
[----:B------:R-:W-:-:S04]  /*8390*/  SHF.L.U32 R4, R4, 0x1f, RZ ;  /* 0x0000001f04047819 */ /* 0x000fc800000006ff */
[----:B------:R0:W1:Y:S01]  /*83a0*/  SYNCS.PHASECHK.TRANS64.TRYWAIT P1, [UR6+0x22850], R4 ;  /* 0x02285004ff0075a7 */ /* 0x0000620008020146 */
[----:B------:R-:W-:Y:S05]  /*83b0*/  @!P0 BRA `(.L_x_1320) ;  /* 0x0000000000048947 */ /* 0x000fea0003800000 */
[----:B------:R-:W-:Y:S01]  /*83c0*/  BPT.TRAP 0x1 ;  /* 0x000000040000795c */ /* 0x000fe20000300000 */
.L_x_1320:
[----:B-1----:R-:W-:Y:S05]  /*83d0*/  @P1 BRA `(.L_x_1318) ;  /* 0x0000000000081947 */ /* 0x002fea0003800000 */
[----:B------:R-:W1:Y:S02]  /*83e0*/  SYNCS.PHASECHK.TRANS64.TRYWAIT P1, [UR6+0x22850], R4 ;  /* 0x02285004ff0075a7 */ /* 0x000e640008020146 */
[----:B-1----:R-:W-:Y:S05]  /*83f0*/  @!P1 BRA `(.L_x_1321) ;  /* 0x000000dc00389947 */ /* 0x002fea0003800000 */
.L_x_1318:
[----:B------:R-:W-:Y:S01]  /*8400*/  UIADD3 UR5, UR38, 0x400, URZ ;  /* 0x0000040026057890 */ /* 0x000fe2000fffe03f */
[----:B------:R-:W-:Y:S01]  /*8410*/  WARPGROUP.ARRIVE ;  /* 0x00000000000079c5 */ /* 0x000fe20000000000 */
[----:B------:R-:W-:Y:S01]  /*8420*/  UMOV UR7, 0x40000040 ;  /* 0x4000004000077882 */ /* 0x000fe20000000000 */
[----:B------:R-:W-:Y:S01]  /*8430*/  UMOV UR11, 0x40000040 ;  /* 0x40000040000b7882 */ /* 0x000fe20000000000 */
[----:B------:R-:W-:-:S03]  /*8440*/  USHF.R.U32.HI UR5, URZ, 0x4, UR5 ;  /* 0x000000043f057899 */ /* 0x000fc60008011605 */
[----:B-1----:R-:W1:Y:S01]  /*8450*/  S2R R5, SR_TID.X ;  /* 0x0000000000057919 */ /* 0x002e620000002100 */
[----:B------:R-:W-:-:S04]  /*8460*/  ULOP3.LUT UR5, UR5, 0x3fff, URZ, 0xc0, !UPT ;  /* 0x00003fff05057892 */ /* 0x000fc8000f8ec03f */
[----:B------:R-:W-:-:S04]  /*8470*/  ULOP3.LUT UR5, UR5, 0x10000, URZ, 0xfc, !UPT ;  /* 0x0001000005057892 */ /* 0x000fc8000f8efc3f */
[----:B------:R-:W-:-:S04]  /*8480*/  ULEA UR6, UR4, UR5, 0xa ;  /* 0x0000000504067291 */ /* 0x000fc8000f8e503f */
[----:B------:R-:W-:-:S05]  /*8490*/  UIADD3 UR10, UR6, 0x2, URZ ;  /* 0x00000002060a7890 */ /* 0x000fca000fffe03f */
[----:B------:R-:W-:Y:S01]  /*84a0*/  QGMMA.64x128x32.F32.E4M3.E4M3 R88, R164, gdesc[UR4], R88, gsb0 ;  /* 0x01e00004a4587df3 */ /* 0x000fe20008000858 */
        /* <DEDUP_REMOVED lines=11> */
[----:B------:R-:W-:Y:S03]  /*8560*/  QGMMA.64x128x32.F32.E4M3.E4M3 R88, R156, gdesc[UR8], R88, gsb0 ;  /* 0x01e000089c587df3 */ /* 0x000fe60008000858 */
[----:B------:R-:W-:Y:S02]  /*8570*/  WARPGROUP.DEPBAR.LE gsb0, 0x0 ;  /* 0x00008000000079c5 */ /* 0x000fe40000010000 */
[----:B------:R-:W-:-:S07]  /*8580*/  WARPGROUP.ARRIVE ;  /* 0x00000000000079c5 */ /* 0x000fce0000000000 */
[----:B------:R-:W-:Y:S03]  /*8590*/  QGMMA.64x128x32.F32.E4M3.E4M3 R88, R152, gdesc[UR4], R88, gsb0 ;  /* 0x01e0000498587df3 */ /* 0x000fe60008000858 */
[----:B------:R-:W-:Y:S02]  /*85a0*/  WARPGROUP.DEPBAR.LE gsb0, 0x0 ;  /* 0x00008000000079c5 */ /* 0x000fe40000010000 */
[----:B------:R0:W-:Y:S06]  /*85b0*/  BAR.ARV R4, 0x100 ;  /* 0x000400040000751d */ /* 0x0001ec0000002000 */
[----:B------:R-:W-:Y:S05]  /*85c0*/  @!P0 BRA `(.L_x_1322) ;  /* 0x0000000000048947 */ /* 0x000fea0003800000 */
[----:B------:R-:W-:Y:S01]  /*85d0*/  BPT.TRAP 0x1 ;  /* 0x000000040000795c */ /* 0x000fe20000300000 */
.L_x_1322:
        /* <DEDUP_REMOVED lines=77> */
[----:B------:R-:W-:-:S03]  /*8ab0*/  FFMA.FTZ R153, R2, R4, -8 ;  /* 0xc100000002997423 */ /* 0x000fc60000010004 */
[C---:B------:R-:W-:Y:S01]  /*8ac0*/  FMUL.FTZ R14, R2.reuse, R11 ;  /* 0x0000000b020e7220 */ /* 0x040fe20000410000 */
[----:B------:R-:W-:-:S01]  /*8ad0*/  FFMA.FTZ R21, R2, R37, -R153 ;  /* 0x0000002502157223 */ /* 0x000fc20000010899 */
[----:B------:R-:W-:Y:S01]  /*8ae0*/  FADD.FTZ R11, -R5, R8 ;  /* 0x00000008050b7221 */ /* 0x000fe20000010100 */
[----:B------:R-:W-:-:S01]  /*8af0*/  FFMA.FTZ R37, R2, R53, -R153 ;  /* 0x0000003502257223 */ /* 0x000fc20000010899 */
[C---:B------:R-:W-:Y:S01]  /*8b00*/  FFMA.FTZ R53, R2.reuse, R69, -R153 ;  /* 0x0000004502357223 */ /* 0x040fe20000010899 */
[----:B------:R-:W-:-:S01]  /*8b10*/  FFMA.FTZ R69, R2, R5, -8 ;  /* 0xc100000002457423 */ /* 0x000fc20000010005 */
[C---:B------:R-:W-:Y:S01]  /*8b20*/  FMUL.FTZ R9, R2.reuse, R11 ;  /* 0x0000000b02097220 */ /* 0x040fe20000410000 */
[----:B------:R-:W-:-:S01]  /*8b30*/  FFMA.FTZ R11, R2, R24, -R153 ;  /* 0x00000018020b7223 */ /* 0x000fc20000010899 */
[C---:B------:R-:W-:Y:S01]  /*8b40*/  FFMA.FTZ R10, R2.reuse, R25, -R153 ;  /* 0x00000019020a7223 */ /* 0x040fe20000010899 */
        /* <DEDUP_REMOVED lines=36> */
[C---:B------:R-:W-:Y:S01]  /*8d90*/  FFMA.FTZ R54, R2.reuse, R54, -R69 ;  /* 0x0000003602367223 */ /* 0x040fe20000010845 */
[----:B------:R-:W-:-:S01]  /*8da0*/  FFMA.FTZ R49, R2, R65, -R153 ;  /* 0x0000004102317223 */ /* 0x000fc20000010899 */
[C---:B------:R-:W-:Y:S01]  /*8db0*/  FFMA.FTZ R65, R2.reuse, R81, -R153 ;  /* 0x0000005102417223 */ /* 0x040fe20000010899 */
[----:B------:R-:W-:-:S01]  /*8dc0*/  FFMA.FTZ R55, R2, R55, -R69 ;  /* 0x0000003702377223 */ /* 0x000fc20000010845 */
[C---:B------:R-:W-:Y:S01]  /*8dd0*/  FFMA.FTZ R58, R2.reuse, R58, -R69 ;  /* 0x0000003a023a7223 */ /* 0x040fe20000010845 */
[----:B------:R-:W-:-:S01]  /*8de0*/  FFMA.FTZ R41, R2, R57, -R153 ;  /* 0x0000003902297223 */ /* 0x000fc20000010899 */
[----:B------:R-:W2:Y:S01]  /*8df0*/  MUFU.EX2 R27, R27 ;  /* 0x0000001b001b7308 */ /* 0x000ea20000000800 */
[----:B0-----:R-:W-:-:S01]  /*8e00*/  FFMA.FTZ R0, R9, R0, R26 ;  /* 0x0000000009007223 */ /* 0x001fc2000001001a */
[C---:B------:R-:W-:Y:S01]  /*8e10*/  FFMA.FTZ R59, R2.reuse, R59, -R69 ;  /* 0x0000003b023b7223 */ /* 0x040fe20000010845 */
[----:B------:R-:W-:-:S01]  /*8e20*/  FFMA.FTZ R44, R2, R60, -R153 ;  /* 0x0000003c022c7223 */ /* 0x000fc20000010899 */
[C-C-:B------:R-:W-:Y:S01]  /*8e30*/  FFMA.FTZ R62, R2.reuse, R62, -R69.reuse ;  /* 0x0000003e023e7223 */ /* 0x140fe20000010845 */
        /* <DEDUP_REMOVED lines=15> */
[C-C-:B------:R-:W-:Y:S01]  /*8f30*/  FFMA.FTZ R82, R2.reuse, R82, -R69.reuse ;  /* 0x0000005202527223 */ /* 0x140fe20000010845 */
[----:B------:R-:W-:-:S01]  /*8f40*/  FFMA.FTZ R83, R2, R83, -R69 ;  /* 0x0000005302537223 */ /* 0x000fc20000010845 */
[C---:B------:R-:W-:Y:S01]  /*8f50*/  FFMA.FTZ R68, R2.reuse, R84, -R153 ;  /* 0x0000005402447223 */ /* 0x040fe20000010899 */
[----:B------:R-:W-:-:S01]  /*8f60*/  FFMA.FTZ R86, R2, R86, -R69 ;  /* 0x0000005602567223 */ /* 0x000fc20000010845 */
[----:B------:R-:W2:Y:S01]  /*8f70*/  MUFU.EX2 R13, R13 ;  /* 0x0000000d000d7308 */ /* 0x000ea20000000800 */
[----:B0-----:R-:W-:-:S01]  /*8f80*/  FADD.FTZ R0, R12, R3 ;  /* 0x000000030c007221 */ /* 0x001fc20000010000 */
[----:B------:R-:W-:-:S06]  /*8f90*/  FFMA.FTZ R73, R2, R85, -R153 ;  /* 0x0000005502497223 */ /* 0x000fcc0000010899 */
        /* <DEDUP_REMOVED lines=48> */
[C-C-:B------:R-:W-:Y:S01]  /*92a0*/  FFMA.FTZ R72, R2.reuse, R75, -R69.reuse ;  /* 0x0000004b02487223 */ /* 0x140fe20000010845 */
[----:B------:R-:W-:-:S05]  /*92b0*/  FFMA.FTZ R69, R2, R87, -R69 ;  /* 0x0000005702457223 */ /* 0x000fca0000010845 */
        /* <DEDUP_REMOVED lines=72> */
.L_x_1323:
[----:B------:R-:W-:Y:S01]  /*9740*/  ULEA UR4, UR4, UR38, 0x3 ;  /* 0x0000002604047291 */ /* 0x000fe2000f8e183f */
[----:B------:R-:W-:Y:S01]  /*9750*/  ISETP.GT.AND P1, PT, R7, R6, PT ;  /* 0x000000060700720c */ /* 0x000fe20003f24270 */
[----:B------:R-:W-:Y:S01]  /*9760*/  UMOV UR5, UR37 ;  /* 0x0000002500057c82 */ /* 0x000fe20008000000 */
[----:B------:R-:W-:Y:S01]  /*9770*/  F2FP.SATFINITE.E4M3.F32.PACK_AB_MERGE_C R12, R13, R12, RZ ;  /* 0x0000000c0d0c723e */ /* 0x000fe200048070ff */
[----:B------:R-:W-:Y:S01]  /*9780*/  UIADD3 UR4, UR4, 0x22860, URZ ;  /* 0x0002286004047890 */ /* 0x000fe2000fffe03f */
[----:B------:R-:W-:Y:S01]  /*9790*/  F2FP.SATFINITE.E4M3.F32.PACK_AB_MERGE_C R20, R21, R20, RZ ;  /* 0x000000141514723e */ /* 0x000fe200048070ff */
[----:B------:R-:W-:Y:S01]  /*97a0*/  FMUL.FTZ R88, R88, R8 ;  /* 0x0000000858587220 */ /* 0x000fe20000410000 */
        /* <DEDUP_REMOVED lines=13> */
[----:B------:R-:W-:Y:S01]  /*9880*/  UMOV UR4, UR36 ;  /* 0x0000002400047c82 */ /* 0x000fe20008000000 */
        /* <DEDUP_REMOVED lines=86> */
[----:B------:R-:W-:-:S07]  /*9df0*/  IMAD.MOV.U32 R9, RZ, RZ, R7 ;  /* 0x000000ffff097224 */ /* 0x000fce00078e0007 */
.L_x_1313:
        /* <DEDUP_REMOVED lines=8> */
[----:B------:R-:W-:-:S05]  /*9e80*/  ULDC UR33, c[0x0][0x9e0] ;  /* 0x0002780000217ab9 */ /* 0x000fca0000000800 */
.L_x_1344:
        /* <DEDUP_REMOVED lines=9> */
.L_x_1327:
[----:B------:R-:W-:Y:S01]  /*9f20*/  ULEA UR10, UR36, UR38, 0x3 ;  /* 0x00000026240a7291 */ /* 0x000fe2000f8e183f */
[----:B------:R-:W-:-:S05]  /*9f30*/  IMAD.U32 R4, RZ, RZ, UR37 ;  /* 0x00000025ff047e24 */ /* 0x000fca000f8e00ff */
[----:B------:R-:W-:-:S04]  /*9f40*/  SHF.L.U32 R4, R4, 0x1f, RZ ;  /* 0x0000001f04047819 */ /* 0x000fc800000006ff */
[----:B------:R0:W1:Y:S01]  /*9f50*/  SYNCS.PHASECHK.TRANS64.TRYWAIT P1, [UR10+0x22830], R4 ;  /* 0x02283004ff0075a7 */ /* 0x000062000802014a */
[----:B------:R-:W-:Y:S05]  /*9f60*/  @!P0 BRA `(.L_x_1328) ;  /* 0x0000000000048947 */ /* 0x000fea0003800000 */
[----:B------:R-:W-:Y:S01]  /*9f70*/  BPT.TRAP 0x1 ;  /* 0x000000040000795c */ /* 0x000fe20000300000 */
.L_x_1328:
[----:B-1----:R-:W-:Y:S05]  /*9f80*/  @P1 BRA `(.L_x_1326) ;  /* 0x0000000000081947 */ /* 0x002fea0003800000 */
[----:B------:R-:W1:Y:S02]  /*9f90*/  SYNCS.PHASECHK.TRANS64.TRYWAIT P1, [UR10+0x22830], R4 ;  /* 0x02283004ff0075a7 */ /* 0x000e64000802014a */
[----:B-1----:R-:W-:Y:S05]  /*9fa0*/  @!P1 BRA `(.L_x_1329) ;  /* 0x000000c000649947 */ /* 0x002fea0003800000 */
.L_x_1326:
        /* <DEDUP_REMOVED lines=37> */
.L_x_1331:
[----:B------:R-:W-:Y:S01]  /*a200*/  ULEA UR10, UR4, UR38, 0x3 ;  /* 0x00000026040a7291 */ /* 0x000fe2000f8e183f */
[----:B------:R-:W-:-:S05]  /*a210*/  IMAD.U32 R4, RZ, RZ, UR5 ;  /* 0x00000005ff047e24 */ /* 0x000fca000f8e00ff */
[----:B------:R-:W-:-:S04]  /*a220*/  SHF.L.U32 R4, R4, 0x1f, RZ ;  /* 0x0000001f04047819 */ /* 0x000fc800000006ff */
[----:B------:R0:W1:Y:S01]  /*a230*/  SYNCS.PHASECHK.TRANS64.TRYWAIT P1, [UR10+0x22850], R4 ;  /* 0x02285004ff0075a7 */ /* 0x000062000802014a */
[----:B------:R-:W-:Y:S05]  /*a240*/  @!P0 BRA `(.L_x_1332) ;  /* 0x0000000000048947 */ /* 0x000fea0003800000 */
[----:B------:R-:W-:Y:S01]  /*a250*/  BPT.TRAP 0x1 ;  /* 0x000000040000795c */ /* 0x000fe20000300000 */
.L_x_1332:
[----:B-1----:R-:W-:Y:S05]  /*a260*/  @P1 BRA `(.L_x_1330) ;  /* 0x0000000000081947 */ /* 0x002fea0003800000 */
[----:B------:R-:W1:Y:S02]  /*a270*/  SYNCS.PHASECHK.TRANS64.TRYWAIT P1, [UR10+0x22850], R4 ;  /* 0x02285004ff0075a7 */ /* 0x000e64000802014a */
[----:B-1----:R-:W-:Y:S05]  /*a280*/  @!P1 BRA `(.L_x_1333) ;  /* 0x000000bc00c49947 */ /* 0x002fea0003800000 */
.L_x_1330:
        /* <DEDUP_REMOVED lines=31> */
.L_x_1334:
        /* <DEDUP_REMOVED lines=35> */
.L_x_1337:
[----:B------:R-:W-:-:S05]  /*a6b0*/  IMAD.U32 R11, RZ, RZ, UR6 ;  /* 0x00000006ff0b7e24 */ /* 0x000fca000f8e00ff */
[----:B------:R-:W-:-:S13]  /*a6c0*/  ISETP.NE.AND P1, PT, R11, 0x1, PT ;  /* 0x000000010b00780c */ /* 0x000fda0003f25270 */
[----:B------:R-:W0:Y:S02]  /*a6d0*/  @P1 LDC.64 R12, c[0x0][0x9e8] ;  /* 0x00027a00ff0c1b82 */ /* 0x000e240000000a00 */
[----:B0-----:R-:W-:-:S05]  /*a6e0*/  @P1 IMAD.HI.U32 R10, R5, R12, RZ ;  /* 0x0000000c050a1227 */ /* 0x001fca00078e00ff */
[----:B------:R-:W-:-:S07]  /*a6f0*/  @P1 SHF.R.U32.HI R5, RZ, R13, R10 ;  /* 0x0000000dff051219 */ /* 0x000fce000001160a */
.L_x_1338:
[----:B------:R-:W-:Y:S05]  /*a700*/  BSYNC B0 ;  /* 0x0000000000007941 */ /* 0x000fea0003800000 */
.L_x_1336:
[----:B------:R-:W-:-:S04]  /*a710*/  IMAD R5, R5, R11, -R156 ;  /* 0x0000000b05057224 */ /* 0x000fc800078e0a9c */
[----:B------:R-:W-:-:S05]  /*a720*/  IMAD R5, R18, -0x2, R5 ;  /* 0xfffffffe12057824 */ /* 0x000fca00078e0205 */
[----:B------:R-:W-:Y:S02]  /*a730*/  VIADDMNMX R8, R5, R11, R8, PT ;  /* 0x0000000b05087246 */ /* 0x000fe40003800108 */
[----:B------:R-:W-:-:S07]  /*a740*/  VIMNMX R154, R154, R5, !PT ;  /* 0x000000059a9a7248 */ /* 0x000fce0007fe0100 */
.L_x_1335:
[----:B------:R-:W-:-:S04]  /*a750*/  ISETP.GT.AND P1, PT, R9, -0x1, PT ;  /* 0xffffffff0900780c */ /* 0x000fc80003f24270 */
[C---:B------:R-:W-:Y:S02]  /*a760*/  ISETP.GT.AND P3, PT, R154.reuse, RZ, P1 ;  /* 0x000000ff9a00720c */ /* 0x040fe40000f64270 */
[----:B------:R-:W-:Y:S02]  /*a770*/  ISETP.GT.AND P4, PT, R154, 0x1, P1 ;  /* 0x000000019a00780c */ /* 0x000fe40000f84270 */
[C---:B------:R-:W-:Y:S02]  /*a780*/  ISETP.LT.OR P3, PT, R8.reuse, 0x1, P3 ;  /* 0x000000010800780c */ /* 0x040fe40001f61670 */
[----:B------:R-:W-:Y:S02]  /*a790*/  ISETP.LT.OR P4, PT, R8, 0x2, P4 ;  /* 0x000000020800780c */ /* 0x000fe40002781670 */
[----:B------:R-:W-:Y:S02]  /*a7a0*/  FSEL R159, R24, -INF , !P3 ;  /* 0xff800000189f7808 */ /* 0x000fe40005800000 */
[----:B------:R-:W-:-:S02]  /*a7b0*/  ISETP.GT.AND P3, PT, R154, 0x9, P1 ;  /* 0x000000099a00780c */ /* 0x000fc40000f64270 */
[----:B------:R-:W-:Y:S02]  /*a7c0*/  FSEL R152, R25, -INF , !P4 ;  /* 0xff80000019987808 */ /* 0x000fe40006000000 */
[C---:B------:R-:W-:Y:S02]  /*a7d0*/  ISETP.GT.AND P2, PT, R154.reuse, 0x8, P1 ;  /* 0x000000089a00780c */ /* 0x040fe40000f44270 */
[----:B------:R-:W-:Y:S02]  /*a7e0*/  ISETP.GT.AND P4, PT, R154, 0x10, P1 ;  /* 0x000000109a00780c */ /* 0x000fe40000f84270 */
[C---:B------:R-:W-:Y:S02]  /*a7f0*/  ISETP.LT.OR P3, PT, R8.reuse, 0xa, P3 ;  /* 0x0000000a0800780c */ /* 0x040fe40001f61670 */
[C---:B------:R-:W-:Y:S02]  /*a800*/  ISETP.LT.OR P2, PT, R8.reuse, 0x9, P2 ;  /* 0x000000090800780c */ /* 0x040fe40001741670 */
[----:B------:R-:W-:-:S02]  /*a810*/  ISETP.LT.OR P4, PT, R8, 0x11, P4 ;  /* 0x000000110800780c */ /* 0x000fc40002781670 */
[----:B------:R-:W-:Y:S02]  /*a820*/  FSEL R20, R29, -INF , !P3 ;  /* 0xff8000001d147808 */ /* 0x000fe40005800000 */
[----:B------:R-:W-:Y:S02]  /*a830*/  FSEL R10, R28, -INF , !P2 ;  /* 0xff8000001c0a7808 */ /* 0x000fe40005000000 */
[----:B------:R-:W-:Y:S02]  /*a840*/  ISETP.GT.AND P3, PT, R154, 0x18, P1 ;  /* 0x000000189a00780c */ /* 0x000fe40000f64270 */
[----:B------:R-:W-:Y:S02]  /*a850*/  FSEL R12, R32, -INF , !P4 ;  /* 0xff800000200c7808 */ /* 0x000fe40006000000 */
[C---:B------:R-:W-:Y:S02]  /*a860*/  ISETP.GT.AND P2, PT, R154.reuse, 0x11, P1 ;  /* 0x000000119a00780c */ /* 0x040fe40000f44270 */
[----:B------:R-:W-:-:S02]  /*a870*/  ISETP.GT.AND P4, PT, R154, 0x19, P1 ;  /* 0x000000199a00780c */ /* 0x000fc40000f84270 */
[C---:B------:R-:W-:Y:S02]  /*a880*/  ISETP.LT.OR P3, PT, R8.reuse, 0x19, P3 ;  /* 0x000000190800780c */ /* 0x040fe40001f61670 */
[C---:B------:R-:W-:Y:S02]  /*a890*/  ISETP.LT.OR P2, PT, R8.reuse, 0x12, P2 ;  /* 0x000000120800780c */ /* 0x040fe40001741670 */
[----:B------:R-:W-:Y:S02]  /*a8a0*/  ISETP.LT.OR P4, PT, R8, 0x1a, P4 ;  /* 0x0000001a0800780c */ /* 0x000fe40002781670 */
[----:B------:R-:W-:Y:S02]  /*a8b0*/  FSEL R197, R36, -INF , !P3 ;  /* 0xff80000024c57808 */ /* 0x000fe40005800000 */
[----:B------:R-:W-:Y:S02]  /*a8c0*/  FSEL R14, R33, -INF , !P2 ;  /* 0xff800000210e7808 */ /* 0x000fe40005000000 */
[----:B------:R-:W-:Y:S01]  /*a8d0*/  ISETP.GT.AND P3, PT, R154, 0x21, P1 ;  /* 0x000000219a00780c */ /* 0x000fe20000f64270 */
[----:B------:R-:W0:Y:S01]  /*a8e0*/  SHFL.IDX PT, R33, R4, 0x1, 0x1c1f ;  /* 0x003c1f0004217f89 */ /* 0x000e2200000e0000 */
[----:B------:R-:W-:-:S02]  /*a8f0*/  FSEL R195, R37, -INF , !P4 ;  /* 0xff80000025c37808 */ /* 0x000fc40006000000 */
[C---:B------:R-:W-:Y:S02]  /*a900*/  ISETP.GT.AND P2, PT, R154.reuse, 0x20, P1 ;  /* 0x000000209a00780c */ /* 0x040fe40000f44270 */
[----:B------:R-:W-:Y:S02]  /*a910*/  ISETP.GT.AND P4, PT, R154, 0x28, P1 ;  /* 0x000000289a00780c */ /* 0x000fe40000f84270 */
[C---:B------:R-:W-:Y:S02]  /*a920*/  ISETP.LT.OR P3, PT, R8.reuse, 0x22, P3 ;  /* 0x000000220800780c */ /* 0x040fe40001f61670 */
[C---:B------:R-:W-:Y:S02]  /*a930*/  ISETP.LT.OR P2, PT, R8.reuse, 0x21, P2 ;  /* 0x000000210800780c */ /* 0x040fe40001741670 */
[----:B------:R-:W-:Y:S02]  /*a940*/  ISETP.LT.OR P4, PT, R8, 0x29, P4 ;  /* 0x000000290800780c */ /* 0x000fe40002781670 */
[----:B------:R-:W-:-:S02]  /*a950*/  FSEL R189, R41, -INF , !P3 ;  /* 0xff80000029bd7808 */ /* 0x000fc40005800000 */
[----:B------:R-:W-:Y:S02]  /*a960*/  FSEL R193, R40, -INF , !P2 ;  /* 0xff80000028c17808 */ /* 0x000fe40005000000 */
[----:B------:R-:W-:Y:S02]  /*a970*/  ISETP.GT.AND P3, PT, R154, 0x30, P1 ;  /* 0x000000309a00780c */ /* 0x000fe40000f64270 */
[----:B------:R-:W-:Y:S02]  /*a980*/  FSEL R167, R44, -INF , !P4 ;  /* 0xff8000002ca77808 */ /* 0x000fe40006000000 */
[C---:B------:R-:W-:Y:S02]  /*a990*/  ISETP.GT.AND P2, PT, R154.reuse, 0x29, P1 ;  /* 0x000000299a00780c */ /* 0x040fe40000f44270 */
[----:B------:R-:W-:Y:S01]  /*a9a0*/  ISETP.GT.AND P4, PT, R154, 0x31, P1 ;  /* 0x000000319a00780c */ /* 0x000fe20000f84270 */
[--C-:B0-----:R-:W-:Y:S01]  /*a9b0*/  IMAD.IADD R24, R158, 0x1, R33.reuse ;  /* 0x000000019e187824 */ /* 0x101fe200078e0221 */
[----:B------:R-:W-:Y:S01]  /*a9c0*/  ISETP.LT.OR P3, PT, R8, 0x31, P3 ;  /* 0x000000310800780c */ /* 0x000fe20001f61670 */
[----:B------:R-:W-:Y:S01]  /*a9d0*/  IMAD.IADD R32, R160, 0x1, R33 ;  /* 0x00000001a0207824 */ /* 0x000fe200078e0221 */
[----:B------:R-:W-:-:S02]  /*a9e0*/  ISETP.LT.OR P2, PT, R8, 0x2a, P2 ;  /* 0x0000002a0800780c */ /* 0x000fc40001741670 */
[----:B------:R-:W-:Y:S02]  /*a9f0*/  ISETP.LT.OR P4, PT, R8, 0x32, P4 ;  /* 0x000000320800780c */ /* 0x000fe40002781670 */
[----:B------:R-:W-:Y:S02]  /*aa00*/  FSEL R163, R48, -INF , !P3 ;  /* 0xff80000030a37808 */ /* 0x000fe40005800000 */
[----:B------:R-:W-:Y:S02]  /*aa10*/  FSEL R165, R45, -INF , !P2 ;  /* 0xff8000002da57808 */ /* 0x000fe40005000000 */
[C---:B------:R-:W-:Y:S02]  /*aa20*/  ISETP.GT.AND P3, PT, R154.reuse, 0x39, P1 ;  /* 0x000000399a00780c */ /* 0x040fe40000f64270 */
[----:B------:R-:W-:Y:S02]  /*aa30*/  FSEL R157, R49, -INF , !P4 ;  /* 0xff800000319d7808 */ /* 0x000fe40006000000 */
[----:B------:R-:W-:-:S02]  /*aa40*/  ISETP.GT.AND P2, PT, R154, 0x38, P1 ;  /* 0x000000389a00780c */ /* 0x000fc40000f44270 */
[----:B------:R-:W-:Y:S02]  /*aa50*/  ISETP.GT.AND P4, PT, R154, 0x40, P1 ;  /* 0x000000409a00780c */ /* 0x000fe40000f84270 */
[C---:B------:R-:W-:Y:S02]  /*aa60*/  ISETP.LT.OR P3, PT, R8.reuse, 0x3a, P3 ;  /* 0x0000003a0800780c */ /* 0x040fe40001f61670 */
[C---:B------:R-:W-:Y:S02]  /*aa70*/  ISETP.LT.OR P2, PT, R8.reuse, 0x39, P2 ;  /* 0x000000390800780c */ /* 0x040fe40001741670 */
[----:B------:R-:W-:Y:S02]  /*aa80*/  ISETP.LT.OR P4, PT, R8, 0x41, P4 ;  /* 0x000000410800780c */ /* 0x000fe40002781670 */
[----:B------:R-:W-:Y:S02]  /*aa90*/  FSEL R153, R53, -INF , !P3 ;  /* 0xff80000035997808 */ /* 0x000fe40005800000 */
[----:B------:R-:W-:-:S02]  /*aaa0*/  FSEL R155, R52, -INF , !P2 ;  /* 0xff800000349b7808 */ /* 0x000fc40005000000 */
[----:B------:R-:W-:Y:S02]  /*aab0*/  FSEL R53, R56, -INF , !P4 ;  /* 0xff80000038357808 */ /* 0x000fe40006000000 */
[C---:B------:R-:W-:Y:S02]  /*aac0*/  ISETP.GT.AND P2, PT, R154.reuse, 0x41, P1 ;  /* 0x000000419a00780c */ /* 0x040fe40000f44270 */
[C---:B------:R-:W-:Y:S02]  /*aad0*/  ISETP.GT.AND P3, PT, R154.reuse, 0x48, P1 ;  /* 0x000000489a00780c */ /* 0x040fe40000f64270 */
[----:B------:R-:W-:Y:S02]  /*aae0*/  ISETP.GT.AND P4, PT, R154, 0x49, P1 ;  /* 0x000000499a00780c */ /* 0x000fe40000f84270 */
[C---:B------:R-:W-:Y:S02]  /*aaf0*/  ISETP.LT.OR P2, PT, R8.reuse, 0x42, P2 ;  /* 0x000000420800780c */ /* 0x040fe40001741670 */
[----:B------:R-:W-:-:S02]  /*ab00*/  ISETP.LT.OR P3, PT, R8, 0x49, P3 ;  /* 0x000000490800780c */ /* 0x000fc40001f61670 */
[----:B------:R-:W-:Y:S02]  /*ab10*/  ISETP.LT.OR P4, PT, R8, 0x4a, P4 ;  /* 0x0000004a0800780c */ /* 0x000fe40002781670 */
[----:B------:R-:W-:Y:S02]  /*ab20*/  FSEL R57, R57, -INF , !P2 ;  /* 0xff80000039397808 */ /* 0x000fe40005000000 */
[----:B------:R-:W-:Y:S02]  /*ab30*/  FSEL R49, R60, -INF , !P3 ;  /* 0xff8000003c317808 */ /* 0x000fe40005800000 */
[----:B------:R-:W-:Y:S02]  /*ab40*/  FSEL R61, R61, -INF , !P4 ;  /* 0xff8000003d3d7808 */ /* 0x000fe40006000000 */
[C---:B------:R-:W-:Y:S02]  /*ab50*/  ISETP.GT.AND P2, PT, R154.reuse, 0x50, P1 ;  /* 0x000000509a00780c */ /* 0x040fe40000f44270 */
        /* <DEDUP_REMOVED lines=48> */
.L_x_1341:
[----:B------:R-:W-:-:S05]  /*ae60*/  IMAD.U32 R4, RZ, RZ, UR6 ;  /* 0x00000006ff047e24 */ /* 0x000fca000f8e00ff */
[----:B------:R-:W-:-:S13]  /*ae70*/  ISETP.NE.AND P2, PT, R4, 0x1, PT ;  /* 0x000000010400780c */ /* 0x000fda0003f45270 */
[----:B------:R-:W0:Y:S02]  /*ae80*/  @P2 LDC.64 R28, c[0x0][0x9e8] ;  /* 0x00027a00ff1c2b82 */ /* 0x000e240000000a00 */
[----:B0-----:R-:W-:-:S05]  /*ae90*/  @P2 IMAD.HI.U32 R28, R33, R28, RZ ;  /* 0x0000001c211c2227 */ /* 0x001fca00078e00ff */
[----:B------:R-:W-:-:S07]  /*aea0*/  @P2 SHF.R.U32.HI R33, RZ, R29, R28 ;  /* 0x0000001dff212219 */ /* 0x000fce000001161c */
.L_x_1342:
[----:B------:R-:W-:Y:S05]  /*aeb0*/  BSYNC B0 ;  /* 0x0000000000007941 */ /* 0x000fea0003800000 */
.L_x_1340:
[----:B------:R-:W-:-:S04]  /*aec0*/  IMAD R33, R33, R4, -R156 ;  /* 0x0000000421217224 */ /* 0x000fc800078e0a9c */
[----:B------:R-:W-:-:S05]  /*aed0*/  IMAD R33, R18, -0x2, R33 ;  /* 0xfffffffe12217824 */ /* 0x000fca00078e0221 */
[----:B------:R-:W-:Y:S02]  /*aee0*/  VIADDMNMX R24, R33, R4, R24, PT ;  /* 0x0000000421187246 */ /* 0x000fe40003800118 */
[----:B------:R-:W-:-:S07]  /*aef0*/  VIMNMX R32, R32, R33, !PT ;  /* 0x0000002120207248 */ /* 0x000fce0007fe0100 */
.L_x_1339:
        /* <DEDUP_REMOVED lines=93> */
[----:B------:R-:W-:Y:S01]  /*b4d0*/  MUFU.EX2 R8, R8 ;  /* 0x0000000800087308 */ /* 0x000fe20000000800 */
[----:B------:R-:W-:Y:S01]  /*b4e0*/  ISETP.GT.AND P3, PT, R32, 0x29, P1 ;  /* 0x000000292000780c */ /* 0x000fe20000f64270 */
[C-C-:B------:R-:W-:Y:S01]  /*b4f0*/  FFMA.FTZ R10, R2.reuse, R10, -R199.reuse ;  /* 0x0000000a020a7223 */ /* 0x140fe200000108c7 */
[----:B------:R-:W-:Y:S01]  /*b500*/  FMNMX.FTZ R20, R159, R20, !PT ;  /* 0x000000149f147209 */ /* 0x000fe20007810000 */
[--C-:B------:R-:W-:Y:S01]  /*b510*/  FFMA.FTZ R12, R2, R12, -R199.reuse ;  /* 0x0000000c020c7223 */ /* 0x100fe200000108c7 */
[----:B------:R-:W-:Y:S01]  /*b520*/  ISETP.LT.OR P3, PT, R24, 0x2a, P3 ;  /* 0x0000002a1800780c */ /* 0x000fe20001f61670 */
[C-C-:B------:R-:W-:Y:S01]  /*b530*/  FFMA.FTZ R44, R2.reuse, R81, -R199.reuse ;  /* 0x00000051022c7223 */ /* 0x140fe200000108c7 */
[----:B------:R-:W-:Y:S01]  /*b540*/  FMNMX.FTZ R26, R161, R20, !PT ;  /* 0x00000014a11a7209 */ /* 0x000fe20007810000 */
[----:B------:R-:W-:Y:S01]  /*b550*/  MUFU.EX2 R37, R37 ;  /* 0x0000002500257308 */ /* 0x000fe20000000800 */
[----:B------:R-:W-:Y:S01]  /*b560*/  FSEL R47, R47, -INF , !P3 ;  /* 0xff8000002f2f7808 */ /* 0x000fe20005800000 */
[--C-:B------:R-:W-:Y:S01]  /*b570*/  FFMA.FTZ R57, R2, R57, -R199.reuse ;  /* 0x0000003902397223 */ /* 0x100fe200000108c7 */
[----:B------:R-:W-:Y:S01]  /*b580*/  ISETP.GT.AND P3, PT, R32, 0x31, P1 ;  /* 0x000000312000780c */ /* 0x000fe20000f64270 */
[C-C-:B------:R-:W-:Y:S01]  /*b590*/  FFMA.FTZ R61, R2.reuse, R61, -R199.reuse ;  /* 0x0000003d023d7223 */ /* 0x140fe200000108c7 */
[----:B------:R-:W-:Y:S01]  /*b5a0*/  FMNMX.FTZ R26, R185, R26, !PT ;  /* 0x0000001ab91a7209 */ /* 0x000fe20007810000 */
[--C-:B------:R-:W-:Y:S01]  /*b5b0*/  FFMA.FTZ R65, R2, R65, -R199.reuse ;  /* 0x0000004102417223 */ /* 0x100fe200000108c7 */
[----:B------:R-:W-:Y:S01]  /*b5c0*/  FSEL R201, R50, -INF , !P2 ;  /* 0xff80000032c97808 */ /* 0x000fe20005000000 */
[----:B------:R0:W-:Y:S01]  /*b5d0*/  MUFU.EX2 R20, R30 ;  /* 0x0000001e00147308 */ /* 0x0001e20000000800 */
[----:B------:R-:W-:Y:S01]  /*b5e0*/  ISETP.GT.AND P2, PT, R32, 0x38, P1 ;  /* 0x000000382000780c */ /* 0x000fe20000f44270 */
[--C-:B------:R-:W-:Y:S01]  /*b5f0*/  FFMA.FTZ R11, R2, R11, -R199.reuse ;  /* 0x0000000b020b7223 */ /* 0x100fe200000108c7 */
[----:B------:R-:W-:Y:S01]  /*b600*/  ISETP.LT.OR P3, PT, R24, 0x32, P3 ;  /* 0x000000321800780c */ /* 0x000fe20001f61670 */
[C-C-:B------:R-:W-:Y:S01]  /*b610*/  FFMA.FTZ R13, R2.reuse, R13, -R199.reuse ;  /* 0x0000000d020d7223 */ /* 0x140fe200000108c7 */
[----:B------:R-:W-:Y:S01]  /*b620*/  FMNMX.FTZ R26, R187, R26, !PT ;  /* 0x0000001abb1a7209 */ /* 0x000fe20007810000 */
[--C-:B------:R-:W-:Y:S01]  /*b630*/  FFMA.FTZ R15, R2, R15, -R199.reuse ;  /* 0x0000000f020f7223 */ /* 0x100fe200000108c7 */
[----:B------:R-:W-:Y:S01]  /*b640*/  ISETP.LT.OR P2, PT, R24, 0x39, P2 ;  /* 0x000000391800780c */ /* 0x000fe20001741670 */
[----:B------:R-:W-:Y:S01]  /*b650*/  MUFU.EX2 R10, R10 ;  /* 0x0000000a000a7308 */ /* 0x000fe20000000800 */
        /* <DEDUP_REMOVED lines=106> */
[C---:B------:R-:W-:Y:S01]  /*bd00*/  FMUL.FTZ R69, R2.reuse, R69 ;  /* 0x0000004502457220 */ /* 0x040fe20000410000 */
        /* <DEDUP_REMOVED lines=10> */
[----:B------:R-:W-:-:S04]  /*bdb0*/  FADD.FTZ R68, R10, R77 ;  /* 0x0000004d0a447221 */ /* 0x000fc80000010000 */
[----:B------:R-:W-:-:S03]  /*bdc0*/  FADD.FTZ R77, R39, R68 ;  /* 0x00000044274d7221 */ /* 0x000fc60000010000 */
[----:B------:R-:W-:Y:S01]  /*bdd0*/  MUFU.EX2 R42, R42 ;  /* 0x0000002a002a7308 */ /* 0x000fe20000000800 */
[----:B------:R-:W-:-:S04]  /*bde0*/  FADD.FTZ R68, R12, R77 ;  /* 0x0000004d0c447221 */ /* 0x000fc80000010000 */
[----:B------:R-:W-:Y:S01]  /*bdf0*/  FADD.FTZ R77, R41, R68 ;  /* 0x00000044294d7221 */ /* 0x000fe20000010000 */
[----:B0-----:R-:W-:Y:S02]  /*be00*/  FMNMX.FTZ R5, R46, R5, !PT ;  /* 0x000000052e057209 */ /* 0x001fe40007810000 */
[----:B------:R-:W-:Y:S01]  /*be10*/  MUFU.EX2 R21, R21 ;  /* 0x0000001500157308 */ /* 0x000fe20000000800 */
[----:B------:R-:W-:-:S01]  /*be20*/  FADD.FTZ R70, R14, R77 ;  /* 0x0000004d0e467221 */ /* 0x000fc20000010000 */
[----:B------:R-:W-:Y:S01]  /*be30*/  FSETP.NEU.FTZ.AND P1, PT, R5, -INF , PT ;  /* 0xff8000000500780b */ /* 0x000fe20003f3d000 */
[----:B------:R-:W-:-:S02]  /*be40*/  FFMA.FTZ R46, R2, R5, -8 ;  /* 0xc1000000022e7423 */ /* 0x000fc40000010005 */
[----:B------:R-:W-:Y:S01]  /*be50*/  FADD.FTZ R77, R43, R70 ;  /* 0x000000462b4d7221 */ /* 0x000fe20000010000 */
[----:B------:R-:W-:Y:S02]  /*be60*/  FSEL R60, R5, RZ, P1 ;  /* 0x000000ff053c7208 */ /* 0x000fe40000800000 */
[----:B------:R-:W-:Y:S01]  /*be70*/  FSEL R46, R46, RZ, P1 ;  /* 0x000000ff2e2e7208 */ /* 0x000fe20000800000 */
[----:B------:R-:W-:-:S01]  /*be80*/  FADD.FTZ R72, R20, R77 ;  /* 0x0000004d14487221 */ /* 0x000fc20000010000 */
[----:B------:R-:W-:Y:S03]  /*be90*/  MUFU.EX2 R44, R44 ;  /* 0x0000002c002c7308 */ /* 0x000fe60000000800 */
        /* <DEDUP_REMOVED lines=18> */
[----:B------:R-:W-:Y:S01]  /*bfc0*/  FFMA.FTZ R197, R2, R197, -R46 ;  /* 0x000000c502c57223 */ /* 0x000fe2000001082e */
[----:B------:R-:W-:-:S01]  /*bfd0*/  FADD.FTZ R81, R45, R72 ;  /* 0x000000482d517221 */ /* 0x000fc20000010000 */
[C-C-:B------:R-:W-:Y:S01]  /*bfe0*/  FFMA.FTZ R62, R2.reuse, R55, -R46.reuse ;  /* 0x00000037023e7223 */ /* 0x140fe2000001082e */
[----:B------:R-:W-:-:S01]  /*bff0*/  FFMA.FTZ R51, R2, R193, -R46 ;  /* 0x000000c102337223 */ /* 0x000fc2000001082e */
[----:B------:R-:W-:Y:S01]  /*c000*/  FFMA.FTZ R64, R2, R189, -R46 ;  /* 0x000000bd02407223 */ /* 0x000fe2000001082e */
[----:B------:R-:W-:-:S01]  /*c010*/  FADD.FTZ R72, R26, R81 ;  /* 0x000000511a487221 */ /* 0x000fc20000010000 */
[----:B------:R-:W1:Y:S01]  /*c020*/  MUFU.EX2 R28, R28 ;  /* 0x0000001c001c7308 */ /* 0x000e620000000800 */
[----:B------:R-:W-:-:S01]  /*c030*/  FFMA.FTZ R55, R2, R195, -R46 ;  /* 0x000000c302377223 */ /* 0x000fc2000001082e */
[----:B------:R-:W-:Y:S01]  /*c040*/  FFMA.FTZ R66, R2, R63, -R46 ;  /* 0x0000003f02427223 */ /* 0x000fe2000001082e */
[----:B------:R-:W-:-:S01]  /*c050*/  FADD.FTZ R81, R59, R72 ;  /* 0x000000483b517221 */ /* 0x000fc20000010000 */
[C-C-:B------:R-:W-:Y:S01]  /*c060*/  FFMA.FTZ R63, R2.reuse, R165, -R46.reuse ;  /* 0x000000a5023f7223 */ /* 0x140fe2000001082e */
[----:B------:R-:W-:-:S01]  /*c070*/  FFMA.FTZ R68, R2, R163, -R46 ;  /* 0x000000a302447223 */ /* 0x000fc2000001082e */
[----:B------:R-:W-:Y:S01]  /*c080*/  FFMA.FTZ R70, R2, R167, -R46 ;  /* 0x000000a702467223 */ /* 0x000fe2000001082e */
[----:B------:R-:W-:-:S01]  /*c090*/  FADD.FTZ R72, R30, R81 ;  /* 0x000000511e487221 */ /* 0x000fc20000010000 */
[----:B------:R-:W2:Y:S01]  /*c0a0*/  MUFU.EX2 R27, R27 ;  /* 0x0000001b001b7308 */ /* 0x000ea20000000800 */
[----:B0-----:R-:W-:-:S01]  /*c0b0*/  FFMA.FTZ R3, R60, R0, R73 ;  /* 0x000000003c037223 */ /* 0x001fc20000010049 */
[----:B------:R-:W-:Y:S01]  /*c0c0*/  FFMA.FTZ R77, R2, R71, -R46 ;  /* 0x00000047024d7223 */ /* 0x000fe2000001082e */
[----:B------:R-:W-:-:S01]  /*c0d0*/  FADD.FTZ R81, R67, R72 ;  /* 0x0000004843517221 */ /* 0x000fc20000010000 */
[C-C-:B------:R-:W-:Y:S01]  /*c0e0*/  FFMA.FTZ R71, R2.reuse, R155, -R46.reuse ;  /* 0x0000009b02477223 */ /* 0x140fe2000001082e */
[----:B------:R-:W-:-:S01]  /*c0f0*/  FFMA.FTZ R72, R2, R153, -R46 ;  /* 0x0000009902487223 */ /* 0x000fc2000001082e */
[----:B------:R-:W-:Y:S01]  /*c100*/  FFMA.FTZ R157, R2, R157, -R46 ;  /* 0x0000009d029d7223 */ /* 0x000fe2000001082e */
[----:B------:R-:W-:-:S01]  /*c110*/  FADD.FTZ R74, R34, R81 ;  /* 0x00000051224a7221 */ /* 0x000fc20000010000 */
[----:B------:R-:W0:Y:S01]  /*c120*/  MUFU.EX2 R48, R48 ;  /* 0x0000003000307308 */ /* 0x000e220000000800 */
[----:B-1----:R-:W-:-:S01]  /*c130*/  FADD.FTZ R0, R28, R3 ;  /* 0x000000031c007221 */ /* 0x002fc20000010000 */
[----:B------:R-:W-:Y:S01]  /*c140*/  FFMA.FTZ R79, R2, R79, -R46 ;  /* 0x0000004f024f7223 */ /* 0x000fe2000001082e */
[----:B------:R-:W-:-:S01]  /*c150*/  FADD.FTZ R81, R75, R74 ;  /* 0x0000004a4b517221 */ /* 0x000fc20000010000 */
[C-C-:B------:R-:W-:Y:S01]  /*c160*/  FFMA.FTZ R53, R2.reuse, R53, -R46.reuse ;  /* 0x0000003502357223 */ /* 0x140fe2000001082e */
[----:B------:R-:W-:-:S01]  /*c170*/  FFMA.FTZ R83, R2, R83, -R46 ;  /* 0x0000005302537223 */ /* 0x000fc2000001082e */
[----:B------:R-:W-:Y:S01]  /*c180*/  FFMA.FTZ R49, R2, R49, -R46 ;  /* 0x0000003102317223 */ /* 0x000fe2000001082e */
[----:B------:R-:W-:-:S01]  /*c190*/  FADD.FTZ R74, R36, R81 ;  /* 0x00000051244a7221 */ /* 0x000fc20000010000 */
[----:B------:R-:W1:Y:S01]  /*c1a0*/  MUFU.EX2 R29, R29 ;  /* 0x0000001d001d7308 */ /* 0x000e620000000800 */
[----:B--2---:R-:W-:-:S01]  /*c1b0*/  FADD.FTZ R3, R27, R0 ;  /* 0x000000001b037221 */ /* 0x004fc20000010000 */
[----:B------:R-:W-:Y:S01]  /*c1c0*/  FFMA.FTZ R46, R2, R87, -R46 ;  /* 0x00000057022e7223 */ /* 0x000fe2000001082e */
[----:B------:R-:W-:-:S04]  /*c1d0*/  FADD.FTZ R81, R57, R74 ;  /* 0x0000004a39517221 */ /* 0x000fc80000010000 */
[----:B------:R-:W-:Y:S01]  /*c1e0*/  FADD.FTZ R74, R32, R81 ;  /* 0x00000051204a7221 */ /* 0x000fe20000010000 */
[----:B------:R-:W2:Y:S01]  /*c1f0*/  MUFU.EX2 R50, R50 ;  /* 0x0000003200327308 */ /* 0x000ea20000000800 */
[----:B0-----:R-:W-:-:S02]  /*c200*/  FADD.FTZ R0, R48, R3 ;  /* 0x0000000330007221 */ /* 0x001fc40000010000 */
[----:B------:R-:W-:-:S04]  /*c210*/  FADD.FTZ R81, R61, R74 ;  /* 0x0000004a3d517221 */ /* 0x000fc80000010000 */
[----:B------:R-:W-:Y:S01]  /*c220*/  FADD.FTZ R74, R24, R81 ;  /* 0x00000051184a7221 */ /* 0x000fe20000010000 */
[----:B------:R-:W0:Y:S01]  /*c230*/  MUFU.EX2 R31, R31 ;  /* 0x0000001f001f7308 */ /* 0x000e220000000800 */
[----:B-1----:R-:W-:-:S02]  /*c240*/  FADD.FTZ R3, R29, R0 ;  /* 0x000000001d037221 */ /* 0x002fc40000010000 */
[----:B------:R-:W-:-:S04]  /*c250*/  FADD.FTZ R74, R65, R74 ;  /* 0x0000004a414a7221 */ /* 0x000fc80000010000 */
[----:B------:R-:W-:Y:S01]  /*c260*/  FADD.FTZ R81, R11, R74 ;  /* 0x0000004a0b517221 */ /* 0x000fe20000010000 */
[----:B------:R-:W1:Y:S01]  /*c270*/  MUFU.EX2 R52, R52 ;  /* 0x0000003400347308 */ /* 0x000e620000000800 */
[----:B--2---:R-:W-:-:S02]  /*c280*/  FADD.FTZ R0, R50, R3 ;  /* 0x0000000332007221 */ /* 0x004fc40000010000 */
[----:B------:R-:W-:-:S05]  /*c290*/  FADD.FTZ R74, R38, R81 ;  /* 0x00000051264a7221 */ /* 0x000fca0000010000 */
        /* <DEDUP_REMOVED lines=36> */
[----:B--2---:R-:W-:-:S07]  /*c4e0*/  FADD.FTZ R0, R77, R0 ;  /* 0x000000004d007221 */ /* 0x004fce0000010000 */
[----:B------:R-:W2:Y:S08]  /*c4f0*/  MUFU.EX2 R76, R157 ;  /* 0x0000009d004c7308 */ /* 0x000eb00000000800 */
[----:B------:R-:W3:Y:S08]  /*c500*/  MUFU.EX2 R79, R79 ;  /* 0x0000004f004f7308 */ /* 0x000ef00000000800 */
[----:B------:R0:W4:Y:S08]  /*c510*/  MUFU.EX2 R78, R53 ;  /* 0x00000035004e7308 */ /* 0x0001300000000800 */
[----:B------:R-:W5:Y:S01]  /*c520*/  MUFU.EX2 R80, R83 ;  /* 0x0000005300507308 */ /* 0x000f620000000800 */
[----:B0-----:R-:W-:-:S01]  /*c530*/  FADD.FTZ R53, R71, R0 ;  /* 0x0000000047357221 */ /* 0x001fc20000010000 */
[----:B------:R-:W-:-:S03]  /*c540*/  FADD.FTZ R0, R40, R3 ;  /* 0x0000000328007221 */ /* 0x000fc60000010000 */
[----:B-1----:R-:W-:Y:S01]  /*c550*/  FADD.FTZ R53, R72, R53 ;  /* 0x0000003548357221 */ /* 0x002fe20000010000 */
[----:B------:R-:W-:-:S02]  /*c560*/  FADD.FTZ R3, R15, R0 ;  /* 0x000000000f037221 */ /* 0x000fc40000010000 */
[----:B------:R-:W0:Y:S01]  /*c570*/  MUFU.EX2 R25, R25 ;  /* 0x0000001900197308 */ /* 0x000e220000000800 */
[----:B--2---:R-:W-:-:S01]  /*c580*/  FADD.FTZ R53, R76, R53 ;  /* 0x000000354c357221 */ /* 0x004fc20000010000 */
[----:B------:R-:W-:-:S03]  /*c590*/  FADD.FTZ R0, R42, R3 ;  /* 0x000000032a007221 */ /* 0x000fc60000010000 */
[----:B---3--:R-:W-:Y:S01]  /*c5a0*/  FADD.FTZ R53, R79, R53 ;  /* 0x000000354f357221 */ /* 0x008fe20000010000 */
[----:B------:R-:W-:-:S02]  /*c5b0*/  FADD.FTZ R3, R21, R0 ;  /* 0x0000000015037221 */ /* 0x000fc40000010000 */
[----:B------:R-:W1:Y:S01]  /*c5c0*/  MUFU.EX2 R74, R49 ;  /* 0x00000031004a7308 */ /* 0x000e620000000800 */
[----:B----4-:R-:W-:-:S01]  /*c5d0*/  FADD.FTZ R53, R78, R53 ;  /* 0x000000354e357221 */ /* 0x010fc20000010000 */
[----:B------:R-:W-:-:S03]  /*c5e0*/  FADD.FTZ R0, R44, R3 ;  /* 0x000000032c007221 */ /* 0x000fc60000010000 */
[----:B-----5:R-:W-:-:S03]  /*c5f0*/  FADD.FTZ R53, R80, R53 ;  /* 0x0000003550357221 */ /* 0x020fc60000010000 */
[----:B------:R-:W2:Y:S01]  /*c600*/  MUFU.EX2 R6, R85 ;  /* 0x0000005500067308 */ /* 0x000ea20000000800 */
[----:B0-----:R-:W-:-:S07]  /*c610*/  FADD.FTZ R3, R25, R0 ;  /* 0x0000000019037221 */ /* 0x001fce0000010000 */
[----:B------:R-:W0:Y:S01]  /*c620*/  MUFU.EX2 R46, R46 ;  /* 0x0000002e002e7308 */ /* 0x000e220000000800 */
[----:B-1----:R-:W-:-:S01]  /*c630*/  FADD.FTZ R53, R74, R53 ;  /* 0x000000354a357221 */ /* 0x002fc20000010000 */
[----:B--2---:R-:W-:-:S03]  /*c640*/  FADD.FTZ R3, R6, R3 ;  /* 0x0000000306037221 */ /* 0x004fc60000010000 */
[----:B0-----:R-:W-:Y:S01]  /*c650*/  FADD.FTZ R0, R46, R53 ;  /* 0x000000352e007221 */ /* 0x001fe20000010000 */
[----:B------:R-:W-:Y:S06]  /*c660*/  @!P0 BRA `(.L_x_1343) ;  /* 0x0000000000048947 */ /* 0x000fec0003800000 */
[----:B------:R-:W-:Y:S01]  /*c670*/  BPT.TRAP 0x1 ;  /* 0x000000040000795c */ /* 0x000fe20000300000 */
.L_x_1343:
        /* <DEDUP_REMOVED lines=107> */
.L_x_1325:
[----:B------:R-:W-:Y:S06]  /*cd30*/  BAR.ARV 0x8, 0x180 ;  /* 0x0206000000007b1d */ /* 0x000fec0000002000 */
[----:B------:R-:W-:Y:S05]  /*cd40*/  @!P0 BRA `(.L_x_1345) ;  /* 0x0000000000048947 */ /* 0x000fea0003800000 */
[----:B------:R-:W-:Y:S01]  /*cd50*/  BPT.TRAP 0x1 ;  /* 0x000000040000795c */ /* 0x000fe20000300000 */
.L_x_1345:
[----:B------:R-:W-:Y:S01]  /*cd60*/  ULEA UR5, UR36, UR38, 0x3 ;  /* 0x0000002624057291 */ /* 0x000fe2000f8e183f */
[----:B------:R-:W-:-:S05]  /*cd70*/  IMAD.U32 R6, RZ, RZ, UR37 ;  /* 0x00000025ff067e24 */ /* 0x000fca000f8e00ff */
[----:B------:R-:W-:-:S04]  /*cd80*/  SHF.L.U32 R6, R6, 0x1f, RZ ;  /* 0x0000001f06067819 */ /* 0x000fc800000006ff */
[----:B------:R0:W1:Y:S01]  /*cd90*/  SYNCS.PHASECHK.TRANS64.TRYWAIT P1, [UR5+0x22850], R6 ;  /* 0x02285006ff0075a7 */ /* 0x0000620008020145 */
[----:B------:R-:W-:Y:S05]  /*cda0*/  @!P0 BRA `(.L_x_1346) ;  /* 0x0000000000048947 */ /* 0x000fea0003800000 */
[----:B------:R-:W-:Y:S01]  /*cdb0*/  BPT.TRAP 0x1 ;  /* 0x000000040000795c */ /* 0x000fe20000300000 */
.L_x_1346:
[----:B-1----:R-:W-:Y:S05]  /*cdc0*/  @P1 BRA `(.L_x_1347) ;  /* 0x0000000000081947 */ /* 0x002fea0003800000 */
[----:B------:R-:W1:Y:S02]  /*cdd0*/  SYNCS.PHASECHK.TRANS64.TRYWAIT P1, [UR5+0x22850], R6 ;  /* 0x02285006ff0075a7 */ /* 0x000e640008020145 */
[----:B-1----:R-:W-:Y:S05]  /*cde0*/  @!P1 BRA `(.L_x_1348) ;  /* 0x0000009400049947 */ /* 0x002fea0003800000 */
.L_x_1347:
        /* <DEDUP_REMOVED lines=12> */
[----:B------:R-:W0:Y:S01]  /*ceb0*/  @P1 LDC.64 R8, c[0x0][0x9c8] ;  /* 0x00027200ff081b82 */ /* 0x000e220000000a00 */
[----:B-1----:R-:W-:Y:S02]  /*cec0*/  @P1 SHF.R.S32.HI R7, RZ, 0x1f, R23 ;  /* 0x0000001fff071819 */ /* 0x002fe40000011417 */
[----:B------:R-:W-:-:S05]  /*ced0*/  @P1 SHF.R.S32.HI R15, RZ, 0x1f, R22 ;  /* 0x0000001fff0f1819 */ /* 0x000fca0000011416 */
[----:B------:R-:W1:Y:S01]  /*cee0*/  @P1 LDC.64 R12, c[0x0][0x9d0] ;  /* 0x00027400ff0c1b82 */ /* 0x000e620000000a00 */
[----:B------:R-:W-:Y:S01]  /*cef0*/  UIADD3 UR6, UR4, 0x2, URZ ;  /* 0x0000000204067890 */ /* 0x000fe2000fffe03f */
[----:B0-----:R-:W-:-:S04]  /*cf00*/  @P1 IMAD R6, R7, R8, RZ ;  /* 0x0000000807061224 */ /* 0x001fc800078e02ff */
[C---:B------:R-:W-:Y:S02]  /*cf10*/  @P1 IMAD R9, R23.reuse, R9, R6 ;  /* 0x0000000917091224 */ /* 0x040fe400078e0206 */
[----:B------:R-:W-:-:S04]  /*cf20*/  @P1 IMAD.WIDE.U32 R6, R23, R8, RZ ;  /* 0x0000000817061225 */ /* 0x000fc800078e00ff */
[-C--:B-1----:R-:W-:Y:S02]  /*cf30*/  @P1 IMAD R8, R15, R12.reuse, RZ ;  /* 0x0000000c0f081224 */ /* 0x082fe400078e02ff */
        /* <DEDUP_REMOVED lines=25> */
[----:B0-----:R-:W0:Y:S01]  /*d0d0*/  SHFL.BFLY PT, R8, R11, 0x1, 0x1f ;  /* 0x0c201f000b087f89 */ /* 0x001e2200000e0000 */
[----:B-1----:R-:W-:-:S01]  /*d0e0*/  FADD.FTZ R12, R10, R7 ;  /* 0x000000070a0c7221 */ /* 0x002fc20000010000 */
[----:B0-----:R-:W-:-:S04]  /*d0f0*/  FADD.FTZ R13, R11, R8 ;  /* 0x000000080b0d7221 */ /* 0x001fc80000010000 */
        /* <DEDUP_REMOVED lines=19> */
[----:B--2---:R-:W-:Y:S01]  /*d230*/  FMUL.FTZ R7, R7, R6 ;  /* 0x0000000607077220 */ /* 0x004fe20000410000 */
[----:B------:R-:W-:Y:S02]  /*d240*/  IMAD.MOV.U32 R0, RZ, RZ, -0x800000 ;  /* 0xff800000ff007424 */ /* 0x000fe400078e00ff */
[----:B-1----:R-:W-:Y:S01]  /*d250*/  @P3 FMUL.FTZ R10, R10, 0.69314718246459960938 ;  /* 0x3f3172180a0a3820 */ /* 0x002fe20000410000 */
[----:B------:R-:W-:-:S03]  /*d260*/  @P2 FFMA.FTZ R3, R9, R4, R8 ;  /* 0x0000000409032223 */ /* 0x000fc60000010008 */
[----:B------:R-:W-:Y:S01]  /*d270*/  @P3 FFMA.FTZ R0, R17, R5, R10 ;  /* 0x0000000511003223 */ /* 0x000fe2000001000a */
[----:B---3--:R-:W-:Y:S01]  /*d280*/  FMUL.FTZ R2, R11, R6 ;  /* 0x000000060b027220 */ /* 0x008fe20000410000 */
[----:B------:R-:W-:Y:S02]  /*d290*/  WARPGROUP.DEPBAR.LE gsb0, 0x0 ;  /* 0x00008000000079c5 */ /* 0x000fe40000010000 */
[----:B------:R-:W-:Y:S05]  /*d2a0*/  @!P0 BRA `(.L_x_1349) ;  /* 0x0000000000048947 */ /* 0x000fea0003800000 */
[----:B------:R-:W-:Y:S01]  /*d2b0*/  BPT.TRAP 0x1 ;  /* 0x000000040000795c */ /* 0x000fe20000300000 */
.L_x_1349:
        /* <DEDUP_REMOVED lines=74> */
.L_x_1271:
[----:B------:R-:W0:Y:S01]  /*d760*/  S2R R5, SR_CgaCtaId ;  /* 0x0000000000057919 */ /* 0x000e220000008800 */
[----:B------:R-:W-:Y:S01]  /*d770*/  MOV R2, 0x400 ;  /* 0x0000040000027802 */ /* 0x000fe20000000f00 */
[----:B------:R-:W-:Y:S01]  /*d780*/  BSSY B0, `(.L_x_1350) ;  /* 0x000025d000007945 */ /* 0x000fe20003800000 */
[----:B------:R-:W-:Y:S02]  /*d790*/  BAR.SYNC.DEFER_BLOCKING 0x5, 0x180 ;  /* 0x0146000000007b1d */ /* 0x000fe40000010000 */
[----:B0-----:R-:W-:-:S05]  /*d7a0*/  LEA R2, R5, R2, 0x18 ;  /* 0x0000000205027211 */ /* 0x001fca00078ec0ff */
[----:B------:R0:W1:Y:S01]  /*d7b0*/  LDS.128 R20, [R2+0x228d0] ;  /* 0x0228d00002147984 */ /* 0x0000620000000c00 */
[----:B------:R-:W-:Y:S06]  /*d7c0*/  BAR.ARV 0x4, 0x180 ;  /* 0x0106000000007b1d */ /* 0x000fec0000002000 */
[----:B------:R-:W-:Y:S05]  /*d7d0*/  @P0 BRA `(.L_x_1351) ;  /* 0x0000001800ac0947 */ /* 0x000fea0003800000 */
[----:B------:R-:W2:Y:S01]  /*d7e0*/  S2R R16, SR_TID.X ;  /* 0x0000000000107919 */ /* 0x000ea20000002100 */
[----:B------:R-:W-:Y:S01]  /*d7f0*/  ULDC.64 UR4, c[0x4][0x40] ;  /* 0x0100100000047ab9 */ /* 0x000fe20000000a00 */
[----:B--2---:R-:W-:-:S05]  /*d800*/  IMAD.SHL.U32 R4, R16, 0x4, RZ ;  /* 0x0000000410047824 */ /* 0x004fca00078e00ff */
[----:B------:R-:W-:-:S04]  /*d810*/  LOP3.LUT R4, R4, 0xc, RZ, 0xc0, !PT ;  /* 0x0000000c04047812 */ /* 0x000fc800078ec0ff */
[----:B------:R-:W-:-:S05]  /*d820*/  IADD3 R4, P0, R4, UR4, RZ ;  /* 0x0000000404047c10 */ /* 0x000fca000ff1e0ff */
[----:B------:R-:W-:-:S05]  /*d830*/  IMAD.X R5, RZ, RZ, UR5, P0 ;  /* 0x00000005ff057e24 */ /* 0x000fca00080e06ff */
[----:B-1----:R1:W2:Y:S01]  /*d840*/  LDG.E.CONSTANT R20, desc[UR44][R4.64] ;  /* 0x0000002c04147981 */ /* 0x0022a2000c1e9900 */
[----:B------:R-:W-:Y:S02]  /*d850*/  F2FP.BF16.F32.PACK_AB R150, R150, R7 ;  /* 0x000000079696723e */ /* 0x000fe400000010ff */
[----:B------:R-:W-:Y:S01]  /*d860*/  F2FP.BF16.F32.PACK_AB R151, R151, R6 ;  /* 0x000000069797723e */ /* 0x000fe200000010ff */
[----:B------:R-:W3:Y:S01]  /*d870*/  S2R R17, SR_SWINHI ;  /* 0x0000000000117919 */ /* 0x000ee20000002f00 */
[----:B------:R-:W-:Y:S02]  /*d880*/  F2FP.BF16.F32.PACK_AB R44, R93, R44 ;  /* 0x0000002c5d2c723e */ /* 0x000fe400000010ff */
[----:B------:R-:W-:Y:S02]  /*d890*/  F2FP.BF16.F32.PACK_AB R11, R142, R11 ;  /* 0x0000000b8e0b723e */ /* 0x000fe400000010ff */
[----:B------:R-:W-:Y:S02]  /*d8a0*/  F2FP.BF16.F32.PACK_AB R10, R143, R10 ;  /* 0x0000000a8f0a723e */ /* 0x000fe400000010ff */
[----:B-1----:R-:W-:-:S02]  /*d8b0*/  LOP3.LUT P0, R4, R16, 0x3, RZ, 0xc0, !PT ;  /* 0x0000000310047812 */ /* 0x002fc4000780c0ff */
[----:B------:R-:W-:Y:S02]  /*d8c0*/  F2FP.BF16.F32.PACK_AB R9, R148, R9 ;  /* 0x000000099409723e */ /* 0x000fe400000010ff */
[----:B------:R-:W-:Y:S02]  /*d8d0*/  ISETP.EQ.OR P0, PT, R4, 0x3, !P0 ;  /* 0x000000030400780c */ /* 0x000fe40004702670 */
[----:B------:R-:W-:Y:S02]  /*d8e0*/  F2FP.BF16.F32.PACK_AB R8, R149, R8 ;  /* 0x000000089508723e */ /* 0x000fe400000010ff */
[----:B------:R-:W-:Y:S02]  /*d8f0*/  SEL R85, R11, R10, P0 ;  /* 0x0000000a0b557207 */ /* 0x000fe40000000000 */
[----:B------:R-:W-:Y:S02]  /*d900*/  SEL R87, R10, R11, P0 ;  /* 0x0000000b0a577207 */ /* 0x000fe40000000000 */
        /* <DEDUP_REMOVED lines=8> */
[----:B---3--:R-:W-:Y:S02]  /*d990*/  MOV R5, R17 ;  /* 0x0000001100057202 */ /* 0x008fe40000000f00 */
[----:B------:R-:W-:Y:S02]  /*d9a0*/  F2FP.BF16.F32.PACK_AB R40, R101, R40 ;  /* 0x000000286528723e */ /* 0x000fe400000010ff */
[----:B------:R-:W-:Y:S01]  /*d9b0*/  SEL R65, R9, R8, P0 ;  /* 0x0000000809417207 */ /* 0x000fe20000000000 */
[----:B------:R-:W-:Y:S01]  /*d9c0*/  IMAD.WIDE R6, R181, 0x2, R4 ;  /* 0x00000002b5067825 */ /* 0x000fe200078e0204 */
[----:B------:R-:W-:Y:S02]  /*d9d0*/  SEL R67, R8, R9, P0 ;  /* 0x0000000908437207 */ /* 0x000fe40000000000 */
[----:B------:R-:W-:-:S02]  /*d9e0*/  F2FP.BF16.F32.PACK_AB R27, R126, R27 ;  /* 0x0000001b7e1b723e */ /* 0x000fc400000010ff */
[C---:B------:R-:W-:Y:S02]  /*d9f0*/  IADD3 R93, P1, R6.reuse, 0x40, RZ ;  /* 0x00000040065d7810 */ /* 0x040fe40007f3e0ff */
[C---:B------:R-:W-:Y:S02]  /*da00*/  IADD3 R95, P2, R6.reuse, 0x60, RZ ;  /* 0x00000060065f7810 */ /* 0x040fe40007f5e0ff */
[----:B------:R-:W-:Y:S02]  /*da10*/  LOP3.LUT R10, R93, 0x380, RZ, 0xc0, !PT ;  /* 0x000003805d0a7812 */ /* 0x000fe400078ec0ff */
[----:B------:R-:W-:Y:S01]  /*da20*/  IADD3 R99, P4, R6, 0x4020, RZ ;  /* 0x0000402006637810 */ /* 0x000fe20007f9e0ff */
[----:B------:R-:W-:Y:S01]  /*da30*/  IMAD.X R17, RZ, RZ, R7, P2 ;  /* 0x000000ffff117224 */ /* 0x000fe200010e0607 */
[----:B------:R-:W-:Y:S02]  /*da40*/  SHF.R.U64 R10, R10, 0x3, RZ ;  /* 0x000000030a0a7819 */ /* 0x000fe400000012ff */
[----:B------:R-:W-:-:S02]  /*da50*/  F2FP.BF16.F32.PACK_AB R26, R127, R26 ;  /* 0x0000001a7f1a723e */ /* 0x000fc400000010ff */
[C---:B------:R-:W-:Y:S02]  /*da60*/  LOP3.LUT R9, R6.reuse, 0x380, RZ, 0xc0, !PT ;  /* 0x0000038006097812 */ /* 0x040fe400078ec0ff */
[C---:B------:R-:W-:Y:S02]  /*da70*/  IADD3 R91, P6, R6.reuse, 0x20, RZ ;  /* 0x00000020065b7810 */ /* 0x040fe40007fde0ff */
[----:B------:R-:W-:Y:S02]  /*da80*/  IADD3 R101, P5, R6, 0x4040, RZ ;  /* 0x0000404006657810 */ /* 0x000fe40007fbe0ff */
[----:B------:R-:W-:Y:S02]  /*da90*/  SEL R57, R25, R24, P0 ;  /* 0x0000001819397207 */ /* 0x000fe40000000000 */
[----:B------:R-:W-:Y:S01]  /*daa0*/  SEL R59, R24, R25, P0 ;  /* 0x00000019183b7207 */ /* 0x000fe20000000000 */
[--C-:B------:R-:W-:Y:S01]  /*dab0*/  IMAD.X R25, RZ, RZ, R7.reuse, P1 ;  /* 0x000000ffff197224 */ /* 0x100fe200008e0607 */
[----:B------:R-:W-:Y:S01]  /*dac0*/  SEL R61, R13, R12, P0 ;  /* 0x0000000c0d3d7207 */ /* 0x000fe20000000000 */
[--C-:B------:R-:W-:Y:S01]  /*dad0*/  IMAD.X R11, RZ, RZ, R7.reuse, P5 ;  /* 0x000000ffff0b7224 */ /* 0x100fe200028e0607 */
[----:B------:R-:W-:Y:S01]  /*dae0*/  SEL R63, R12, R13, P0 ;  /* 0x0000000d0c3f7207 */ /* 0x000fe20000000000 */
[----:B------:R-:W-:Y:S01]  /*daf0*/  IMAD.X R13, RZ, RZ, R7, P4 ;  /* 0x000000ffff0d7224 */ /* 0x000fe200020e0607 */
[----:B------:R-:W-:-:S02]  /*db00*/  SEL R55, R29, R28, P0 ;  /* 0x0000001c1d377207 */ /* 0x000fc40000000000 */
[----:B------:R-:W-:Y:S02]  /*db10*/  LOP3.LUT R12, R95, 0x380, RZ, 0xc0, !PT ;  /* 0x000003805f0c7812 */ /* 0x000fe400078ec0ff */
[----:B------:R-:W-:Y:S02]  /*db20*/  LOP3.LUT R24, R10, R93, RZ, 0x3c, !PT ;  /* 0x0000005d0a187212 */ /* 0x000fe400078e3cff */
[----:B------:R-:W-:Y:S02]  /*db30*/  SEL R29, R28, R29, P0 ;  /* 0x0000001d1c1d7207 */ /* 0x000fe40000000000 */
[----:B------:R-:W-:Y:S02]  /*db40*/  LOP3.LUT R10, R99, 0x380, RZ, 0xc0, !PT ;  /* 0x00000380630a7812 */ /* 0x000fe400078ec0ff */
[----:B------:R-:W-:Y:S02]  /*db50*/  SEL R77, R27, R26, P0 ;  /* 0x0000001a1b4d7207 */ /* 0x000fe40000000000 */
[----:B------:R-:W-:Y:S01]  /*db60*/  SEL R79, R26, R27, P0 ;  /* 0x0000001b1a4f7207 */ /* 0x000fe20000000000 */
[----:B------:R-:W-:Y:S01]  /*db70*/  IMAD.X R27, RZ, RZ, R7, P6 ;  /* 0x000000ffff1b7224 */ /* 0x000fe200030e0607 */
[----:B------:R-:W-:-:S02]  /*db80*/  SHF.R.U64 R9, R9, 0x3, RZ ;  /* 0x0000000309097819 */ /* 0x000fc400000012ff */
[----:B------:R-:W-:Y:S02]  /*db90*/  LOP3.LUT R28, R101, 0x380, RZ, 0xc0, !PT ;  /* 0x00000380651c7812 */ /* 0x000fe400078ec0ff */
[----:B------:R-:W-:Y:S02]  /*dba0*/  F2FP.BF16.F32.PACK_AB R38, R103, R38 ;  /* 0x000000266726723e */ /* 0x000fe400000010ff */
[----:B------:R-:W-:Y:S02]  /*dbb0*/  F2FP.BF16.F32.PACK_AB R15, R134, R15 ;  /* 0x0000000f860f723e */ /* 0x000fe400000010ff */
[----:B------:R-:W-:Y:S02]  /*dbc0*/  F2FP.BF16.F32.PACK_AB R14, R135, R14 ;  /* 0x0000000e870e723e */ /* 0x000fe400000010ff */
[C---:B------:R-:W-:Y:S02]  /*dbd0*/  IADD3 R97, P3, R6.reuse, 0x4000, RZ ;  /* 0x0000400006617810 */ /* 0x040fe40007f7e0ff */
[----:B------:R-:W-:-:S02]  /*dbe0*/  IADD3 R103, P6, R6, 0x4060, RZ ;  /* 0x0000406006677810 */ /* 0x000fc40007fde0ff */
[----:B------:R-:W-:Y:S02]  /*dbf0*/  SHF.R.U64 R12, R12, 0x3, RZ ;  /* 0x000000030c0c7819 */ /* 0x000fe400000012ff */
[----:B------:R-:W-:Y:S02]  /*dc00*/  SHF.R.U64 R10, R10, 0x3, RZ ;  /* 0x000000030a0a7819 */ /* 0x000fe400000012ff */
[----:B------:R-:W-:Y:S02]  /*dc10*/  F2FP.BF16.F32.PACK_AB R45, R92, R45 ;  /* 0x0000002d5c2d723e */ /* 0x000fe400000010ff */
[----:B------:R-:W-:Y:S01]  /*dc20*/  LOP3.LUT R6, R9, R6, RZ, 0x3c, !PT ;  /* 0x0000000609067212 */ /* 0x000fe200078e3cff */
[----:B------:R-:W-:Y:S01]  /*dc30*/  IMAD.X R9, RZ, RZ, R7, P6 ;  /* 0x000000ffff097224 */ /* 0x000fe200030e0607 */
[----:B------:R-:W-:Y:S02]  /*dc40*/  SHF.R.U64 R28, R28, 0x3, RZ ;  /* 0x000000031c1c7819 */ /* 0x000fe400000012ff */
[----:B------:R-:W-:-:S02]  /*dc50*/  F2FP.BF16.F32.PACK_AB R43, R94, R43 ;  /* 0x0000002b5e2b723e */ /* 0x000fc400000010ff */
[----:B------:R-:W-:Y:S02]  /*dc60*/  SEL R81, R15, R14, P0 ;  /* 0x0000000e0f517207 */ /* 0x000fe40000000000 */
[----:B------:R-:W-:Y:S01]  /*dc70*/  SEL R83, R14, R15, P0 ;  /* 0x0000000f0e537207 */ /* 0x000fe20000000000 */
[----:B------:R-:W-:Y:S01]  /*dc80*/  IMAD.X R15, RZ, RZ, R7, P3 ;  /* 0x000000ffff0f7224 */ /* 0x000fe200018e0607 */
[----:B------:R-:W-:Y:S02]  /*dc90*/  LOP3.LUT R16, R12, R95, RZ, 0x3c, !PT ;  /* 0x0000005f0c107212 */ /* 0x000fe400078e3cff */
[----:B------:R-:W-:Y:S02]  /*dca0*/  LOP3.LUT R12, R10, R99, RZ, 0x3c, !PT ;  /* 0x000000630a0c7212 */ /* 0x000fe400078e3cff */
[----:B------:R-:W-:Y:S02]  /*dcb0*/  SEL R47, R45, R44, P0 ;  /* 0x0000002c2d2f7207 */ /* 0x000fe40000000000 */
[----:B------:R-:W-:-:S02]  /*dcc0*/  LOP3.LUT R10, R28, R101, RZ, 0x3c, !PT ;  /* 0x000000651c0a7212 */ /* 0x000fc400078e3cff */
[----:B------:R-:W-:Y:S02]  /*dcd0*/  MOV R7, R6 ;  /* 0x0000000600077202 */ /* 0x000fe40000000f00 */
[----:B------:R-:W-:Y:S02]  /*dce0*/  SEL R45, R44, R45, P0 ;  /* 0x0000002d2c2d7207 */ /* 0x000fe40000000000 */
[----:B------:R-:W-:Y:S02]  /*dcf0*/  SEL R69, R43, R42, P0 ;  /* 0x0000002a2b457207 */ /* 0x000fe40000000000 */
[----:B------:R-:W-:Y:S02]  /*dd00*/  SEL R43, R42, R43, P0 ;  /* 0x0000002b2a2b7207 */ /* 0x000fe40000000000 */
[----:B------:R-:W-:Y:S02]  /*dd10*/  MOV R56, R10 ;  /* 0x0000000a00387202 */ /* 0x000fe40000000f00 */
[----:B------:R-:W-:-:S02]  /*dd20*/  MOV R58, R12 ;  /* 0x0000000c003a7202 */ /* 0x000fc40000000f00 */
[----:B------:R-:W-:Y:S02]  /*dd30*/  LOP3.LUT R8, R91, 0x380, RZ, 0xc0, !PT ;  /* 0x000003805b087812 */ /* 0x000fe400078ec0ff */
[----:B------:R-:W-:Y:S02]  /*dd40*/  F2FP.BF16.F32.PACK_AB R31, R118, R31 ;  /* 0x0000001f761f723e */ /* 0x000fe400000010ff */
[----:B------:R-:W-:Y:S02]  /*dd50*/  F2FP.BF16.F32.PACK_AB R30, R119, R30 ;  /* 0x0000001e771e723e */ /* 0x000fe400000010ff */
[----:B------:R-:W-:Y:S02]  /*dd60*/  SHF.R.U64 R8, R8, 0x3, RZ ;  /* 0x0000000308087819 */ /* 0x000fe400000012ff */
[----:B------:R-:W-:Y:S02]  /*dd70*/  SEL R75, R31, R30, P0 ;  /* 0x0000001e1f4b7207 */ /* 0x000fe40000000000 */
[----:B------:R-:W-:-:S02]  /*dd80*/  LOP3.LUT R26, R8, R91, RZ, 0x3c, !PT ;  /* 0x0000005b081a7212 */ /* 0x000fc400078e3cff */
[----:B------:R-:W-:Y:S02]  /*dd90*/  SEL R31, R30, R31, P0 ;  /* 0x0000001f1e1f7207 */ /* 0x000fe40000000000 */
[----:B------:R-:W-:Y:S02]  /*dda0*/  LOP3.LUT R8, R97, 0x380, RZ, 0xc0, !PT ;  /* 0x0000038061087812 */ /* 0x000fe400078ec0ff */
[----:B------:R-:W-:Y:S02]  /*ddb0*/  LOP3.LUT R30, R103, 0x380, RZ, 0xc0, !PT ;  /* 0x00000380671e7812 */ /* 0x000fe400078ec0ff */
[----:B------:R-:W-:Y:S02]  /*ddc0*/  SHF.R.U64 R8, R8, 0x3, RZ ;  /* 0x0000000308087819 */ /* 0x000fe400000012ff */
[----:B------:R-:W-:Y:S02]  /*ddd0*/  SHF.R.U64 R30, R30, 0x3, RZ ;  /* 0x000000031e1e7819 */ /* 0x000fe400000012ff */
[----:B------:R-:W-:-:S02]  /*dde0*/  LOP3.LUT R14, R8, R97, RZ, 0x3c, !PT ;  /* 0x00000061080e7212 */ /* 0x000fc400078e3cff */
        /* <DEDUP_REMOVED lines=8> */
[----:B------:R-:W-:Y:S02]  /*de70*/  LOP3.LUT R8, R30, R103, RZ, 0x3c, !PT ;  /* 0x000000671e087212 */ /* 0x000fe400078e3cff */
[----:B------:R-:W-:Y:S02]  /*de80*/  MOV R62, R16 ;  /* 0x00000010003e7202 */ /* 0x000fe40000000f00 */
[----:B------:R-:W-:Y:S02]  /*de90*/  SEL R49, R41, R40, P0 ;  /* 0x0000002829317207 */ /* 0x000fe40000000000 */
[----:B------:R-:W-:-:S02]  /*dea0*/  SEL R51, R37, R36, P0 ;  /* 0x0000002425337207 */ /* 0x000fc40000000000 */
[----:B------:R-:W-:Y:S02]  /*deb0*/  SEL R53, R33, R32, P0 ;  /* 0x0000002021357207 */ /* 0x000fe40000000000 */
[----:B------:R-:W-:Y:S02]  /*dec0*/  SEL R71, R39, R38, P0 ;  /* 0x0000002627477207 */ /* 0x000fe40000000000 */
[----:B------:R-:W-:Y:S02]  /*ded0*/  SEL R73, R35, R34, P0 ;  /* 0x0000002223497207 */ /* 0x000fe40000000000 */
[----:B------:R-:W-:Y:S02]  /*dee0*/  SEL R89, R150, R151, P0 ;  /* 0x0000009796597207 */ /* 0x000fe40000000000 */
[----:B------:R-:W-:Y:S02]  /*def0*/  MOV R17, R8 ;  /* 0x0000000800117202 */ /* 0x000fe40000000f00 */
[----:B------:R-:W-:-:S02]  /*df00*/  SEL R41, R40, R41, P0 ;  /* 0x0000002928297207 */ /* 0x000fc40000000000 */
[----:B------:R-:W-:Y:S02]  /*df10*/  SEL R37, R36, R37, P0 ;  /* 0x0000002524257207 */ /* 0x000fe40000000000 */
[----:B------:R-:W-:Y:S02]  /*df20*/  SEL R33, R32, R33, P0 ;  /* 0x0000002120217207 */ /* 0x000fe40000000000 */
[----:B------:R-:W-:Y:S02]  /*df30*/  SEL R39, R38, R39, P0 ;  /* 0x0000002726277207 */ /* 0x000fe40000000000 */
[----:B------:R-:W-:Y:S02]  /*df40*/  SEL R35, R34, R35, P0 ;  /* 0x0000002322237207 */ /* 0x000fe40000000000 */
[----:B------:R-:W-:Y:S02]  /*df50*/  SEL R151, R151, R150, P0 ;  /* 0x0000009697977207 */ /* 0x000fe40000000000 */
[----:B------:R-:W-:-:S02]  /*df60*/  MOV R50, R26 ;  /* 0x0000001a00327202 */ /* 0x000fc40000000f00 */
[----:B------:R-:W-:Y:S02]  /*df70*/  MOV R60, R14 ;  /* 0x0000000e003c7202 */ /* 0x000fe40000000f00 */
[----:B------:R-:W-:Y:S02]  /*df80*/  MOV R64, R24 ;  /* 0x0000001800407202 */ /* 0x000fe40000000f00 */
[----:B--2---:R-:W-:Y:S01]  /*df90*/  LOP3.LUT R6, R20, 0x2, RZ, 0x3c, !PT ;  /* 0x0000000214067812 */ /* 0x004fe200078e3cff */
[----:B------:R-:W-:Y:S04]  /*dfa0*/  SHFL.IDX PT, R47, R47, R20, 0x1c1f ;  /* 0x001c1f142f2f7589 */ /* 0x000fe800000e0000 */
[----:B------:R-:W1:Y:S04]  /*dfb0*/  SHFL.IDX PT, R10, R45, R6, 0x1c1f ;  /* 0x001c1f062d0a7589 */ /* 0x000e6800000e0000 */
[----:B------:R-:W-:Y:S04]  /*dfc0*/  SHFL.IDX PT, R69, R69, R20, 0x1c1f ;  /* 0x001c1f1445457589 */ /* 0x000fe800000e0000 */
[----:B------:R-:W2:Y:S04]  /*dfd0*/  SHFL.IDX PT, R12, R43, R6, 0x1c1f ;  /* 0x001c1f062b0c7589 */ /* 0x000ea800000e0000 */
[----:B------:R-:W-:Y:S04]  /*dfe0*/  SHFL.IDX PT, R49, R49, R20, 0x1c1f ;  /* 0x001c1f1431317589 */ /* 0x000fe800000e0000 */
[----:B------:R-:W-:Y:S04]  /*dff0*/  SHFL.IDX PT, R51, R51, R20, 0x1c1f ;  /* 0x001c1f1433337589 */ /* 0x000fe800000e0000 */
[----:B------:R-:W-:Y:S01]  /*e000*/  SHFL.IDX PT, R53, R53, R20, 0x1c1f ;  /* 0x001c1f1435357589 */ /* 0x000fe200000e0000 */
[----:B-1----:R-:W-:-:S03]  /*e010*/  SEL R8, R47, R10, P0 ;  /* 0x0000000a2f087207 */ /* 0x002fc60000000000 */
[----:B------:R-:W-:Y:S01]  /*e020*/  SHFL.IDX PT, R55, R55, R20, 0x1c1f ;  /* 0x001c1f1437377589 */ /* 0x000fe200000e0000 */
[----:B------:R-:W-:-:S03]  /*e030*/  SEL R10, R10, R47, P0 ;  /* 0x0000002f0a0a7207 */ /* 0x000fc60000000000 */
[----:B------:R-:W-:Y:S01]  /*e040*/  SHFL.IDX PT, R57, R57, R20, 0x1c1f ;  /* 0x001c1f1439397589 */ /* 0x000fe200000e0000 */
[----:B--2---:R-:W-:-:S03]  /*e050*/  SEL R9, R69, R12, P0 ;  /* 0x0000000c45097207 */ /* 0x004fc60000000000 */
[----:B------:R-:W-:Y:S01]  /*e060*/  SHFL.IDX PT, R61, R61, R20, 0x1c1f ;  /* 0x001c1f143d3d7589 */ /* 0x000fe200000e0000 */
[----:B------:R-:W-:Y:S02]  /*e070*/  SEL R11, R12, R69, P0 ;  /* 0x000000450c0b7207 */ /* 0x000fe40000000000 */
[----:B------:R-:W1:Y:S08]  /*e080*/  LDC.64 R68, c[0x0][0xc00] ;  /* 0x00030000ff447b82 */ /* 0x000e700000000a00 */
[----:B------:R-:W-:Y:S06]  /*e090*/  BAR.SYNC.DEFER_BLOCKING 0x1, 0x100 ;  /* 0x0044000000007b1d */ /* 0x000fec0000010000 */
[----:B------:R-:W-:Y:S04]  /*e0a0*/  SHFL.IDX PT, R65, R65, R20, 0x1c1f ;  /* 0x001c1f1441417589 */ /* 0x000fe800000e0000 */
[----:B------:R-:W-:Y:S04]  /*e0b0*/  SHFL.IDX PT, R71, R71, R20, 0x1c1f ;  /* 0x001c1f1447477589 */ /* 0x000fe800000e0000 */
[----:B------:R-:W-:Y:S04]  /*e0c0*/  SHFL.IDX PT, R73, R73, R20, 0x1c1f ;  /* 0x001c1f1449497589 */ /* 0x000fe800000e0000 */
[----:B------:R-:W-:Y:S01]  /*e0d0*/  SHFL.IDX PT, R75, R75, R20, 0x1c1f ;  /* 0x001c1f144b4b7589 */ /* 0x000fe200000e0000 */
[----:B-1----:R-:W-:-:S03]  /*e0e0*/  ISETP.NE.U32.AND P2, PT, R68, RZ, PT ;  /* 0x000000ff4400720c */ /* 0x002fc60003f45070 */
[----:B------:R-:W-:Y:S01]  /*e0f0*/  SHFL.IDX PT, R77, R77, R20, 0x1c1f ;  /* 0x001c1f144d4d7589 */ /* 0x000fe200000e0000 */
[----:B------:R-:W-:-:S03]  /*e100*/  ISETP.NE.AND.EX P2, PT, R69, RZ, PT, P2 ;  /* 0x000000ff4500720c */ /* 0x000fc60003f45320 */
[----:B------:R-:W-:Y:S04]  /*e110*/  SHFL.IDX PT, R81, R81, R20, 0x1c1f ;  /* 0x001c1f1451517589 */ /* 0x000fe800000e0000 */
[----:B------:R-:W-:Y:S04]  /*e120*/  SHFL.IDX PT, R85, R85, R20, 0x1c1f ;  /* 0x001c1f1455557589 */ /* 0x000fe800000e0000 */
[----:B------:R-:W-:Y:S04]  /*e130*/  SHFL.IDX PT, R89, R89, R20, 0x1c1f ;  /* 0x001c1f1459597589 */ /* 0x000fe800000e0000 */
[----:B------:R-:W1:Y:S04]  /*e140*/  SHFL.IDX PT, R14, R41, R6, 0x1c1f ;  /* 0x001c1f06290e7589 */ /* 0x000e6800000e0000 */
[----:B------:R-:W2:Y:S04]  /*e150*/  SHFL.IDX PT, R26, R37, R6, 0x1c1f ;  /* 0x001c1f06251a7589 */ /* 0x000ea800000e0000 */
[----:B------:R-:W3:Y:S04]  /*e160*/  SHFL.IDX PT, R30, R33, R6, 0x1c1f ;  /* 0x001c1f06211e7589 */ /* 0x000ee800000e0000 */
[----:B------:R-:W4:Y:S04]  /*e170*/  SHFL.IDX PT, R34, R29, R6, 0x1c1f ;  /* 0x001c1f061d227589 */ /* 0x000f2800000e0000 */
[----:B------:R-:W0:Y:S04]  /*e180*/  SHFL.IDX PT, R36, R39, R6, 0x1c1f ;  /* 0x001c1f0627247589 */ /* 0x000e2800000e0000 */
[----:B------:R-:W0:Y:S04]  /*e190*/  SHFL.IDX PT, R38, R35, R6, 0x1c1f ;  /* 0x001c1f0623267589 */ /* 0x000e2800000e0000 */
[----:B------:R-:W0:Y:S01]  /*e1a0*/  SHFL.IDX PT, R40, R31, R6, 0x1c1f ;  /* 0x001c1f061f287589 */ /* 0x000e2200000e0000 */
[----:B-1----:R-:W-:-:S02]  /*e1b0*/  SEL R12, R49, R14, P0 ;  /* 0x0000000e310c7207 */ /* 0x002fc40000000000 */
[----:B------:R-:W-:Y:S01]  /*e1c0*/  SEL R14, R14, R49, P0 ;  /* 0x000000310e0e7207 */ /* 0x000fe20000000000 */
[----:B------:R-:W1:Y:S01]  /*e1d0*/  SHFL.IDX PT, R42, R79, R6, 0x1c1f ;  /* 0x001c1f064f2a7589 */ /* 0x000e6200000e0000 */
[----:B--2---:R-:W-:Y:S02]  /*e1e0*/  SEL R24, R51, R26, P0 ;  /* 0x0000001a33187207 */ /* 0x004fe40000000000 */
[----:B------:R-:W-:Y:S01]  /*e1f0*/  SEL R26, R26, R51, P0 ;  /* 0x000000331a1a7207 */ /* 0x000fe20000000000 */
[----:B------:R-:W2:Y:S01]  /*e200*/  SHFL.IDX PT, R16, R59, R6, 0x1c1f ;  /* 0x001c1f063b107589 */ /* 0x000ea200000e0000 */
[----:B---3--:R-:W-:Y:S02]  /*e210*/  SEL R28, R53, R30, P0 ;  /* 0x0000001e351c7207 */ /* 0x008fe40000000000 */
[----:B------:R-:W-:Y:S01]  /*e220*/  SEL R30, R30, R53, P0 ;  /* 0x000000351e1e7207 */ /* 0x000fe20000000000 */
[----:B------:R-:W3:Y:S01]  /*e230*/  SHFL.IDX PT, R20, R63, R6, 0x1c1f ;  /* 0x001c1f063f147589 */ /* 0x000ee200000e0000 */
[----:B----4-:R-:W-:Y:S01]  /*e240*/  SEL R32, R55, R34, P0 ;  /* 0x0000002237207207 */ /* 0x010fe20000000000 */
[----:B------:R-:W-:Y:S01]  /*e250*/  ULDC UR4, c[0x0][0xa88] ;  /* 0x0002a20000047ab9 */ /* 0x000fe20000000800 */
[----:B------:R-:W-:Y:S01]  /*e260*/  SEL R34, R34, R55, P0 ;  /* 0x0000003722227207 */ /* 0x000fe20000000000 */
[----:B------:R-:W4:Y:S01]  /*e270*/  SHFL.IDX PT, R44, R67, R6, 0x1c1f ;  /* 0x001c1f06432c7589 */ /* 0x000f2200000e0000 */
[----:B0-----:R-:W-:Y:S01]  /*e280*/  SEL R13, R71, R36, P0 ;  /* 0x00000024470d7207 */ /* 0x001fe20000000000 */
[----:B------:R-:W0:Y:S01]  /*e290*/  LDC R53, c[0x0][0xbe8] ;  /* 0x0002fa00ff357b82 */ /* 0x000e220000000800 */
[----:B------:R-:W-:Y:S01]  /*e2a0*/  SEL R15, R36, R71, P0 ;  /* 0x00000047240f7207 */ /* 0x000fe20000000000 */
[----:B------:R-:W4:Y:S01]  /*e2b0*/  SHFL.IDX PT, R46, R83, R6, 0x1c1f ;  /* 0x001c1f06532e7589 */ /* 0x000f2200000e0000 */
[----:B------:R-:W-:-:S02]  /*e2c0*/  SEL R25, R73, R38, P0 ;  /* 0x0000002649197207 */ /* 0x000fc40000000000 */
[----:B------:R-:W-:Y:S01]  /*e2d0*/  SEL R27, R38, R73, P0 ;  /* 0x00000049261b7207 */ /* 0x000fe20000000000 */
[----:B------:R-:W4:Y:S01]  /*e2e0*/  SHFL.IDX PT, R52, R87, R6, 0x1c1f ;  /* 0x001c1f0657347589 */ /* 0x000f2200000e0000 */
[----:B------:R-:W-:Y:S02]  /*e2f0*/  SEL R29, R75, R40, P0 ;  /* 0x000000284b1d7207 */ /* 0x000fe40000000000 */
[----:B------:R-:W-:Y:S01]  /*e300*/  SEL R31, R40, R75, P0 ;  /* 0x0000004b281f7207 */ /* 0x000fe20000000000 */
[----:B------:R-:W0:Y:S01]  /*e310*/  SHFL.IDX PT, R54, R151, R6, 0x1c1f ;  /* 0x001c1f0697367589 */ /* 0x000e2200000e0000 */
[----:B-1----:R-:W-:Y:S02]  /*e320*/  SEL R33, R77, R42, P0 ;  /* 0x0000002a4d217207 */ /* 0x002fe40000000000 */
[----:B------:R-:W-:Y:S01]  /*e330*/  SEL R35, R42, R77, P0 ;  /* 0x0000004d2a237207 */ /* 0x000fe20000000000 */
[----:B------:R1:W-:Y:S01]  /*e340*/  STSM.16.M88.4 [R7], R8 ;  /* 0x0000000807007844 */ /* 0x0003e20000000200 */
[----:B--2---:R-:W-:-:S02]  /*e350*/  SEL R36, R57, R16, P0 ;  /* 0x0000001039247207 */ /* 0x004fc40000000000 */
[----:B------:R-:W-:Y:S01]  /*e360*/  SEL R38, R16, R57, P0 ;  /* 0x0000003910267207 */ /* 0x000fe20000000000 */
[----:B------:R2:W-:Y:S01]  /*e370*/  STSM.16.M88.4 [R50], R12 ;  /* 0x0000000c32007844 */ /* 0x0005e20000000200 */
[----:B---3--:R-:W-:Y:S01]  /*e380*/  SEL R40, R61, R20, P0 ;  /* 0x000000143d287207 */ /* 0x008fe20000000000 */
[----:B------:R-:W-:Y:S01]  /*e390*/  IMAD.MOV.U32 R16, RZ, RZ, RZ ;  /* 0x000000ffff107224 */ /* 0x000fe200078e00ff */
[----:B------:R-:W-:Y:S01]  /*e3a0*/  SEL R42, R20, R61, P0 ;  /* 0x0000003d142a7207 */ /* 0x000fe20000000000 */
[----:B------:R3:W-:Y:S01]  /*e3b0*/  STSM.16.M88.4 [R64], R24 ;  /* 0x0000001840007844 */ /* 0x0007e20000000200 */
[----:B----4-:R-:W-:Y:S02]  /*e3c0*/  SEL R48, R65, R44, P0 ;  /* 0x0000002c41307207 */ /* 0x010fe40000000000 */
[----:B------:R-:W-:Y:S01]  /*e3d0*/  SEL R37, R81, R46, P0 ;  /* 0x0000002e51257207 */ /* 0x000fe20000000000 */
[----:B------:R3:W-:Y:S01]  /*e3e0*/  STSM.16.M88.4 [R62], R28 ;  /* 0x0000001c3e007844 */ /* 0x0007e20000000200 */
[----:B------:R-:W-:Y:S01]  /*e3f0*/  SEL R39, R46, R81, P0 ;  /* 0x000000512e277207 */ /* 0x000fe20000000000 */
[----:B-1----:R-:W1:Y:S01]  /*e400*/  LDC.64 R6, c[0x0][0xc00] ;  /* 0x00030000ff067b82 */ /* 0x002e620000000a00 */
[----:B------:R-:W-:Y:S01]  /*e410*/  SEL R41, R85, R52, P0 ;  /* 0x0000003455297207 */ /* 0x000fe20000000000 */
[----:B------:R3:W-:Y:S01]  /*e420*/  STSM.16.M88.4 [R60], R32 ;  /* 0x000000203c007844 */ /* 0x0007e20000000200 */
[----:B------:R-:W-:-:S02]  /*e430*/  SEL R43, R52, R85, P0 ;  /* 0x00000055342b7207 */ /* 0x000fc40000000000 */
[----:B--2---:R-:W-:Y:S01]  /*e440*/  SEL R50, R44, R65, P0 ;  /* 0x000000412c327207 */ /* 0x004fe20000000000 */
[----:B------:R3:W-:Y:S01]  /*e450*/  STSM.16.M88.4 [R58], R36 ;  /* 0x000000243a007844 */ /* 0x0007e20000000200 */
[----:B0-----:R-:W-:Y:S02]  /*e460*/  SEL R49, R89, R54, P0 ;  /* 0x0000003659317207 */ /* 0x001fe40000000000 */
[----:B------:R-:W-:Y:S01]  /*e470*/  SEL R51, R54, R89, P0 ;  /* 0x0000005936337207 */ /* 0x000fe20000000000 */
[----:B------:R3:W-:Y:S04]  /*e480*/  STSM.16.M88.4 [R56], R40 ;  /* 0x0000002838007844 */ /* 0x0007e80000000200 */
[----:B------:R3:W-:Y:S01]  /*e490*/  STSM.16.M88.4 [R17], R48 ;  /* 0x0000003011007844 */ /* 0x0007e20000000200 */
[----:B-1----:R-:W-:Y:S01]  /*e4a0*/  IMAD.WIDE R8, R174, 0x4, R6 ;  /* 0x00000004ae087825 */ /* 0x002fe200078e0206 */
[----:B------:R-:W-:Y:S08]  /*e4b0*/  BAR.SYNC.DEFER_BLOCKING 0x1, 0x100 ;  /* 0x0044000000007b1d */ /* 0x000ff00000010000 */
[----:B------:R-:W0:Y:S01]  /*e4c0*/  LDC.64 R6, c[0x0][0xc08] ;  /* 0x00030200ff067b82 */ /* 0x000e220000000a00 */
[----:B------:R-:W-:Y:S01]  /*e4d0*/  IMAD.U32 R10, RZ, RZ, UR4 ;  /* 0x00000004ff0a7e24 */ /* 0x000fe2000f8e00ff */
[----:B------:R3:W5:Y:S01]  /*e4e0*/  @P2 LDG.E R16, desc[UR44][R8.64] ;  /* 0x0000002c08102981 */ /* 0x000762000c1e1900 */
[----:B------:R-:W-:-:S02]  /*e4f0*/  ISETP.NE.AND P1, PT, R53, 0x1, PT ;  /* 0x000000013500780c */ /* 0x000fc40003f25270 */
[----:B0-----:R-:W-:-:S04]  /*e500*/  ISETP.NE.U32.AND P0, PT, R6, RZ, PT ;  /* 0x000000ff0600720c */ /* 0x001fc80003f05070 */
[----:B------:R-:W-:-:S07]  /*e510*/  ISETP.NE.AND.EX P0, PT, R7, RZ, PT, P0 ;  /* 0x000000ff0700720c */ /* 0x000fce0003f05300 */
[----:B------:R-:W0:Y:S08]  /*e520*/  @P1 LDC R11, c[0x0][0xbec] ;  /* 0x0002fb00ff0b1b82 */ /* 0x000e300000000800 */
[----:B------:R-:W1:Y:S08]  /*e530*/  @P1 LDC R15, c[0x0][0xbf0] ;  /* 0x0002fc00ff0f1b82 */ /* 0x000e700000000800 */
[----:B------:R-:W2:Y:S02]  /*e540*/  @P0 LDC.64 R6, c[0x0][0xc08] ;  /* 0x00030200ff060b82 */ /* 0x000ea40000000a00 */
[----:B--2---:R-:W-:-:S05]  /*e550*/  @P0 IMAD.WIDE R6, R174, 0x4, R6 ;  /* 0x00000004ae060825 */ /* 0x004fca00078e0206 */
[----:B------:R3:W5:Y:S01]  /*e560*/  @P0 LDG.E R10, desc[UR44][R6.64] ;  /* 0x0000002c060a0981 */ /* 0x000762000c1e1900 */
[----:B01----:R-:W-:Y:S05]  /*e570*/  @P0 BRA `(.L_x_1352) ;  /* 0x0000000000100947 */ /* 0x003fea0003800000 */
[----:B------:R-:W-:Y:S05]  /*e580*/  @!P2 BRA `(.L_x_1352) ;  /* 0x00000000000ca947 */ /* 0x000fea0003800000 */
[----:B---3--:R-:W2:Y:S04]  /*e590*/  LDG.E R7, desc[UR44][R8.64] ;  /* 0x0000002c08077981 */ /* 0x008ea8000c1e1900 */
[----:B-----5:R-:W2:Y:S02]  /*e5a0*/  LDG.E R10, desc[UR44][R8.64+0x4] ;  /* 0x0000042c080a7981 */ /* 0x020ea4000c1e1900 */
[----:B--2---:R-:W-:-:S07]  /*e5b0*/  IMAD.IADD R10, R10, 0x1, -R7 ;  /* 0x000000010a0a7824 */ /* 0x004fce00078e0a07 */
.L_x_1352:
[----:B------:R-:W-:Y:S01]  /*e5c0*/  SHF.R.S32.HI R52, RZ, 0x1f, R173 ;  /* 0x0000001fff347819 */ /* 0x000fe200000114ad */
[--C-:B------:R-:W-:Y:S01]  /*e5d0*/  IMAD.IADD R14, R168, 0x1, R19.reuse ;  /* 0x00000001a80e7824 */ /* 0x100fe200078e0213 */
[----:B------:R-:W-:Y:S01]  /*e5e0*/  ULDC.64 UR4, c[0x0][0xb90] ;  /* 0x0002e40000047ab9 */ /* 0x000fe20000000a00 */
[----:B---3-5:R-:W-:Y:S01]  /*e5f0*/  SHF.R.S32.HI R17, RZ, 0x1f, R16 ;  /* 0x0000001fff117819 */ /* 0x028fe20000011410 */
[----:B------:R-:W-:Y:S01]  /*e600*/  IMAD.IADD R20, R180, 0x1, R19 ;  /* 0x00000001b4147824 */ /* 0x000fe200078e0213 */
[----:B------:R-:W-:Y:S01]  /*e610*/  SHF.R.S32.HI R50, RZ, 0x1f, R174 ;  /* 0x0000001fff327819 */ /* 0x000fe200000114ae */
[----:B------:R-:W-:Y:S01]  /*e620*/  @P1 IMAD.HI.U32 R8, R14, R11, RZ ;  /* 0x0000000b0e081227 */ /* 0x000fe200078e00ff */
[----:B------:R-:W-:Y:S02]  /*e630*/  SEL R51, R174, RZ, !P2 ;  /* 0x000000ffae337207 */ /* 0x000fe40005000000 */
[----:B------:R-:W-:Y:S01]  /*e640*/  SEL R50, R50, RZ, !P2 ;  /* 0x000000ff32327207 */ /* 0x000fe20005000000 */
[----:B------:R-:W-:-:S02]  /*e650*/  IMAD R6, R52, UR4, RZ ;  /* 0x0000000434067c24 */ /* 0x000fc4000f8e02ff */
[----:B------:R-:W-:Y:S01]  /*e660*/  IMAD.MOV.U32 R9, RZ, RZ, R14 ;  /* 0x000000ffff097224 */ /* 0x000fe200078e000e */
[----:B------:R-:W-:Y:S01]  /*e670*/  @P1 SHF.R.U32.HI R9, RZ, R15, R8 ;  /* 0x0000000fff091219 */ /* 0x000fe20000011608 */
[C---:B------:R-:W-:Y:S02]  /*e680*/  IMAD R13, R173.reuse, UR5, R6 ;  /* 0x00000005ad0d7c24 */ /* 0x040fe4000f8e0206 */
[----:B------:R-:W-:Y:S01]  /*e690*/  IMAD.WIDE.U32 R6, R173, UR4, R16 ;  /* 0x00000004ad067c25 */ /* 0x000fe2000f8e0010 */
[----:B------:R-:W-:-:S03]  /*e6a0*/  ULDC.64 UR4, c[0x0][0xb98] ;  /* 0x0002e60000047ab9 */ /* 0x000fc60000000a00 */
[----:B------:R-:W-:Y:S02]  /*e6b0*/  IMAD R11, R175, 0x40, R169 ;  /* 0x00000040af0b7824 */ /* 0x000fe400078e02a9 */
[----:B------:R-:W-:Y:S01]  /*e6c0*/  IMAD.IADD R7, R7, 0x1, R13 ;  /* 0x0000000107077824 */ /* 0x000fe200078e020d */
[--C-:B------:R-:W-:Y:S01]  /*e6d0*/  SHF.R.S32.HI R13, RZ, 0x1f, R9.reuse ;  /* 0x0000001fff0d7819 */ /* 0x100fe20000011409 */
[----:B------:R-:W-:Y:S02]  /*e6e0*/  IMAD.MOV R12, RZ, RZ, -R9 ;  /* 0x000000ffff0c7224 */ /* 0x000fe400078e0a09 */
[----:B------:R-:W-:-:S04]  /*e6f0*/  IMAD.WIDE R4, R11, 0x2, R4 ;  /* 0x000000020b047825 */ /* 0x000fc800078e0204 */
[----:B------:R-:W-:Y:S01]  /*e700*/  IMAD R8, R50, UR4, RZ ;  /* 0x0000000432087c24 */ /* 0x000fe2000f8e02ff */
[C---:B------:R-:W-:Y:S01]  /*e710*/  IADD3 R45, P3, R4.reuse, 0x2000, RZ ;  /* 0x00002000042d7810 */ /* 0x040fe20007f7e0ff */
[----:B------:R-:W-:Y:S01]  /*e720*/  IMAD.WIDE.U32 R6, R51, UR4, R6 ;  /* 0x0000000433067c25 */ /* 0x000fe2000f8e0006 */
[C---:B------:R-:W-:Y:S02]  /*e730*/  LOP3.LUT R25, R4.reuse, 0x380, RZ, 0xc0, !PT ;  /* 0x0000038004197812 */ /* 0x040fe400078ec0ff */
[----:B------:R-:W-:Y:S01]  /*e740*/  LOP3.LUT R44, R45, 0x380, RZ, 0xc0, !PT ;  /* 0x000003802d2c7812 */ /* 0x000fe200078ec0ff */
[----:B------:R-:W-:Y:S01]  /*e750*/  IMAD R11, R53, R12, R14 ;  /* 0x0000000c350b7224 */ /* 0x000fe200078e020e */
[----:B------:R-:W-:Y:S01]  /*e760*/  IADD3 R6, P2, R9, R6, RZ ;  /* 0x0000000609067210 */ /* 0x000fe20007f5e0ff */
[----:B------:R-:W-:Y:S01]  /*e770*/  IMAD R12, R51, UR5, R8 ;  /* 0x00000005330c7c24 */ /* 0x000fe2000f8e0208 */
[----:B------:R-:W-:Y:S01]  /*e780*/  ULDC.64 UR4, c[0x0][0xb88] ;  /* 0x0002e20000047ab9 */ /* 0x000fe20000000a00 */
[----:B------:R-:W-:Y:S01]  /*e790*/  IADD3 R9, P0, R4, 0x1000, RZ ;  /* 0x0000100004097810 */ /* 0x000fe20007f1e0ff */
[----:B------:R-:W-:Y:S01]  /*e7a0*/  IMAD R55, R10, R53, RZ ;  /* 0x000000350a377224 */ /* 0x000fe200078e02ff */
[----:B------:R-:W-:-:S02]  /*e7b0*/  SHF.R.S32.HI R8, RZ, 0x1f, R11 ;  /* 0x0000001fff087819 */ /* 0x000fc4000001140b */
[----:B------:R-:W-:Y:S02]  /*e7c0*/  IADD3.X R7, R13, R7, R12, P2, !PT ;  /* 0x000000070d077210 */ /* 0x000fe400017fe40c */
[----:B------:R-:W-:Y:S01]  /*e7d0*/  LOP3.LUT R12, R9, 0x380, RZ, 0xc0, !PT ;  /* 0x00000380090c7812 */ /* 0x000fe200078ec0ff */
[----:B------:R-:W-:Y:S01]  /*e7e0*/  IMAD R8, R8, UR4, RZ ;  /* 0x0000000408087c24 */ /* 0x000fe2000f8e02ff */
[----:B------:R-:W-:Y:S01]  /*e7f0*/  SHF.R.U64 R44, R44, 0x3, RZ ;  /* 0x000000032c2c7819 */ /* 0x000fe200000012ff */
[C---:B------:R-:W-:Y:S01]  /*e800*/  IMAD.WIDE.U32 R6, R11.reuse, UR4, R6 ;  /* 0x000000040b067c25 */ /* 0x040fe2000f8e0006 */
[----:B------:R-:W-:Y:S02]  /*e810*/  SHF.R.U64 R12, R12, 0x3, RZ ;  /* 0x000000030c0c7819 */ /* 0x000fe400000012ff */
[----:B------:R-:W-:Y:S01]  /*e820*/  LOP3.LUT R44, R44, R45, RZ, 0x3c, !PT ;  /* 0x0000002d2c2c7212 */ /* 0x000fe200078e3cff */
[----:B------:R-:W-:Y:S01]  /*e830*/  IMAD R13, R11, UR5, R8 ;  /* 0x000000050b0d7c24 */ /* 0x000fe2000f8e0208 */
[----:B------:R-:W-:Y:S01]  /*e840*/  ULDC.64 UR4, c[0x0][0xb50] ;  /* 0x0002d40000047ab9 */ /* 0x000fe20000000a00 */
[----:B------:R-:W-:Y:S01]  /*e850*/  LOP3.LUT R12, R12, R9, RZ, 0x3c, !PT ;  /* 0x000000090c0c7212 */ /* 0x000fe200078e3cff */
[----:B------:R-:W-:Y:S01]  /*e860*/  IMAD.X R45, RZ, RZ, R5, P3 ;  /* 0x000000ffff2d7224 */ /* 0x000fe200018e0605 */
[----:B------:R-:W-:Y:S01]  /*e870*/  LEA R11, P4, R6, UR4, 0x2 ;  /* 0x00000004060b7c11 */ /* 0x000fe2000f8810ff */
[----:B------:R-:W-:Y:S01]  /*e880*/  IMAD.IADD R7, R7, 0x1, R13 ;  /* 0x0000000107077824 */ /* 0x000fe200078e020d */
[----:B------:R-:W-:Y:S01]  /*e890*/  IADD3 R9, P2, R4, 0x3000, RZ ;  /* 0x0000300004097810 */ /* 0x000fe20007f5e0ff */
[----:B------:R-:W-:Y:S01]  /*e8a0*/  IMAD.X R13, RZ, RZ, R5, P0 ;  /* 0x000000ffff0d7224 */ /* 0x000fe200000e0605 */
[----:B------:R-:W-:Y:S01]  /*e8b0*/  LOP3.LUT P0, RZ, R177, 0x3, RZ, 0xc0, !PT ;  /* 0x00000003b1ff7812 */ /* 0x000fe2000780c0ff */
[----:B------:R-:W-:Y:S01]  /*e8c0*/  SHFL.IDX PT, R46, R11, RZ, 0x1c1f ;  /* 0x001c1fff0b2e7589 */ /* 0x000fe200000e0000 */
[----:B------:R-:W-:Y:S01]  /*e8d0*/  LEA.HI.X R14, R6, UR5, R7, 0x2, P4 ;  /* 0x00000005060e7c11 */ /* 0x000fe2000a0f1407 */
[----:B------:R-:W-:Y:S01]  /*e8e0*/  VIADD R6, R20, 0x8 ;  /* 0x0000000814067836 */ /* 0x000fe20000000000 */
[----:B------:R-:W-:Y:S01]  /*e8f0*/  LOP3.LUT R8, R9, 0x380, RZ, 0xc0, !PT ;  /* 0x0000038009087812 */ /* 0x000fe200078ec0ff */
[----:B------:R-:W-:Y:S01]  /*e900*/  SHFL.IDX PT, R48, R11, 0x1, 0x1c1f ;  /* 0x003c1f000b307f89 */ /* 0x000fe200000e0000 */
[----:B------:R-:W-:Y:S01]  /*e910*/  IADD3 R41, P6, R4, 0x4000, RZ ;  /* 0x0000400004297810 */ /* 0x000fe20007fde0ff */
[----:B------:R-:W-:Y:S01]  /*e920*/  ULDC.64 UR4, c[0x0][0xaa0] ;  /* 0x0002a80000047ab9 */ /* 0x000fe20000000a00 */
[----:B------:R-:W-:Y:S01]  /*e930*/  SHF.R.U64 R8, R8, 0x3, RZ ;  /* 0x0000000308087819 */ /* 0x000fe200000012ff */
[----:B------:R-:W0:Y:S01]  /*e940*/  SHFL.IDX PT, R47, R14, RZ, 0x1c1f ;  /* 0x001c1fff0e2f7589 */ /* 0x000e2200000e0000 */
[----:B------:R-:W-:-:S02]  /*e950*/  IADD3 R37, P5, R4, 0x5000, RZ ;  /* 0x0000500004257810 */ /* 0x000fc40007fbe0ff */
[----:B------:R-:W-:Y:S01]  /*e960*/  LOP3.LUT R8, R8, R9, RZ, 0x3c, !PT ;  /* 0x0000000908087212 */ /* 0x000fe200078e3cff */
[----:B------:R-:W1:Y:S01]  /*e970*/  SHFL.IDX PT, R49, R14, 0x1, 0x1c1f ;  /* 0x003c1f000e317f89 */ /* 0x000e6200000e0000 */
[--C-:B------:R-:W-:Y:S01]  /*e980*/  IMAD.X R9, RZ, RZ, R5.reuse, P2 ;  /* 0x000000ffff097224 */ /* 0x100fe200010e0605 */
[-C--:B------:R-:W-:Y:S02]  /*e990*/  ISETP.GE.OR P2, PT, R20, R55.reuse, P0 ;  /* 0x000000371400720c */ /* 0x080fe40000746670 */
[C---:B------:R-:W-:Y:S02]  /*e9a0*/  IADD3 R33, P4, R4.reuse, 0x6000, RZ ;  /* 0x0000600004217810 */ /* 0x040fe40007f9e0ff */
[----:B------:R-:W-:Y:S02]  /*e9b0*/  IADD3 R7, P3, R4, 0x7000, RZ ;  /* 0x0000700004077810 */ /* 0x000fe40007f7e0ff */
[----:B------:R-:W-:Y:S02]  /*e9c0*/  ISETP.GE.OR P0, PT, R6, R55, P0 ;  /* 0x000000370600720c */ /* 0x000fe40000706670 */
[----:B------:R-:W-:Y:S01]  /*e9d0*/  SHF.R.U64 R25, R25, 0x3, RZ ;  /* 0x0000000319197819 */ /* 0x000fe200000012ff */
[----:B------:R-:W-:Y:S01]  /*e9e0*/  IMAD.X R29, RZ, RZ, R5, P3 ;  /* 0x000000ffff1d7224 */ /* 0x000fe200018e0605 */
[----:B------:R-:W-:-:S02]  /*e9f0*/  LOP3.LUT R40, R41, 0x380, RZ, 0xc0, !PT ;  /* 0x0000038029287812 */ /* 0x000fc400078ec0ff */
[----:B------:R-:W-:Y:S02]  /*ea00*/  LOP3.LUT R36, R37, 0x380, RZ, 0xc0, !PT ;  /* 0x0000038025247812 */ /* 0x000fe400078ec0ff */
[----:B------:R-:W-:Y:S02]  /*ea10*/  LOP3.LUT R32, R33, 0x380, RZ, 0xc0, !PT ;  /* 0x0000038021207812 */ /* 0x000fe400078ec0ff */
[----:B------:R-:W-:Y:S02]  /*ea20*/  LOP3.LUT R6, R7, 0x380, RZ, 0xc0, !PT ;  /* 0x0000038007067812 */ /* 0x000fe400078ec0ff */
[----:B------:R-:W-:Y:S01]  /*ea30*/  LOP3.LUT R24, R25, R4, RZ, 0x3c, !PT ;  /* 0x0000000419187212 */ /* 0x000fe200078e3cff */
[----:B0-----:R0:W-:Y:S01]  /*ea40*/  @!P2 ST.E desc[UR44][R46.64], R3 ;  /* 0x000000032e00a985 */ /* 0x0011e2000c10192c */
[----:B------:R-:W-:Y:S01]  /*ea50*/  SHF.R.U64 R40, R40, 0x3, RZ ;  /* 0x0000000328287819 */ /* 0x000fe200000012ff */
[----:B------:R-:W-:Y:S01]  /*ea60*/  IMAD.MOV.U32 R25, RZ, RZ, R5 ;  /* 0x000000ffff197224 */ /* 0x000fe200078e0005 */
[----:B------:R-:W-:Y:S01]  /*ea70*/  SHF.R.U64 R36, R36, 0x3, RZ ;  /* 0x0000000324247819 */ /* 0x000fe200000012ff */
[----:B-1----:R1:W-:Y:S01]  /*ea80*/  @!P0 ST.E desc[UR44][R48.64], R0 ;  /* 0x0000000030008985 */ /* 0x0023e2000c10192c */
[----:B------:R-:W-:-:S02]  /*ea90*/  SHF.R.U64 R32, R32, 0x3, RZ ;  /* 0x0000000320207819 */ /* 0x000fc400000012ff */
[----:B------:R-:W-:Y:S01]  /*eaa0*/  SHF.R.U64 R4, R6, 0x3, RZ ;  /* 0x0000000306047819 */ /* 0x000fe200000012ff */
[----:B------:R-:W5:Y:S01]  /*eab0*/  LD.E.128 R24, desc[UR44][R24.64] ;  /* 0x0000002c18187980 */ /* 0x000f62000c101d00 */
[----:B------:R-:W-:Y:S01]  /*eac0*/  LOP3.LUT R40, R40, R41, RZ, 0x3c, !PT ;  /* 0x0000002928287212 */ /* 0x000fe200078e3cff */
[--C-:B------:R-:W-:Y:S01]  /*ead0*/  IMAD.X R41, RZ, RZ, R5.reuse, P6 ;  /* 0x000000ffff297224 */ /* 0x100fe200030e0605 */
[----:B------:R-:W-:Y:S01]  /*eae0*/  LOP3.LUT R36, R36, R37, RZ, 0x3c, !PT ;  /* 0x0000002524247212 */ /* 0x000fe200078e3cff */
[----:B0-----:R-:W0:Y:S01]  /*eaf0*/  @P1 LDC R47, c[0x0][0xbec] ;  /* 0x0002fb00ff2f1b82 */ /* 0x001e220000000800 */
[----:B------:R-:W-:Y:S01]  /*eb00*/  LOP3.LUT R32, R32, R33, RZ, 0x3c, !PT ;  /* 0x0000002120207212 */ /* 0x000fe200078e3cff */
[--C-:B------:R-:W-:Y:S01]  /*eb10*/  IMAD.X R37, RZ, RZ, R5.reuse, P5 ;  /* 0x000000ffff257224 */ /* 0x100fe200028e0605 */
[----:B------:R-:W-:Y:S01]  /*eb20*/  LOP3.LUT R28, R4, R7, RZ, 0x3c, !PT ;  /* 0x00000007041c7212 */ /* 0x000fe200078e3cff */
[----:B------:R-:W-:Y:S01]  /*eb30*/  IMAD.X R33, RZ, RZ, R5, P4 ;  /* 0x000000ffff217224 */ /* 0x000fe200020e0605 */
[----:B------:R-:W5:Y:S04]  /*eb40*/  LD.E.128 R12, desc[UR44][R12.64] ;  /* 0x0000002c0c0c7980 */ /* 0x000f68000c101d00 */
[----:B------:R2:W5:Y:S01]  /*eb50*/  LD.E.128 R4, desc[UR44][R44.64] ;  /* 0x0000002c2c047980 */ /* 0x000562000c101d00 */
[----:B------:R-:W-:-:S02]  /*eb60*/  IMAD R3, R17, UR4, RZ ;  /* 0x0000000411037c24 */ /* 0x000fc4000f8e02ff */
[----:B-1----:R-:W-:Y:S01]  /*eb70*/  IMAD R0, R172, 0x20, R175 ;  /* 0x00000020ac007824 */ /* 0x002fe200078e02af */
[----:B------:R-:W5:Y:S04]  /*eb80*/  LD.E.128 R8, desc[UR44][R8.64] ;  /* 0x0000002c08087980 */ /* 0x000f68000c101d00 */
[----:B------:R-:W5:Y:S01]  /*eb90*/  LD.E.128 R40, desc[UR44][R40.64] ;  /* 0x0000002c28287980 */ /* 0x000f62000c101d00 */
[----:B--2---:R-:W1:Y:S01]  /*eba0*/  @P1 LDC R45, c[0x0][0xbf0] ;  /* 0x0002fc00ff2d1b82 */ /* 0x004e620000000800 */
[C---:B------:R-:W-:Y:S02]  /*ebb0*/  IMAD R3, R16.reuse, UR5, R3 ;  /* 0x0000000510037c24 */ /* 0x040fe4000f8e0203 */
[----:B------:R-:W5:Y:S01]  /*ebc0*/  LD.E.128 R36, desc[UR44][R36.64] ;  /* 0x0000002c24247980 */ /* 0x000f62000c101d00 */
[----:B------:R-:W-:Y:S01]  /*ebd0*/  IMAD.WIDE.U32 R16, R16, UR4, RZ ;  /* 0x0000000410107c25 */ /* 0x000fe2000f8e00ff */
[----:B------:R-:W-:-:S02]  /*ebe0*/  ULDC.64 UR4, c[0x0][0xae8] ;  /* 0x0002ba0000047ab9 */ /* 0x000fc40000000a00 */
[----:B------:R-:W5:Y:S01]  /*ebf0*/  LD.E.128 R32, desc[UR44][R32.64] ;  /* 0x0000002c20207980 */ /* 0x000f62000c101d00 */
[----:B------:R-:W-:Y:S02]  /*ec00*/  IMAD.IADD R17, R17, 0x1, R3 ;  /* 0x0000000111117824 */ /* 0x000fe400078e0203 */
[----:B------:R-:W-:Y:S01]  /*ec10*/  IMAD R20, R52, UR4, RZ ;  /* 0x0000000434147c24 */ /* 0x000fe2000f8e02ff */
[----:B------:R-:W5:Y:S01]  /*ec20*/  LD.E.128 R28, desc[UR44][R28.64] ;  /* 0x0000002c1c1c7980 */ /* 0x000f62000c101d00 */
[----:B------:R-:W-:Y:S02]  /*ec30*/  IMAD.IADD R44, R19, 0x1, R0 ;  /* 0x00000001132c7824 */ /* 0x000fe400078e0200 */
[C---:B------:R-:W-:Y:S01]  /*ec40*/  IMAD R3, R173.reuse, UR5, R20 ;  /* 0x00000005ad037c24 */ /* 0x040fe2000f8e0214 */
[----:B------:R-:W-:Y:S01]  /*ec50*/  @!PT LDS RZ, [RZ] ;  /* 0x00000000fffff984 */ /* 0x000fe20000000800 */
[----:B------:R-:W-:Y:S01]  /*ec60*/  @!PT LDS RZ, [RZ] ;  /* 0x00000000fffff984 */ /* 0x000fe20000000800 */
[----:B------:R-:W-:Y:S01]  /*ec70*/  @!PT LDS RZ, [RZ] ;  /* 0x00000000fffff984 */ /* 0x000fe20000000800 */
[----:B------:R-:W-:Y:S01]  /*ec80*/  @!PT LDS RZ, [RZ] ;  /* 0x00000000fffff984 */ /* 0x000fe20000000800 */
[----:B------:R2:W-:Y:S06]  /*ec90*/  MEMBAR.ALL.CTA ;  /* 0x0000000000007992 */ /* 0x0005ec0000008000 */
[----:B--2---:R-:W2:Y:S01]  /*eca0*/  FENCE.VIEW.ASYNC.S ;  /* 0x00000000000073c6 */ /* 0x004ea20000000000 */
[----:B------:R-:W-:Y:S01]  /*ecb0*/  IMAD.WIDE.U32 R16, R173, UR4, R16 ;  /* 0x00000004ad107c25 */ /* 0x000fe2000f8e0010 */
[----:B------:R-:W-:-:S03]  /*ecc0*/  ULDC.64 UR4, c[0x0][0xaf0] ;  /* 0x0002bc0000047ab9 */ /* 0x000fc60000000a00 */
[----:B0-----:R-:W-:-:S04]  /*ecd0*/  @P1 IMAD.HI.U32 R0, R44, R47, RZ ;  /* 0x0000002f2c001227 */ /* 0x001fc800078e00ff */
[----:B------:R-:W-:Y:S02]  /*ece0*/  IMAD.IADD R17, R17, 0x1, R3 ;  /* 0x0000000111117824 */ /* 0x000fe400078e0203 */
[----:B------:R-:W-:Y:S01]  /*ecf0*/  IMAD.MOV.U32 R3, RZ, RZ, R44 ;  /* 0x000000ffff037224 */ /* 0x000fe200078e002c */
[----:B-1----:R-:W-:Y:S01]  /*ed00*/  @P1 SHF.R.U32.HI R3, RZ, R45, R0 ;  /* 0x0000002dff031219 */ /* 0x002fe20000011600 */
        /* <DEDUP_REMOVED lines=15> */
[----:B------:R-:W-:Y:S02]  /*ee00*/  IMAD.IADD R44, R175, 0x1, R19 ;  /* 0x00000001af2c7824 */ /* 0x000fe400078e0213 */
[----:B------:R-:W-:-:S02]  /*ee10*/  IMAD R3, R45, UR5, R20 ;  /* 0x000000052d037c24 */ /* 0x000fc4000f8e0214 */
[----:B------:R-:W-:Y:S01]  /*ee20*/  IMAD.WIDE.U32 R16, R45, UR4, R16 ;  /* 0x000000042d107c25 */ /* 0x000fe2000f8e0010 */
[CC--:B------:R-:W-:Y:S01]  /*ee30*/  ISETP.GE.AND P2, PT, R44.reuse, R55.reuse, PT ;  /* 0x000000372c00720c */ /* 0x0c0fe20003f46270 */
[----:B------:R-:W-:Y:S02]  /*ee40*/  ULDC.64 UR4, c[0x0][0xa80] ;  /* 0x0002a00000047ab9 */ /* 0x000fe40000000a00 */
[----:B------:R-:W-:Y:S01]  /*ee50*/  VIADD R0, R44, 0x20 ;  /* 0x000000202c007836 */ /* 0x000fe20000000000 */
[----:B------:R-:W-:Y:S01]  /*ee60*/  LEA R19, P3, R16, UR4, 0x1 ;  /* 0x0000000410137c11 */ /* 0x000fe2000f8608ff */
[----:B------:R-:W-:Y:S02]  /*ee70*/  IMAD.IADD R3, R17, 0x1, R3 ;  /* 0x0000000111037824 */ /* 0x000fe400078e0203 */
[----:B------:R-:W-:Y:S01]  /*ee80*/  VIADD R2, R2, 0x22820 ;  /* 0x0002282002027836 */ /* 0x000fe20000000000 */
[----:B------:R-:W-:Y:S01]  /*ee90*/  ISETP.GE.AND P0, PT, R0, R55, PT ;  /* 0x000000370000720c */ /* 0x000fe20003f06270 */
[----:B------:R-:W-:Y:S01]  /*eea0*/  VIADD R0, R44, 0x40 ;  /* 0x000000402c007836 */ /* 0x000fe20000000000 */
[----:B------:R-:W-:-:S02]  /*eeb0*/  LEA.HI.X R20, R16, UR5, R3, 0x1, P3 ;  /* 0x0000000510147c11 */ /* 0x000fc400098f0c03 */
[----:B------:R-:W-:Y:S01]  /*eec0*/  PRMT R2, RZ, 0x654, R2 ;  /* 0x00000654ff027816 */ /* 0x000fe20000000002 */
[----:B--2---:R0:W1:Y:S01]  /*eed0*/  SHFL.IDX PT, R16, R19, RZ, 0x181f ;  /* 0x00181fff13107589 */ /* 0x00406200000e0000 */
[----:B------:R-:W-:Y:S01]  /*eee0*/  ISETP.GE.AND P1, PT, R0, R55, PT ;  /* 0x000000370000720c */ /* 0x000fe20003f26270 */
[----:B------:R-:W-:Y:S01]  /*eef0*/  BSSY B1, `(.L_x_1353) ;  /* 0x000000d000017945 */ /* 0x000fe20003800000 */
[----:B------:R0:W-:Y:S01]  /*ef00*/  SYNCS.ARRIVE.TRANS64.RED.A1T0 RZ, [R2+URZ], RZ ;  /* 0x000000ff02ff79a7 */ /* 0x0001e2000810043f */
[----:B------:R0:W2:Y:S02]  /*ef10*/  SHFL.IDX PT, R0, R20, RZ, 0x181f ;  /* 0x00181fff14007589 */ /* 0x0000a400000e0000 */
[----:B------:R-:W-:Y:S08]  /*ef20*/  @P2 BRA `(.L_x_1354) ;  /* 0x0000000000242947 */ /* 0x000ff00003800000 */
[----:B------:R-:W-:Y:S02]  /*ef30*/  ULDC UR4, c[0x0][0xac8] ;  /* 0x0002b20000047ab9 */ /* 0x000fe40000000800 */
[----:B------:R-:W-:Y:S02]  /*ef40*/  ISETP.GE.AND P2, PT, R169, UR4, PT ;  /* 0x00000004a9007c0c */ /* 0x000fe4000bf46270 */
[----:B------:R-:W-:-:S11]  /*ef50*/  ISETP.GE.AND P3, PT, R171, UR4, PT ;  /* 0x00000004ab007c0c */ /* 0x000fd6000bf66270 */
[-C--:B01----:R-:W-:Y:S02]  /*ef60*/  @!P2 LEA R2, P4, R169, R16.reuse, 0x1 ;  /* 0x00000010a902a211 */ /* 0x083fe400078808ff */
[----:B------:R-:W-:Y:S02]  /*ef70*/  @!P3 LEA R16, P5, R171, R16, 0x1 ;  /* 0x00000010ab10b211 */ /* 0x000fe400078a08ff */
[-C--:B--2---:R-:W-:Y:S02]  /*ef80*/  @!P2 LEA.HI.X R3, R169, R0.reuse, R183, 0x1, P4 ;  /* 0x00000000a903a211 */ /* 0x084fe400020f0cb7 */
[----:B------:R-:W-:-:S03]  /*ef90*/  @!P3 LEA.HI.X R17, R171, R0, R182, 0x1, P5 ;  /* 0x00000000ab11b211 */ /* 0x000fc600028f0cb6 */
[----:B-----5:R3:W-:Y:S04]  /*efa0*/  @!P2 ST.E.128 desc[UR44][R2.64], R24 ;  /* 0x000000180200a985 */ /* 0x0207e8000c101d2c */
[----:B------:R3:W-:Y:S02]  /*efb0*/  @!P3 ST.E.128 desc[UR44][R16.64], R40 ;  /* 0x000000281000b985 */ /* 0x0007e4000c101d2c */
.L_x_1354:
[----:B------:R-:W-:Y:S05]  /*efc0*/  BSYNC B1 ;  /* 0x0000000000017941 */ /* 0x000fea0003800000 */
.L_x_1353:
[----:B--2---:R2:W4:Y:S01]  /*efd0*/  SHFL.IDX PT, R0, R20, 0x1, 0x181f ;  /* 0x00381f0014007f89 */ /* 0x00452200000e0000 */
[----:B------:R-:W-:Y:S03]  /*efe0*/  BSSY B1, `(.L_x_1355) ;  /* 0x000000c000017945 */ /* 0x000fe60003800000 */
[----:B-1-3--:R2:W1:Y:S01]  /*eff0*/  SHFL.IDX PT, R16, R19, 0x1, 0x181f ;  /* 0x00381f0013107f89 */ /* 0x00a46200000e0000 */
[----:B------:R-:W-:Y:S05]  /*f000*/  @P0 BRA `(.L_x_1356) ;  /* 0x0000000000240947 */ /* 0x000fea0003800000 */
[----:B------:R-:W-:Y:S02]  /*f010*/  ULDC UR4, c[0x0][0xac8] ;  /* 0x0002b20000047ab9 */ /* 0x000fe40000000800 */
[----:B------:R-:W-:Y:S02]  /*f020*/  ISETP.GE.AND P3, PT, R169, UR4, PT ;  /* 0x00000004a9007c0c */ /* 0x000fe4000bf66270 */
[----:B------:R-:W-:-:S11]  /*f030*/  ISETP.GE.AND P4, PT, R171, UR4, PT ;  /* 0x00000004ab007c0c */ /* 0x000fd6000bf86270 */
[-C--:B01----:R-:W-:Y:S02]  /*f040*/  @!P3 LEA R2, P0, R169, R16.reuse, 0x1 ;  /* 0x00000010a902b211 */ /* 0x083fe400078008ff */
[----:B------:R-:W-:Y:S02]  /*f050*/  @!P4 LEA R16, P2, R171, R16, 0x1 ;  /* 0x00000010ab10c211 */ /* 0x000fe400078408ff */
[-C--:B----4-:R-:W-:Y:S02]  /*f060*/  @!P3 LEA.HI.X R3, R169, R0.reuse, R183, 0x1, P0 ;  /* 0x00000000a903b211 */ /* 0x090fe400000f0cb7 */
[----:B------:R-:W-:-:S03]  /*f070*/  @!P4 LEA.HI.X R17, R171, R0, R182, 0x1, P2 ;  /* 0x00000000ab11c211 */ /* 0x000fc600010f0cb6 */
[----:B-----5:R3:W-:Y:S04]  /*f080*/  @!P3 ST.E.128 desc[UR44][R2.64], R12 ;  /* 0x0000000c0200b985 */ /* 0x0207e8000c101d2c */
[----:B------:R3:W-:Y:S02]  /*f090*/  @!P4 ST.E.128 desc[UR44][R16.64], R36 ;  /* 0x000000241000c985 */ /* 0x0007e4000c101d2c */
.L_x_1356:
[----:B------:R-:W-:Y:S05]  /*f0a0*/  BSYNC B1 ;  /* 0x0000000000017941 */ /* 0x000fea0003800000 */
.L_x_1355:
[----:B----4-:R4:W0:Y:S01]  /*f0b0*/  SHFL.IDX PT, R0, R20, 0x2, 0x181f ;  /* 0x00581f0014007f89 */ /* 0x01082200000e0000 */
[----:B------:R-:W-:Y:S03]  /*f0c0*/  BSSY B1, `(.L_x_1357) ;  /* 0x000000c000017945 */ /* 0x000fe60003800000 */
[----:B---3-5:R4:W3:Y:S01]  /*f0d0*/  SHFL.IDX PT, R12, R19, 0x2, 0x181f ;  /* 0x00581f00130c7f89 */ /* 0x0288e200000e0000 */
[----:B------:R-:W-:Y:S05]  /*f0e0*/  @P1 BRA `(.L_x_1358) ;  /* 0x0000000000241947 */ /* 0x000fea0003800000 */
[----:B------:R-:W-:Y:S02]  /*f0f0*/  ULDC UR4, c[0x0][0xac8] ;  /* 0x0002b20000047ab9 */ /* 0x000fe40000000800 */
[----:B------:R-:W-:Y:S02]  /*f100*/  ISETP.GE.AND P2, PT, R169, UR4, PT ;  /* 0x00000004a9007c0c */ /* 0x000fe4000bf46270 */
[----:B------:R-:W-:-:S11]  /*f110*/  ISETP.GE.AND P3, PT, R171, UR4, PT ;  /* 0x00000004ab007c0c */ /* 0x000fd6000bf66270 */
[-C--:B0--3--:R-:W-:Y:S02]  /*f120*/  @!P2 LEA R2, P0, R169, R12.reuse, 0x1 ;  /* 0x0000000ca902a211 */ /* 0x089fe400078008ff */
[----:B------:R-:W-:Y:S02]  /*f130*/  @!P3 LEA R12, P1, R171, R12, 0x1 ;  /* 0x0000000cab0cb211 */ /* 0x000fe400078208ff */
[-C--:B------:R-:W-:Y:S02]  /*f140*/  @!P2 LEA.HI.X R3, R169, R0.reuse, R183, 0x1, P0 ;  /* 0x00000000a903a211 */ /* 0x080fe400000f0cb7 */
[----:B------:R-:W-:-:S03]  /*f150*/  @!P3 LEA.HI.X R13, R171, R0, R182, 0x1, P1 ;  /* 0x00000000ab0db211 */ /* 0x000fc600008f0cb6 */
[----:B------:R0:W-:Y:S04]  /*f160*/  @!P2 ST.E.128 desc[UR44][R2.64], R4 ;  /* 0x000000040200a985 */ /* 0x0001e8000c101d2c */
[----:B------:R0:W-:Y:S02]  /*f170*/  @!P3 ST.E.128 desc[UR44][R12.64], R32 ;  /* 0x000000200c00b985 */ /* 0x0001e4000c101d2c */
.L_x_1358:
[----:B------:R-:W-:Y:S05]  /*f180*/  BSYNC B1 ;  /* 0x0000000000017941 */ /* 0x000fea0003800000 */
.L_x_1357:
[----:B0-----:R-:W-:Y:S01]  /*f190*/  VIADD R0, R44, 0x60 ;  /* 0x000000602c007836 */ /* 0x001fe20000000000 */
[----:B--2-4-:R-:W0:Y:S04]  /*f1a0*/  SHFL.IDX PT, R20, R20, 0x3, 0x181f ;  /* 0x00781f0014147f89 */ /* 0x014e2800000e0000 */
[----:B------:R-:W-:Y:S01]  /*f1b0*/  ISETP.GE.AND P0, PT, R0, R55, PT ;  /* 0x000000370000720c */ /* 0x000fe20003f06270 */
[----:B------:R2:W4:-:S12]  /*f1c0*/  SHFL.IDX PT, R4, R19, 0x3, 0x181f ;  /* 0x00781f0013047f89 */ /* 0x00051800000e0000 */
[----:B--2---:R-:W-:Y:S05]  /*f1d0*/  @P0 BRA `(.L_x_1359) ;  /* 0x0000000800dc0947 */ /* 0x004fea0003800000 */
[----:B------:R-:W-:Y:S02]  /*f1e0*/  ULDC UR4, c[0x0][0xac8] ;  /* 0x0002b20000047ab9 */ /* 0x000fe40000000800 */
[----:B------:R-:W-:-:S13]  /*f1f0*/  ISETP.GE.AND P1, PT, R169, UR4, PT ;  /* 0x00000004a9007c0c */ /* 0x000fda000bf26270 */
[----:B----4-:R-:W-:-:S04]  /*f200*/  @!P1 LEA R2, P0, R169, R4, 0x1 ;  /* 0x00000004a9029211 */ /* 0x010fc800078008ff */
[----:B0-----:R-:W-:Y:S02]  /*f210*/  @!P1 LEA.HI.X R3, R169, R20, R183, 0x1, P0 ;  /* 0x00000014a9039211 */ /* 0x001fe400000f0cb7 */
[----:B------:R-:W-:-:S03]  /*f220*/  ISETP.GE.AND P0, PT, R171, UR4, PT ;  /* 0x00000004ab007c0c */ /* 0x000fc6000bf06270 */
[----:B------:R0:W-:Y:S10]  /*f230*/  @!P1 ST.E.128 desc[UR44][R2.64], R8 ;  /* 0x0000000802009985 */ /* 0x0001f4000c101d2c */
[----:B------:R-:W-:Y:S05]  /*f240*/  @P0 BRA `(.L_x_1359) ;  /* 0x0000000800c00947 */ /* 0x000fea0003800000 */
[----:B0-----:R-:W-:-:S04]  /*f250*/  LEA R2, P0, R171, R4, 0x1 ;  /* 0x00000004ab027211 */ /* 0x001fc800078008ff */
[----:B------:R-:W-:-:S05]  /*f260*/  LEA.HI.X R3, R171, R20, R182, 0x1, P0 ;  /* 0x00000014ab037211 */ /* 0x000fca00000f0cb6 */
[----:B------:R0:W-:Y:S01]  /*f270*/  ST.E.128 desc[UR44][R2.64], R28 ;  /* 0x0000001c02007985 */ /* 0x0001e2000c101d2c */
[----:B------:R-:W-:Y:S05]  /*f280*/  BRA `(.L_x_1359) ;  /* 0x0000000800b07947 */ /* 0x000fea0003800000 */
.L_x_1351:
[----:B------:R-:W2:Y:S08]  /*f290*/  LDC.64 R4, c[0x0][0xc00] ;  /* 0x00030000ff047b82 */ /* 0x000eb00000000a00 */
[----:B0-----:R-:W0:Y:S01]  /*f2a0*/  LDC.64 R2, c[0x0][0xc00] ;  /* 0x00030000ff027b82 */ /* 0x001e220000000a00 */
[----:B------:R-:W-:Y:S01]  /*f2b0*/  ULDC UR4, c[0x0][0xa88] ;  /* 0x0002a20000047ab9 */ /* 0x000fe20000000800 */
[----:B------:R-:W-:-:S06]  /*f2c0*/  IMAD.MOV.U32 R6, RZ, RZ, RZ ;  /* 0x000000ffff067224 */ /* 0x000fcc00078e00ff */
[----:B------:R-:W3:Y:S01]  /*f2d0*/  LDC R17, c[0x0][0xbe8] ;  /* 0x0002fa00ff117b82 */ /* 0x000ee20000000800 */
[----:B--2---:R-:W-:-:S04]  /*f2e0*/  ISETP.NE.U32.AND P0, PT, R4, RZ, PT ;  /* 0x000000ff0400720c */ /* 0x004fc80003f05070 */
[----:B------:R-:W-:-:S03]  /*f2f0*/  ISETP.NE.AND.EX P0, PT, R5, RZ, PT, P0 ;  /* 0x000000ff0500720c */ /* 0x000fc60003f05300 */
[----:B------:R-:W2:Y:S01]  /*f300*/  LDC.64 R4, c[0x0][0xc08] ;  /* 0x00030200ff047b82 */ /* 0x000ea20000000a00 */
[----:B0-----:R-:W-:-:S04]  /*f310*/  IMAD.WIDE R2, R174, 0x4, R2 ;  /* 0x00000004ae027825 */ /* 0x001fc800078e0202 */
[----:B------:R-:W-:-:S05]  /*f320*/  IMAD.U32 R0, RZ, RZ, UR4 ;  /* 0x00000004ff007e24 */ /* 0x000fca000f8e00ff */
[----:B------:R0:W5:Y:S01]  /*f330*/  @P0 LDG.E R6, desc[UR44][R2.64] ;  /* 0x0000002c02060981 */ /* 0x000162000c1e1900 */
[----:B--2---:R-:W-:-:S04]  /*f340*/  ISETP.NE.U32.AND P1, PT, R4, RZ, PT ;  /* 0x000000ff0400720c */ /* 0x004fc80003f25070 */
[----:B------:R-:W-:-:S13]  /*f350*/  ISETP.NE.AND.EX P1, PT, R5, RZ, PT, P1 ;  /* 0x000000ff0500720c */ /* 0x000fda0003f25310 */
[----:B------:R-:W2:Y:S02]  /*f360*/  @P1 LDC.64 R4, c[0x0][0xc08] ;  /* 0x00030200ff041b82 */ /* 0x000ea40000000a00 */
[----:B--2---:R-:W-:-:S05]  /*f370*/  @P1 IMAD.WIDE R4, R174, 0x4, R4 ;  /* 0x00000004ae041825 */ /* 0x004fca00078e0204 */
[----:B------:R0:W5:Y:S01]  /*f380*/  @P1 LDG.E R0, desc[UR44][R4.64] ;  /* 0x0000002c04001981 */ /* 0x000162000c1e1900 */
[----:B---3--:R-:W-:Y:S02]  /*f390*/  ISETP.NE.AND P2, PT, R17, 0x1, PT ;  /* 0x000000011100780c */ /* 0x008fe40003f45270 */
[----:B------:R-:W-:Y:S02]  /*f3a0*/  ISETP.GE.AND P3, PT, R184, 0x80, PT ;  /* 0x00000080b800780c */ /* 0x000fe40003f66270 */
[----:B------:R-:W-:-:S09]  /*f3b0*/  SHF.R.S32.HI R7, RZ, 0x1f, R174 ;  /* 0x0000001fff077819 */ /* 0x000fd200000114ae */
[----:B------:R-:W2:Y:S08]  /*f3c0*/  @P2 LDC R16, c[0x0][0xbec] ;  /* 0x0002fb00ff102b82 */ /* 0x000eb00000000800 */
[----:B------:R-:W3:Y:S01]  /*f3d0*/  @P2 LDC R25, c[0x0][0xbf0] ;  /* 0x0002fc00ff192b82 */ /* 0x000ee20000000800 */
[----:B0-----:R-:W-:Y:S05]  /*f3e0*/  @P1 BRA `(.L_x_1360) ;  /* 0x0000000000101947 */ /* 0x001fea0003800000 */
[----:B------:R-:W-:Y:S05]  /*f3f0*/  @!P0 BRA `(.L_x_1360) ;  /* 0x00000000000c8947 */ /* 0x000fea0003800000 */
[----:B------:R-:W4:Y:S04]  /*f400*/  LDG.E R5, desc[UR44][R2.64] ;  /* 0x0000002c02057981 */ /* 0x000f28000c1e1900 */
[----:B-----5:R-:W4:Y:S02]  /*f410*/  LDG.E R0, desc[UR44][R2.64+0x4] ;  /* 0x0000042c02007981 */ /* 0x020f24000c1e1900 */
[----:B----4-:R-:W-:-:S07]  /*f420*/  IMAD.IADD R0, R0, 0x1, -R5 ;  /* 0x0000000100007824 */ /* 0x010fce00078e0a05 */
.L_x_1360:
[----:B------:R-:W-:Y:S01]  /*f430*/  BSSY B1, `(.L_x_1361) ;  /* 0x000002d000017945 */ /* 0x000fe20003800000 */
[----:B------:R-:W-:Y:S02]  /*f440*/  SHF.R.S32.HI R10, RZ, 0x1f, R173 ;  /* 0x0000001fff0a7819 */ /* 0x000fe400000114ad */
[----:B------:R-:W-:Y:S02]  /*f450*/  SEL R13, R174, RZ, !P0 ;  /* 0x000000ffae0d7207 */ /* 0x000fe40004000000 */
[----:B------:R-:W-:Y:S02]  /*f460*/  SEL R12, R7, RZ, !P0 ;  /* 0x000000ff070c7207 */ /* 0x000fe40004000000 */
[----:B-----5:R-:W-:Y:S01]  /*f470*/  SHF.R.S32.HI R11, RZ, 0x1f, R6 ;  /* 0x0000001fff0b7819 */ /* 0x020fe20000011406 */
[----:B------:R-:W-:Y:S06]  /*f480*/  @P3 BRA `(.L_x_1362) ;  /* 0x00000000009c3947 */ /* 0x000fec0003800000 */
[----:B------:R-:W0:Y:S01]  /*f490*/  S2R R3, SR_TID.X ;  /* 0x0000000000037919 */ /* 0x000e220000002100 */
[----:B------:R-:W4:Y:S02]  /*f4a0*/  LDC R14, c[0x0][0xbe8] ;  /* 0x0002fa00ff0e7b82 */ /* 0x000f240000000800 */
[----:B----4-:R-:W-:Y:S01]  /*f4b0*/  IMAD R2, R0, R14, RZ ;  /* 0x0000000e00027224 */ /* 0x010fe200078e02ff */
[----:B0-----:R-:W-:-:S04]  /*f4c0*/  IADD3 R9, R19, -0x80, R3 ;  /* 0xffffff8013097810 */ /* 0x001fc80007ffe003 */
        /* <DEDUP_REMOVED lines=9> */
[----:B------:R-:W0:Y:S01]  /*f560*/  @P0 LDC R4, c[0x0][0xbec] ;  /* 0x0002fb00ff040b82 */ /* 0x000e220000000800 */
[----:B------:R-:W-:Y:S01]  /*f570*/  IMAD R7, R173, UR5, R8 ;  /* 0x00000005ad077c24 */ /* 0x000fe2000f8e0208 */
[----:B------:R-:W-:-:S03]  /*f580*/  ULDC.64 UR4, c[0x0][0xb98] ;  /* 0x0002e60000047ab9 */ /* 0x000fc60000000a00 */
[----:B------:R-:W-:-:S03]  /*f590*/  IMAD.IADD R3, R3, 0x1, R7 ;  /* 0x0000000103037824 */ /* 0x000fc600078e0207 */
[----:B------:R-:W4:Y:S01]  /*f5a0*/  @P0 LDC R15, c[0x0][0xbf0] ;  /* 0x0002fc00ff0f0b82 */ /* 0x000f220000000800 */
[----:B------:R-:W-:-:S04]  /*f5b0*/  IMAD.WIDE.U32 R2, R13, UR4, R2 ;  /* 0x000000040d027c25 */ /* 0x000fc8000f8e0002 */
[----:B0-----:R-:W-:-:S05]  /*f5c0*/  @P0 IMAD.HI.U32 R4, R9, R4, RZ ;  /* 0x0000000409040227 */ /* 0x001fca00078e00ff */
[----:B----4-:R-:W-:Y:S01]  /*f5d0*/  @P0 SHF.R.U32.HI R5, RZ, R15, R4 ;  /* 0x0000000fff050219 */ /* 0x010fe20000011604 */
[----:B------:R-:W-:-:S03]  /*f5e0*/  IMAD R4, R12, UR4, RZ ;  /* 0x000000040c047c24 */ /* 0x000fc6000f8e02ff */
[----:B------:R-:W-:Y:S01]  /*f5f0*/  IADD3 R2, P0, R5, R2, RZ ;  /* 0x0000000205027210 */ /* 0x000fe20007f1e0ff */
[----:B------:R-:W-:Y:S02]  /*f600*/  IMAD.MOV R7, RZ, RZ, -R5 ;  /* 0x000000ffff077224 */ /* 0x000fe400078e0a05 */
[----:B------:R-:W-:Y:S01]  /*f610*/  IMAD R8, R13, UR5, R4 ;  /* 0x000000050d087c24 */ /* 0x000fe2000f8e0204 */
[----:B------:R-:W-:Y:S01]  /*f620*/  ULDC.64 UR4, c[0x0][0xb88] ;  /* 0x0002e20000047ab9 */ /* 0x000fe20000000a00 */
[----:B------:R-:W-:Y:S01]  /*f630*/  IMAD R7, R14, R7, R9 ;  /* 0x000000070e077224 */ /* 0x000fe200078e0209 */
[----:B------:R-:W-:-:S04]  /*f640*/  SHF.R.S32.HI R9, RZ, 0x1f, R5 ;  /* 0x0000001fff097819 */ /* 0x000fc80000011405 */
        /* <DEDUP_REMOVED lines=11> */
.L_x_1362:
[----:B------:R-:W-:Y:S05]  /*f700*/  BSYNC B1 ;  /* 0x0000000000017941 */ /* 0x000fea0003800000 */
.L_x_1361:
[----:B------:R-:W-:Y:S01]  /*f710*/  ULDC.64 UR4, c[0x0][0xaa0] ;  /* 0x0002a80000047ab9 */ /* 0x000fe20000000a00 */
[----:B0-----:R-:W-:Y:S01]  /*f720*/  IMAD R4, R172, 0x20, R175 ;  /* 0x00000020ac047824 */ /* 0x001fe200078e02af */
[----:B------:R-:W-:Y:S01]  /*f730*/  BSSY B1, `(.L_x_1363) ;  /* 0x0000037000017945 */ /* 0x000fe20003800000 */
[----:B------:R-:W-:Y:S02]  /*f740*/  IMAD R3, R11, UR4, RZ ;  /* 0x000000040b037c24 */ /* 0x000fe4000f8e02ff */
[----:B------:R-:W-:Y:S02]  /*f750*/  IMAD.IADD R9, R19, 0x1, R4 ;  /* 0x0000000113097824 */ /* 0x000fe400078e0204 */
[C---:B------:R-:W-:Y:S02]  /*f760*/  IMAD R5, R6.reuse, UR5, R3 ;  /* 0x0000000506057c24 */ /* 0x040fe4000f8e0203 */
[----:B------:R-:W-:Y:S01]  /*f770*/  IMAD.WIDE.U32 R2, R6, UR4, RZ ;  /* 0x0000000406027c25 */ /* 0x000fe2000f8e00ff */
[----:B------:R-:W-:-:S03]  /*f780*/  ULDC.64 UR4, c[0x0][0xae8] ;  /* 0x0002ba0000047ab9 */ /* 0x000fc60000000a00 */
[----:B------:R-:W-:Y:S02]  /*f790*/  IMAD.IADD R3, R3, 0x1, R5 ;  /* 0x0000000103037824 */ /* 0x000fe400078e0205 */
[----:B------:R-:W-:Y:S02]  /*f7a0*/  IMAD R6, R10, UR4, RZ ;  /* 0x000000040a067c24 */ /* 0x000fe4000f8e02ff */
[----:B--2---:R-:W-:-:S04]  /*f7b0*/  @P2 IMAD.HI.U32 R4, R9, R16, RZ ;  /* 0x0000001009042227 */ /* 0x004fc800078e00ff */
[C---:B------:R-:W-:Y:S02]  /*f7c0*/  IMAD R7, R173.reuse, UR5, R6 ;  /* 0x00000005ad077c24 */ /* 0x040fe4000f8e0206 */
[----:B------:R-:W-:Y:S01]  /*f7d0*/  IMAD.WIDE.U32 R2, R173, UR4, R2 ;  /* 0x00000004ad027c25 */ /* 0x000fe2000f8e0002 */
[----:B------:R-:W-:-:S03]  /*f7e0*/  ULDC.64 UR4, c[0x0][0xaf0] ;  /* 0x0002bc0000047ab9 */ /* 0x000fc60000000a00 */
[----:B------:R-:W-:Y:S01]  /*f7f0*/  IMAD.MOV.U32 R5, RZ, RZ, R9 ;  /* 0x000000ffff057224 */ /* 0x000fe200078e0009 */
[----:B---3--:R-:W-:Y:S01]  /*f800*/  @P2 SHF.R.U32.HI R5, RZ, R25, R4 ;  /* 0x00000019ff052219 */ /* 0x008fe20000011604 */
[----:B------:R-:W-:Y:S02]  /*f810*/  IMAD R6, R12, UR4, RZ ;  /* 0x000000040c067c24 */ /* 0x000fe4000f8e02ff */
[----:B------:R-:W-:Y:S01]  /*f820*/  IMAD.IADD R3, R3, 0x1, R7 ;  /* 0x0000000103037824 */ /* 0x000fe200078e0207 */
[----:B------:R-:W-:Y:S01]  /*f830*/  SHF.R.S32.HI R4, RZ, 0x1f, R5 ;  /* 0x0000001fff047819 */ /* 0x000fe20000011405 */
        /* <DEDUP_REMOVED lines=13> */
[----:B------:R-:W-:Y:S02]  /*f910*/  IMAD.IADD R8, R175, 0x1, R19 ;  /* 0x00000001af087824 */ /* 0x000fe400078e0213 */
[----:B------:R-:W-:Y:S02]  /*f920*/  IMAD R17, R0, R17, RZ ;  /* 0x0000001100117224 */ /* 0x000fe400078e02ff */
[C---:B------:R-:W-:Y:S02]  /*f930*/  IMAD R5, R7.reuse, UR5, R4 ;  /* 0x0000000507057c24 */ /* 0x040fe4000f8e0204 */
[----:B------:R-:W-:Y:S01]  /*f940*/  IMAD.WIDE.U32 R2, R7, UR4, R2 ;  /* 0x0000000407027c25 */ /* 0x000fe2000f8e0002 */
[----:B------:R-:W-:Y:S01]  /*f950*/  ISETP.GE.AND P2, PT, R8, R17, PT ;  /* 0x000000110800720c */ /* 0x000fe20003f46270 */
[----:B------:R-:W-:-:S02]  /*f960*/  ULDC.64 UR4, c[0x0][0xa80] ;  /* 0x0002a00000047ab9 */ /* 0x000fc40000000a00 */
[----:B------:R-:W-:Y:S01]  /*f970*/  VIADD R0, R8, 0x20 ;  /* 0x0000002008007836 */ /* 0x000fe20000000000 */
[----:B------:R-:W-:Y:S01]  /*f980*/  LEA R4, P3, R2, UR4, 0x1 ;  /* 0x0000000402047c11 */ /* 0x000fe2000f8608ff */
[----:B------:R-:W-:-:S03]  /*f990*/  IMAD.IADD R3, R3, 0x1, R5 ;  /* 0x0000000103037824 */ /* 0x000fc600078e0205 */
[-C--:B------:R-:W-:Y:S01]  /*f9a0*/  ISETP.GE.AND P1, PT, R0, R17.reuse, PT ;  /* 0x000000110000720c */ /* 0x080fe20003f26270 */
[----:B------:R-:W-:Y:S01]  /*f9b0*/  VIADD R0, R8, 0x40 ;  /* 0x0000004008007836 */ /* 0x000fe20000000000 */
[----:B------:R-:W-:Y:S02]  /*f9c0*/  LEA.HI.X R5, R2, UR5, R3, 0x1, P3 ;  /* 0x0000000502057c11 */ /* 0x000fe400098f0c03 */
[----:B------:R0:W2:Y:S02]  /*f9d0*/  SHFL.IDX PT, R2, R4, RZ, 0x181f ;  /* 0x00181fff04027589 */ /* 0x0000a400000e0000 */
[----:B------:R-:W-:Y:S02]  /*f9e0*/  ISETP.GE.AND P0, PT, R0, R17, PT ;  /* 0x000000110000720c */ /* 0x000fe40003f06270 */
[----:B------:R0:W3:Y:S01]  /*f9f0*/  SHFL.IDX PT, R0, R5, RZ, 0x181f ;  /* 0x00181fff05007589 */ /* 0x0000e200000e0000 */
[----:B------:R-:W-:Y:S10]  /*fa00*/  @P2 BRA `(.L_x_1364) ;  /* 0x0000000000242947 */ /* 0x000ff40003800000 */
[----:B------:R-:W-:Y:S02]  /*fa10*/  ULDC UR4, c[0x0][0xac8] ;  /* 0x0002b20000047ab9 */ /* 0x000fe40000000800 */
[----:B------:R-:W-:Y:S02]  /*fa20*/  ISETP.GE.AND P4, PT, R169, UR4, PT ;  /* 0x00000004a9007c0c */ /* 0x000fe4000bf86270 */
[----:B------:R-:W-:-:S11]  /*fa30*/  ISETP.GE.AND P5, PT, R171, UR4, PT ;  /* 0x00000004ab007c0c */ /* 0x000fd6000bfa6270 */
[-C--:B--2---:R-:W-:Y:S02]  /*fa40*/  @!P4 LEA R6, P2, R169, R2.reuse, 0x1 ;  /* 0x00000002a906c211 */ /* 0x084fe400078408ff */
[----:B------:R-:W-:Y:S02]  /*fa50*/  @!P5 LEA R2, P3, R171, R2, 0x1 ;  /* 0x00000002ab02d211 */ /* 0x000fe400078608ff */
[-C--:B---3--:R-:W-:Y:S02]  /*fa60*/  @!P4 LEA.HI.X R7, R169, R0.reuse, R183, 0x1, P2 ;  /* 0x00000000a907c211 */ /* 0x088fe400010f0cb7 */
[----:B------:R-:W-:-:S03]  /*fa70*/  @!P5 LEA.HI.X R3, R171, R0, R182, 0x1, P3 ;  /* 0x00000000ab03d211 */ /* 0x000fc600018f0cb6 */
[----:B------:R4:W-:Y:S04]  /*fa80*/  @!P4 ST.E.128 desc[UR44][R6.64], RZ ;  /* 0x000000ff0600c985 */ /* 0x0009e8000c101d2c */
[----:B------:R4:W-:Y:S02]  /*fa90*/  @!P5 ST.E.128 desc[UR44][R2.64], RZ ;  /* 0x000000ff0200d985 */ /* 0x0009e4000c101d2c */
.L_x_1364:
[----:B------:R-:W-:Y:S05]  /*faa0*/  BSYNC B1 ;  /* 0x0000000000017941 */ /* 0x000fea0003800000 */
.L_x_1363:
[----:B---3--:R3:W0:Y:S01]  /*fab0*/  SHFL.IDX PT, R0, R5, 0x1, 0x181f ;  /* 0x00381f0005007f89 */ /* 0x00862200000e0000 */
[----:B------:R-:W-:Y:S03]  /*fac0*/  BSSY B1, `(.L_x_1365) ;  /* 0x000000c000017945 */ /* 0x000fe60003800000 */
[----:B--2-4-:R3:W2:Y:S01]  /*fad0*/  SHFL.IDX PT, R2, R4, 0x1, 0x181f ;  /* 0x00381f0004027f89 */ /* 0x0146a200000e0000 */
[----:B------:R-:W-:Y:S05]  /*fae0*/  @P1 BRA `(.L_x_1366) ;  /* 0x0000000000241947 */ /* 0x000fea0003800000 */
[----:B------:R-:W-:Y:S02]  /*faf0*/  ULDC UR4, c[0x0][0xac8] ;  /* 0x0002b20000047ab9 */ /* 0x000fe40000000800 */
[----:B------:R-:W-:Y:S02]  /*fb00*/  ISETP.GE.AND P3, PT, R169, UR4, PT ;  /* 0x00000004a9007c0c */ /* 0x000fe4000bf66270 */
[----:B------:R-:W-:-:S11]  /*fb10*/  ISETP.GE.AND P4, PT, R171, UR4, PT ;  /* 0x00000004ab007c0c */ /* 0x000fd6000bf86270 */
[-C--:B--2---:R-:W-:Y:S02]  /*fb20*/  @!P3 LEA R6, P1, R169, R2.reuse, 0x1 ;  /* 0x00000002a906b211 */ /* 0x084fe400078208ff */
[----:B------:R-:W-:Y:S02]  /*fb30*/  @!P4 LEA R2, P2, R171, R2, 0x1 ;  /* 0x00000002ab02c211 */ /* 0x000fe400078408ff */
[-C--:B0-----:R-:W-:Y:S02]  /*fb40*/  @!P3 LEA.HI.X R7, R169, R0.reuse, R183, 0x1, P1 ;  /* 0x00000000a907b211 */ /* 0x081fe400008f0cb7 */
[----:B------:R-:W-:-:S03]  /*fb50*/  @!P4 LEA.HI.X R3, R171, R0, R182, 0x1, P2 ;  /* 0x00000000ab03c211 */ /* 0x000fc600010f0cb6 */
[----:B------:R4:W-:Y:S04]  /*fb60*/  @!P3 ST.E.128 desc[UR44][R6.64], RZ ;  /* 0x000000ff0600b985 */ /* 0x0009e8000c101d2c */
[----:B------:R4:W-:Y:S02]  /*fb70*/  @!P4 ST.E.128 desc[UR44][R2.64], RZ ;  /* 0x000000ff0200c985 */ /* 0x0009e4000c101d2c */
.L_x_1366:
[----:B------:R-:W-:Y:S05]  /*fb80*/  BSYNC B1 ;  /* 0x0000000000017941 */ /* 0x000fea0003800000 */
.L_x_1365:
[----:B0-----:R0:W0:Y:S01]  /*fb90*/  SHFL.IDX PT, R0, R5, 0x2, 0x181f ;  /* 0x00581f0005007f89 */ /* 0x00102200000e0000 */
[----:B------:R-:W-:Y:S03]  /*fba0*/  BSSY B1, `(.L_x_1367) ;  /* 0x000000c000017945 */ /* 0x000fe60003800000 */
[----:B--2-4-:R2:W4:Y:S01]  /*fbb0*/  SHFL.IDX PT, R2, R4, 0x2, 0x181f ;  /* 0x00581f0004027f89 */ /* 0x01452200000e0000 */
[----:B------:R-:W-:Y:S05]  /*fbc0*/  @P0 BRA `(.L_x_1368) ;  /* 0x0000000000240947 */ /* 0x000fea0003800000 */
[----:B------:R-:W-:Y:S02]  /*fbd0*/  ULDC UR4, c[0x0][0xac8] ;  /* 0x0002b20000047ab9 */ /* 0x000fe40000000800 */
[----:B------:R-:W-:Y:S02]  /*fbe0*/  ISETP.GE.AND P2, PT, R169, UR4, PT ;  /* 0x00000004a9007c0c */ /* 0x000fe4000bf46270 */
[----:B------:R-:W-:-:S11]  /*fbf0*/  ISETP.GE.AND P3, PT, R171, UR4, PT ;  /* 0x00000004ab007c0c */ /* 0x000fd6000bf66270 */
[-C--:B----4-:R-:W-:Y:S02]  /*fc00*/  @!P2 LEA R6, P0, R169, R2.reuse, 0x1 ;  /* 0x00000002a906a211 */ /* 0x090fe400078008ff */
[----:B------:R-:W-:Y:S02]  /*fc10*/  @!P3 LEA R2, P1, R171, R2, 0x1 ;  /* 0x00000002ab02b211 */ /* 0x000fe400078208ff */
[-C--:B0-----:R-:W-:Y:S02]  /*fc20*/  @!P2 LEA.HI.X R7, R169, R0.reuse, R183, 0x1, P0 ;  /* 0x00000000a907a211 */ /* 0x081fe400000f0cb7 */
[----:B------:R-:W-:-:S03]  /*fc30*/  @!P3 LEA.HI.X R3, R171, R0, R182, 0x1, P1 ;  /* 0x00000000ab03b211 */ /* 0x000fc600008f0cb6 */
[----:B------:R0:W-:Y:S04]  /*fc40*/  @!P2 ST.E.128 desc[UR44][R6.64], RZ ;  /* 0x000000ff0600a985 */ /* 0x0001e8000c101d2c */
[----:B------:R0:W-:Y:S02]  /*fc50*/  @!P3 ST.E.128 desc[UR44][R2.64], RZ ;  /* 0x000000ff0200b985 */ /* 0x0001e4000c101d2c */
.L_x_1368:
[----:B------:R-:W-:Y:S05]  /*fc60*/  BSYNC B1 ;  /* 0x0000000000017941 */ /* 0x000fea0003800000 */
.L_x_1367:
[----:B0-----:R-:W-:Y:S01]  /*fc70*/  VIADD R0, R8, 0x60 ;  /* 0x0000006008007836 */ /* 0x001fe20000000000 */
[----:B------:R0:W0:Y:S04]  /*fc80*/  SHFL.IDX PT, R6, R5, 0x3, 0x181f ;  /* 0x00781f0005067f89 */ /* 0x00002800000e0000 */
[----:B------:R-:W-:Y:S01]  /*fc90*/  ISETP.GE.AND P0, PT, R0, R17, PT ;  /* 0x000000110000720c */ /* 0x000fe20003f06270 */
[----:B----4-:R4:W0:-:S12]  /*fca0*/  SHFL.IDX PT, R2, R4, 0x3, 0x181f ;  /* 0x00781f0004027f89 */ /* 0x01081800000e0000 */
[----:B----4-:R-:W-:Y:S05]  /*fcb0*/  @P0 BRA `(.L_x_1359) ;  /* 0x0000000000240947 */ /* 0x010fea0003800000 */
[----:B------:R-:W-:Y:S02]  /*fcc0*/  ULDC UR4, c[0x0][0xac8] ;  /* 0x0002b20000047ab9 */ /* 0x000fe40000000800 */
[----:B------:R-:W-:Y:S02]  /*fcd0*/  ISETP.GE.AND P2, PT, R169, UR4, PT ;  /* 0x00000004a9007c0c */ /* 0x000fe4000bf46270 */
[----:B------:R-:W-:-:S11]  /*fce0*/  ISETP.GE.AND P3, PT, R171, UR4, PT ;  /* 0x00000004ab007c0c */ /* 0x000fd6000bf66270 */
[-C--:B0-23--:R-:W-:Y:S02]  /*fcf0*/  @!P2 LEA R4, P0, R169, R2.reuse, 0x1 ;  /* 0x00000002a904a211 */ /* 0x08dfe400078008ff */
[----:B------:R-:W-:Y:S02]  /*fd00*/  @!P3 LEA R2, P1, R171, R2, 0x1 ;  /* 0x00000002ab02b211 */ /* 0x000fe400078208ff */
[-C--:B------:R-:W-:Y:S02]  /*fd10*/  @!P2 LEA.HI.X R5, R169, R6.reuse, R183, 0x1, P0 ;  /* 0x00000006a905a211 */ /* 0x080fe400000f0cb7 */
[----:B------:R-:W-:-:S03]  /*fd20*/  @!P3 LEA.HI.X R3, R171, R6, R182, 0x1, P1 ;  /* 0x00000006ab03b211 */ /* 0x000fc600008f0cb6 */
[----:B------:R4:W-:Y:S04]  /*fd30*/  @!P2 ST.E.128 desc[UR44][R4.64], RZ ;  /* 0x000000ff0400a985 */ /* 0x0009e8000c101d2c */
[----:B------:R4:W-:Y:S02]  /*fd40*/  @!P3 ST.E.128 desc[UR44][R2.64], RZ ;  /* 0x000000ff0200b985 */ /* 0x0009e4000c101d2c */
.L_x_1359:
[----:B------:R-:W-:Y:S05]  /*fd50*/  BSYNC B0 ;  /* 0x0000000000007941 */ /* 0x000fea0003800000 */
.L_x_1350:
[----:B------:R-:W-:Y:S02]  /*fd60*/  ULDC UR4, c[0x0][0xc3c] ;  /* 0x00030f0000047ab9 */ /* 0x000fe40000000800 */
[----:B-1----:R-:W-:-:S13]  /*fd70*/  ISETP.GE.AND P0, PT, R23, UR4, PT ;  /* 0x0000000417007c0c */ /* 0x002fda000bf06270 */
[----:B------:R-:W-:Y:S05]  /*fd80*/  @!P0 BRA `(.L_x_1369) ;  /* 0xffffff0c00e48947 */ /* 0x000fea000383ffff */
[----:B------:R-:W-:Y:S05]  /*fd90*/  EXIT ;  /* 0x000000000000794d */ /* 0x000fea0003800000 */
.L_x_1260:
        /* <DEDUP_REMOVED lines=18> */
[----:B------:R-:W3:Y:S01]  /*fec0*/  LDC R9, c[0x0][0xc38] ;  /* 0x00030e00ff097b82 */ /* 0x000ee20000000800 */
[----:B--2---:R-:W-:-:S04]  /*fed0*/  LOP3.LUT R5, R4, 0x1f, RZ, 0xc0, !PT ;  /* 0x0000001f04057812 */ /* 0x004fc800078ec0ff */
[----:B------:R-:W-:-:S04]  /*fee0*/  ISETP.NE.AND P0, PT, R5, 0x1f, PT ;  /* 0x0000001f0500780c */ /* 0x000fc80003f05270 */
[----:B------:R-:W-:-:S13]  /*fef0*/  ISETP.GE.OR P1, PT, R5, UR4, !P0 ;  /* 0x0000000405007c0c */ /* 0x000fda000c726670 */
[----:B0-----:R-:W0:Y:S02]  /*ff00*/  @!P1 LDC.64 R2, c[0x0][0xc80] ;  /* 0x00032000ff029b82 */ /* 0x001e240000000a00 */
[----:B0-----:R-:W-:-:S05]  /*ff10*/  @!P1 IMAD.WIDE.U32 R2, R5, 0x4, R2 ;  /* 0x0000000405029825 */ /* 0x001fca00078e0002 */
[----:B------:R-:W2:Y:S01]  /*ff20*/  @!P1 LDG.E R0, desc[UR44][R2.64] ;  /* 0x0000002c02009981 */ /* 0x000ea2000c1e1900 */
[C---:B------:R-:W-:Y:S01]  /*ff30*/  ISETP.NE.AND P1, PT, R5.reuse, RZ, PT ;  /* 0x000000ff0500720c */ /* 0x040fe20003f25270 */
[----:B-1----:R-:W-:Y:S01]  /*ff40*/  IMAD.MOV.U32 R16, RZ, RZ, RZ ;  /* 0x000000ffff107224 */ /* 0x002fe200078e00ff */
[C---:B------:R-:W-:Y:S02]  /*ff50*/  ISETP.GE.U32.AND P2, PT, R5.reuse, 0x2, PT ;  /* 0x000000020500780c */ /* 0x040fe40003f46070 */
        /* <DEDUP_REMOVED lines=19> */
[----:B------:R-:W3:Y:S02]  /*10090*/  SHFL.IDX PT, R4, R8, 0x1f, 0x1f ;  /* 0x03e01f0008047f89 */ /* 0x000ee400000e0000 */
[----:B---3--:R-:W-:Y:S02]  /*100a0*/  IMAD R6, R4, R9, RZ ;  /* 0x0000000904067224 */ /* 0x008fe400078e02ff */
[----:B------:R-:W-:Y:S02]  /*100b0*/  IMAD.MOV.U32 R4, RZ, RZ, RZ ;  /* 0x000000ffff047224 */ /* 0x000fe400078e00ff */
[----:B------:R-:W-:Y:S01]  /*100c0*/  IMAD.MOV.U32 R3, RZ, RZ, R6 ;  /* 0x000000ffff037224 */ /* 0x000fe200078e0006 */
[----:B0-----:R-:W-:-:S13]  /*100d0*/  ISETP.GT.AND P6, PT, R6, R7, PT ;  /* 0x000000070600720c */ /* 0x001fda0003fc4270 */
[----:B------:R-:W-:Y:S05]  /*100e0*/  @P6 BRA `(.L_x_1371) ;  /* 0x0000000000906947 */ /* 0x000fea0003800000 */
[----:B------:R-:W-:Y:S01]  /*100f0*/  IMAD.MOV.U32 R6, RZ, RZ, R3 ;  /* 0x000000ffff067224 */ /* 0x000fe200078e0003 */
[----:B------:R-:W-:Y:S01]  /*10100*/  ULDC UR4, c[0x0][0xc3c] ;  /* 0x00030f0000047ab9 */ /* 0x000fe20000000800 */
[----:B------:R-:W-:-:S07]  /*10110*/  IMAD.MOV.U32 R4, RZ, RZ, RZ ;  /* 0x000000ffff047224 */ /* 0x000fce00078e00ff */
.L_x_1375:
[----:B------:R-:W-:-:S05]  /*10120*/  VIADD R4, R4, 0x1f ;  /* 0x0000001f04047836 */ /* 0x000fca0000000000 */
[----:B------:R-:W-:-:S13]  /*10130*/  ISETP.GE.AND P6, PT, R4, UR4, PT ;  /* 0x0000000404007c0c */ /* 0x000fda000bfc6270 */
[----:B------:R-:W-:Y:S05]  /*10140*/  @P6 BRA `(.L_x_1372) ;  /* 0x0000000400b46947 */ /* 0x000fea0003800000 */
[----:B------:R-:W-:Y:S01]  /*10150*/  IMAD.IADD R9, R5, 0x1, R4 ;  /* 0x0000000105097824 */ /* 0x000fe200078e0204 */
[----:B------:R-:W-:Y:S01]  /*10160*/  BSSY B0, `(.L_x_1373) ;  /* 0x0000007000007945 */ /* 0x000fe20003800000 */
[----:B------:R-:W-:-:S03]  /*10170*/  IMAD.MOV.U32 R0, RZ, RZ, RZ ;  /* 0x000000ffff007224 */ /* 0x000fc600078e00ff */
[----:B------:R-:W-:-:S13]  /*10180*/  ISETP.GE.OR P6, PT, R9, UR4, !P0 ;  /* 0x0000000409007c0c */ /* 0x000fda000c7c6670 */
[----:B------:R-:W-:Y:S05]  /*10190*/  @P6 BRA `(.L_x_1374) ;  /* 0x00000000000c6947 */ /* 0x000fea0003800000 */
[----:B------:R-:W0:Y:S02]  /*101a0*/  LDC.64 R2, c[0x0][0xc80] ;  /* 0x00032000ff027b82 */ /* 0x000e240000000a00 */
[----:B0-----:R-:W-:-:S05]  /*101b0*/  IMAD.WIDE R2, R9, 0x4, R2 ;  /* 0x0000000409027825 */ /* 0x001fca00078e0202 */
[----:B------:R0:W5:Y:S02]  /*101c0*/  LDG.E R0, desc[UR44][R2.64] ;  /* 0x0000002c02007981 */ /* 0x000164000c1e1900 */
.L_x_1374:
[----:B------:R-:W-:Y:S05]  /*101d0*/  BSYNC B0 ;  /* 0x0000000000007941 */ /* 0x000fea0003800000 */
.L_x_1373:
        /* <DEDUP_REMOVED lines=21> */
.L_x_1371:
[----:B------:R-:W-:-:S04]  /*10330*/  IMAD.IADD R13, R6, 0x1, -R3 ;  /* 0x00000001060d7824 */ /* 0x000fc800078e0a03 */
[----:B------:R-:W-:-:S05]  /*10340*/  IMAD R2, R8, R9, R13 ;  /* 0x0000000908027224 */ /* 0x000fca00078e020d */
[----:B------:R-:W-:Y:S02]  /*10350*/  ISETP.GT.AND P0, PT, R2, R7, PT ;  /* 0x000000070200720c */ /* 0x000fe40003f04270 */
[----:B------:R-:W0:Y:S11]  /*10360*/  LDC.64 R2, c[0x0][0xc90] ;  /* 0x00032400ff027b82 */ /* 0x000e360000000a00 */
[----:B------:R-:W-:-:S04]  /*10370*/  VOTE.ANY R10, PT, !P0 ;  /* 0x00000000000a7806 */ /* 0x000fc800040e0100 */
[----:B------:R-:W1:Y:S02]  /*10380*/  POPC R15, R10 ;  /* 0x0000000a000f7309 */ /* 0x000e640000000000 */
[----:B-1----:R-:W-:-:S04]  /*10390*/  IMAD.IADD R19, R15, 0x1, R4 ;  /* 0x000000010f137824 */ /* 0x002fc800078e0204 */
[----:B0-----:R-:W-:-:S05]  /*103a0*/  IMAD.WIDE R2, R19, 0x4, R2 ;  /* 0x0000000413027825 */ /* 0x001fca00078e0202 */
[----:B------:R-:W2:Y:S01]  /*103b0*/  LDG.E R6, desc[UR44][R2.64] ;  /* 0x0000002c02067981 */ /* 0x000ea2000c1e1900 */
[----:B------:R-:W-:-:S03]  /*103c0*/  ISETP.NE.AND P0, PT, R10, RZ, PT ;  /* 0x000000ff0a00720c */ /* 0x000fc60003f05270 */
[----:B------:R-:W2:Y:S02]  /*103d0*/  SHFL.IDX PT, R0, R0, R15, 0x1f ;  /* 0x00001f0f00007589 */ /* 0x000ea400000e0000 */
[----:B--2---:R-:W-:-:S05]  /*103e0*/  IMAD R4, R0, R6, RZ ;  /* 0x0000000600047224 */ /* 0x004fca00078e02ff */
[----:B------:R-:W-:-:S04]  /*103f0*/  IABS R14, R4 ;  /* 0x00000004000e7213 */ /* 0x000fc80000000000 */
[----:B------:R-:W0:Y:S08]  /*10400*/  I2F.RP R11, R14 ;  /* 0x0000000e000b7306 */ /* 0x000e300000209400 */
[----:B0-----:R-:W0:Y:S02]  /*10410*/  MUFU.RCP R11, R11 ;  /* 0x0000000b000b7308 */ /* 0x001e240000001000 */
[----:B0-----:R-:W-:-:S06]  /*10420*/  VIADD R12, R11, 0xffffffe ;  /* 0x0ffffffe0b0c7836 */ /* 0x001fcc0000000000 */
[----:B------:R0:W1:Y:S01]  /*10430*/  F2I.FTZ.U32.TRUNC.NTZ R3, R12 ;  /* 0x0000000c00037305 */ /* 0x000062000021f000 */
[----:B------:R-:W-:Y:S05]  /*10440*/  @!P0 BRA `(.L_x_1376) ;  /* 0x0000000000088947 */ /* 0x000fea0003800000 */
[----:B------:R-:W-:-:S05]  /*10450*/  VIADD R11, R15, 0xffffffff ;  /* 0xffffffff0f0b7836 */ /* 0x000fca0000000000 */
[----:B------:R2:W3:Y:S02]  /*10460*/  SHFL.IDX PT, R16, R8, R11, 0x1f ;  /* 0x00001f0b08107589 */ /* 0x0004e400000e0000 */
.L_x_1376:
[----:B---3--:R-:W-:Y:S01]  /*10470*/  IMAD R16, R16, R9, R13 ;  /* 0x0000000910107224 */ /* 0x008fe200078e020d */
[----:B------:R-:W-:Y:S01]  /*10480*/  IABS R2, R4 ;  /* 0x0000000400027213 */ /* 0x000fe20000000000 */
[----:B-12---:R-:W-:Y:S02]  /*10490*/  IMAD.MOV R11, RZ, RZ, -R3 ;  /* 0x000000ffff0b7224 */ /* 0x006fe400078e0a03 */
        /* <DEDUP_REMOVED lines=20> */
[----:B------:R-:W-:Y:S02]  /*105e0*/  IMAD R11, R6, R2, RZ ;  /* 0x00000002060b7224 */ /* 0x000fe400078e02ff */
[----:B------:R-:W-:Y:S02]  /*105f0*/  IMAD.MOV R2, RZ, RZ, -R2 ;  /* 0x000000ffff027224 */ /* 0x000fe400078e0a02 */
[----:B------:R-:W-:Y:S02]  /*10600*/  IMAD.MOV R3, RZ, RZ, -R11 ;  /* 0x000000ffff037224 */ /* 0x000fe400078e0a0b */
[----:B------:R-:W-:Y:S02]  /*10610*/  IMAD R4, R4, R2, R7 ;  /* 0x0000000204047224 */ /* 0x000fe400078e0207 */
[----:B------:R-:W-:Y:S01]  /*10620*/  IMAD.MOV.U32 R2, RZ, RZ, RZ ;  /* 0x000000ffff027224 */ /* 0x000fe200078e00ff */
[----:B------:R-:W-:-:S04]  /*10630*/  VIADDMNMX R13, R3, R9, R6, PT ;  /* 0x00000009030d7246 */ /* 0x000fc80003800106 */
[-C--:B------:R-:W-:Y:S01]  /*10640*/  IABS R8, R13.reuse ;  /* 0x0000000d00087213 */ /* 0x080fe20000000000 */
[----:B------:R-:W-:Y:S01]  /*10650*/  IMAD.MOV R18, RZ, RZ, -R13 ;  /* 0x000000ffff127224 */ /* 0x000fe200078e0a0d */
[----:B------:R-:W-:Y:S02]  /*10660*/  IABS R10, R13 ;  /* 0x0000000d000a7213 */ /* 0x000fe40000000000 */
[----:B------:R-:W1:Y:S08]  /*10670*/  I2F.RP R6, R8 ;  /* 0x0000000800067306 */ /* 0x000e700000209400 */
[----:B-1----:R-:W1:Y:S02]  /*10680*/  MUFU.RCP R6, R6 ;  /* 0x0000000600067308 */ /* 0x002e640000001000 */
[----:B-1----:R-:W-:-:S06]  /*10690*/  VIADD R3, R6, 0xffffffe ;  /* 0x0ffffffe06037836 */ /* 0x002fcc0000000000 */
[----:B------:R-:W1:Y:S02]  /*106a0*/  F2I.FTZ.U32.TRUNC.NTZ R3, R3 ;  /* 0x0000000300037305 */ /* 0x000e64000021f000 */
[----:B-1----:R-:W-:-:S04]  /*106b0*/  IMAD.MOV R9, RZ, RZ, -R3 ;  /* 0x000000ffff097224 */ /* 0x002fc800078e0a03 */
[----:B------:R-:W-:Y:S01]  /*106c0*/  IMAD.MOV.U32 R7, RZ, RZ, R9 ;  /* 0x000000ffff077224 */ /* 0x000fe200078e0009 */
[----:B------:R-:W-:-:S03]  /*106d0*/  IABS R9, R4 ;  /* 0x0000000400097213 */ /* 0x000fc60000000000 */
[----:B------:R-:W-:-:S04]  /*106e0*/  IMAD R7, R7, R8, RZ ;  /* 0x0000000807077224 */ /* 0x000fc800078e02ff */
[----:B------:R-:W-:-:S04]  /*106f0*/  IMAD.HI.U32 R2, R3, R7, R2 ;  /* 0x0000000703027227 */ /* 0x000fc800078e0002 */
        /* <DEDUP_REMOVED lines=9> */
[----:B------:R-:W-:Y:S01]  /*10790*/  ISETP.GE.AND P2, PT, R3, RZ, PT ;  /* 0x000000ff0300720c */ /* 0x000fe20003f46270 */
[----:B------:R-:W-:-:S06]  /*107a0*/  IMAD.IADD R3, R4, 0x1, R11 ;  /* 0x0000000104037824 */ /* 0x000fcc00078e020b */
[----:B------:R-:W-:-:S06]  /*107b0*/  @P0 VIADD R2, R2, 0x1 ;  /* 0x0000000102020836 */ /* 0x000fcc0000000000 */
[----:B------:R-:W-:Y:S01]  /*107c0*/  @!P2 IMAD.MOV R2, RZ, RZ, -R2 ;  /* 0x000000ffff02a224 */ /* 0x000fe200078e0a02 */
[----:B------:R-:W-:-:S04]  /*107d0*/  @!P1 LOP3.LUT R2, RZ, R13, RZ, 0x33, !PT ;  /* 0x0000000dff029212 */ /* 0x000fc800078e33ff */
[----:B------:R-:W-:Y:S01]  /*107e0*/  LOP3.LUT R17, RZ, R2, RZ, 0x33, !PT ;  /* 0x00000002ff117212 */ /* 0x000fe200078e33ff */
[----:B------:R-:W-:-:S04]  /*107f0*/  IMAD R18, R2, R18, R3 ;  /* 0x0000001202127224 */ /* 0x000fc800078e0203 */
[----:B------:R-:W-:Y:S01]  /*10800*/  IMAD.IADD R17, R0, 0x1, R17 ;  /* 0x0000000100117824 */ /* 0x000fe200078e0211 */
[----:B------:R-:W-:Y:S06]  /*10810*/  BRA `(.L_x_1377) ;  /* 0x0000000000107947 */ /* 0x000fec0003800000 */
.L_x_1372:
[----:B------:R-:W0:Y:S01]  /*10820*/  LDC R19, c[0x0][0xc3c] ;  /* 0x00030f00ff137b82 */ /* 0x000e220000000800 */
[----:B------:R-:W-:Y:S02]  /*10830*/  IMAD.MOV.U32 R16, RZ, RZ, R7 ;  /* 0x000000ffff107224 */ /* 0x000fe400078e0007 */
[----:B------:R-:W-:Y:S02]  /*10840*/  IMAD.MOV.U32 R17, RZ, RZ, RZ ;  /* 0x000000ffff117224 */ /* 0x000fe400078e00ff */
[----:B------:R-:W-:-:S07]  /*10850*/  IMAD.MOV.U32 R18, RZ, RZ, RZ ;  /* 0x000000ffff127224 */ /* 0x000fce00078e00ff */
.L_x_1377:
[----:B------:R-:W-:-:S13]  /*10860*/  ISETP.NE.AND P0, PT, R5, RZ, PT ;  /* 0x000000ff0500720c */ /* 0x000fda0003f05270 */
[----:B------:R-:W1:Y:S01]  /*10870*/  @!P0 S2R R3, SR_CgaCtaId ;  /* 0x0000000000038919 */ /* 0x000e620000008800 */
[----:B------:R-:W-:-:S04]  /*10880*/  @!P0 MOV R0, 0x400 ;  /* 0x0000040000008802 */ /* 0x000fc80000000f00 */
[----:B-1----:R-:W-:-:S05]  /*10890*/  @!P0 LEA R0, R3, R0, 0x18 ;  /* 0x0000000003008211 */ /* 0x002fca00078ec0ff */
[----:B0-----:R2:W-:Y:S01]  /*108a0*/  @!P0 STS.128 [R0+0x228d0], R16 ;  /* 0x0228d01000008388 */ /* 0x0015e20000000c00 */
[----:B------:R-:W-:Y:S06]  /*108b0*/  BAR.ARV 0x5, 0x180 ;  /* 0x0146000000007b1d */ /* 0x000fec0000002000 */
.L_x_1370:
        /* <DEDUP_REMOVED lines=9> */
[----:B------:R-:W-:Y:S01]  /*10950*/  IMAD.MOV.U32 R31, RZ, RZ, 0x40 ;  /* 0x00000040ff1f7424 */ /* 0x000fe200078e00ff */
[----:B------:R-:W-:Y:S01]  /*10960*/  ULOP3.LUT UR43, UR42, 0x2, URZ, 0xfc, !UPT ;  /* 0x000000022a2b7892 */ /* 0x000fe2000f8efc3f */
[----:B------:R-:W-:Y:S01]  /*10970*/  IMAD.MOV.U32 R29, RZ, RZ, 0x20 ;  /* 0x00000020ff1d7424 */ /* 0x000fe200078e00ff */
[----:B------:R-:W-:Y:S01]  /*10980*/  ULOP3.LUT UR46, UR42, 0x1, URZ, 0xfc, !UPT ;  /* 0x000000012a2e7892 */ /* 0x000fe2000f8efc3f */
[----:B------:R-:W-:Y:S01]  /*10990*/  IMAD.MOV.U32 R25, RZ, RZ, 0x1 ;  /* 0x00000001ff197424 */ /* 0x000fe200078e00ff */
[----:B------:R-:W-:Y:S01]  /*109a0*/  ULDC UR47, c[0x0][0xc] ;  /* 0x00000300002f7ab9 */ /* 0x000fe20000000800 */
[----:B------:R-:W-:Y:S02]  /*109b0*/  IMAD.MOV.U32 R23, RZ, RZ, RZ ;  /* 0x000000ffff177224 */ /* 0x000fe400078e00ff */
[----:B---3--:R-:W-:-:S05]  /*109c0*/  IMAD.U32 R35, RZ, RZ, UR4 ;  /* 0x00000004ff237e24 */ /* 0x008fca000f8e00ff */
[----:B------:R-:W-:Y:S01]  /*109d0*/  LEA R22, R35, R22, 0x18 ;  /* 0x0000001623167211 */ /* 0x000fe200078ec0ff */
[C---:B-1----:R-:W-:Y:S01]  /*109e0*/  IMAD.SHL.U32 R6, R12.reuse, 0x10, RZ ;  /* 0x000000100c067824 */ /* 0x042fe200078e00ff */
[C---:B------:R-:W-:Y:S01]  /*109f0*/  LOP3.LUT R11, R12.reuse, 0x7f, RZ, 0xc0, !PT ;  /* 0x0000007f0c0b7812 */ /* 0x040fe200078ec0ff */
[C---:B0-----:R-:W-:Y:S01]  /*10a00*/  IMAD.SHL.U32 R2, R12.reuse, 0x80, RZ ;  /* 0x000000800c027824 */ /* 0x041fe200078e00ff */
[C---:B------:R-:W-:Y:S01]  /*10a10*/  R2P PR, R12.reuse, 0x16 ;  /* 0x000000160c007804 */ /* 0x040fe20000000000 */
[----:B------:R-:W-:Y:S01]  /*10a20*/  IMAD.SHL.U32 R3, R12, 0x2, RZ ;  /* 0x000000020c037824 */ /* 0x000fe200078e00ff */
[----:B--2---:R-:W-:Y:S01]  /*10a30*/  LOP3.LUT R0, R6, 0x1b0, RZ, 0xc0, !PT ;  /* 0x000001b006007812 */ /* 0x004fe200078ec0ff */
[----:B------:R-:W-:Y:S01]  /*10a40*/  IMAD.SHL.U32 R30, R12, 0x4, RZ ;  /* 0x000000040c1e7824 */ /* 0x000fe200078e00ff */
[----:B------:R-:W-:Y:S02]  /*10a50*/  SHF.R.U32.HI R37, RZ, 0x5, R11 ;  /* 0x00000005ff257819 */ /* 0x000fe4000001160b */
[----:B------:R-:W-:-:S02]  /*10a60*/  LOP3.LUT R4, R2, 0x380, RZ, 0xc0, !PT ;  /* 0x0000038002047812 */ /* 0x000fc400078ec0ff */
[----:B------:R-:W-:Y:S01]  /*10a70*/  LOP3.LUT R36, R0, 0x30, R3, 0x78, !PT ;  /* 0x0000003000247812 */ /* 0x000fe200078e7803 */
[----:B------:R-:W-:Y:S01]  /*10a80*/  IMAD.SHL.U32 R0, R12, 0x20, RZ ;  /* 0x000000200c007824 */ /* 0x000fe200078e00ff */
[----:B------:R-:W-:Y:S01]  /*10a90*/  LOP3.LUT R8, R2, 0x400, RZ, 0xc0, !PT ;  /* 0x0000040002087812 */ /* 0x000fe200078ec0ff */
[C---:B------:R-:W-:Y:S01]  /*10aa0*/  IMAD R3, R37.reuse, 0x10, R4 ;  /* 0x0000001025037824 */ /* 0x040fe200078e0204 */
[----:B------:R-:W-:Y:S02]  /*10ab0*/  LOP3.LUT R5, R4, 0x10, R12, 0xf8, !PT ;  /* 0x0000001004057812 */ /* 0x000fe400078ef80c */
[----:B------:R-:W-:Y:S01]  /*10ac0*/  LOP3.LUT R10, R6, 0x40, RZ, 0xc0, !PT ;  /* 0x00000040060a7812 */ /* 0x000fe200078ec0ff */
[----:B------:R-:W-:Y:S01]  /*10ad0*/  IMAD R8, R37, 0x800, R8 ;  /* 0x0000080025087824 */ /* 0x000fe200078e0208 */
[--C-:B------:R-:W-:Y:S02]  /*10ae0*/  LOP3.LUT R3, R3, 0x70, R6.reuse, 0x78, !PT ;  /* 0x0000007003037812 */ /* 0x100fe400078e7806 */
[----:B------:R-:W-:Y:S01]  /*10af0*/  LOP3.LUT R5, R5, 0x70, R6, 0x78, !PT ;  /* 0x0000007005057812 */ /* 0x000fe200078e7806 */
[----:B------:R-:W-:Y:S01]  /*10b00*/  IMAD R7, R37, 0x200, R10 ;  /* 0x0000020025077824 */ /* 0x000fe200078e020a */
[----:B------:R-:W-:Y:S01]  /*10b10*/  LOP3.LUT R3, R3, 0xc00, R2, 0xf8, !PT ;  /* 0x00000c0003037812 */ /* 0x000fe200078ef802 */
[----:B------:R-:W-:Y:S01]  /*10b20*/  IMAD.SHL.U32 R37, R37, 0x400, RZ ;  /* 0x0000040025257824 */ /* 0x000fe200078e00ff */
[----:B------:R-:W-:Y:S01]  /*10b30*/  LOP3.LUT R9, R0, 0x380, RZ, 0xc0, !PT ;  /* 0x0000038000097812 */ /* 0x000fe200078ec0ff */
[----:B------:R-:W-:Y:S01]  /*10b40*/  IMAD.IADD R2, R8, 0x1, R5 ;  /* 0x0000000108027824 */ /* 0x000fe200078e0205 */
[----:B------:R-:W-:Y:S01]  /*10b50*/  LOP3.LUT R33, R6, 0x30, RZ, 0xc0, !PT ;  /* 0x0000003006217812 */ /* 0x000fe200078ec0ff */
[----:B------:R0:W-:Y:S01]  /*10b60*/  STL [R1+0x8], R3 ;  /* 0x0000080301007387 */ /* 0x0001e20000100800 */
[----:B------:R-:W-:Y:S01]  /*10b70*/  IMAD.IADD R36, R36, 0x1, R7 ;  /* 0x0000000124247824 */ /* 0x000fe200078e0207 */
[----:B------:R-:W-:-:S02]  /*10b80*/  LOP3.LUT R9, R9, 0x30, R6, 0xf8, !PT ;  /* 0x0000003009097812 */ /* 0x000fc400078ef806 */
[----:B------:R1:W-:Y:S01]  /*10b90*/  STL [R1+0x4], R2 ;  /* 0x0000040201007387 */ /* 0x0003e20000100800 */
[----:B------:R-:W-:Y:S02]  /*10ba0*/  SEL R32, R31, 0xffffffc0, !P2 ;  /* 0xffffffc01f207807 */ /* 0x000fe40005000000 */
[----:B------:R-:W-:Y:S01]  /*10bb0*/  LOP3.LUT R30, R9, 0x70, R30, 0x78, !PT ;  /* 0x00000070091e7812 */ /* 0x000fe200078e781e */
[----:B------:R2:W-:Y:S01]  /*10bc0*/  STL [R1+0x18], RZ ;  /* 0x000018ff01007387 */ /* 0x0005e20000100800 */
[----:B------:R-:W-:Y:S02]  /*10bd0*/  SEL R31, R31, 0xffffffc0, !P4 ;  /* 0xffffffc01f1f7807 */ /* 0x000fe40006000000 */
[----:B------:R-:W-:Y:S02]  /*10be0*/  SEL R29, R29, 0xffffffe0, !P1 ;  /* 0xffffffe01d1d7807 */ /* 0x000fe40004800000 */
[----:B0-----:R-:W-:Y:S02]  /*10bf0*/  LOP3.LUT R3, R33, 0x40, RZ, 0xfc, !PT ;  /* 0x0000004021037812 */ /* 0x001fe400078efcff */
[----:B-1----:R-:W-:-:S04]  /*10c00*/  SHF.R.U32.HI R2, RZ, 0x2, R11 ;  /* 0x00000002ff027819 */ /* 0x002fc8000001160b */
[----:B------:R-:W-:Y:S01]  /*10c10*/  LOP3.LUT R0, R2, 0x60, R0, 0xf8, !PT ;  /* 0x0000006002007812 */ /* 0x000fe200078ef800 */
[----:B------:R-:W-:Y:S01]  /*10c20*/  IMAD.IADD R0, R22, 0x1, R36 ;  /* 0x0000000116007824 */ /* 0x000fe200078e0224 */
[----:B------:R-:W-:-:S04]  /*10c30*/  LOP3.LUT R2, R33, 0x80, RZ, 0xfc, !PT ;  /* 0x0000008021027812 */ /* 0x000fc800078efcff */
[----:B------:R2:W-:Y:S03]  /*10c40*/  STL [R1+0xc], R0 ;  /* 0x00000c0001007387 */ /* 0x0005e60000100800 */
.L_x_1459:
[----:B0-----:R-:W0:Y:S01]  /*10c50*/  LDC.64 R6, c[0x0][0xa28] ;  /* 0x00028a00ff067b82 */ /* 0x001e220000000a00 */
[----:B---3--:R-:W3:Y:S07]  /*10c60*/  LDL.LU R26, [R1] ;  /* 0x00000000011a7983 */ /* 0x008eee0000300800 */
[----:B-1----:R-:W1:Y:S08]  /*10c70*/  LDC.64 R2, c[0x0][0xa18] ;  /* 0x00028600ff027b82 */ /* 0x002e700000000a00 */
[----:B------:R-:W4:Y:S01]  /*10c80*/  LDC.64 R4, c[0x0][0xa00] ;  /* 0x00028000ff047b82 */ /* 0x000f220000000a00 */
[----:B0-----:R-:W-:-:S07]  /*10c90*/  ISETP.NE.U32.AND P0, PT, R6, RZ, PT ;  /* 0x000000ff0600720c */ /* 0x001fce0003f05070 */
[----:B------:R-:W0:Y:S01]  /*10ca0*/  LDC.64 R8, c[0x0][0xa00] ;  /* 0x00028000ff087b82 */ /* 0x000e220000000a00 */
[----:B------:R-:W-:Y:S02]  /*10cb0*/  ISETP.NE.AND.EX P0, PT, R7, RZ, PT, P0 ;  /* 0x000000ff0700720c */ /* 0x000fe40003f05300 */
[----:B-1----:R-:W-:-:S04]  /*10cc0*/  ISETP.NE.U32.AND P1, PT, R2, RZ, PT ;  /* 0x000000ff0200720c */ /* 0x002fc80003f25070 */
[----:B------:R-:W-:Y:S02]  /*10cd0*/  ISETP.NE.AND.EX P2, PT, R3, RZ, PT, P1 ;  /* 0x000000ff0300720c */ /* 0x000fe40003f45310 */
[----:B----4-:R-:W-:-:S05]  /*10ce0*/  ISETP.NE.U32.AND P1, PT, R4, RZ, PT ;  /* 0x000000ff0400720c */ /* 0x010fca0003f25070 */
[----:B------:R-:W1:Y:S01]  /*10cf0*/  @P0 LDC.64 R2, c[0x0][0xa28] ;  /* 0x00028a00ff020b82 */ /* 0x000e620000000a00 */
[----:B------:R-:W-:-:S07]  /*10d00*/  ISETP.NE.AND.EX P3, PT, R5, RZ, PT, P1 ;  /* 0x000000ff0500720c */ /* 0x000fce0003f65310 */
[----:B------:R-:W4:Y:S01]  /*10d10*/  @P2 LDC.64 R6, c[0x0][0xa18] ;  /* 0x00028600ff062b82 */ /* 0x000f220000000a00 */
[----:B------:R-:W-:Y:S02]  /*10d20*/  IMAD.MOV.U32 R24, RZ, RZ, RZ ;  /* 0x000000ffff187224 */ /* 0x000fe400078e00ff */
[----:B-1----:R-:W-:-:S06]  /*10d30*/  @P0 IMAD.WIDE R4, R19, 0x4, R2 ;  /* 0x0000000413040825 */ /* 0x002fcc00078e0202 */
[----:B------:R-:W5:Y:S01]  /*10d40*/  @P0 LDG.E R4, desc[UR44][R4.64] ;  /* 0x0000002c04040981 */ /* 0x000f62000c1e1900 */
[----:B----4-:R-:W-:-:S05]  /*10d50*/  @P2 IMAD.WIDE R2, R19, 0x4, R6 ;  /* 0x0000000413022825 */ /* 0x010fca00078e0206 */
[----:B--2---:R0:W2:Y:S02]  /*10d60*/  @P2 LDG.E R0, desc[UR44][R2.64] ;  /* 0x0000002c02002981 */ /* 0x0040a4000c1e1900 */
[----:B0-----:R-:W-:-:S05]  /*10d70*/  IMAD.WIDE R2, R19, 0x4, R8 ;  /* 0x0000000413027825 */ /* 0x001fca00078e0208 */
[----:B------:R0:W5:Y:S01]  /*10d80*/  @P3 LDG.E R24, desc[UR44][R2.64] ;  /* 0x0000002c02183981 */ /* 0x000162000c1e1900 */
[----:B---3--:R-:W-:-:S04]  /*10d90*/  LOP3.LUT R26, R26, 0xffffff7f, RZ, 0xc0, !PT ;  /* 0xffffff7f1a1a7812 */ /* 0x008fc800078ec0ff */
[----:B------:R-:W-:-:S05]  /*10da0*/  @P3 LOP3.LUT R26, R26, 0x80, RZ, 0xfc, !PT ;  /* 0x000000801a1a3812 */ /* 0x000fca00078efcff */
[----:B------:R0:W-:Y:S01]  /*10db0*/  STL [R1], R26 ;  /* 0x0000001a01007387 */ /* 0x0001e20000100800 */
[----:B--2---:R-:W-:Y:S01]  /*10dc0*/  @P2 R2UR UR37, R0 ;  /* 0x00000000002522ca */ /* 0x004fe200000e0000 */
[----:B0-----:R-:W-:-:S14]  /*10dd0*/  @P2 BRA `(.L_x_1379) ;  /* 0x00000000001c2947 */ /* 0x001fdc0003800000 */
[----:B------:R-:W-:Y:S01]  /*10de0*/  ULDC UR37, c[0x0][0x288] ;  /* 0x0000a20000257ab9 */ /* 0x000fe20000000800 */
[----:B------:R-:W-:Y:S05]  /*10df0*/  @!P3 BRA `(.L_x_1379) ;  /* 0x000000000014b947 */ /* 0x000fea0003800000 */
[----:B------:R-:W2:Y:S04]  /*10e00*/  LDG.E R5, desc[UR44][R2.64] ;  /* 0x0000002c02057981 */ /* 0x000ea8000c1e1900 */
[----:B------:R-:W3:Y:S01]  /*10e10*/  LDG.E R0, desc[UR44][R2.64+0x4] ;  /* 0x0000042c02007981 */ /* 0x000ee2000c1e1900 */
[----:B--2---:R-:W-:Y:S02]  /*10e20*/  R2UR UR4, R5 ;  /* 0x00000000050472ca */ /* 0x004fe400000e0000 */
[----:B---3--:R-:W-:-:S13]  /*10e30*/  R2UR UR37, R0 ;  /* 0x00000000002572ca */ /* 0x008fda00000e0000 */
[----:B------:R-:W-:-:S12]  /*10e40*/  UIADD3 UR37, -UR4, UR37, URZ ;  /* 0x0000002504257290 */ /* 0x000fd8000fffe13f */
.L_x_1379:
[----:B------:R-:W-:Y:S01]  /*10e50*/  UMOV UR36, URZ ;  /* 0x0000003f00247c82 */ /* 0x000fe20008000000 */
[----:B------:R-:W-:Y:S01]  /*10e60*/  ULDC.64 UR6, c[0x0][0xa20] ;  /* 0x0002880000067ab9 */ /* 0x000fe20000000a00 */
[----:B-----5:R-:W-:Y:S01]  /*10e70*/  @P0 R2UR UR36, R4 ;  /* 0x00000000042402ca */ /* 0x020fe200000e0000 */
[----:B------:R-:W-:Y:S01]  /*10e80*/  ULDC.64 UR4, c[0x0][0x418] ;  /* 0x0001060000047ab9 */ /* 0x000fe20000000a00 */
[----:B------:R-:W-:Y:S01]  /*10e90*/  ISETP.NE.U32.AND P0, PT, RZ, UR6, PT ;  /* 0x00000006ff007c0c */ /* 0x000fe2000bf05070 */
[----:B------:R-:W-:Y:S01]  /*10ea0*/  UISETP.NE.U32.AND UP0, UPT, UR4, URZ, UPT ;  /* 0x0000003f0400728c */ /* 0x000fe2000bf05070 */
[----:B------:R-:W-:Y:S02]  /*10eb0*/  ULDC UR39, c[0x0][0x2f0] ;  /* 0x0000bc0000277ab9 */ /* 0x000fe40000000800 */
[----:B------:R-:W-:Y:S01]  /*10ec0*/  ISETP.NE.AND.EX P0, PT, RZ, UR7, PT, P0 ;  /* 0x00000007ff007c0c */ /* 0x000fe2000bf05300 */
[----:B------:R-:W-:Y:S01]  /*10ed0*/  UISETP.NE.AND.EX UP0, UPT, UR5, URZ, UPT, UP0 ;  /* 0x0000003f0500728c */ /* 0x000fe2000bf05300 */
[----:B------:R-:W-:-:S03]  /*10ee0*/  ULDC UR4, c[0x0][0x424] ;  /* 0x0001090000047ab9 */ /* 0x000fc60000000800 */
[----:B------:R-:W-:-:S04]  /*10ef0*/  USEL UR4, UR4, 0x1, UP0 ;  /* 0x0000000104047887 */ /* 0x000fc80008000000 */
[----:B------:R-:W-:-:S04]  /*10f00*/  UIMAD UR39, UR4, UR39, URZ ;  /* 0x00000027042772a4 */ /* 0x000fc8000f8e023f */
[----:B------:R-:W-:Y:S08]  /*10f10*/  @!P0 BRA `(.L_x_1380) ;  /* 0x0000000000148947 */ /* 0x000ff00003800000 */
[----:B------:R-:W0:Y:S02]  /*10f20*/  LDC.64 R2, c[0x0][0xa20] ;  /* 0x00028800ff027b82 */ /* 0x000e240000000a00 */
[----:B0-----:R-:W-:-:S06]  /*10f30*/  IMAD.WIDE R2, R19, 0x4, R2 ;  /* 0x0000000413027825 */ /* 0x001fcc00078e0202 */
[----:B------:R-:W2:Y:S02]  /*10f40*/  LDG.E R2, desc[UR44][R2.64] ;  /* 0x0000002c02027981 */ /* 0x000ea4000c1e1900 */
[----:B--2---:R-:W-:Y:S01]  /*10f50*/  R2UR UR39, R2 ;  /* 0x00000000022772ca */ /* 0x004fe200000e0000 */
[----:B------:R-:W-:-:S14]  /*10f60*/  BRA `(.L_x_1381) ;  /* 0x00000000002c7947 */ /* 0x000fdc0003800000 */
.L_x_1380:
        /* <DEDUP_REMOVED lines=11> */
.L_x_1381:
[----:B------:R-:W-:Y:S01]  /*11020*/  R2UR UR38, R17 ;  /* 0x00000000112672ca */ /* 0x000fe200000e0000 */
[----:B------:R-:W-:Y:S01]  /*11030*/  ULDC UR4, c[0x0][0x448] ;  /* 0x0001120000047ab9 */ /* 0x000fe20000000800 */
[----:B------:R-:W-:Y:S02]  /*11040*/  UIADD3 UR39, -UR36, UR39, URZ ;  /* 0x0000002724277290 */ /* 0x000fe4000fffe13f */
[----:B------:R-:W-:Y:S02]  /*11050*/  UISETP.NE.AND UP0, UPT, UR4, 0x1, UPT ;  /* 0x000000010400788c */ /* 0x000fe4000bf05270 */
[----:B------:R-:W-:Y:S01]  /*11060*/  UIADD3 UR9, UR39, 0x1, -UR37 ;  /* 0x0000000127097890 */ /* 0x000fe2000fffe825 */
[----:B------:R-:W-:Y:S01]  /*11070*/  ULDC.64 UR4, c[0x0][0x9e0] ;  /* 0x0002780000047ab9 */ /* 0x000fe20000000a00 */
[----:B------:R-:W-:-:S05]  /*11080*/  UP2UR UR48, UPR, URZ, 0x1 ;  /* 0x000000013f307883 */ /* 0x000fca0008000000 */
[----:B------:R-:W-:Y:S02]  /*11090*/  USHF.L.U32 UR38, UR38, 0x7, URZ ;  /* 0x0000000726267899 */ /* 0x000fe4000800063f */
[----:B------:R-:W-:Y:S01]  /*110a0*/  @UP0 ULDC UR6, c[0x0][0x44c] ;  /* 0x0001130000060ab9 */ /* 0x000fe20000000800 */
[----:B------:R-:W-:Y:S01]  /*110b0*/  @UP0 ULDC UR10, c[0x0][0x450] ;  /* 0x00011400000a0ab9 */ /* 0x000fe20000000800 */
[----:B------:R-:W-:-:S04]  /*110c0*/  UIADD3 UR8, UR38, 0x7f, URZ ;  /* 0x0000007f26087890 */ /* 0x000fc8000fffe03f */
[----:B------:R-:W-:-:S04]  /*110d0*/  UIMAD.WIDE.U32 UR6, UR8, UR6, URZ ;  /* 0x00000006080672a5 */ /* 0x000fc8000f8e003f */
[----:B------:R-:W-:Y:S02]  /*110e0*/  @UP0 USHF.R.U32.HI UR8, URZ, UR10, UR7 ;  /* 0x0000000a3f080299 */ /* 0x000fe40008011607 */
[----:B------:R-:W-:Y:S02]  /*110f0*/  UISETP.GE.AND UP0, UPT, UR5, 0x1, UPT ;  /* 0x000000010500788c */ /* 0x000fe4000bf06270 */
[----:B------:R-:W-:-:S04]  /*11100*/  UIADD3 UR9, UR9, UR8, URZ ;  /* 0x0000000809097290 */ /* 0x000fc8000fffe03f */
[----:B------:R-:W-:Y:S01]  /*11110*/  PLOP3.LUT P1, PT, PT, PT, UP0, 0x80, 0x0 ;  /* 0x000000000000781c */ /* 0x000fe20003f2f008 */
[----:B------:R-:W-:-:S12]  /*11120*/  UIADD3 UR4, UR9, UR4, URZ ;  /* 0x0000000409047290 */ /* 0x000fd8000fffe03f */
[----:B------:R-:W-:Y:S05]  /*11130*/  @!P1 BRA `(.L_x_1382) ;  /* 0x0000000000449947 */ /* 0x000fea0003800000 */
        /* <DEDUP_REMOVED lines=10> */
.L_x_1383:
[----:B------:R-:W-:-:S11]  /*111e0*/  UISETP.NE.AND UP0, UPT, UR5, 0x1, UPT ;  /* 0x000000010500788c */ /* 0x000fd6000bf05270 */
[----:B------:R-:W-:Y:S02]  /*111f0*/  @UP0 ULDC.64 UR10, c[0x0][0x9e8] ;  /* 0x00027a00000a0ab9 */ /* 0x000fe40000000a00 */
[----:B------:R-:W-:-:S04]  /*11200*/  UIMAD.WIDE.U32 UR6, UR8, UR10, URZ ;  /* 0x0000000a080672a5 */ /* 0x000fc8000f8e003f */
[----:B------:R-:W-:-:S12]  /*11210*/  @UP0 USHF.R.U32.HI UR8, URZ, UR11, UR7 ;  /* 0x0000000b3f080299 */ /* 0x000fd80008011607 */
.L_x_1384:
[----:B------:R-:W-:-:S04]  /*11220*/  UIMAD UR8, UR8, UR5, UR5 ;  /* 0x00000005080872a4 */ /* 0x000fc8000f8e0205 */
[----:B------:R-:W-:-:S04]  /*11230*/  UISETP.LT.AND UP0, UPT, UR4, UR8, UPT ;  /* 0x000000080400728c */ /* 0x000fc8000bf01270 */
[----:B------:R-:W-:-:S12]  /*11240*/  USEL UR4, UR4, UR8, UP0 ;  /* 0x0000000804047287 */ /* 0x000fd80008000000 */
.L_x_1382:
[----:B------:R-:W-:Y:S02]  /*11250*/  UISETP.NE.AND UP0, UPT, UR48, URZ, UPT ;  /* 0x0000003f3000728c */ /* 0x000fe4000bf05270 */
[----:B------:R-:W-:Y:S02]  /*11260*/  UIADD3 UR8, UR39, 0x7f, URZ ;  /* 0x0000007f27087890 */ /* 0x000fe4000fffe03f */
[----:B------:R-:W-:Y:S02]  /*11270*/  UIADD3 UR9, UR4, 0x7f, URZ ;  /* 0x0000007f04097890 */ /* 0x000fe4000fffe03f */
[----:B------:R-:W-:Y:S02]  /*11280*/  USHF.R.S32.HI UR4, URZ, 0x1f, UR8 ;  /* 0x0000001f3f047899 */ /* 0x000fe40008011408 */
[----:B------:R-:W-:Y:S02]  /*11290*/  USHF.R.S32.HI UR10, URZ, 0x1f, UR9 ;  /* 0x0000001f3f0a7899 */ /* 0x000fe40008011409 */
[----:B------:R-:W-:Y:S01]  /*112a0*/  ULEA.HI UR4, UR4, UR8, URZ, 0x7 ;  /* 0x0000000804047291 */ /* 0x000fe2000f8f383f */
[----:B------:R-:W-:Y:S01]  /*112b0*/  @UP0 ULDC UR6, c[0x0][0x44c] ;  /* 0x0001130000060ab9 */ /* 0x000fe20000000800 */
[----:B------:R-:W-:-:S02]  /*112c0*/  ULEA.HI UR10, UR10, UR9, URZ, 0x7 ;  /* 0x000000090a0a7291 */ /* 0x000fc4000f8f383f */
[----:B------:R-:W-:Y:S01]  /*112d0*/  UIMAD.WIDE.U32 UR6, UR38, UR6, URZ ;  /* 0x00000006260672a5 */ /* 0x000fe2000f8e003f */
[----:B------:R-:W-:Y:S01]  /*112e0*/  @UP0 ULDC UR9, c[0x0][0x450] ;  /* 0x0001140000090ab9 */ /* 0x000fe20000000800 */
[----:B------:R-:W-:Y:S02]  /*112f0*/  UMOV UR8, UR38 ;  /* 0x0000002600087c82 */ /* 0x000fe40008000000 */
[----:B------:R-:W-:Y:S02]  /*11300*/  @UP0 USHF.R.U32.HI UR8, URZ, UR9, UR7 ;  /* 0x000000093f080299 */ /* 0x000fe40008011607 */
[----:B------:R-:W-:Y:S02]  /*11310*/  USHF.R.S32.HI UR4, URZ, 0x7, UR4 ;  /* 0x000000073f047899 */ /* 0x000fe40008011404 */
[----:B------:R-:W-:Y:S02]  /*11320*/  USHF.R.S32.HI UR10, URZ, 0x7, UR10 ;  /* 0x000000073f0a7899 */ /* 0x000fe4000801140a */
[----:B------:R-:W-:-:S02]  /*11330*/  UIADD3 UR6, UR8, UR39, -UR37 ;  /* 0x0000002708067290 */ /* 0x000fc4000fffe825 */
[----:B------:R-:W-:Y:S01]  /*11340*/  UISETP.LT.AND UP0, UPT, UR4, UR10, UPT ;  /* 0x0000000a0400728c */ /* 0x000fe2000bf01270 */
[----:B------:R-:W-:-:S03]  /*11350*/  ULDC UR8, c[0x0][0x9dc] ;  /* 0x0002770000087ab9 */ /* 0x000fc60000000800 */
[----:B------:R-:W-:Y:S02]  /*11360*/  USEL UR40, UR4, UR10, UP0 ;  /* 0x0000000a04287287 */ /* 0x000fe40008000000 */
[----:B------:R-:W-:Y:S01]  /*11370*/  UIADD3 UR8, UR6, -UR8, URZ ;  /* 0x8000000806087290 */ /* 0x000fe2000fffe03f */
[----:B------:R-:W-:Y:S11]  /*11380*/  @!P1 BRA `(.L_x_1385) ;  /* 0x0000000000489947 */ /* 0x000ff60003800000 */
[----:B------:R-:W-:Y:S02]  /*11390*/  UMOV UR4, UR6 ;  /* 0x0000000600047c82 */ /* 0x000fe40008000000 */
        /* <DEDUP_REMOVED lines=10> */
.L_x_1386:
[----:B------:R-:W-:-:S11]  /*11440*/  UISETP.NE.AND UP0, UPT, UR5, 0x1, UPT ;  /* 0x000000010500788c */ /* 0x000fd6000bf05270 */
[----:B------:R-:W-:Y:S02]  /*11450*/  @UP0 ULDC.64 UR10, c[0x0][0x9e8] ;  /* 0x00027a00000a0ab9 */ /* 0x000fe40000000a00 */
[----:B------:R-:W-:-:S04]  /*11460*/  UIMAD.WIDE.U32 UR6, UR4, UR10, URZ ;  /* 0x0000000a040672a5 */ /* 0x000fc8000f8e003f */
[----:B------:R-:W-:-:S12]  /*11470*/  @UP0 USHF.R.U32.HI UR4, URZ, UR11, UR7 ;  /* 0x0000000b3f040299 */ /* 0x000fd80008011607 */
.L_x_1387:
[----:B------:R-:W-:-:S04]  /*11480*/  UIMAD UR4, UR4, UR5, URZ ;  /* 0x00000005040472a4 */ /* 0x000fc8000f8e023f */
[----:B------:R-:W-:-:S04]  /*11490*/  UISETP.LT.AND UP0, UPT, UR8, UR4, UPT ;  /* 0x000000040800728c */ /* 0x000fc8000bf01270 */
[----:B------:R-:W-:-:S12]  /*114a0*/  USEL UR8, UR8, UR4, !UP0 ;  /* 0x0000000408087287 */ /* 0x000fd8000c000000 */
.L_x_1385:
        /* <DEDUP_REMOVED lines=26> */
.L_x_1389:
        /* <DEDUP_REMOVED lines=20> */
.L_x_1392:
[----:B------:R-:W-:Y:S05]  /*11790*/  BSYNC B6 ;  /* 0x0000000000067941 */ /* 0x000fea0003800000 */
.L_x_1391:
[----:B------:R-:W-:Y:S01]  /*117a0*/  VIADD R0, R22, 0x8400 ;  /* 0x0000840016007836 */ /* 0x000fe20000000000 */
[----:B------:R-:W-:Y:S01]  /*117b0*/  BSSY B6, `(.L_x_1393) ;  /* 0x0000017000067945 */ /* 0x000fe20003800000 */
[----:B------:R-:W-:-:S03]  /*117c0*/  IMAD.MOV.U32 R17, RZ, RZ, R26 ;  /* 0x000000ffff117224 */ /* 0x000fc600078e001a */
[----:B------:R-:W-:Y:S02]  /*117d0*/  LOP3.LUT P0, RZ, R0, 0x3ff, RZ, 0xc0, !PT ;  /* 0x000003ff00ff7812 */ /* 0x000fe4000780c0ff */
[----:B------:R-:W-:-:S11]  /*117e0*/  LOP3.LUT R17, R17, 0xfffffffe, RZ, 0xc0, !PT ;  /* 0xfffffffe11117812 */ /* 0x000fd600078ec0ff */
[----:B------:R-:W-:-:S05]  /*117f0*/  @P0 LOP3.LUT R17, R17, 0x1, RZ, 0xfc, !PT ;  /* 0x0000000111110812 */ /* 0x000fca00078efcff */
[----:B------:R0:W-:Y:S01]  /*11800*/  STL [R1], R17 ;  /* 0x0000001101007387 */ /* 0x0001e20000100800 */
        /* <DEDUP_REMOVED lines=17> */
.L_x_1394:
[----:B------:R-:W-:Y:S05]  /*11920*/  BSYNC B6 ;  /* 0x0000000000067941 */ /* 0x000fea0003800000 */
.L_x_1393:
        /* <DEDUP_REMOVED lines=20> */
.L_x_1396:
[----:B------:R-:W-:Y:S05]  /*11a70*/  BSYNC B6 ;  /* 0x0000000000067941 */ /* 0x000fea0003800000 */
.L_x_1395:
        /* <DEDUP_REMOVED lines=19> */
.L_x_1398:
[----:B------:R-:W-:Y:S05]  /*11bb0*/  BSYNC B6 ;  /* 0x0000000000067941 */ /* 0x000fea0003800000 */
.L_x_1397:
[----:B------:R-:W1:Y:S01]  /*11bc0*/  LDC.64 R2, c[0x0][0x9f8] ;  /* 0x00027e00ff027b82 */ /* 0x000e620000000a00 */
[----:B------:R-:W-:Y:S01]  /*11bd0*/  IMAD.MOV.U32 R27, RZ, RZ, R19 ;  /* 0x000000ffff1b7224 */ /* 0x000fe200078e0013 */
[----:B------:R-:W-:Y:S01]  /*11be0*/  ULDC UR4, c[0x0][0x2f4] ;  /* 0x0000bd0000047ab9 */ /* 0x000fe20000000800 */
[----:B------:R-:W-:Y:S01]  /*11bf0*/  LOP3.LUT R20, R33, 0x40, RZ, 0xfc, !PT ;  /* 0x0000004021147812 */ /* 0x000fe200078efcff */
[----:B------:R-:W-:-:S04]  /*11c00*/  ULDC UR5, c[0x0][0x320] ;  /* 0x0000c80000057ab9 */ /* 0x000fc80000000800 */
[----:B------:R-:W2:Y:S01]  /*11c10*/  LDC R10, c[0x0][0x430] ;  /* 0x00010c00ff0a7b82 */ /* 0x000ea20000000800 */
[----:B-1----:R-:W-:-:S04]  /*11c20*/  ISETP.NE.U32.AND P0, PT, R2, RZ, PT ;  /* 0x000000ff0200720c */ /* 0x002fc80003f05070 */
[----:B------:R-:W-:-:S13]  /*11c30*/  ISETP.NE.AND.EX P0, PT, R3, RZ, PT, P0 ;  /* 0x000000ff0300720c */ /* 0x000fda0003f05300 */
[----:B------:R-:W1:Y:S01]  /*11c40*/  @P0 LDC.64 R2, c[0x0][0x9f8] ;  /* 0x00027e00ff020b82 */ /* 0x000e620000000a00 */
[----:B------:R-:W-:Y:S02]  /*11c50*/  ISETP.GE.AND P1, PT, R20, UR4, PT ;  /* 0x0000000414007c0c */ /* 0x000fe4000bf26270 */
[----:B0-----:R-:W-:Y:S02]  /*11c60*/  LOP3.LUT R17, R17, 0xffffffef, RZ, 0xc0, !PT ;  /* 0xffffffef11117812 */ /* 0x001fe400078ec0ff */
[----:B------:R-:W-:Y:S01]  /*11c70*/  LOP3.LUT R21, R33, 0x80, RZ, 0xfc, !PT ;  /* 0x0000008021157812 */ /* 0x000fe200078efcff */
[----:B-1----:R-:W-:-:S05]  /*11c80*/  @P0 IMAD.WIDE R2, R19, 0x4, R2 ;  /* 0x0000000413020825 */ /* 0x002fca00078e0202 */
[----:B------:R0:W5:Y:S01]  /*11c90*/  @P0 LDG.E R27, desc[UR44][R2.64] ;  /* 0x0000002c021b0981 */ /* 0x000162000c1e1900 */
[----:B------:R-:W-:Y:S01]  /*11ca0*/  ISETP.GE.AND P0, PT, R33, UR4, PT ;  /* 0x0000000421007c0c */ /* 0x000fe2000bf06270 */
[----:B------:R-:W-:Y:S01]  /*11cb0*/  UMOV UR6, 0xffffffff ;  /* 0xffffffff00067882 */ /* 0x000fe20000000000 */
[----:B------:R-:W-:-:S05]  /*11cc0*/  IMAD.U32 R9, RZ, RZ, UR40 ;  /* 0x00000028ff097e24 */ /* 0x000fca000f8e00ff */
[----:B------:R-:W-:-:S06]  /*11cd0*/  LEA R9, R9, 0xffffff80, 0x7 ;  /* 0xffffff8009097811 */ /* 0x000fcc00078e38ff */
        /* <DEDUP_REMOVED lines=9> */
[----:B------:R-:W-:-:S04]  /*11d70*/  @P1 LOP3.LUT R17, R17, 0x2, RZ, 0xfc, !PT ;  /* 0x0000000211111812 */ /* 0x000fc800078efcff */
[----:B------:R-:W-:-:S04]  /*11d80*/  LOP3.LUT R17, R17, 0xfffffffe, RZ, 0xc0, !PT ;  /* 0xfffffffe11117812 */ /* 0x000fc800078ec0ff */
[----:B------:R-:W-:-:S05]  /*11d90*/  @P0 LOP3.LUT R17, R17, 0x1, RZ, 0xfc, !PT ;  /* 0x0000000111110812 */ /* 0x000fca00078efcff */
[----:B------:R0:W-:Y:S01]  /*11da0*/  STL [R1], R17 ;  /* 0x0000001101007387 */ /* 0x0001e20000100800 */
[----:B--2---:R-:W-:Y:S05]  /*11db0*/  BRA.DIV UR6, `(.L_x_1399) ;  /* 0x0000004606287947 */ /* 0x004fea000b800000 */
.L_x_1479:
[----:B------:R-:W0:Y:S01]  /*11dc0*/  S2R R0, SR_TID.X ;  /* 0x0000000000007919 */ /* 0x000e220000002100 */
[----:B------:R-:W-:Y:S01]  /*11dd0*/  ISETP.NE.AND P1, PT, R10, 0x1, PT ;  /* 0x000000010a00780c */ /* 0x000fe20003f25270 */
[----:B------:R-:W-:Y:S01]  /*11de0*/  IMAD.MOV.U32 R8, RZ, RZ, R17 ;  /* 0x000000ffff087224 */ /* 0x000fe200078e0011 */
[----:B-----5:R-:W-:-:S04]  /*11df0*/  SHF.R.S32.HI R34, RZ, 0x1f, R27 ;  /* 0x0000001fff227819 */ /* 0x020fc8000001141b */
[----:B------:R-:W-:-:S07]  /*11e00*/  LOP3.LUT R8, R8, 0xffffffbf, RZ, 0xc0, !PT ;  /* 0xffffffbf08087812 */ /* 0x000fce00078ec0ff */
[----:B------:R-:W1:Y:S01]  /*11e10*/  @P1 LDC R5, c[0x0][0x434] ;  /* 0x00010d00ff051b82 */ /* 0x000e620000000800 */
[----:B------:R-:W-:-:S07]  /*11e20*/  @P1 LOP3.LUT R8, R8, 0x40, RZ, 0xfc, !PT ;  /* 0x0000004008081812 */ /* 0x000fce00078efcff */
[----:B------:R-:W2:Y:S01]  /*11e30*/  @P1 LDC R4, c[0x0][0x438] ;  /* 0x00010e00ff041b82 */ /* 0x000ea20000000800 */
[C---:B0-----:R-:W-:Y:S01]  /*11e40*/  LOP3.LUT R2, R0.reuse, 0x7f, RZ, 0xc0, !PT ;  /* 0x0000007f00027812 */ /* 0x041fe200078ec0ff */
[----:B------:R-:W-:-:S03]  /*11e50*/  IMAD.SHL.U32 R0, R0, 0x20, RZ ;  /* 0x0000002000007824 */ /* 0x000fc600078e00ff */
[----:B------:R-:W-:-:S04]  /*11e60*/  SHF.R.U32.HI R2, RZ, 0x2, R2 ;  /* 0x00000002ff027819 */ /* 0x000fc80000011602 */
[----:B------:R-:W-:-:S04]  /*11e70*/  LOP3.LUT R0, R2, 0x60, R0, 0xf8, !PT ;  /* 0x0000006002007812 */ /* 0x000fc800078ef800 */
[----:B------:R-:W-:-:S04]  /*11e80*/  LOP3.LUT R0, R0, R9, RZ, 0xfc, !PT ;  /* 0x0000000900007212 */ /* 0x000fc800078efcff */
[C---:B------:R-:W-:Y:S01]  /*11e90*/  ISETP.GE.AND P0, PT, R0.reuse, UR39, PT ;  /* 0x0000002700007c0c */ /* 0x040fe2000bf06270 */
[----:B------:R-:W-:-:S04]  /*11ea0*/  VIADD R0, R0, UR36 ;  /* 0x0000002400007c36 */ /* 0x000fc80008000000 */
[----:B-1----:R-:W-:-:S04]  /*11eb0*/  @P1 IMAD.HI.U32 R5, R0, R5, RZ ;  /* 0x0000000500051227 */ /* 0x002fc800078e00ff */
        /* <DEDUP_REMOVED lines=14> */
[----:B------:R-:W-:Y:S01]  /*11fa0*/  LOP3.LUT R8, R8, 0xffffffdf, RZ, 0xc0, !PT ;  /* 0xffffffdf08087812 */ /* 0x000fe200078ec0ff */
[----:B------:R-:W-:Y:S01]  /*11fb0*/  IMAD.MOV R5, RZ, RZ, -R6 ;  /* 0x000000ffff057224 */ /* 0x000fe200078e0a06 */
[----:B------:R-:W-:-:S03]  /*11fc0*/  SHF.R.S32.HI R28, RZ, 0x1f, R18 ;  /* 0x0000001fff1c7819 */ /* 0x000fc60000011412 */
[----:B------:R-:W-:Y:S02]  /*11fd0*/  IMAD R5, R10, R5, R0 ;  /* 0x000000050a057224 */ /* 0x000fe400078e0200 */
[----:B0-----:R-:W-:-:S05]  /*11fe0*/  IMAD.U32 R2, RZ, RZ, UR43 ;  /* 0x0000002bff027e24 */ /* 0x001fca000f8e00ff */
[----:B------:R-:W-:-:S13]  /*11ff0*/  ISETP.NE.AND P2, PT, R2, 0x3, PT ;  /* 0x000000030200780c */ /* 0x000fda0003f45270 */
[----:B------:R-:W-:-:S05]  /*12000*/  @P2 LOP3.LUT R8, R8, 0x20, RZ, 0xfc, !PT ;  /* 0x0000002008082812 */ /* 0x000fca00078efcff */
[----:B------:R0:W-:Y:S01]  /*12010*/  STL [R1], R8 ;  /* 0x0000000801007387 */ /* 0x0001e20000100800 */
[----:B------:R-:W-:Y:S05]  /*12020*/  @!P2 BRA `(.L_x_1400) ;  /* 0x000000000004a947 */ /* 0x000fea0003800000 */
[----:B------:R-:W-:Y:S01]  /*12030*/  BPT.TRAP 0x1 ;  /* 0x000000040000795c */ /* 0x000fe20000300000 */
.L_x_1400:
[----:B------:R-:W-:Y:S01]  /*12040*/  IMAD R0, R23, 0x8, R22 ;  /* 0x0000000817007824 */ /* 0x000fe200078e0216 */
[----:B------:R-:W-:Y:S01]  /*12050*/  SHF.L.U32 R21, R25, 0x1f, RZ ;  /* 0x0000001f19157819 */ /* 0x000fe200000006ff */
[----:B------:R-:W-:Y:S01]  /*12060*/  BSSY B0, `(.L_x_1401) ;  /* 0x0000004000007945 */ /* 0x000fe20003800000 */
[----:B------:R-:W-:Y:S02]  /*12070*/  SHF.R.S32.HI R17, RZ, 0x1f, R5 ;  /* 0x0000001fff117819 */ /* 0x000fe40000011405 */
[----:B------:R-:W1:Y:S02]  /*12080*/  SYNCS.PHASECHK.TRANS64.TRYWAIT P0, [R0+URZ+0x22880], R21 ;  /* 0x02288015000075a7 */ /* 0x000e64000800017f */
[----:B-1----:R-:W-:Y:S05]  /*12090*/  @!P0 BRA `(.L_x_1402) ;  /* 0x00000040009c8947 */ /* 0x002fea0003800000 */
.L_x_1480:
[----:B------:R-:W-:Y:S05]  /*120a0*/  BSYNC B0 ;  /* 0x0000000000007941 */ /* 0x000fea0003800000 */
.L_x_1401:
[----:B------:R-:W2:Y:S01]  /*120b0*/  LDL R26, [R1] ;  /* 0x00000000011a7983 */ /* 0x000ea20000100800 */
[----:B------:R-:W-:Y:S01]  /*120c0*/  ULDC.64 UR4, c[0x0][0x328] ;  /* 0x0000ca0000047ab9 */ /* 0x000fe20000000a00 */
[----:B-----5:R-:W-:Y:S01]  /*120d0*/  SHF.R.S32.HI R20, RZ, 0x1f, R4 ;  /* 0x0000001fff147819 */ /* 0x020fe20000011404 */
[----:B------:R-:W-:Y:S01]  /*120e0*/  IMAD R6, R17, UR4, RZ ;  /* 0x0000000411067c24 */ /* 0x000fe2000f8e02ff */
[----:B------:R-:W3:Y:S01]  /*120f0*/  S2R R7, SR_TID.X ;  /* 0x0000000000077919 */ /* 0x000ee20000002100 */
[----:B------:R-:W-:Y:S01]  /*12100*/  IMAD.WIDE.U32 R2, R5, UR4, RZ ;  /* 0x0000000405027c25 */ /* 0x000fe2000f8e00ff */
[----:B------:R-:W-:-:S03]  /*12110*/  ULDC.64 UR6, c[0x0][0x318] ;  /* 0x0000c60000067ab9 */ /* 0x000fc60000000a00 */
        /* <DEDUP_REMOVED lines=11> */
[----:B------:R-:W-:-:S03]  /*121d0*/  UMOV UR4, 0xffffffff ;  /* 0xffffffff00047882 */ /* 0x000fc60000000000 */
[----:B------:R-:W-:Y:S01]  /*121e0*/  IMAD R6, R23, 0x4000, R37 ;  /* 0x0000400017067824 */ /* 0x000fe200078e0225 */
[----:B0-----:R-:W-:Y:S02]  /*121f0*/  IADD3 R8, P0, R2, UR6, RZ ;  /* 0x0000000602087c10 */ /* 0x001fe4000ff1e0ff */
[----:B---3--:R-:W-:Y:S02]  /*12200*/  LOP3.LUT R7, R7, 0x7f, RZ, 0xc0, !PT ;  /* 0x0000007f07077812 */ /* 0x008fe400078ec0ff */
[----:B------:R-:W-:Y:S02]  /*12210*/  IADD3.X R10, R3, UR7, R10, P0, !PT ;  /* 0x00000007030a7c10 */ /* 0x000fe400087fe40a */
[----:B------:R-:W-:-:S04]  /*12220*/  SHF.R.U32.HI R7, RZ, 0x2, R7 ;  /* 0x00000002ff077819 */ /* 0x000fc80000011607 */
[----:B------:R-:W-:-:S04]  /*12230*/  IADD3 R9, -R7, UR39, -R9 ;  /* 0x0000002707097c10 */ /* 0x000fc8000fffe909 */
[----:B------:R-:W-:Y:S02]  /*12240*/  ISETP.GE.AND P4, PT, R9, 0x1, PT ;  /* 0x000000010900780c */ /* 0x000fe40003f86270 */
[----:B--2---:R-:W-:Y:S01]  /*12250*/  LOP3.LUT P1, RZ, R26, 0x1, RZ, 0xc0, !PT ;  /* 0x000000011aff7812 */ /* 0x004fe2000782c0ff */
[----:B------:R-:W-:-:S12]  /*12260*/  BRA.DIV UR4, `(.L_x_1403) ;  /* 0x00000042043c7947 */ /* 0x000fd8000b800000 */
[----:B------:R-:W0:Y:S01]  /*12270*/  SHFL.IDX PT, R2, R8, RZ, 0x1c1f ;  /* 0x001c1fff08027589 */ /* 0x000e2200000e0000 */
[----:B------:R-:W-:Y:S02]  /*12280*/  LOP3.LUT P6, RZ, R26, 0x2, RZ, 0xc0, !PT ;  /* 0x000000021aff7812 */ /* 0x000fe400078cc0ff */
[----:B------:R-:W-:Y:S01]  /*12290*/  IADD3 R6, R22, R6, R30 ;  /* 0x0000000616067210 */ /* 0x000fe20007ffe01e */
[----:B------:R-:W2:Y:S01]  /*122a0*/  SHFL.IDX PT, R3, R10, RZ, 0x1c1f ;  /* 0x001c1fff0a037589 */ /* 0x000ea200000e0000 */
[C---:B------:R-:W-:Y:S02]  /*122b0*/  ISETP.GE.AND P3, PT, R9.reuse, 0x21, PT ;  /* 0x000000210900780c */ /* 0x040fe40003f66270 */
[----:B------:R-:W-:Y:S01]  /*122c0*/  ISETP.GE.AND P2, PT, R9, 0x41, PT ;  /* 0x000000410900780c */ /* 0x000fe20003f46270 */
[----:B------:R-:W-:Y:S01]  /*122d0*/  IMAD.IADD R7, R31, 0x1, R6 ;  /* 0x000000011f077824 */ /* 0x000fe200078e0206 */
[----:B------:R-:W-:Y:S02]  /*122e0*/  ISETP.GE.AND P5, PT, R9, 0x61, PT ;  /* 0x000000610900780c */ /* 0x000fe40003fa6270 */
[----:B0-----:R-:W-:-:S05]  /*122f0*/  IADD3 R2, P0, R33, R2, RZ ;  /* 0x0000000221027210 */ /* 0x001fca0007f1e0ff */
[----:B--2---:R-:W-:Y:S01]  /*12300*/  IMAD.X R3, RZ, RZ, R3, P0 ;  /* 0x000000ffff037224 */ /* 0x004fe200000e0603 */
[----:B------:R-:W-:-:S13]  /*12310*/  ISETP.LT.OR P0, PT, R9, 0x1, P6 ;  /* 0x000000010900780c */ /* 0x000fda0003701670 */
[----:B------:R-:W-:Y:S01]  /*12320*/  @!PT LDS RZ, [RZ] ;  /* 0x00000000fffff984 */ /* 0x000fe20000000800 */
[----:B------:R-:W-:Y:S01]  /*12330*/  LDGSTS.E.BYPASS.LTC128B.128 [R6+0x8400], desc[UR44][R2.64], !P0 ;  /* 0x0840000002067fae */ /* 0x000fe2000c101d6c */
[----:B------:R-:W-:-:S13]  /*12340*/  ISETP.LT.OR P0, PT, R9, 0x1, P1 ;  /* 0x000000010900780c */ /* 0x000fda0000f01670 */
[----:B------:R0:W-:Y:S04]  /*12350*/  LDGSTS.E.BYPASS.LTC128B.128 [R7+0x8400], desc[UR44][R2.64+0x40], !P0 ;  /* 0x0840004002077fae */ /* 0x0001e8000c101d6c */
[----:B0-----:R-:W0:Y:S04]  /*12360*/  SHFL.IDX PT, R2, R8, 0x1, 0x1c1f ;  /* 0x003c1f0008027f89 */ /* 0x001e2800000e0000 */
[----:B------:R-:W2:Y:S01]  /*12370*/  SHFL.IDX PT, R3, R10, 0x1, 0x1c1f ;  /* 0x003c1f000a037f89 */ /* 0x000ea200000e0000 */
[----:B0-----:R-:W-:-:S05]  /*12380*/  IADD3 R2, P0, R33, R2, RZ ;  /* 0x0000000221027210 */ /* 0x001fca0007f1e0ff */
[----:B--2---:R-:W-:Y:S01]  /*12390*/  IMAD.X R3, RZ, RZ, R3, P0 ;  /* 0x000000ffff037224 */ /* 0x004fe200000e0603 */
[----:B------:R-:W-:-:S13]  /*123a0*/  ISETP.LT.OR P0, PT, R9, 0x21, P6 ;  /* 0x000000210900780c */ /* 0x000fda0003701670 */
[----:B------:R-:W-:Y:S01]  /*123b0*/  LDGSTS.E.BYPASS.LTC128B.128 [R6+0x9400], desc[UR44][R2.64], !P0 ;  /* 0x0940000002067fae */ /* 0x000fe2000c101d6c */
[----:B------:R-:W-:-:S13]  /*123c0*/  ISETP.LT.OR P0, PT, R9, 0x21, P1 ;  /* 0x000000210900780c */ /* 0x000fda0000f01670 */
[----:B------:R0:W-:Y:S04]  /*123d0*/  LDGSTS.E.BYPASS.LTC128B.128 [R7+0x9400], desc[UR44][R2.64+0x40], !P0 ;  /* 0x0940004002077fae */ /* 0x0001e8000c101d6c */
[----:B0-----:R-:W0:Y:S04]  /*123e0*/  SHFL.IDX PT, R2, R8, 0x2, 0x1c1f ;  /* 0x005c1f0008027f89 */ /* 0x001e2800000e0000 */
[----:B------:R-:W2:Y:S04]  /*123f0*/  SHFL.IDX PT, R3, R10, 0x2, 0x1c1f ;  /* 0x005c1f000a037f89 */ /* 0x000ea800000e0000 */
[----:B------:R-:W3:Y:S01]  /*12400*/  SHFL.IDX PT, R10, R10, 0x3, 0x1c1f ;  /* 0x007c1f000a0a7f89 */ /* 0x000ee200000e0000 */
[----:B0-----:R-:W-:-:S05]  /*12410*/  IADD3 R2, P0, R33, R2, RZ ;  /* 0x0000000221027210 */ /* 0x001fca0007f1e0ff */
[----:B--2---:R-:W-:Y:S01]  /*12420*/  IMAD.X R3, RZ, RZ, R3, P0 ;  /* 0x000000ffff037224 */ /* 0x004fe200000e0603 */
[----:B------:R-:W-:-:S13]  /*12430*/  ISETP.LT.OR P0, PT, R9, 0x41, P6 ;  /* 0x000000410900780c */ /* 0x000fda0003701670 */
[----:B------:R-:W-:Y:S01]  /*12440*/  LDGSTS.E.BYPASS.LTC128B.128 [R6+0xa400], desc[UR44][R2.64], !P0 ;  /* 0x0a40000002067fae */ /* 0x000fe2000c101d6c */
[----:B------:R-:W-:-:S13]  /*12450*/  ISETP.LT.OR P0, PT, R9, 0x41, P1 ;  /* 0x000000410900780c */ /* 0x000fda0000f01670 */
[----:B------:R0:W-:Y:S04]  /*12460*/  LDGSTS.E.BYPASS.LTC128B.128 [R7+0xa400], desc[UR44][R2.64+0x40], !P0 ;  /* 0x0a40004002077fae */ /* 0x0001e8000c101d6c */
[----:B0--3--:R0:W2:Y:S02]  /*12470*/  SHFL.IDX PT, R2, R8, 0x3, 0x1c1f ;  /* 0x007c1f0008027f89 */ /* 0x0090a400000e0000 */
.L_x_1490:
        /* <DEDUP_REMOVED lines=12> */
.L_x_1404:
        /* <DEDUP_REMOVED lines=11> */
.L_x_1405:
[----:B------:R2:W-:Y:S01]  /*125f0*/  SYNCS.ARRIVE.TRANS64.A1T0 RZ, [R0+URZ+0x22870], RZ ;  /* 0x022870ff00ff79a7 */ /* 0x0005e2000810003f */
[----:B------:R-:W-:Y:S05]  /*12600*/  @!P6 BRA `(.L_x_1406) ;  /* 0x000000000004e947 */ /* 0x000fea0003800000 */
[----:B------:R-:W-:Y:S01]  /*12610*/  BPT.TRAP 0x1 ;  /* 0x000000040000795c */ /* 0x000fe20000300000 */
.L_x_1406:
[----:B------:R-:W3:Y:S01]  /*12620*/  SYNCS.PHASECHK.TRANS64.TRYWAIT P0, [R0+URZ+0x22840], R21 ;  /* 0x02284015000075a7 */ /* 0x000ee2000800017f */
[----:B------:R-:W-:Y:S04]  /*12630*/  BSSY B0, `(.L_x_1407) ;  /* 0x0000002000007945 */ /* 0x000fe80003800000 */
[----:B---3--:R-:W-:Y:S05]  /*12640*/  @!P0 BRA `(.L_x_1408) ;  /* 0x0000004000a48947 */ /* 0x008fea0003800000 */
.L_x_1491:
[----:B------:R-:W-:Y:S05]  /*12650*/  BSYNC B0 ;  /* 0x0000000000007941 */ /* 0x000fea0003800000 */
.L_x_1407:
[----:B0-----:R-:W4:Y:S01]  /*12660*/  LDL R8, [R1] ;  /* 0x0000000001087983 */ /* 0x001f220000100800 */
[----:B------:R-:W-:Y:S01]  /*12670*/  ULDC.64 UR4, c[0x0][0x300] ;  /* 0x0000c00000047ab9 */ /* 0x000fe20000000a00 */
[----:B------:R-:W-:Y:S01]  /*12680*/  ULDC.64 UR6, c[0x0][0x2e8] ;  /* 0x0000ba0000067ab9 */ /* 0x000fe20000000a00 */
[----:B------:R-:W-:Y:S02]  /*12690*/  IMAD R6, R17, UR4, RZ ;  /* 0x0000000411067c24 */ /* 0x000fe4000f8e02ff */
[----:B------:R-:W-:-:S04]  /*126a0*/  IMAD.WIDE.U32 R2, R5, UR4, RZ ;  /* 0x0000000405027c25 */ /* 0x000fc8000f8e00ff */
[----:B------:R-:W-:Y:S01]  /*126b0*/  IMAD R6, R5, UR5, R6 ;  /* 0x0000000505067c24 */ /* 0x000fe2000f8e0206 */
[----:B------:R-:W-:Y:S02]  /*126c0*/  ULDC.64 UR4, c[0x0][0x310] ;  /* 0x0000c40000047ab9 */ /* 0x000fe40000000a00 */
[----:B------:R-:W-:Y:S02]  /*126d0*/  IMAD R20, R20, UR4, RZ ;  /* 0x0000000414147c24 */ /* 0x000fe4000f8e02ff */
        /* <DEDUP_REMOVED lines=9> */
[----:B------:R-:W-:Y:S01]  /*12770*/  IADD3 R4, P0, R2, UR6, RZ ;  /* 0x0000000602047c10 */ /* 0x000fe2000ff1e0ff */
[----:B------:R-:W-:-:S03]  /*12780*/  IMAD R6, R23, 0x6000, R36 ;  /* 0x0000600017067824 */ /* 0x000fc600078e0224 */
[----:B------:R-:W-:Y:S02]  /*12790*/  IADD3.X R5, R3, UR7, R5, P0, !PT ;  /* 0x0000000703057c10 */ /* 0x000fe400087fe405 */
[----:B----4-:R-:W-:Y:S01]  /*127a0*/  LOP3.LUT P1, RZ, R8, 0x4, RZ, 0xc0, !PT ;  /* 0x0000000408ff7812 */ /* 0x010fe2000782c0ff */
[----:B------:R-:W-:-:S12]  /*127b0*/  BRA.DIV UR4, `(.L_x_1409) ;  /* 0x00000042045c7947 */ /* 0x000fd8000b800000 */
[----:B------:R-:W0:Y:S01]  /*127c0*/  SHFL.IDX PT, R3, R4, RZ, 0x1c1f ;  /* 0x001c1fff04037589 */ /* 0x000e2200000e0000 */
[----:B------:R-:W-:Y:S01]  /*127d0*/  LOP3.LUT P6, RZ, R8, 0x8, RZ, 0xc0, !PT ;  /* 0x0000000808ff7812 */ /* 0x000fe200078cc0ff */
[C-C-:B------:R-:W-:Y:S02]  /*127e0*/  @P4 IMAD.IADD R7, R22.reuse, 0x1, R6.reuse ;  /* 0x0000000116074824 */ /* 0x140fe400078e0206 */
[----:B------:R-:W4:Y:S01]  /*127f0*/  SHFL.IDX PT, R2, R5, RZ, 0x1c1f ;  /* 0x001c1fff05027589 */ /* 0x000f2200000e0000 */
[----:B------:R-:W-:-:S03]  /*12800*/  @P3 IMAD.IADD R9, R22, 0x1, R6 ;  /* 0x0000000116093824 */ /* 0x000fc600078e0206 */
[----:B------:R-:W-:Y:S01]  /*12810*/  SHFL.IDX PT, R14, R4, 0x3, 0x1c1f ;  /* 0x007c1f00040e7f89 */ /* 0x000fe200000e0000 */
[----:B0-----:R-:W-:-:S05]  /*12820*/  @P4 IADD3 R3, P0, R33, R3, RZ ;  /* 0x0000000321034210 */ /* 0x001fca0007f1e0ff */
[----:B----4-:R-:W-:Y:S01]  /*12830*/  @P4 IMAD.X R2, RZ, RZ, R2, P0 ;  /* 0x000000ffff024224 */ /* 0x010fe200000e0602 */
        /* <DEDUP_REMOVED lines=8> */
[----:B0-----:R-:W0:Y:S01]  /*128c0*/  SHFL.IDX PT, R3, R4, 0x1, 0x1c1f ;  /* 0x003c1f0004037f89 */ /* 0x001e2200000e0000 */
[----:B------:R-:W-:-:S03]  /*128d0*/  @P2 IMAD.IADD R7, R22, 0x1, R6 ;  /* 0x0000000116072824 */ /* 0x000fc600078e0206 */
[----:B------:R-:W4:Y:S01]  /*128e0*/  SHFL.IDX PT, R2, R5, 0x1, 0x1c1f ;  /* 0x003c1f0005027f89 */ /* 0x000f2200000e0000 */
[----:B0-----:R-:W-:-:S05]  /*128f0*/  @P3 IADD3 R3, P0, R33, R3, RZ ;  /* 0x0000000321033210 */ /* 0x001fca0007f1e0ff */
[----:B----4-:R-:W-:-:S05]  /*12900*/  @P3 IMAD.X R2, RZ, RZ, R2, P0 ;  /* 0x000000ffff023224 */ /* 0x010fca00000e0602 */
[----:B------:R-:W-:-:S04]  /*12910*/  @P3 LOP3.LUT R3, R3, R2, RZ, 0x3c, !PT ;  /* 0x0000000203033212 */ /* 0x000fc800078e3cff */
[----:B------:R-:W-:-:S04]  /*12920*/  @P3 LOP3.LUT R2, R3, R2, RZ, 0x3c, !PT ;  /* 0x0000000203023212 */ /* 0x000fc800078e3cff */
[----:B------:R-:W-:-:S05]  /*12930*/  @P3 LOP3.LUT R3, R3, R2, RZ, 0x3c, !PT ;  /* 0x0000000203033212 */ /* 0x000fca00078e3cff */
[----:B------:R-:W-:Y:S04]  /*12940*/  @P3 LDGSTS.E.BYPASS.LTC128B.128 [R9+0x16c00], desc[UR44][R2.64], !P4 ;  /* 0x16c0000002093fae */ /* 0x000fe8000e101d6c */
[----:B------:R-:W-:Y:S04]  /*12950*/  @P3 LDGSTS.E.BYPASS.LTC128B.128 [R9+0x18c00], desc[UR44][R2.64+0x40], !P6 ;  /* 0x18c0004002093fae */ /* 0x000fe8000f101d6c */
[----:B------:R0:W-:Y:S04]  /*12960*/  @P3 LDGSTS.E.BYPASS.LTC128B.128 [R9+0x1ac00], desc[UR44][R2.64+0x80], !P1 ;  /* 0x1ac0008002093fae */ /* 0x0001e8000c901d6c */
[----:B0-----:R-:W0:Y:S04]  /*12970*/  SHFL.IDX PT, R3, R4, 0x2, 0x1c1f ;  /* 0x005c1f0004037f89 */ /* 0x001e2800000e0000 */
[----:B------:R-:W4:Y:S04]  /*12980*/  SHFL.IDX PT, R2, R5, 0x2, 0x1c1f ;  /* 0x005c1f0005027f89 */ /* 0x000f2800000e0000 */
[----:B------:R-:W1:Y:S01]  /*12990*/  SHFL.IDX PT, R5, R5, 0x3, 0x1c1f ;  /* 0x007c1f0005057f89 */ /* 0x000e6200000e0000 */
[----:B0-----:R-:W-:-:S05]  /*129a0*/  @P2 IADD3 R3, P0, R33, R3, RZ ;  /* 0x0000000321032210 */ /* 0x001fca0007f1e0ff */
[----:B----4-:R-:W-:-:S05]  /*129b0*/  @P2 IMAD.X R2, RZ, RZ, R2, P0 ;  /* 0x000000ffff022224 */ /* 0x010fca00000e0602 */
[----:B------:R-:W-:-:S04]  /*129c0*/  @P2 LOP3.LUT R3, R3, R2, RZ, 0x3c, !PT ;  /* 0x0000000203032212 */ /* 0x000fc800078e3cff */
[----:B------:R-:W-:-:S04]  /*129d0*/  @P2 LOP3.LUT R2, R3, R2, RZ, 0x3c, !PT ;  /* 0x0000000203022212 */ /* 0x000fc800078e3cff */
[----:B------:R-:W-:-:S05]  /*129e0*/  @P2 LOP3.LUT R3, R3, R2, RZ, 0x3c, !PT ;  /* 0x0000000203032212 */ /* 0x000fca00078e3cff */
[----:B------:R0:W-:Y:S04]  /*129f0*/  @P2 LDGSTS.E.BYPASS.LTC128B.128 [R7+0x17400], desc[UR44][R2.64], !P4 ;  /* 0x1740000002072fae */ /* 0x0001e8000e101d6c */
[----:B------:R0:W-:Y:S04]  /*12a00*/  @P2 LDGSTS.E.BYPASS.LTC128B.128 [R7+0x19400], desc[UR44][R2.64+0x40], !P6 ;  /* 0x1940004002072fae */ /* 0x0001e8000f101d6c */
[----:B-1----:R0:W-:Y:S02]  /*12a10*/  @P2 LDGSTS.E.BYPASS.LTC128B.128 [R7+0x1b400], desc[UR44][R2.64+0x80], !P1 ;  /* 0x1b40008002072fae */ /* 0x0021e4000c901d6c */
.L_x_1501:
[----:B------:R-:W-:Y:S01]  /*12a20*/  LOP3.LUT P3, RZ, R8, 0x10, RZ, 0xc0, !PT ;  /* 0x0000001008ff7812 */ /* 0x000fe2000786c0ff */
[----:B------:R-:W-:Y:S01]  /*12a30*/  @P5 IMAD.IADD R6, R22, 0x1, R6 ;  /* 0x0000000116065824 */ /* 0x000fe200078e0206 */
[----:B------:R-:W-:Y:S02]  /*12a40*/  LOP3.LUT P2, RZ, R8, 0x8, RZ, 0xc0, !PT ;  /* 0x0000000808ff7812 */ /* 0x000fe4000784c0ff */
[----:B0-----:R-:W-:-:S05]  /*12a50*/  @P5 IADD3 R2, P0, R33, R14, RZ ;  /* 0x0000000e21025210 */ /* 0x001fca0007f1e0ff */
[----:B------:R-:W-:Y:S01]  /*12a60*/  @P5 IMAD.X R3, RZ, RZ, R5, P0 ;  /* 0x000000ffff035224 */ /* 0x000fe200000e0605 */
[----:B------:R-:W-:-:S04]  /*12a70*/  PLOP3.LUT P0, PT, PT, PT, PT, 0x80, 0x0 ;  /* 0x000000000000781c */ /* 0x000fc80003f0f070 */
[----:B------:R-:W-:Y:S01]  /*12a80*/  @!PT LDS RZ, [RZ] ;  /* 0x00000000fffff984 */ /* 0x000fe20000000800 */
[----:B------:R-:W-:Y:S01]  /*12a90*/  @!PT LDS RZ, [RZ] ;  /* 0x00000000fffff984 */ /* 0x000fe20000000800 */
[----:B------:R-:W-:Y:S01]  /*12aa0*/  @!PT LDS RZ, [RZ] ;  /* 0x00000000fffff984 */ /* 0x000fe20000000800 */
[----:B------:R0:W-:Y:S04]  /*12ab0*/  @P5 LDGSTS.E.BYPASS.LTC128B.128 [R6+0x17c00], desc[UR44][R2.64], !P3 ;  /* 0x17c0000002065fae */ /* 0x0001e8000d901d6c */
[----:B------:R0:W-:Y:S04]  /*12ac0*/  @P5 LDGSTS.E.BYPASS.LTC128B.128 [R6+0x19c00], desc[UR44][R2.64+0x40], !P2 ;  /* 0x19c0004002065fae */ /* 0x0001e8000d101d6c */
[----:B------:R0:W-:Y:S01]  /*12ad0*/  @P5 LDGSTS.E.BYPASS.LTC128B.128 [R6+0x1bc00], desc[UR44][R2.64+0x80], !P1 ;  /* 0x1bc0008002065fae */ /* 0x0001e2000c901d6c */
[----:B------:R-:W-:Y:S01]  /*12ae0*/  NOP ;  /* 0x0000000000007918 */ /* 0x000fe20000000000 */
.L_x_1410:
        /* <DEDUP_REMOVED lines=11> */
.L_x_1411:
[----:B------:R0:W-:Y:S02]  /*12ba0*/  SYNCS.ARRIVE.TRANS64.A1T0 RZ, [R0+URZ+0x22830], RZ ;  /* 0x022830ff00ff79a7 */ /* 0x0001e4000810003f */
[----:B------:R-:W-:Y:S05]  /*12bb0*/  WARPSYNC.ALL ;  /* 0x0000000000007948 */ /* 0x000fea0003800000 */
[----:B------:R-:W-:Y:S01]  /*12bc0*/  ULDC.64 UR4, c[0x0][0x298] ;  /* 0x0000a60000047ab9 */ /* 0x000fe20000000a00 */
[----:B0-23--:R-:W-:Y:S01]  /*12bd0*/  SHF.R.S32.HI R0, RZ, 0x1f, R24 ;  /* 0x0000001fff007819 */ /* 0x00dfe20000011418 */
[----:B------:R-:W-:Y:S01]  /*12be0*/  IMAD.WIDE.U32 R4, R24, UR4, RZ ;  /* 0x0000000418047c25 */ /* 0x000fe2000f8e00ff */
[----:B------:R-:W-:Y:S03]  /*12bf0*/  BSSY B6, `(.L_x_1412) ;  /* 0x0000019000067945 */ /* 0x000fe60003800000 */
[----:B------:R-:W-:Y:S01]  /*12c00*/  IMAD R3, R0, UR4, RZ ;  /* 0x0000000400037c24 */ /* 0x000fe2000f8e02ff */
[----:B------:R0:W-:Y:S01]  /*12c10*/  STL.64 [R1+0x10], R4 ;  /* 0x0000100401007387 */ /* 0x0001e20000100a00 */
[----:B------:R-:W-:-:S02]  /*12c20*/  VIADD R0, R22, 0x10400 ;  /* 0x0001040016007836 */ /* 0x000fc40000000000 */
[----:B------:R-:W-:Y:S01]  /*12c30*/  IMAD R3, R24, UR5, R3 ;  /* 0x0000000518037c24 */ /* 0x000fe2000f8e0203 */
[----:B------:R-:W-:Y:S02]  /*12c40*/  BAR.SYNC.DEFER_BLOCKING 0x8, 0x180 ;  /* 0x0206000000007b1d */ /* 0x000fe40000010000 */
[----:B------:R-:W-:Y:S01]  /*12c50*/  LOP3.LUT P0, RZ, R0, 0x1bf, RZ, 0xc0, !PT ;  /* 0x000001bf00ff7812 */ /* 0x000fe2000780c0ff */
[----:B------:R-:W-:-:S12]  /*12c60*/  IMAD.IADD R17, R5, 0x1, R3 ;  /* 0x0000000105117824 */ /* 0x000fd800078e0203 */
[----:B0-----:R-:W-:Y:S05]  /*12c70*/  @!P0 BRA `(.L_x_1413) ;  /* 0x0000000000408947 */ /* 0x001fea0003800000 */
        /* <DEDUP_REMOVED lines=16> */
.L_x_1413:
[----:B------:R-:W-:Y:S05]  /*12d80*/  BSYNC B6 ;  /* 0x0000000000067941 */ /* 0x000fea0003800000 */
.L_x_1412:
[----:B------:R-:W2:Y:S01]  /*12d90*/  LDL.LU.64 R20, [R1+0x10] ;  /* 0x0000100001147983 */ /* 0x000ea20000300a00 */
[----:B------:R-:W-:Y:S01]  /*12da0*/  UISETP.NE.AND UP0, UPT, UR48, URZ, UPT ;  /* 0x0000003f3000728c */ /* 0x000fe2000bf05270 */
[----:B------:R-:W-:Y:S02]  /*12db0*/  ULDC.64 UR4, c[0x0][0x2d8] ;  /* 0x0000b60000047ab9 */ /* 0x000fe40000000a00 */
[----:B------:R-:W3:Y:S01]  /*12dc0*/  LDL R2, [R1] ;  /* 0x0000000001027983 */ /* 0x000ee20000100800 */
[----:B------:R-:W-:Y:S01]  /*12dd0*/  IMAD.MOV.U32 R3, RZ, RZ, R17 ;  /* 0x000000ffff037224 */ /* 0x000fe200078e0011 */
[----:B------:R-:W-:Y:S01]  /*12de0*/  SHF.R.S32.HI R0, RZ, 0x1f, R19 ;  /* 0x0000001fff007819 */ /* 0x000fe20000011413 */
[----:B------:R-:W-:Y:S01]  /*12df0*/  IMAD R5, R28, UR4, RZ ;  /* 0x000000041c057c24 */ /* 0x000fe2000f8e02ff */
[----:B------:R0:W5:Y:S01]  /*12e00*/  LDL R7, [R1+0xc] ;  /* 0x00000c0001077983 */ /* 0x0001620000100800 */
[----:B------:R-:W-:Y:S02]  /*12e10*/  PLOP3.LUT P0, PT, PT, PT, UP0, 0x80, 0x0 ;  /* 0x000000000000781c */ /* 0x000fe40003f0f008 */
[----:B------:R-:W-:Y:S01]  /*12e20*/  IMAD R5, R18, UR5, R5 ;  /* 0x0000000512057c24 */ /* 0x000fe2000f8e0205 */
[----:B------:R-:W-:-:S02]  /*12e30*/  LOP3.LUT R9, R33, 0x40, RZ, 0xfc, !PT ;  /* 0x0000004021097812 */ /* 0x000fc400078efcff */
[----:B------:R-:W-:Y:S02]  /*12e40*/  LOP3.LUT R8, R33, 0x80, RZ, 0xfc, !PT ;  /* 0x0000008021087812 */ /* 0x000fe400078efcff */
[----:B---3--:R-:W-:Y:S01]  /*12e50*/  LOP3.LUT P6, RZ, R2, 0x80, RZ, 0xc0, !PT ;  /* 0x0000008002ff7812 */ /* 0x008fe200078cc0ff */
[----:B--2---:R-:W-:Y:S02]  /*12e60*/  IMAD.MOV.U32 R2, RZ, RZ, R20 ;  /* 0x000000ffff027224 */ /* 0x004fe400078e0014 */
[----:B------:R-:W1:Y:S01]  /*12e70*/  S2R R20, SR_TID.X ;  /* 0x0000000000147919 */ /* 0x000e620000002100 */
[----:B------:R-:W-:Y:S01]  /*12e80*/  SEL R0, R0, RZ, !P6 ;  /* 0x000000ff00007207 */ /* 0x000fe20007000000 */
[----:B------:R-:W-:Y:S01]  /*12e90*/  IMAD.WIDE.U32 R2, R18, UR4, R2 ;  /* 0x0000000412027c25 */ /* 0x000fe2000f8e0002 */
[----:B------:R-:W-:Y:S01]  /*12ea0*/  SEL R4, R19, RZ, !P6 ;  /* 0x000000ff13047207 */ /* 0x000fe20007000000 */
[----:B------:R-:W-:Y:S02]  /*12eb0*/  ULDC.64 UR4, c[0x0][0x2e0] ;  /* 0x0000b80000047ab9 */ /* 0x000fe40000000a00 */
[----:B------:R-:W-:-:S02]  /*12ec0*/  IMAD.IADD R3, R3, 0x1, R5 ;  /* 0x0000000103037824 */ /* 0x000fc400078e0205 */
[----:B------:R-:W-:Y:S02]  /*12ed0*/  IMAD R0, R0, UR4, RZ ;  /* 0x0000000400007c24 */ /* 0x000fe4000f8e02ff */
[----:B------:R-:W-:Y:S01]  /*12ee0*/  IMAD.WIDE.U32 R2, R4, UR4, R2 ;  /* 0x0000000404027c25 */ /* 0x000fe2000f8e0002 */
[----:B------:R-:W-:-:S03]  /*12ef0*/  @UP0 ULDC UR4, c[0x0][0x44c] ;  /* 0x0001130000040ab9 */ /* 0x000fc60000000800 */
[----:B------:R-:W-:Y:S01]  /*12f00*/  IMAD R0, R4, UR5, R0 ;  /* 0x0000000504007c24 */ /* 0x000fe2000f8e0200 */
[C---:B-1----:R-:W-:Y:S01]  /*12f10*/  LOP3.LUT R21, R20.reuse, 0x7f, RZ, 0xc0, !PT ;  /* 0x0000007f14157812 */ /* 0x042fe200078ec0ff */
[----:B------:R-:W-:-:S03]  /*12f20*/  IMAD.SHL.U32 R20, R20, 0x20, RZ ;  /* 0x0000002014147824 */ /* 0x000fc600078e00ff */
[----:B------:R-:W-:-:S04]  /*12f30*/  SHF.R.U32.HI R21, RZ, 0x2, R21 ;  /* 0x00000002ff157819 */ /* 0x000fc80000011615 */
[----:B------:R-:W-:-:S05]  /*12f40*/  LOP3.LUT R20, R21, 0x60, R20, 0xf8, !PT ;  /* 0x0000006015147812 */ /* 0x000fca00078ef814 */
[----:B------:R-:W-:-:S04]  /*12f50*/  VIADD R5, R20, UR38 ;  /* 0x0000002614057c36 */ /* 0x000fc80008000000 */
[----:B------:R-:W-:Y:S01]  /*12f60*/  @P0 IMAD.HI.U32 R6, R5, UR4, RZ ;  /* 0x0000000405060c27 */ /* 0x000fe2000f8e00ff */
[----:B------:R-:W-:Y:S01]  /*12f70*/  PLOP3.LUT P0, PT, PT, PT, UP0, 0x80, 0x0 ;  /* 0x000000000000781c */ /* 0x000fe20003f0f008 */
[----:B------:R-:W-:Y:S02]  /*12f80*/  @UP0 ULDC UR4, c[0x0][0x450] ;  /* 0x0001140000040ab9 */ /* 0x000fe40000000800 */
[----:B------:R-:W-:-:S10]  /*12f90*/  IMAD.MOV.U32 R4, RZ, RZ, R5 ;  /* 0x000000ffff047224 */ /* 0x000fd400078e0005 */
[----:B------:R-:W-:Y:S01]  /*12fa0*/  @P0 SHF.R.U32.HI R4, RZ, UR4, R6 ;  /* 0x00000004ff040c19 */ /* 0x000fe20008011606 */
[----:B------:R-:W-:Y:S01]  /*12fb0*/  IMAD.IADD R3, R3, 0x1, R0 ;  /* 0x0000000103037824 */ /* 0x000fe200078e0200 */
[----:B------:R-:W1:Y:S01]  /*12fc0*/  LDC R6, c[0x0][0x448] ;  /* 0x00011200ff067b82 */ /* 0x000e620000000800 */
[----:B------:R-:W2:Y:S01]  /*12fd0*/  S2R R20, SR_TID.X ;  /* 0x0000000000147919 */ /* 0x000ea20000002100 */
[----:B------:R-:W-:Y:S01]  /*12fe0*/  ULDC.64 UR4, c[0x0][0x2d0] ;  /* 0x0000b40000047ab9 */ /* 0x000fe20000000a00 */
[----:B------:R-:W-:Y:S02]  /*12ff0*/  IMAD.MOV R0, RZ, RZ, -R4 ;  /* 0x000000ffff007224 */ /* 0x000fe400078e0a04 */
[----:B------:R-:W-:-:S04]  /*13000*/  IMAD.WIDE.U32 R2, R4, UR4, R2 ;  /* 0x0000000404027c25 */ /* 0x000fc8000f8e0002 */
[----:B-1----:R-:W-:Y:S01]  /*13010*/  IMAD R0, R6, R0, R5 ;  /* 0x0000000006007224 */ /* 0x002fe200078e0205 */
[----:B------:R-:W-:-:S05]  /*13020*/  SHF.R.S32.HI R5, RZ, 0x1f, R4 ;  /* 0x0000001fff057819 */ /* 0x000fca0000011404 */
[----:B------:R-:W-:-:S04]  /*13030*/  IMAD R5, R5, UR4, RZ ;  /* 0x0000000405057c24 */ /* 0x000fc8000f8e02ff */
[----:B------:R-:W-:Y:S01]  /*13040*/  IMAD R5, R4, UR5, R5 ;  /* 0x0000000504057c24 */ /* 0x000fe2000f8e0205 */
        /* <DEDUP_REMOVED lines=9> */
[----:B--2---:R-:W-:Y:S02]  /*130e0*/  LOP3.LUT R20, R20, 0x7f, RZ, 0xc0, !PT ;  /* 0x0000007f14147812 */ /* 0x004fe400078ec0ff */
[----:B------:R-:W-:Y:S01]  /*130f0*/  IADD3.X R4, R3, UR5, R5, P0, !PT ;  /* 0x0000000503047c10 */ /* 0x000fe200087fe405 */
[----:B------:R-:W-:Y:S01]  /*13100*/  UMOV UR5, 0xffffffff ;  /* 0xffffffff00057882 */ /* 0x000fe20000000000 */
[----:B------:R-:W-:Y:S02]  /*13110*/  ISETP.GE.AND P3, PT, R33, UR4, PT ;  /* 0x0000000421007c0c */ /* 0x000fe4000bf66270 */
[----:B------:R-:W-:-:S02]  /*13120*/  ISETP.GE.AND P2, PT, R9, UR4, PT ;  /* 0x0000000409007c0c */ /* 0x000fc4000bf46270 */
[----:B------:R-:W-:Y:S02]  /*13130*/  ISETP.GE.AND P1, PT, R8, UR4, PT ;  /* 0x0000000408007c0c */ /* 0x000fe4000bf26270 */
[----:B------:R-:W-:Y:S01]  /*13140*/  SHF.R.U32.HI R9, RZ, 0x2, R20 ;  /* 0x00000002ff097819 */ /* 0x000fe20000011614 */
[----:B0-----:R-:W-:Y:S10]  /*13150*/  BRA.DIV UR5, `(.L_x_1414) ;  /* 0x0000003e05787947 */ /* 0x001ff4000b800000 */
[----:B------:R-:W0:Y:S01]  /*13160*/  SHFL.IDX PT, R3, R0, RZ, 0x1c1f ;  /* 0x001c1fff00037589 */ /* 0x000e2200000e0000 */
[----:B------:R-:W-:Y:S02]  /*13170*/  IMAD R5, R6, UR37, RZ ;  /* 0x0000002506057c24 */ /* 0x000fe4000f8e02ff */
[----:B------:R-:W-:Y:S01]  /*13180*/  VIADD R6, R9, UR38 ;  /* 0x0000002609067c36 */ /* 0x000fe20008000000 */
[----:B------:R-:W1:Y:S03]  /*13190*/  SHFL.IDX PT, R2, R4, RZ, 0x1c1f ;  /* 0x001c1fff04027589 */ /* 0x000e6600000e0000 */
[C---:B------:R-:W-:Y:S01]  /*131a0*/  VIADD R8, R6.reuse, 0x20 ;  /* 0x0000002006087836 */ /* 0x040fe20000000000 */
[----:B------:R-:W-:Y:S01]  /*131b0*/  ISETP.GE.AND P0, PT, R6, R5, PT ;  /* 0x000000050600720c */ /* 0x000fe20003f06270 */
[----:B------:R-:W-:-:S12]  /*131c0*/  SHFL.IDX PT, R14, R0, 0x3, 0x1c1f ;  /* 0x007c1f00000e7f89 */ /* 0x000fd800000e0000 */
[----:B0-----:R-:W-:-:S05]  /*131d0*/  @!P0 IADD3 R3, P4, R33, R3, RZ ;  /* 0x0000000321038210 */ /* 0x001fca0007f9e0ff */
[----:B-1----:R-:W-:-:S05]  /*131e0*/  @!P0 IMAD.X R2, RZ, RZ, R2, P4 ;  /* 0x000000ffff028224 */ /* 0x002fca00020e0602 */
[----:B------:R-:W-:-:S04]  /*131f0*/  @!P0 LOP3.LUT R3, R3, R2, RZ, 0x3c, !PT ;  /* 0x0000000203038212 */ /* 0x000fc800078e3cff */
[----:B------:R-:W-:-:S04]  /*13200*/  @!P0 LOP3.LUT R2, R3, R2, RZ, 0x3c, !PT ;  /* 0x0000000203028212 */ /* 0x000fc800078e3cff */
[----:B------:R-:W-:-:S05]  /*13210*/  @!P0 LOP3.LUT R3, R3, R2, RZ, 0x3c, !PT ;  /* 0x0000000203038212 */ /* 0x000fca00078e3cff */
[----:B-----5:R-:W-:Y:S04]  /*13220*/  @!P0 LDGSTS.E.BYPASS.LTC128B.128 [R7+0x10400], desc[UR44][R2.64], !P3 ;  /* 0x1040000002078fae */ /* 0x020fe8000d901d6c */
[----:B------:R-:W-:Y:S04]  /*13230*/  @!P0 LDGSTS.E.BYPASS.LTC128B.128 [R7+0x12400], desc[UR44][R2.64+0x40], !P2 ;  /* 0x1240004002078fae */ /* 0x000fe8000d101d6c */
[----:B------:R0:W-:Y:S01]  /*13240*/  @!P0 LDGSTS.E.BYPASS.LTC128B.128 [R7+0x14400], desc[UR44][R2.64+0x80], !P1 ;  /* 0x1440008002078fae */ /* 0x0001e2000c901d6c */
[----:B------:R-:W-:Y:S01]  /*13250*/  ISETP.GE.AND P0, PT, R8, R5, PT ;  /* 0x000000050800720c */ /* 0x000fe20003f06270 */
[----:B------:R-:W-:-:S02]  /*13260*/  VIADD R8, R6, 0x40 ;  /* 0x0000004006087836 */ /* 0x000fc40000000000 */
[----:B0-----:R-:W0:Y:S04]  /*13270*/  SHFL.IDX PT, R3, R0, 0x1, 0x1c1f ;  /* 0x003c1f0000037f89 */ /* 0x001e2800000e0000 */
[----:B------:R-:W1:Y:S06]  /*13280*/  SHFL.IDX PT, R2, R4, 0x1, 0x1c1f ;  /* 0x003c1f0004027f89 */ /* 0x000e6c00000e0000 */
[----:B0-----:R-:W-:-:S05]  /*13290*/  @!P0 IADD3 R3, P4, R33, R3, RZ ;  /* 0x0000000321038210 */ /* 0x001fca0007f9e0ff */
[----:B-1----:R-:W-:-:S05]  /*132a0*/  @!P0 IMAD.X R2, RZ, RZ, R2, P4 ;  /* 0x000000ffff028224 */ /* 0x002fca00020e0602 */
[----:B------:R-:W-:-:S04]  /*132b0*/  @!P0 LOP3.LUT R3, R3, R2, RZ, 0x3c, !PT ;  /* 0x0000000203038212 */ /* 0x000fc800078e3cff */
[----:B------:R-:W-:-:S04]  /*132c0*/  @!P0 LOP3.LUT R2, R3, R2, RZ, 0x3c, !PT ;  /* 0x0000000203028212 */ /* 0x000fc800078e3cff */
[----:B------:R-:W-:-:S05]  /*132d0*/  @!P0 LOP3.LUT R3, R3, R2, RZ, 0x3c, !PT ;  /* 0x0000000203038212 */ /* 0x000fca00078e3cff */
[----:B------:R-:W-:Y:S04]  /*132e0*/  @!P0 LDGSTS.E.BYPASS.LTC128B.128 [R7+0x10c00], desc[UR44][R2.64], !P3 ;  /* 0x10c0000002078fae */ /* 0x000fe8000d901d6c */
[----:B------:R-:W-:Y:S04]  /*132f0*/  @!P0 LDGSTS.E.BYPASS.LTC128B.128 [R7+0x12c00], desc[UR44][R2.64+0x40], !P2 ;  /* 0x12c0004002078fae */ /* 0x000fe8000d101d6c */
[----:B------:R0:W-:Y:S01]  /*13300*/  @!P0 LDGSTS.E.BYPASS.LTC128B.128 [R7+0x14c00], desc[UR44][R2.64+0x80], !P1 ;  /* 0x14c0008002078fae */ /* 0x0001e2000c901d6c */
[----:B------:R-:W-:-:S03]  /*13310*/  ISETP.GE.AND P0, PT, R8, R5, PT ;  /* 0x000000050800720c */ /* 0x000fc60003f06270 */
[----:B0-----:R-:W0:Y:S04]  /*13320*/  SHFL.IDX PT, R3, R0, 0x2, 0x1c1f ;  /* 0x005c1f0000037f89 */ /* 0x001e2800000e0000 */
[----:B------:R-:W1:Y:S04]  /*13330*/  SHFL.IDX PT, R2, R4, 0x2, 0x1c1f ;  /* 0x005c1f0004027f89 */ /* 0x000e6800000e0000 */
[----:B------:R-:W2:Y:S02]  /*13340*/  SHFL.IDX PT, R4, R4, 0x3, 0x1c1f ;  /* 0x007c1f0004047f89 */ /* 0x000ea400000e0000 */
[----:B0-----:R-:W-:-:S05]  /*13350*/  @!P0 IADD3 R3, P4, R33, R3, RZ ;  /* 0x0000000321038210 */ /* 0x001fca0007f9e0ff */
[----:B-1----:R-:W-:-:S05]  /*13360*/  @!P0 IMAD.X R2, RZ, RZ, R2, P4 ;  /* 0x000000ffff028224 */ /* 0x002fca00020e0602 */
[----:B------:R-:W-:-:S04]  /*13370*/  @!P0 LOP3.LUT R3, R3, R2, RZ, 0x3c, !PT ;  /* 0x0000000203038212 */ /* 0x000fc800078e3cff */
[----:B------:R-:W-:-:S04]  /*13380*/  @!P0 LOP3.LUT R2, R3, R2, RZ, 0x3c, !PT ;  /* 0x0000000203028212 */ /* 0x000fc800078e3cff */
[----:B------:R-:W-:-:S05]  /*13390*/  @!P0 LOP3.LUT R3, R3, R2, RZ, 0x3c, !PT ;  /* 0x0000000203038212 */ /* 0x000fca00078e3cff */
[----:B------:R0:W-:Y:S04]  /*133a0*/  @!P0 LDGSTS.E.BYPASS.LTC128B.128 [R7+0x11400], desc[UR44][R2.64], !P3 ;  /* 0x1140000002078fae */ /* 0x0001e8000d901d6c */
[----:B------:R0:W-:Y:S04]  /*133b0*/  @!P0 LDGSTS.E.BYPASS.LTC128B.128 [R7+0x13400], desc[UR44][R2.64+0x40], !P2 ;  /* 0x1340004002078fae */ /* 0x0001e8000d101d6c */
[----:B--2---:R0:W-:Y:S02]  /*133c0*/  @!P0 LDGSTS.E.BYPASS.LTC128B.128 [R7+0x15400], desc[UR44][R2.64+0x80], !P1 ;  /* 0x1540008002078fae */ /* 0x0041e4000c901d6c */
.L_x_1510:
[----:B------:R-:W-:Y:S01]  /*133d0*/  VIADD R6, R6, 0x60 ;  /* 0x0000006006067836 */ /* 0x000fe20000000000 */
[----:B------:R-:W-:Y:S04]  /*133e0*/  BSSY B0, `(.L_x_1415) ;  /* 0x000000b000007945 */ /* 0x000fe80003800000 */
[----:B------:R-:W-:-:S13]  /*133f0*/  ISETP.GE.AND P0, PT, R6, R5, PT ;  /* 0x000000050600720c */ /* 0x000fda0003f06270 */
[----:B------:R-:W-:Y:S05]  /*13400*/  @P0 BRA `(.L_x_1416) ;  /* 0x0000000000200947 */ /* 0x000fea0003800000 */
[----:B0-----:R-:W-:-:S05]  /*13410*/  IADD3 R2, P0, R33, R14, RZ ;  /* 0x0000000e21027210 */ /* 0x001fca0007f1e0ff */
[----:B------:R-:W-:-:S05]  /*13420*/  IMAD.X R3, RZ, RZ, R4, P0 ;  /* 0x000000ffff037224 */ /* 0x000fca00000e0604 */
[----:B------:R-:W-:Y:S01]  /*13430*/  @!PT LDS RZ, [RZ] ;  /* 0x00000000fffff984 */ /* 0x000fe20000000800 */
[----:B------:R-:W-:Y:S01]  /*13440*/  @!PT LDS RZ, [RZ] ;  /* 0x00000000fffff984 */ /* 0x000fe20000000800 */
[----:B------:R-:W-:Y:S01]  /*13450*/  @!PT LDS RZ, [RZ] ;  /* 0x00000000fffff984 */ /* 0x000fe20000000800 */
[----:B------:R1:W-:Y:S04]  /*13460*/  LDGSTS.E.BYPASS.LTC128B.128 [R7+0x11c00], desc[UR44][R2.64], !P3 ;  /* 0x11c0000002077fae */ /* 0x0003e8000d901d6c */
[----:B------:R1:W-:Y:S04]  /*13470*/  LDGSTS.E.BYPASS.LTC128B.128 [R7+0x13c00], desc[UR44][R2.64+0x40], !P2 ;  /* 0x13c0004002077fae */ /* 0x0003e8000d101d6c */
[----:B------:R1:W-:Y:S02]  /*13480*/  LDGSTS.E.BYPASS.LTC128B.128 [R7+0x15c00], desc[UR44][R2.64+0x80], !P1 ;  /* 0x15c0008002077fae */ /* 0x0003e4000c901d6c */
.L_x_1416:
[----:B------:R-:W-:Y:S05]  /*13490*/  BSYNC B0 ;  /* 0x0000000000007941 */ /* 0x000fea0003800000 */
.L_x_1415:
[----:B------:R-:W-:Y:S01]  /*134a0*/  NOP ;  /* 0x0000000000007918 */ /* 0x000fe20000000000 */
[----:B------:R-:W-:-:S13]  /*134b0*/  PLOP3.LUT P0, PT, PT, PT, PT, 0x80, 0x0 ;  /* 0x000000000000781c */ /* 0x000fda0003f0f070 */
.L_x_1417:
[----:B------:R-:W-:Y:S02]  /*134c0*/  PLOP3.LUT P1, PT, P1, P0, PT, 0xa2, 0x0 ;  /* 0x000000000000781c */ /* 0x000fe40000f21472 */
[----:B------:R-:W-:-:S08]  /*134d0*/  @P0 R2UR P1, UR4, R22 ;  /* 0x00000000160402ca */ /* 0x000fd00000020000 */
[----:B------:R-:W-:-:S05]  /*134e0*/  @P0 PLOP3.LUT P0, PT, P1, PT, PT, 0x80, 0x0 ;  /* 0x000000000000081c */ /* 0x000fca0000f0f070 */
[----:B------:R-:W-:Y:S01]  /*134f0*/  @!P1 SYNCS.ARRIVE.TRANS64.RED.A0T1 RZ, [UR4+0x22800], RZ ;  /* 0x022800ffffff99a7 */ /* 0x000fe20008200404 */
[----:B------:R-:W-:Y:S07]  /*13500*/  @!P1 ARRIVES.LDGSTSBAR.64.TRANSCNT [UR4+0x22800] ;  /* 0x02280000ff0099b0 */ /* 0x000fee0008000a84 */
[----:B------:R-:W-:Y:S05]  /*13510*/  @P0 BRA.U.ANY `(.L_x_1417) ;  /* 0xfffffffd00e80947 */ /* 0x000fea000393ffff */
[----:B01----:R-:W2:Y:S02]  /*13520*/  LDL.LU R2, [R1+0x18] ;  /* 0x0000180001027983 */ /* 0x003ea40000300800 */
        /* <DEDUP_REMOVED lines=11> */
.L_x_1511:
[----:B------:R-:W-:Y:S05]  /*135e0*/  BSYNC B0 ;  /* 0x0000000000007941 */ /* 0x000fea0003800000 */
.L_x_1418:
[----:B------:R-:W-:-:S04]  /*135f0*/  UIADD3 UR4, UR40, -0x2, URZ ;  /* 0xfffffffe28047890 */ /* 0x000fc8000fffe03f */
[----:B------:R-:W-:-:S06]  /*13600*/  UISETP.GE.AND UP0, UPT, UR4, UR41, UPT ;  /* 0x000000290400728c */ /* 0x000fcc000bf06270 */
[----:B------:R-:W-:-:S13]  /*13610*/  PLOP3.LUT P0, PT, PT, PT, UP0, 0x40, 0x0 ;  /* 0x000000000000781c */ /* 0x000fda0003f0e808 */
[----:B------:R-:W-:Y:S05]  /*13620*/  @P0 BRA `(.L_x_1420) ;  /* 0x00000010008c0947 */ /* 0x000fea0003800000 */
[----:B------:R-:W-:Y:S02]  /*13630*/  IMAD.MOV.U32 R4, RZ, RZ, R23 ;  /* 0x000000ffff047224 */ /* 0x000fe400078e0017 */
[----:B------:R-:W-:Y:S02]  /*13640*/  IMAD.MOV.U32 R5, RZ, RZ, R25 ;  /* 0x000000ffff057224 */ /* 0x000fe400078e0019 */
[----:B------:R-:W-:-:S07]  /*13650*/  IMAD.U32 R20, RZ, RZ, UR4 ;  /* 0x00000004ff147e24 */ /* 0x000fce000f8e00ff */
.L_x_1440:
[----:B0-----:R-:W0:Y:S01]  /*13660*/  LDC R3, c[0x0][0x430] ;  /* 0x00010c00ff037b82 */ /* 0x001e220000000800 */
[----:B-12---:R-:W1:Y:S01]  /*13670*/  S2R R0, SR_TID.X ;  /* 0x0000000000007919 */ /* 0x006e620000002100 */
[----:B------:R-:W-:Y:S05]  /*13680*/  YIELD ;  /* 0x0000000000007946 */ /* 0x000fea0003800000 */
[----:B------:R-:W-:Y:S01]  /*13690*/  ULDC.64 UR4, c[0x0][0x428] ;  /* 0x00010a0000047ab9 */ /* 0x000fe20000000a00 */
[----:B------:R-:W-:Y:S01]  /*136a0*/  IMAD.U32 R9, RZ, RZ, UR43 ;  /* 0x0000002bff097e24 */ /* 0x000fe2000f8e00ff */
[----:B------:R-:W-:Y:S01]  /*136b0*/  ISETP.GT.AND P2, PT, R20, UR41, PT ;  /* 0x0000002914007c0c */ /* 0x000fe2000bf44270 */
[----:B------:R-:W-:Y:S01]  /*136c0*/  VIADD R23, R4, 0x1 ;  /* 0x0000000104177836 */ /* 0x000fe20000000000 */
[----:B0-----:R-:W-:-:S02]  /*136d0*/  ISETP.NE.AND P0, PT, R3, 0x1, PT ;  /* 0x000000010300780c */ /* 0x001fc40003f05270 */
[C---:B-1----:R-:W-:Y:S01]  /*136e0*/  LOP3.LUT R2, R0.reuse, 0x7f, RZ, 0xc0, !PT ;  /* 0x0000007f00027812 */ /* 0x042fe200078ec0ff */
[----:B------:R-:W-:-:S10]  /*136f0*/  IMAD.SHL.U32 R0, R0, 0x20, RZ ;  /* 0x0000002000007824 */ /* 0x000fd400078e00ff */
[----:B------:R-:W0:Y:S01]  /*13700*/  @P0 LDC R3, c[0x0][0x434] ;  /* 0x00010d00ff030b82 */ /* 0x000e220000000800 */
[----:B------:R-:W-:Y:S02]  /*13710*/  SHF.R.U32.HI R6, RZ, 0x2, R2 ;  /* 0x00000002ff067819 */ /* 0x000fe40000011602 */
[----:B------:R-:W-:-:S03]  /*13720*/  LOP3.LUT R0, R0, 0x60, RZ, 0xc0, !PT ;  /* 0x0000006000007812 */ /* 0x000fc600078ec0ff */
[----:B------:R-:W-:Y:S02]  /*13730*/  IMAD R8, R20, 0x80, R6 ;  /* 0x0000008014087824 */ /* 0x000fe400078e0206 */
[----:B------:R-:W1:Y:S01]  /*13740*/  @P0 LDC R2, c[0x0][0x438] ;  /* 0x00010e00ff020b82 */ /* 0x000e620000000800 */
[----:B------:R-:W-:Y:S02]  /*13750*/  IMAD R6, R34, UR4, RZ ;  /* 0x0000000422067c24 */ /* 0x000fe4000f8e02ff */
[----:B------:R-:W-:Y:S02]  /*13760*/  IADD3 R8, R0, UR36, R8 ;  /* 0x0000002400087c10 */ /* 0x000fe4000fffe008 */
[----:B------:R-:W-:-:S03]  /*13770*/  IMAD R6, R27, UR5, R6 ;  /* 0x000000051b067c24 */ /* 0x000fc6000f8e0206 */
[----:B------:R-:W-:Y:S02]  /*13780*/  IMAD.MOV.U32 R0, RZ, RZ, R8 ;  /* 0x000000ffff007224 */ /* 0x000fe400078e0008 */
[----:B0-----:R-:W-:-:S05]  /*13790*/  @P0 IMAD.HI.U32 R3, R8, R3, RZ ;  /* 0x0000000308030227 */ /* 0x001fca00078e00ff */
[----:B-1----:R-:W-:-:S04]  /*137a0*/  @P0 SHF.R.U32.HI R0, RZ, R2, R3 ;  /* 0x00000002ff000219 */ /* 0x002fc80000011603 */
[--C-:B------:R-:W-:Y:S01]  /*137b0*/  SHF.R.S32.HI R3, RZ, 0x1f, R0.reuse ;  /* 0x0000001fff037819 */ /* 0x100fe20000011400 */
[----:B------:R-:W-:-:S04]  /*137c0*/  IMAD.MOV.U32 R2, RZ, RZ, R0 ;  /* 0x000000ffff027224 */ /* 0x000fc800078e0000 */
[----:B------:R-:W-:Y:S01]  /*137d0*/  IMAD.WIDE.U32 R2, R27, UR4, R2 ;  /* 0x000000041b027c25 */ /* 0x000fe2000f8e0002 */
[----:B------:R-:W-:-:S03]  /*137e0*/  ULDC.64 UR4, c[0x0][0x418] ;  /* 0x0001060000047ab9 */ /* 0x000fc60000000a00 */
[----:B------:R-:W-:Y:S01]  /*137f0*/  IMAD.IADD R3, R6, 0x1, R3 ;  /* 0x0000000106037824 */ /* 0x000fe200078e0203 */
[----:B------:R-:W-:Y:S01]  /*13800*/  LEA R6, P0, R2, UR4, 0x2 ;  /* 0x0000000402067c11 */ /* 0x000fe2000f8010ff */
[----:B------:R-:W-:-:S03]  /*13810*/  ULDC UR4, c[0x0][0x430] ;  /* 0x00010c0000047ab9 */ /* 0x000fc60000000800 */
[----:B------:R-:W-:Y:S01]  /*13820*/  LEA.HI.X R7, R2, UR5, R3, 0x2, P0 ;  /* 0x0000000502077c11 */ /* 0x000fe200080f1403 */
[----:B------:R-:W-:Y:S01]  /*13830*/  IMAD.MOV R3, RZ, RZ, -R0 ;  /* 0x000000ffff037224 */ /* 0x000fe200078e0a00 */
[----:B------:R-:W-:Y:S02]  /*13840*/  ISETP.NE.AND P1, PT, R9, 0x3, PT ;  /* 0x000000030900780c */ /* 0x000fe40003f25270 */
[----:B------:R-:W-:Y:S01]  /*13850*/  ISETP.NE.AND P0, PT, R23, 0x2, PT ;  /* 0x000000021700780c */ /* 0x000fe20003f05270 */
[----:B------:R-:W2:Y:S01]  /*13860*/  LDG.E R6, desc[UR44][R6.64] ;  /* 0x0000002c06067981 */ /* 0x000ea2000c1e1900 */
[----:B------:R-:W-:Y:S02]  /*13870*/  IMAD R8, R3, UR4, R8 ;  /* 0x0000000403087c24 */ /* 0x000fe4000f8e0208 */
[----:B------:R-:W-:Y:S01]  /*13880*/  SEL R25, RZ, 0x1, P0 ;  /* 0x00000001ff197807 */ /* 0x000fe20000000000 */
[----:B------:R-:W-:Y:S01]  /*13890*/  VIADD R20, R20, 0xffffffff ;  /* 0xffffffff14147836 */ /* 0x000fe20000000000 */
[----:B------:R-:W-:-:S02]  /*138a0*/  SEL R23, R23, RZ, P0 ;  /* 0x000000ff17177207 */ /* 0x000fc40000000000 */
[----:B------:R-:W-:Y:S02]  /*138b0*/  LOP3.LUT R25, R5, R25, RZ, 0x3c, !PT ;  /* 0x0000001905197212 */ /* 0x000fe400078e3cff */
[----:B--2---:R-:W-:Y:S01]  /*138c0*/  SHF.R.S32.HI R9, RZ, 0x1f, R6 ;  /* 0x0000001fff097819 */ /* 0x004fe20000011406 */
[----:B------:R-:W-:Y:S06]  /*138d0*/  @!P1 BRA `(.L_x_1421) ;  /* 0x0000000000049947 */ /* 0x000fec0003800000 */
[----:B------:R-:W-:Y:S01]  /*138e0*/  BPT.TRAP 0x1 ;  /* 0x000000040000795c */ /* 0x000fe20000300000 */
.L_x_1421:
[----:B------:R-:W-:Y:S01]  /*138f0*/  IMAD R0, R23, 0x8, R22 ;  /* 0x0000000817007824 */ /* 0x000fe200078e0216 */
[----:B------:R-:W-:Y:S01]  /*13900*/  SHF.L.U32 R10, R25, 0x1f, RZ ;  /* 0x0000001f190a7819 */ /* 0x000fe200000006ff */
[----:B------:R-:W-:Y:S01]  /*13910*/  BSSY B0, `(.L_x_1422) ;  /* 0x0000004000007945 */ /* 0x000fe20003800000 */
[----:B------:R-:W-:Y:S02]  /*13920*/  SHF.R.S32.HI R7, RZ, 0x1f, R8 ;  /* 0x0000001fff077819 */ /* 0x000fe40000011408 */
[----:B------:R-:W0:Y:S02]  /*13930*/  SYNCS.PHASECHK.TRANS64.TRYWAIT P0, [R0+URZ+0x22880], R10 ;  /* 0x0228800a000075a7 */ /* 0x000e24000800017f */
[----:B0-----:R-:W-:Y:S05]  /*13940*/  @!P0 BRA `(.L_x_1423) ;  /* 0x0000003800e88947 */ /* 0x001fea0003800000 */
.L_x_1512:
[----:B------:R-:W-:Y:S05]  /*13950*/  BSYNC B0 ;  /* 0x0000000000007941 */ /* 0x000fea0003800000 */
.L_x_1422:
[----:B------:R-:W2:Y:S01]  /*13960*/  LDL R2, [R1] ;  /* 0x0000000001027983 */ /* 0x000ea20000100800 */
[----:B------:R-:W-:Y:S01]  /*13970*/  ULDC.64 UR4, c[0x0][0x328] ;  /* 0x0000ca0000047ab9 */ /* 0x000fe20000000a00 */
[----:B------:R-:W-:Y:S01]  /*13980*/  ULDC.64 UR6, c[0x0][0x318] ;  /* 0x0000c60000067ab9 */ /* 0x000fe20000000a00 */
[----:B------:R-:W-:Y:S02]  /*13990*/  IMAD R11, R7, UR4, RZ ;  /* 0x00000004070b7c24 */ /* 0x000fe4000f8e02ff */
[----:B------:R-:W-:Y:S02]  /*139a0*/  IMAD R21, R23, 0x4000, R37 ;  /* 0x0000400017157824 */ /* 0x000fe400078e0225 */
[----:B------:R-:W-:Y:S01]  /*139b0*/  IMAD R11, R8, UR5, R11 ;  /* 0x00000005080b7c24 */ /* 0x000fe2000f8e020b */
[C---:B--2---:R-:W-:Y:S02]  /*139c0*/  LOP3.LUT P3, RZ, R2.reuse, 0x2, RZ, 0xc0, !PT ;  /* 0x0000000202ff7812 */ /* 0x044fe4000786c0ff */
[----:B------:R-:W-:Y:S01]  /*139d0*/  LOP3.LUT P1, RZ, R2, 0x1, RZ, 0xc0, !PT ;  /* 0x0000000102ff7812 */ /* 0x000fe2000782c0ff */
[----:B------:R-:W-:Y:S01]  /*139e0*/  IMAD.WIDE.U32 R2, R8, UR4, RZ ;  /* 0x0000000408027c25 */ /* 0x000fe2000f8e00ff */
        /* <DEDUP_REMOVED lines=37> */
.L_x_1522:
        /* <DEDUP_REMOVED lines=9> */
.L_x_1425:
        /* <DEDUP_REMOVED lines=11> */
.L_x_1426:
[----:B------:R2:W-:Y:S01]  /*13d80*/  SYNCS.ARRIVE.TRANS64.A1T0 RZ, [R0+URZ+0x22870], RZ ;  /* 0x022870ff00ff79a7 */ /* 0x0005e2000810003f */
[----:B------:R-:W-:Y:S05]  /*13d90*/  @!P3 BRA `(.L_x_1427) ;  /* 0x000000000004b947 */ /* 0x000fea0003800000 */
[----:B------:R-:W-:Y:S01]  /*13da0*/  BPT.TRAP 0x1 ;  /* 0x000000040000795c */ /* 0x000fe20000300000 */
.L_x_1427:
[----:B------:R-:W3:Y:S01]  /*13db0*/  SYNCS.PHASECHK.TRANS64.TRYWAIT P0, [R0+URZ+0x22840], R10 ;  /* 0x0228400a000075a7 */ /* 0x000ee2000800017f */
[----:B------:R-:W-:Y:S04]  /*13dc0*/  BSSY B0, `(.L_x_1428) ;  /* 0x0000002000007945 */ /* 0x000fe80003800000 */
[----:B---3--:R-:W-:Y:S05]  /*13dd0*/  @!P0 BRA `(.L_x_1429) ;  /* 0x0000003c00048947 */ /* 0x008fea0003800000 */
.L_x_1523:
[----:B------:R-:W-:Y:S05]  /*13de0*/  BSYNC B0 ;  /* 0x0000000000007941 */ /* 0x000fea0003800000 */
.L_x_1428:
[----:B------:R-:W4:Y:S01]  /*13df0*/  LDL R2, [R1] ;  /* 0x0000000001027983 */ /* 0x000f220000100800 */
[----:B------:R-:W-:Y:S01]  /*13e00*/  ULDC.64 UR4, c[0x0][0x300] ;  /* 0x0000c00000047ab9 */ /* 0x000fe20000000a00 */
[----:B------:R-:W-:Y:S01]  /*13e10*/  ULDC.64 UR6, c[0x0][0x2e8] ;  /* 0x0000ba0000067ab9 */ /* 0x000fe20000000a00 */
[----:B------:R-:W-:-:S04]  /*13e20*/  IMAD R7, R7, UR4, RZ ;  /* 0x0000000407077c24 */ /* 0x000fc8000f8e02ff */
[----:B------:R-:W-:Y:S01]  /*13e30*/  IMAD R7, R8, UR5, R7 ;  /* 0x0000000508077c24 */ /* 0x000fe2000f8e0207 */
[C---:B----4-:R-:W-:Y:S02]  /*13e40*/  LOP3.LUT P4, RZ, R2.reuse, 0x10, RZ, 0xc0, !PT ;  /* 0x0000001002ff7812 */ /* 0x050fe4000788c0ff */
[C---:B------:R-:W-:Y:S02]  /*13e50*/  LOP3.LUT P3, RZ, R2.reuse, 0x8, RZ, 0xc0, !PT ;  /* 0x0000000802ff7812 */ /* 0x040fe4000786c0ff */
[----:B------:R-:W-:Y:S01]  /*13e60*/  LOP3.LUT P1, RZ, R2, 0x4, RZ, 0xc0, !PT ;  /* 0x0000000402ff7812 */ /* 0x000fe2000782c0ff */
[----:B------:R-:W-:Y:S01]  /*13e70*/  IMAD.WIDE.U32 R2, R8, UR4, RZ ;  /* 0x0000000408027c25 */ /* 0x000fe2000f8e00ff */
[----:B------:R-:W-:-:S03]  /*13e80*/  ULDC.64 UR4, c[0x0][0x310] ;  /* 0x0000c40000047ab9 */ /* 0x000fc60000000a00 */
[----:B------:R-:W-:Y:S02]  /*13e90*/  IMAD.IADD R3, R3, 0x1, R7 ;  /* 0x0000000103037824 */ /* 0x000fe400078e0207 */
[----:B------:R-:W-:Y:S02]  /*13ea0*/  IMAD R9, R9, UR4, RZ ;  /* 0x0000000409097c24 */ /* 0x000fe4000f8e02ff */
[----:B------:R-:W-:-:S04]  /*13eb0*/  IMAD.WIDE.U32 R2, R6, UR4, R2 ;  /* 0x0000000406027c25 */ /* 0x000fc8000f8e0002 */
[----:B------:R-:W-:Y:S01]  /*13ec0*/  IMAD R9, R6, UR5, R9 ;  /* 0x0000000506097c24 */ /* 0x000fe2000f8e0209 */
[----:B------:R-:W-:Y:S01]  /*13ed0*/  ULDC.64 UR4, c[0x0][0x308] ;  /* 0x0000c20000047ab9 */ /* 0x000fe20000000a00 */
[----:B------:R-:W-:Y:S02]  /*13ee0*/  IMAD R7, R23, 0x6000, R36 ;  /* 0x0000600017077824 */ /* 0x000fe400078e0224 */
        /* <DEDUP_REMOVED lines=9> */
[----:B------:R-:W-:-:S03]  /*13f80*/  IMAD.IADD R7, R22, 0x1, R7 ;  /* 0x0000000116077824 */ /* 0x000fc600078e0207 */
[----:B------:R-:W5:Y:S04]  /*13f90*/  SHFL.IDX PT, R3, R8, RZ, 0x1c1f ;  /* 0x001c1fff08037589 */ /* 0x000f6800000e0000 */
        /* <DEDUP_REMOVED lines=17> */
[----:B------:R-:W-:Y:S04]  /*140b0*/  LDGSTS.E.BYPASS.LTC128B.128 [R7+0x17400], desc[UR44][R2.64], !P4 ;  /* 0x1740000002077fae */ /* 0x000fe8000e101d6c */
[----:B------:R-:W-:Y:S04]  /*140c0*/  LDGSTS.E.BYPASS.LTC128B.128 [R7+0x19400], desc[UR44][R2.64+0x40], !P3 ;  /* 0x1940004002077fae */ /* 0x000fe8000d901d6c */
[----:B------:R5:W-:Y:S04]  /*140d0*/  LDGSTS.E.BYPASS.LTC128B.128 [R7+0x1b400], desc[UR44][R2.64+0x80], !P1 ;  /* 0x1b40008002077fae */ /* 0x000be8000c901d6c */
[----:B-----5:R4:W0:Y:S02]  /*140e0*/  SHFL.IDX PT, R2, R6, 0x3, 0x1c1f ;  /* 0x007c1f0006027f89 */ /* 0x02082400000e0000 */
.L_x_1533:
[----:B0-----:R-:W-:-:S05]  /*140f0*/  IADD3 R2, P0, R33, R2, RZ ;  /* 0x0000000221027210 */ /* 0x001fca0007f1e0ff */
        /* <DEDUP_REMOVED lines=9> */
.L_x_1431:
        /* <DEDUP_REMOVED lines=11> */
.L_x_1432:
[----:B------:R2:W-:Y:S02]  /*14240*/  SYNCS.ARRIVE.TRANS64.A1T0 RZ, [R0+URZ+0x22830], RZ ;  /* 0x022830ff00ff79a7 */ /* 0x0005e4000810003f */
[----:B--23--:R-:W-:-:S05]  /*14250*/  IMAD.U32 R0, RZ, RZ, UR46 ;  /* 0x0000002eff007e24 */ /* 0x00cfca000f8e00ff */
[----:B------:R-:W-:-:S13]  /*14260*/  ISETP.NE.AND P0, PT, R0, 0x3, PT ;  /* 0x000000030000780c */ /* 0x000fda0003f05270 */
[----:B------:R-:W-:Y:S05]  /*14270*/  @!P0 BRA `(.L_x_1433) ;  /* 0x0000000000048947 */ /* 0x000fea0003800000 */
[----:B------:R-:W-:Y:S01]  /*14280*/  BPT.TRAP 0x1 ;  /* 0x000000040000795c */ /* 0x000fe20000300000 */
.L_x_1433:
[----:B------:R-:W-:Y:S01]  /*14290*/  LOP3.LUT R3, R5, 0x1, RZ, 0x3c, !PT ;  /* 0x0000000105037812 */ /* 0x000fe200078e3cff */
[----:B------:R-:W-:Y:S01]  /*142a0*/  IMAD R0, R4, 0x8, R22 ;  /* 0x0000000804007824 */ /* 0x000fe200078e0216 */
[----:B------:R-:W-:Y:S02]  /*142b0*/  BSSY B0, `(.L_x_1434) ;  /* 0x0000004000007945 */ /* 0x000fe40003800000 */
[----:B------:R-:W-:-:S04]  /*142c0*/  SHF.L.U32 R3, R3, 0x1f, RZ ;  /* 0x0000001f03037819 */ /* 0x000fc800000006ff */
[----:B------:R-:W0:Y:S02]  /*142d0*/  SYNCS.PHASECHK.TRANS64.TRYWAIT P1, [R0+URZ+0x22870], R3 ;  /* 0x02287003000075a7 */ /* 0x000e24000802017f */
[----:B0-----:R-:W-:Y:S05]  /*142e0*/  @!P1 BRA `(.L_x_1435) ;  /* 0x0000003c00089947 */ /* 0x001fea0003800000 */
.L_x_1534:
[----:B------:R-:W-:Y:S05]  /*142f0*/  BSYNC B0 ;  /* 0x0000000000007941 */ /* 0x000fea0003800000 */
.L_x_1434:
[----:B------:R-:W-:-:S05]  /*14300*/  IMAD.U32 R2, RZ, RZ, UR43 ;  /* 0x0000002bff027e24 */ /* 0x000fca000f8e00ff */
[----:B------:R-:W-:-:S13]  /*14310*/  ISETP.NE.AND P1, PT, R2, 0x3, PT ;  /* 0x000000030200780c */ /* 0x000fda0003f25270 */
[----:B------:R-:W-:Y:S05]  /*14320*/  @!P1 BRA `(.L_x_1436) ;  /* 0x0000000000049947 */ /* 0x000fea0003800000 */
[----:B------:R-:W-:Y:S01]  /*14330*/  BPT.TRAP 0x1 ;  /* 0x000000040000795c */ /* 0x000fe20000300000 */
.L_x_1436:
[----:B0-----:R-:W-:Y:S01]  /*14340*/  SHF.L.U32 R3, R5, 0x1f, RZ ;  /* 0x0000001f05037819 */ /* 0x001fe200000006ff */
[----:B-1----:R-:W-:-:S03]  /*14350*/  IMAD.SHL.U32 R17, R4, 0x4000, RZ ;  /* 0x0000400004117824 */ /* 0x002fc600078e00ff */
[----:B------:R-:W0:Y:S02]  /*14360*/  SYNCS.PHASECHK.TRANS64.TRYWAIT P1, [R0+URZ+0x22860], R3 ;  /* 0x02286003000075a7 */ /* 0x000e24000802017f */
[----:B0-----:R-:W-:Y:S05]  /*14370*/  @!P1 BRA `(.L_x_1437) ;  /* 0x0000003800f89947 */ /* 0x001fea0003800000 */
.L_x_1535:
[----:B------:R-:W0:Y:S04]  /*14380*/  LDL R2, [R1+0x8] ;  /* 0x0000080001027983 */ /* 0x000e280000100800 */
[----:B------:R-:W2:Y:S01]  /*14390*/  LDL R12, [R1+0x4] ;  /* 0x00000400010c7983 */ /* 0x000ea20000100800 */
[----:B------:R-:W-:Y:S05]  /*143a0*/  WARPSYNC.ALL ;  /* 0x0000000000007948 */ /* 0x000fea0003800000 */
[----:B------:R-:W-:-:S05]  /*143b0*/  IMAD.U32 R21, RZ, RZ, UR43 ;  /* 0x0000002bff157e24 */ /* 0x000fca000f8e00ff */
[----:B------:R-:W-:Y:S02]  /*143c0*/  ISETP.NE.AND P1, PT, R21, 0x3, PT ;  /* 0x000000031500780c */ /* 0x000fe40003f25270 */
[----:B0-----:R-:W-:Y:S02]  /*143d0*/  LOP3.LUT R3, R17, R2, RZ, 0xfc, !PT ;  /* 0x0000000211037212 */ /* 0x001fe400078efcff */
[----:B--2---:R-:W-:-:S03]  /*143e0*/  IADD3 R17, R22, R17, R12 ;  /* 0x0000001116117210 */ /* 0x004fc60007ffe00c */
[----:B------:R-:W-:-:S04]  /*143f0*/  IMAD.IADD R3, R22, 0x1, R3 ;  /* 0x0000000116037824 */ /* 0x000fc800078e0203 */
[----:B------:R-:W-:Y:S01]  /*14400*/  IMAD.IADD R2, R32, 0x1, R3 ;  /* 0x0000000120027824 */ /* 0x000fe200078e0203 */
[----:B----4-:R-:W0:Y:S02]  /*14410*/  LDSM.16.MT88.4 R4, [R3+0x8400] ;  /* 0x008400000304783b */ /* 0x010e240000004200 */
        /* <DEDUP_REMOVED lines=58> */
.L_x_1438:
[----:B0-----:R0:W-:Y:S01]  /*147c0*/  SYNCS.ARRIVE.TRANS64.A1T0 RZ, [R0+URZ+0x22850], RZ ;  /* 0x022850ff00ff79a7 */ /* 0x0011e2000810003f */
[----:B------:R-:W-:Y:S06]  /*147d0*/  BAR.SYNC.DEFER_BLOCKING 0x2, 0x80 ;  /* 0x0082000000007b1d */ /* 0x000fec0000010000 */
[----:B------:R-:W-:Y:S05]  /*147e0*/  @!P0 BRA `(.L_x_1439) ;  /* 0x0000000000048947 */ /* 0x000fea0003800000 */
[----:B------:R-:W-:Y:S01]  /*147f0*/  BPT.TRAP 0x1 ;  /* 0x000000040000795c */ /* 0x000fe20000300000 */
.L_x_1439:
[----:B0-----:R-:W-:Y:S02]  /*14800*/  VIADD R0, R0, 0x22880 ;  /* 0x0002288000007836 */ /* 0x001fe40000000000 */
[----:B------:R-:W-:Y:S02]  /*14810*/  IMAD.MOV.U32 R4, RZ, RZ, R23 ;  /* 0x000000ffff047224 */ /* 0x000fe400078e0017 */
[----:B------:R-:W-:Y:S01]  /*14820*/  IMAD.MOV.U32 R5, RZ, RZ, R25 ;  /* 0x000000ffff057224 */ /* 0x000fe200078e0019 */
[----:B------:R-:W-:-:S04]  /*14830*/  PRMT R0, R35, 0x654, R0 ;  /* 0x0000065423007816 */ /* 0x000fc80000000000 */
[----:B------:R2:W-:Y:S01]  /*14840*/  SYNCS.ARRIVE.TRANS64.RED.A1T0 RZ, [R0+URZ], RZ ;  /* 0x000000ff00ff79a7 */ /* 0x0005e2000810043f */
[----:B------:R-:W-:Y:S05]  /*14850*/  @P2 BRA `(.L_x_1440) ;  /* 0xffffffec00802947 */ /* 0x000fea000383ffff */
.L_x_1420:
[----:B--2---:R-:W2:Y:S01]  /*14860*/  S2R R0, SR_TID.X ;  /* 0x0000000000007919 */ /* 0x004ea20000002100 */
[----:B------:R-:W-:Y:S01]  /*14870*/  BSSY B0, `(.L_x_1441) ;  /* 0x0000012000007945 */ /* 0x000fe20003800000 */
[----:B--2---:R-:W-:Y:S01]  /*14880*/  LOP3.LUT R2, R0, 0x7f, RZ, 0xc0, !PT ;  /* 0x0000007f00027812 */ /* 0x004fe200078ec0ff */
[----:B------:R-:W-:-:S03]  /*14890*/  IMAD.U32 R0, RZ, RZ, UR46 ;  /* 0x0000002eff007e24 */ /* 0x000fc6000f8e00ff */
[----:B------:R-:W-:Y:S02]  /*148a0*/  ISETP.NE.AND P1, PT, R2, RZ, PT ;  /* 0x000000ff0200720c */ /* 0x000fe40003f25270 */
[----:B------:R-:W-:-:S11]  /*148b0*/  ISETP.NE.AND P0, PT, R0, 0x3, PT ;  /* 0x000000030000780c */ /* 0x000fd60003f05270 */
[----:B------:R-:W-:Y:S05]  /*148c0*/  @P1 BRA `(.L_x_1442) ;  /* 0x0000000000301947 */ /* 0x000fea0003800000 */
[----:B------:R-:W2:Y:S01]  /*148d0*/  S2R R5, SR_LANEID ;  /* 0x0000000000057919 */ /* 0x000ea20000000000 */
[----:B------:R-:W-:Y:S01]  /*148e0*/  VOTEU.ANY UR4, UPT, PT ;  /* 0x0000000000047886 */ /* 0x000fe200038e0100 */
[----:B0-----:R-:W0:Y:S01]  /*148f0*/  LDC.64 R2, c[0x0][0xc60] ;  /* 0x00031800ff027b82 */ /* 0x001e220000000a00 */
[----:B------:R-:W2:Y:S02]  /*14900*/  FLO.U32 R0, UR4 ;  /* 0x0000000400007d00 */ /* 0x000ea400080e0000 */
[----:B--2---:R-:W-:-:S06]  /*14910*/  ISETP.EQ.U32.AND P1, PT, R0, R5, PT ;  /* 0x000000050000720c */ /* 0x004fcc0003f22070 */
[----:B------:R-:W0:Y:S07]  /*14920*/  POPC R5, UR4 ;  /* 0x0000000400057d09 */ /* 0x000e2e0008000000 */
[----:B0-----:R-:W2:Y:S01]  /*14930*/  @P1 ATOMG.E.ADD.STRONG.GPU PT, R3, desc[UR44][R2.64], R5 ;  /* 0x00000005020319a8 */ /* 0x001ea200081ee1ec */
[----:B------:R-:W0:Y:S02]  /*14940*/  S2R R4, SR_LTMASK ;  /* 0x0000000000047919 */ /* 0x000e240000003900 */
[----:B0-----:R-:W-:-:S04]  /*14950*/  LOP3.LUT R4, R4, UR4, RZ, 0xc0, !PT ;  /* 0x0000000404047c12 */ /* 0x001fc8000f8ec0ff */
[----:B------:R-:W0:Y:S01]  /*14960*/  POPC R7, R4 ;  /* 0x0000000400077309 */ /* 0x000e220000000000 */
[----:B--2---:R-:W0:Y:S02]  /*14970*/  SHFL.IDX PT, R0, R3, R0, 0x1f ;  /* 0x00001f0003007589 */ /* 0x004e2400000e0000 */
[----:B0-----:R-:W-:-:S07]  /*14980*/  IADD3 R16, R0, UR47, R7 ;  /* 0x0000002f00107c10 */ /* 0x001fce000fffe007 */
.L_x_1442:
[----:B------:R-:W-:Y:S05]  /*14990*/  BSYNC B0 ;  /* 0x0000000000007941 */ /* 0x000fea0003800000 */
.L_x_1441:
[----:B------:R-:W-:Y:S05]  /*149a0*/  @!P0 BRA `(.L_x_1443) ;  /* 0x0000000000048947 */ /* 0x000fea0003800000 */
[----:B------:R-:W-:Y:S01]  /*149b0*/  BPT.TRAP 0x1 ;  /* 0x000000040000795c */ /* 0x000fe20000300000 */
.L_x_1443:
[----:B------:R-:W-:Y:S01]  /*149c0*/  LOP3.LUT R0, R25, 0x1, RZ, 0x3c, !PT ;  /* 0x0000000119007812 */ /* 0x000fe200078e3cff */
[----:B-1----:R-:W-:Y:S01]  /*149d0*/  IMAD R17, R23, 0x8, R22 ;  /* 0x0000000817117824 */ /* 0x002fe200078e0216 */
[----:B------:R-:W-:Y:S02]  /*149e0*/  BSSY B0, `(.L_x_1444) ;  /* 0x0000004000007945 */ /* 0x000fe40003800000 */
[----:B------:R-:W-:-:S04]  /*149f0*/  SHF.L.U32 R0, R0, 0x1f, RZ ;  /* 0x0000001f00007819 */ /* 0x000fc800000006ff */
[----:B------:R-:W1:Y:S02]  /*14a00*/  SYNCS.PHASECHK.TRANS64.TRYWAIT P1, [R17+URZ+0x22870], R0 ;  /* 0x02287000110075a7 */ /* 0x000e64000802017f */
[----:B-1----:R-:W-:Y:S05]  /*14a10*/  @!P1 BRA `(.L_x_1445) ;  /* 0x0000003400649947 */ /* 0x002fea0003800000 */
.L_x_1536:
[----:B------:R-:W-:Y:S05]  /*14a20*/  BSYNC B0 ;  /* 0x0000000000007941 */ /* 0x000fea0003800000 */
.L_x_1444:
[----:B------:R-:W-:-:S05]  /*14a30*/  IMAD.U32 R2, RZ, RZ, UR43 ;  /* 0x0000002bff027e24 */ /* 0x000fca000f8e00ff */
[----:B------:R-:W-:-:S13]  /*14a40*/  ISETP.NE.AND P1, PT, R2, 0x3, PT ;  /* 0x000000030200780c */ /* 0x000fda0003f25270 */
[----:B------:R-:W-:Y:S05]  /*14a50*/  @!P1 BRA `(.L_x_1446) ;  /* 0x0000000000049947 */ /* 0x000fea0003800000 */
[----:B------:R-:W-:Y:S01]  /*14a60*/  BPT.TRAP 0x1 ;  /* 0x000000040000795c */ /* 0x000fe20000300000 */
.L_x_1446:
[----:B-1----:R-:W-:-:S04]  /*14a70*/  SHF.L.U32 R0, R25, 0x1f, RZ ;  /* 0x0000001f19007819 */ /* 0x002fc800000006ff */
[----:B------:R-:W1:Y:S02]  /*14a80*/  SYNCS.PHASECHK.TRANS64.TRYWAIT P1, [R17+URZ+0x22860], R0 ;  /* 0x02286000110075a7 */ /* 0x000e64000802017f */
[----:B-1----:R-:W-:Y:S05]  /*14a90*/  @!P1 BRA `(.L_x_1447) ;  /* 0x0000003400589947 */ /* 0x002fea0003800000 */
.L_x_1537:
[----:B0-----:R-:W2:Y:S04]  /*14aa0*/  LDL R3, [R1+0x8] ;  /* 0x0000080001037983 */ /* 0x001ea80000100800 */
[----:B------:R-:W3:Y:S01]  /*14ab0*/  LDL R12, [R1+0x4] ;  /* 0x00000400010c7983 */ /* 0x000ee20000100800 */
[----:B------:R-:W-:Y:S01]  /*14ac0*/  IMAD.SHL.U32 R2, R23, 0x4000, RZ ;  /* 0x0000400017027824 */ /* 0x000fe200078e00ff */
[----:B------:R-:W-:Y:S05]  /*14ad0*/  WARPSYNC.ALL ;  /* 0x0000000000007948 */ /* 0x000fea0003800000 */
[----:B------:R-:W-:-:S05]  /*14ae0*/  IMAD.U32 R20, RZ, RZ, UR43 ;  /* 0x0000002bff147e24 */ /* 0x000fca000f8e00ff */
[----:B------:R-:W-:Y:S02]  /*14af0*/  ISETP.NE.AND P1, PT, R20, 0x3, PT ;  /* 0x000000031400780c */ /* 0x000fe40003f25270 */
[----:B--2---:R-:W-:Y:S02]  /*14b00*/  LOP3.LUT R3, R2, R3, RZ, 0xfc, !PT ;  /* 0x0000000302037212 */ /* 0x004fe400078efcff */
[----:B---3--:R-:W-:-:S03]  /*14b10*/  IADD3 R2, R22, R2, R12 ;  /* 0x0000000216027210 */ /* 0x008fc60007ffe00c */
[----:B-1----:R-:W-:Y:S01]  /*14b20*/  IMAD.IADD R0, R22, 0x1, R3 ;  /* 0x0000000116007824 */ /* 0x002fe200078e0203 */
[----:B------:R-:W-:-:S03]  /*14b30*/  IADD3 R18, R29, 0x400, R2 ;  /* 0x000004001d127810 */ /* 0x000fc60007ffe002 */
[----:B------:R-:W-:Y:S01]  /*14b40*/  IMAD.IADD R3, R32, 0x1, R0 ;  /* 0x0000000120037824 */ /* 0x000fe200078e0200 */
[----:B------:R-:W0:Y:S02]  /*14b50*/  LDSM.16.MT88.4 R4, [R0+0x8400] ;  /* 0x008400000004783b */ /* 0x000e240000004200 */
        /* <DEDUP_REMOVED lines=10> */
[----:B------:R0:W-:Y:S04]  /*14c00*/  STSM.16.M88.4 [R2+0x2400], R8 ;  /* 0x0024000802007844 */ /* 0x0001e80000000200 */
[----:B------:R-:W1:Y:S01]  /*14c10*/  LDSM.16.MT88.4 R4, [R0+0x9400] ;  /* 0x009400000004783b */ /* 0x000e620000004200 */
[----:B0-----:R-:W-:Y:S02]  /*14c20*/  IADD3 R2, R32, 0x400, R2 ;  /* 0x0000040020027810 */ /* 0x001fe40007ffe002 */
[C-C-:B-1----:R-:W-:Y:S02]  /*14c30*/  PRMT R12, R4.reuse, 0x6420, R5.reuse ;  /* 0x00006420040c7816 */ /* 0x142fe40000000005 */
[----:B------:R-:W-:Y:S02]  /*14c40*/  PRMT R13, R4, 0x7531, R5 ;  /* 0x00007531040d7816 */ /* 0x000fe40000000005 */
[----:B------:R-:W-:-:S02]  /*14c50*/  PRMT R14, R6, 0x6420, R7 ;  /* 0x00006420060e7816 */ /* 0x000fc40000000007 */
[----:B------:R-:W-:Y:S02]  /*14c60*/  PRMT R15, R6, 0x7531, R7 ;  /* 0x00007531060f7816 */ /* 0x000fe40000000007 */
[----:B------:R-:W0:Y:S04]  /*14c70*/  LDSM.16.MT88.4 R4, [R3+0x9400] ;  /* 0x009400000304783b */ /* 0x000e280000004200 */
[----:B------:R-:W-:Y:S01]  /*14c80*/  STSM.16.M88.4 [R18], R12 ;  /* 0x0000000c12007844 */ /* 0x000fe20000000200 */
        /* <DEDUP_REMOVED lines=38> */
.L_x_1448:
[----:B0-----:R0:W-:Y:S01]  /*14ef0*/  SYNCS.ARRIVE.TRANS64.A1T0 RZ, [R17+URZ+0x22850], RZ ;  /* 0x022850ff11ff79a7 */ /* 0x0011e2000810003f */
[----:B------:R-:W-:Y:S06]  /*14f00*/  BAR.SYNC.DEFER_BLOCKING 0x2, 0x80 ;  /* 0x0082000000007b1d */ /* 0x000fec0000010000 */
[----:B------:R-:W-:Y:S05]  /*14f10*/  @!P0 BRA `(.L_x_1449) ;  /* 0x0000000000048947 */ /* 0x000fea0003800000 */
[----:B------:R-:W-:Y:S01]  /*14f20*/  BPT.TRAP 0x1 ;  /* 0x000000040000795c */ /* 0x000fe20000300000 */
.L_x_1449:
[----:B------:R-:W-:Y:S02]  /*14f30*/  VIADD R0, R17, 0x22880 ;  /* 0x0002288011007836 */ /* 0x000fe40000000000 */
[----:B------:R-:W-:-:S03]  /*14f40*/  VIADD R23, R23, 0x1 ;  /* 0x0000000117177836 */ /* 0x000fc60000000000 */
[----:B------:R-:W-:Y:S02]  /*14f50*/  PRMT R0, R35, 0x654, R0 ;  /* 0x0000065423007816 */ /* 0x000fe40000000000 */
[C---:B------:R-:W-:Y:S02]  /*14f60*/  ISETP.NE.AND P0, PT, R23.reuse, 0x2, PT ;  /* 0x000000021700780c */ /* 0x040fe40003f05270 */
[----:B------:R2:W-:Y:S02]  /*14f70*/  SYNCS.ARRIVE.TRANS64.RED.A1T0 RZ, [R0+URZ], RZ ;  /* 0x000000ff00ff79a7 */ /* 0x0005e4000810043f */
[----:B------:R-:W-:Y:S02]  /*14f80*/  SEL R23, R23, RZ, P0 ;  /* 0x000000ff17177207 */ /* 0x000fe40000000000 */
[----:B--2---:R-:W-:-:S04]  /*14f90*/  SEL R0, RZ, 0x1, P0 ;  /* 0x00000001ff007807 */ /* 0x004fc80000000000 */
[----:B------:R-:W-:-:S07]  /*14fa0*/  LOP3.LUT R25, R25, R0, RZ, 0x3c, !PT ;  /* 0x0000000019197212 */ /* 0x000fce00078e3cff */
.L_x_1390:
[----:B------:R-:W-:Y:S05]  /*14fb0*/  BSYNC B7 ;  /* 0x0000000000077941 */ /* 0x000fea0003800000 */
.L_x_1388:
[----:B------:R-:W2:Y:S02]  /*14fc0*/  LDL R0, [R1] ;  /* 0x0000000001007983 */ /* 0x000ea40000100800 */
[----:B--2---:R-:W-:-:S13]  /*14fd0*/  LOP3.LUT P0, RZ, R0, 0x100, RZ, 0xc0, !PT ;  /* 0x0000010000ff7812 */ /* 0x004fda000780c0ff */
[----:B------:R-:W-:Y:S05]  /*14fe0*/  @!P0 BRA `(.L_x_1450) ;  /* 0x0000000000208947 */ /* 0x000fea0003800000 */
[----:B------:R-:W2:Y:S08]  /*14ff0*/  S2UR UR4, SR_CgaCtaId ;  /* 0x00000000000479c3 */ /* 0x000eb00000008800 */
[----:B------:R-:W-:Y:S01]  /*15000*/  BAR.SYNC.DEFER_BLOCKING 0x5, 0x180 ;  /* 0x0146000000007b1d */ /* 0x000fe20000010000 */
[----:B------:R-:W-:Y:S01]  /*15010*/  MOV R22, 0x400 ;  /* 0x0000040000167802 */ /* 0x000fe20000000f00 */
[----:B--2---:R-:W-:-:S05]  /*15020*/  IMAD.U32 R35, RZ, RZ, UR4 ;  /* 0x00000004ff237e24 */ /* 0x004fca000f8e00ff */
[----:B------:R-:W-:-:S05]  /*15030*/  LEA R22, R35, R22, 0x18 ;  /* 0x0000001623167211 */ /* 0x000fca00078ec0ff */
[----:B0-----:R0:W2:Y:S01]  /*15040*/  LDS.128 R16, [R22+0x228d0] ;  /* 0x0228d00016107984 */ /* 0x0010a20000000c00 */
[----:B------:R-:W-:Y:S06]  /*15050*/  BAR.ARV 0x4, 0x180 ;  /* 0x0106000000007b1d */ /* 0x000fec0000002000 */
[----:B------:R-:W-:Y:S05]  /*15060*/  BRA `(.L_x_1451) ;  /* 0x0000000800947947 */ /* 0x000fea0003800000 */
.L_x_1450:
[----:B------:R-:W2:Y:S01]  /*15070*/  S2R R0, SR_TID.X ;  /* 0x0000000000007919 */ /* 0x000ea20000002100 */
[----:B------:R-:W-:Y:S01]  /*15080*/  ULDC UR4, c[0x0][0xc3c] ;  /* 0x00030f0000047ab9 */ /* 0x000fe20000000800 */
[----:B------:R-:W-:Y:S01]  /*15090*/  IMAD.MOV.U32 R4, RZ, RZ, RZ ;  /* 0x000000ffff047224 */ /* 0x000fe200078e00ff */
[----:B--2---:R-:W-:-:S04]  /*150a0*/  LOP3.LUT R7, R0, 0x1f, RZ, 0xc0, !PT ;  /* 0x0000001f00077812 */ /* 0x004fc800078ec0ff */
[----:B------:R-:W-:Y:S01]  /*150b0*/  ISETP.NE.AND P0, PT, R7, 0x1f, PT ;  /* 0x0000001f0700780c */ /* 0x000fe20003f05270 */
[----:B------:R-:W-:-:S05]  /*150c0*/  IMAD.IADD R5, R19, 0x1, R7 ;  /* 0x0000000113057824 */ /* 0x000fca00078e0207 */
[----:B------:R-:W-:Y:S01]  /*150d0*/  ISETP.GE.OR P1, PT, R5, UR4, !P0 ;  /* 0x0000000405007c0c */ /* 0x000fe2000c726670 */
[----:B-1----:R-:W-:Y:S01]  /*150e0*/  SHFL.IDX PT, R8, R16, 0x1, 0x1f ;  /* 0x00201f0010087f89 */ /* 0x002fe200000e0000 */
[----:B------:R-:W-:Y:S01]  /*150f0*/  ISETP.GE.U32.AND P2, PT, R7, 0x2, PT ;  /* 0x000000020700780c */ /* 0x000fe20003f46070 */
[----:B------:R-:W-:-:S10]  /*15100*/  ULDC UR4, c[0x0][0xc3c] ;  /* 0x00030f0000047ab9 */ /* 0x000fd40000000800 */
[----:B------:R-:W1:Y:S02]  /*15110*/  @!P1 LDC.64 R2, c[0x0][0xc80] ;  /* 0x00032000ff029b82 */ /* 0x000e640000000a00 */
[----:B-1----:R-:W-:-:S05]  /*15120*/  @!P1 IMAD.WIDE R2, R5, 0x4, R2 ;  /* 0x0000000405029825 */ /* 0x002fca00078e0202 */
[----:B------:R-:W2:Y:S01]  /*15130*/  @!P1 LDG.E R4, desc[UR44][R2.64] ;  /* 0x0000002c02049981 */ /* 0x000ea2000c1e1900 */
[C---:B------:R-:W-:Y:S02]  /*15140*/  ISETP.NE.AND P1, PT, R7.reuse, RZ, PT ;  /* 0x000000ff0700720c */ /* 0x040fe40003f25270 */
        /* <DEDUP_REMOVED lines=8> */
[----:B------:R-:W-:-:S05]  /*151d0*/  IMAD.IADD R0, R5, 0x1, R0 ;  /* 0x0000000105007824 */ /* 0x000fca00078e0200 */
[----:B------:R-:W1:Y:S02]  /*151e0*/  SHFL.UP PT, R6, R0, 0x4, RZ ;  /* 0x0480000000067989 */ /* 0x000e6400000e00ff */
[----:B-1----:R-:W-:-:S05]  /*151f0*/  SEL R3, R6, RZ, P3 ;  /* 0x000000ff06037207 */ /* 0x002fca0001800000 */
[----:B------:R-:W-:Y:S02]  /*15200*/  IMAD.IADD R3, R0, 0x1, R3 ;  /* 0x0000000100037824 */ /* 0x000fe400078e0203 */
[----:B------:R-:W1:Y:S03]  /*15210*/  LDC R0, c[0x0][0xc38] ;  /* 0x00030e00ff007b82 */ /* 0x000e660000000800 */
[----:B------:R-:W2:Y:S02]  /*15220*/  SHFL.UP PT, R2, R3, 0x8, RZ ;  /* 0x0500000003027989 */ /* 0x000ea400000e00ff */
[----:B--2---:R-:W-:-:S05]  /*15230*/  SEL R2, R2, RZ, P4 ;  /* 0x000000ff02027207 */ /* 0x004fca0002000000 */
[----:B------:R-:W-:-:S05]  /*15240*/  IMAD.IADD R2, R3, 0x1, R2 ;  /* 0x0000000103027824 */ /* 0x000fca00078e0202 */
[----:B------:R-:W2:Y:S02]  /*15250*/  SHFL.UP PT, R5, R2, 0x10, RZ ;  /* 0x0600000002057989 */ /* 0x000ea400000e00ff */
[----:B--2---:R-:W-:-:S05]  /*15260*/  SEL R5, R5, RZ, P5 ;  /* 0x000000ff05057207 */ /* 0x004fca0002800000 */
[----:B------:R-:W-:Y:S02]  /*15270*/  IMAD.IADD R6, R2, 0x1, R5 ;  /* 0x0000000102067824 */ /* 0x000fe400078e0205 */
[----:B------:R-:W-:Y:S04]  /*15280*/  SHFL.IDX PT, R5, R16, RZ, 0x1f ;  /* 0x00001fff10057589 */ /* 0x000fe800000e0000 */
[----:B------:R-:W1:Y:S02]  /*15290*/  SHFL.IDX PT, R7, R6, 0x1f, 0x1f ;  /* 0x03e01f0006077f89 */ /* 0x000e6400000e0000 */
[----:B-1----:R-:W-:-:S04]  /*152a0*/  IMAD R7, R7, R0, RZ ;  /* 0x0000000007077224 */ /* 0x002fc800078e02ff */
[----:B------:R-:W-:-:S05]  /*152b0*/  IMAD.IADD R8, R8, 0x1, R7 ;  /* 0x0000000108087824 */ /* 0x000fca00078e0207 */
[----:B------:R-:W-:-:S13]  /*152c0*/  ISETP.GT.AND P6, PT, R8, R5, PT ;  /* 0x000000050800720c */ /* 0x000fda0003fc4270 */
[----:B------:R-:W-:Y:S05]  /*152d0*/  @P6 BRA `(.L_x_1452) ;  /* 0x0000000000906947 */ /* 0x000fea0003800000 */
.L_x_1456:
[----:B------:R-:W-:-:S05]  /*152e0*/  VIADD R19, R19, 0x1f ;  /* 0x0000001f13137836 */ /* 0x000fca0000000000 */
[----:B------:R-:W-:-:S13]  /*152f0*/  ISETP.GE.AND P6, PT, R19, UR4, PT ;  /* 0x0000000413007c0c */ /* 0x000fda000bfc6270 */
[----:B------:R-:W-:Y:S05]  /*15300*/  @P6 BRA `(.L_x_1453) ;  /* 0x0000000400b86947 */ /* 0x000fea0003800000 */
[----:B------:R-:W1:Y:S01]  /*15310*/  S2R R0, SR_TID.X ;  /* 0x0000000000007919 */ /* 0x000e620000002100 */
[----:B------:R-:W-:Y:S01]  /*15320*/  BSSY B0, `(.L_x_1454) ;  /* 0x0000009000007945 */ /* 0x000fe20003800000 */
[----:B------:R-:W-:Y:S01]  /*15330*/  IMAD.MOV.U32 R4, RZ, RZ, RZ ;  /* 0x000000ffff047224 */ /* 0x000fe200078e00ff */
[----:B-1----:R-:W-:-:S05]  /*15340*/  LOP3.LUT R0, R0, 0x1f, RZ, 0xc0, !PT ;  /* 0x0000001f00007812 */ /* 0x002fca00078ec0ff */
[----:B------:R-:W-:-:S05]  /*15350*/  IMAD.IADD R7, R19, 0x1, R0 ;  /* 0x0000000113077824 */ /* 0x000fca00078e0200 */
[----:B------:R-:W-:-:S13]  /*15360*/  ISETP.GE.OR P6, PT, R7, UR4, !P0 ;  /* 0x0000000407007c0c */ /* 0x000fda000c7c6670 */
[----:B------:R-:W-:Y:S05]  /*15370*/  @P6 BRA `(.L_x_1455) ;  /* 0x00000000000c6947 */ /* 0x000fea0003800000 */
[----:B------:R-:W1:Y:S02]  /*15380*/  LDC.64 R2, c[0x0][0xc80] ;  /* 0x00032000ff027b82 */ /* 0x000e640000000a00 */
[----:B-1----:R-:W-:-:S05]  /*15390*/  IMAD.WIDE R2, R7, 0x4, R2 ;  /* 0x0000000407027825 */ /* 0x002fca00078e0202 */
[----:B------:R1:W5:Y:S02]  /*153a0*/  LDG.E R4, desc[UR44][R2.64] ;  /* 0x0000002c02047981 */ /* 0x000364000c1e1900 */
.L_x_1455:
[----:B------:R-:W-:Y:S05]  /*153b0*/  BSYNC B0 ;  /* 0x0000000000007941 */ /* 0x000fea0003800000 */
.L_x_1454:
[----:B-----5:R-:W1:Y:S02]  /*153c0*/  SHFL.UP PT, R0, R4, 0x1, RZ ;  /* 0x0420000004007989 */ /* 0x020e6400000e00ff */
        /* <DEDUP_REMOVED lines=20> */
[----:B------:R-:W-:-:S07]  /*15510*/  IMAD.MOV.U32 R7, RZ, RZ, R3 ;  /* 0x000000ffff077224 */ /* 0x000fce00078e0003 */
.L_x_1452:
[----:B------:R-:W-:-:S04]  /*15520*/  IMAD.IADD R7, R8, 0x1, -R7 ;  /* 0x0000000108077824 */ /* 0x000fc800078e0a07 */
[----:B------:R-:W-:-:S05]  /*15530*/  IMAD R2, R6, R0, R7 ;  /* 0x0000000006027224 */ /* 0x000fca00078e0207 */
[----:B------:R-:W-:Y:S02]  /*15540*/  ISETP.GT.AND P0, PT, R2, R5, PT ;  /* 0x000000050200720c */ /* 0x000fe40003f04270 */
[----:B------:R-:W1:Y:S11]  /*15550*/  LDC.64 R2, c[0x0][0xc90] ;  /* 0x00032400ff027b82 */ /* 0x000e760000000a00 */
[----:B------:R-:W-:-:S04]  /*15560*/  VOTE.ANY R9, PT, !P0 ;  /* 0x0000000000097806 */ /* 0x000fc800040e0100 */
[----:B------:R-:W2:Y:S02]  /*15570*/  POPC R8, R9 ;  /* 0x0000000900087309 */ /* 0x000ea40000000000 */
[----:B--2---:R-:W-:-:S04]  /*15580*/  IMAD.IADD R19, R8, 0x1, R19 ;  /* 0x0000000108137824 */ /* 0x004fc800078e0213 */
[----:B-1----:R-:W-:-:S05]  /*15590*/  IMAD.WIDE R2, R19, 0x4, R2 ;  /* 0x0000000413027825 */ /* 0x002fca00078e0202 */
[----:B------:R1:W5:Y:S01]  /*155a0*/  LDG.E R11, desc[UR44][R2.64] ;  /* 0x0000002c020b7981 */ /* 0x000362000c1e1900 */
[----:B------:R-:W-:Y:S01]  /*155b0*/  ISETP.NE.AND P0, PT, R9, RZ, PT ;  /* 0x000000ff0900720c */ /* 0x000fe20003f05270 */
[----:B------:R-:W-:Y:S02]  /*155c0*/  IMAD.MOV.U32 R16, RZ, RZ, RZ ;  /* 0x000000ffff107224 */ /* 0x000fe400078e00ff */
[----:B------:R1:W2:Y:S10]  /*155d0*/  SHFL.IDX PT, R4, R4, R8, 0x1f ;  /* 0x00001f0804047589 */ /* 0x0002b400000e0000 */
[----:B-1----:R-:W-:Y:S05]  /*155e0*/  @!P0 BRA `(.L_x_1457) ;  /* 0x0000000000088947 */ /* 0x002fea0003800000 */
[----:B------:R-:W-:-:S05]  /*155f0*/  VIADD R3, R8, 0xffffffff ;  /* 0xffffffff08037836 */ /* 0x000fca0000000000 */
[----:B------:R1:W3:Y:S02]  /*15600*/  SHFL.IDX PT, R16, R6, R3, 0x1f ;  /* 0x00001f0306107589 */ /* 0x0002e400000e0000 */
.L_x_1457:
[----:B-12--5:R-:W-:Y:S02]  /*15610*/  IMAD R6, R4, R11, RZ ;  /* 0x0000000b04067224 */ /* 0x026fe400078e02ff */
[----:B---3--:R-:W-:Y:S02]  /*15620*/  IMAD R16, R16, R0, R7 ;  /* 0x0000000010107224 */ /* 0x008fe400078e0207 */
[----:B------:R-:W-:Y:S01]  /*15630*/  IMAD.MOV.U32 R2, RZ, RZ, RZ ;  /* 0x000000ffff027224 */ /* 0x000fe200078e00ff */
[----:B------:R-:W-:Y:S01]  /*15640*/  IABS R8, R6 ;  /* 0x0000000600087213 */ /* 0x000fe20000000000 */
[----:B------:R-:W-:-:S03]  /*15650*/  IMAD.IADD R5, R5, 0x1, -R16 ;  /* 0x0000000105057824 */ /* 0x000fc600078e0a10 */
[----:B------:R-:W1:Y:S08]  /*15660*/  I2F.RP R9, R8 ;  /* 0x0000000800097306 */ /* 0x000e700000209400 */
[----:B-1----:R-:W1:Y:S02]  /*15670*/  MUFU.RCP R9, R9 ;  /* 0x0000000900097308 */ /* 0x002e640000001000 */
[----:B-1----:R-:W-:-:S06]  /*15680*/  VIADD R3, R9, 0xffffffe ;  /* 0x0ffffffe09037836 */ /* 0x002fcc0000000000 */
[----:B------:R-:W1:Y:S02]  /*15690*/  F2I.FTZ.U32.TRUNC.NTZ R3, R3 ;  /* 0x0000000300037305 */ /* 0x000e64000021f000 */
[----:B-1----:R-:W-:-:S04]  /*156a0*/  IMAD.MOV R13, RZ, RZ, -R3 ;  /* 0x000000ffff0d7224 */ /* 0x002fc800078e0a03 */
        /* <DEDUP_REMOVED lines=23> */
[-C--:B------:R-:W-:Y:S02]  /*15820*/  IABS R8, R0.reuse ;  /* 0x0000000000087213 */ /* 0x080fe40000000000 */
[----:B------:R-:W-:Y:S02]  /*15830*/  IABS R6, R0 ;  /* 0x0000000000067213 */ /* 0x000fe40000000000 */
[----:B------:R-:W1:Y:S08]  /*15840*/  I2F.RP R9, R8 ;  /* 0x0000000800097306 */ /* 0x000e700000209400 */
[----:B-1----:R-:W1:Y:S02]  /*15850*/  MUFU.RCP R9, R9 ;  /* 0x0000000900097308 */ /* 0x002e640000001000 */
[----:B-1----:R-:W-:Y:S01]  /*15860*/  VIADD R3, R9, 0xffffffe ;  /* 0x0ffffffe09037836 */ /* 0x002fe20000000000 */
[----:B------:R-:W-:-:S05]  /*15870*/  IABS R9, R5 ;  /* 0x0000000500097213 */ /* 0x000fca0000000000 */
[----:B------:R-:W1:Y:S02]  /*15880*/  F2I.FTZ.U32.TRUNC.NTZ R3, R3 ;  /* 0x0000000300037305 */ /* 0x000e64000021f000 */
[----:B-1----:R-:W-:-:S04]  /*15890*/  IMAD.MOV R11, RZ, RZ, -R3 ;  /* 0x000000ffff0b7224 */ /* 0x002fc800078e0a03 */
        /* <DEDUP_REMOVED lines=10> */
[C---:B------:R-:W-:Y:S01]  /*15940*/  LOP3.LUT R3, R5.reuse, R0, RZ, 0x3c, !PT ;  /* 0x0000000005037212 */ /* 0x040fe200078e3cff */
[----:B------:R-:W-:-:S03]  /*15950*/  IMAD.IADD R5, R5, 0x1, R7 ;  /* 0x0000000105057824 */ /* 0x000fc600078e0207 */
[----:B------:R-:W-:-:S07]  /*15960*/  ISETP.GE.AND P2, PT, R3, RZ, PT ;  /* 0x000000ff0300720c */ /* 0x000fce0003f46270 */
[----:B------:R-:W-:-:S06]  /*15970*/  @P0 VIADD R2, R2, 0x1 ;  /* 0x0000000102020836 */ /* 0x000fcc0000000000 */
[----:B------:R-:W-:Y:S01]  /*15980*/  @!P2 IMAD.MOV R2, RZ, RZ, -R2 ;  /* 0x000000ffff02a224 */ /* 0x000fe200078e0a02 */
[----:B------:R-:W-:Y:S01]  /*15990*/  @!P1 LOP3.LUT R2, RZ, R0, RZ, 0x33, !PT ;  /* 0x00000000ff029212 */ /* 0x000fe200078e33ff */
[----:B------:R-:W-:-:S03]  /*159a0*/  IMAD.MOV R0, RZ, RZ, -R0 ;  /* 0x000000ffff007224 */ /* 0x000fc600078e0a00 */
[----:B0-----:R-:W-:Y:S01]  /*159b0*/  LOP3.LUT R17, RZ, R2, RZ, 0x33, !PT ;  /* 0x00000002ff117212 */ /* 0x001fe200078e33ff */
[----:B------:R-:W-:-:S04]  /*159c0*/  IMAD R18, R2, R0, R5 ;  /* 0x0000000002127224 */ /* 0x000fc800078e0205 */
[----:B------:R-:W-:Y:S01]  /*159d0*/  IMAD.IADD R17, R4, 0x1, R17 ;  /* 0x0000000104117824 */ /* 0x000fe200078e0211 */
[----:B------:R-:W-:Y:S06]  /*159e0*/  BRA `(.L_x_1458) ;  /* 0x0000000000107947 */ /* 0x000fec0003800000 */
.L_x_1453:
[----:B------:R-:W1:Y:S01]  /*159f0*/  LDC R19, c[0x0][0xc3c] ;  /* 0x00030f00ff137b82 */ /* 0x000e620000000800 */
[----:B------:R-:W-:Y:S02]  /*15a00*/  IMAD.MOV.U32 R16, RZ, RZ, R5 ;  /* 0x000000ffff107224 */ /* 0x000fe400078e0005 */
[----:B0-----:R-:W-:Y:S02]  /*15a10*/  IMAD.MOV.U32 R17, RZ, RZ, RZ ;  /* 0x000000ffff117224 */ /* 0x001fe400078e00ff */
[----:B------:R-:W-:-:S07]  /*15a20*/  IMAD.MOV.U32 R18, RZ, RZ, RZ ;  /* 0x000000ffff127224 */ /* 0x000fce00078e00ff */
.L_x_1458:
[----:B------:R-:W0:Y:S01]  /*15a30*/  S2R R0, SR_TID.X ;  /* 0x0000000000007919 */ /* 0x000e220000002100 */
[----:B------:R-:W-:Y:S01]  /*15a40*/  BAR.SYNC.DEFER_BLOCKING 0x4, 0x180 ;  /* 0x0106000000007b1d */ /* 0x000fe20000010000 */
[----:B0-----:R-:W-:-:S04]  /*15a50*/  LOP3.LUT R0, R0, 0x1f, RZ, 0xc0, !PT ;  /* 0x0000001f00007812 */ /* 0x001fc800078ec0ff */
[----:B------:R-:W-:-:S13]  /*15a60*/  ISETP.NE.AND P0, PT, R0, RZ, PT ;  /* 0x000000ff0000720c */ /* 0x000fda0003f05270 */
[----:B------:R-:W0:Y:S01]  /*15a70*/  @!P0 S2R R35, SR_CgaCtaId ;  /* 0x0000000000238919 */ /* 0x000e220000008800 */
[----:B------:R-:W-:-:S04]  /*15a80*/  @!P0 MOV R0, 0x400 ;  /* 0x0000040000008802 */ /* 0x000fc80000000f00 */
[----:B0-----:R-:W-:-:S05]  /*15a90*/  @!P0 LEA R22, R35, R0, 0x18 ;  /* 0x0000000023168211 */ /* 0x001fca00078ec0ff */
[----:B-1----:R3:W-:Y:S01]  /*15aa0*/  @!P0 STS.128 [R22+0x228d0], R16 ;  /* 0x0228d01016008388 */ /* 0x0027e20000000c00 */
[----:B------:R-:W-:Y:S06]  /*15ab0*/  BAR.ARV 0x5, 0x180 ;  /* 0x0146000000007b1d */ /* 0x000fec0000002000 */
.L_x_1451:
[----:B------:R-:W-:Y:S02]  /*15ac0*/  ULDC UR4, c[0x0][0xc3c] ;  /* 0x00030f0000047ab9 */ /* 0x000fe40000000800 */
[----:B--2---:R-:W-:-:S13]  /*15ad0*/  ISETP.GE.AND P0, PT, R19, UR4, PT ;  /* 0x0000000413007c0c */ /* 0x004fda000bf06270 */
[----:B------:R-:W-:Y:S05]  /*15ae0*/  @!P0 BRA `(.L_x_1459) ;  /* 0xffffffb000588947 */ /* 0x000fea000383ffff */
.L_x_1378:
[----:B--2---:R-:W2:Y:S01]  /*15af0*/  LDL.LU R0, [R1+0x18] ;  /* 0x0000180001007983 */ /* 0x004ea20000300800 */
[----:B------:R-:W-:Y:S01]  /*15b00*/  BSSY B0, `(.L_x_1460) ;  /* 0x000000b000007945 */ /* 0x000fe20003800000 */
[----:B------:R-:W4:Y:S01]  /*15b10*/  S2R R5, SR_CgaCtaId ;  /* 0x0000000000057919 */ /* 0x000f220000008800 */
[----:B--2---:R-:W-:-:S05]  /*15b20*/  VIADD R0, R0, 0x1 ;  /* 0x0000000100007836 */ /* 0x004fca0000000000 */
[----:B01----:R-:W-:-:S04]  /*15b30*/  LEA.HI R2, R0, R0, RZ, 0x1 ;  /* 0x0000000000027211 */ /* 0x003fc800078f08ff */
[----:B------:R-:W-:Y:S02]  /*15b40*/  LOP3.LUT R3, R2, 0xfffffffe, RZ, 0xc0, !PT ;  /* 0xfffffffe02037812 */ /* 0x000fe400078ec0ff */
[----:B------:R-:W-:-:S03]  /*15b50*/  MOV R2, 0x400 ;  /* 0x0000040000027802 */ /* 0x000fc60000000f00 */
[----:B------:R-:W-:Y:S01]  /*15b60*/  IMAD.IADD R0, R0, 0x1, -R3 ;  /* 0x0000000100007824 */ /* 0x000fe200078e0a03 */
[----:B----4-:R-:W-:-:S04]  /*15b70*/  LEA R5, R5, R2, 0x18 ;  /* 0x0000000205057211 */ /* 0x010fc800078ec0ff */
[----:B------:R-:W-:-:S04]  /*15b80*/  SHF.L.U32 R0, R0, 0x1f, RZ ;  /* 0x0000001f00007819 */ /* 0x000fc800000006ff */
[----:B------:R-:W0:Y:S02]  /*15b90*/  SYNCS.PHASECHK.TRANS64.TRYWAIT P0, [R5+URZ+0x22820], R0 ;  /* 0x02282000050075a7 */ /* 0x000e24000800017f */
[----:B0-----:R-:W-:Y:S05]  /*15ba0*/  @!P0 BRA `(.L_x_1461) ;  /* 0x0000002400288947 */ /* 0x001fea0003800000 */
.L_x_1538:
[----:B------:R-:W-:Y:S05]  /*15bb0*/  BSYNC B0 ;  /* 0x0000000000007941 */ /* 0x000fea0003800000 */
.L_x_1460:
[----:B------:R-:W-:-:S03]  /*15bc0*/  UMOV UR4, 0xffffffff ;  /* 0xffffffff00047882 */ /* 0x000fc60000000000 */
[----:B------:R-:W-:Y:S05]  /*15bd0*/  BRA.DIV UR4, `(.L_x_1462) ;  /* 0x0000002604307947 */ /* 0x000fea000b800000 */
[----:B0-----:R-:W0:Y:S02]  /*15be0*/  S2R R0, SR_TID.X ;  /* 0x0000000000007919 */ /* 0x001e240000002100 */
[----:B0-----:R-:W-:-:S04]  /*15bf0*/  SHF.R.U32.HI R0, RZ, 0x5, R0 ;  /* 0x00000005ff007819 */ /* 0x001fc80000011600 */
[----:B------:R-:W-:-:S05]  /*15c00*/  LOP3.LUT R0, R0, 0x3, RZ, 0xc0, !PT ;  /* 0x0000000300007812 */ /* 0x000fca00078ec0ff */
[----:B------:R0:W1:Y:S02]  /*15c10*/  SHFL.IDX PT, R14, R0, RZ, 0x1f ;  /* 0x00001fff000e7589 */ /* 0x00006400000e0000 */
.L_x_1541:
[----:B-1----:R-:W-:Y:S01]  /*15c20*/  ISETP.NE.AND P0, PT, R14, RZ, PT ;  /* 0x000000ff0e00720c */ /* 0x002fe20003f05270 */
[----:B------:R-:W-:-:S12]  /*15c30*/  BSSY B0, `(.L_x_1463) ;  /* 0x000002c000007945 */ /* 0x000fd80003800000 */
[----:B------:R-:W-:Y:S05]  /*15c40*/  @P0 BRA `(.L_x_1464) ;  /* 0x0000000000a80947 */ /* 0x000fea0003800000 */
[----:B------:R-:W-:-:S03]  /*15c50*/  UMOV UR4, 0xffffffff ;  /* 0xffffffff00047882 */ /* 0x000fc60000000000 */
[----:B------:R-:W-:Y:S05]  /*15c60*/  BRA.DIV UR4, `(.L_x_1465) ;  /* 0x0000002604407947 */ /* 0x000fea000b800000 */
[----:B------:R-:W-:-:S13]  /*15c70*/  ELECT P6, URZ, PT ;  /* 0x00000000003f782f */ /* 0x000fda00038c0000 */
.L_x_1544:
[----:B------:R-:W-:Y:S05]  /*15c80*/  @!P6 BRA `(.L_x_1464) ;  /* 0x000000000098e947 */ /* 0x000fea0003800000 */
[----:B------:R-:W-:-:S06]  /*15c90*/  ULOP3.LUT UR4, UR42, 0x2, URZ, 0xfc, !UPT ;  /* 0x000000022a047892 */ /* 0x000fcc000f8efc3f */
[----:B0-----:R-:W-:-:S05]  /*15ca0*/  IMAD.U32 R0, RZ, RZ, UR4 ;  /* 0x00000004ff007e24 */ /* 0x001fca000f8e00ff */
[----:B------:R-:W-:-:S13]  /*15cb0*/  ISETP.NE.AND P0, PT, R0, 0x3, PT ;  /* 0x000000030000780c */ /* 0x000fda0003f05270 */
[----:B------:R-:W-:Y:S05]  /*15cc0*/  @!P0 BRA `(.L_x_1466) ;  /* 0x0000000000048947 */ /* 0x000fea0003800000 */
[----:B------:R-:W-:Y:S01]  /*15cd0*/  BPT.TRAP 0x1 ;  /* 0x000000040000795c */ /* 0x000fe20000300000 */
.L_x_1466:
[----:B------:R-:W-:Y:S01]  /*15ce0*/  IMAD R3, R23, 0x8, R5 ;  /* 0x0000000817037824 */ /* 0x000fe200078e0205 */
[----:B------:R-:W-:Y:S01]  /*15cf0*/  SHF.L.U32 R2, R25, 0x1f, RZ ;  /* 0x0000001f19027819 */ /* 0x000fe200000006ff */
[----:B------:R-:W-:-:S03]  /*15d00*/  VIADD R23, R23, 0x1 ;  /* 0x0000000117177836 */ /* 0x000fc60000000000 */
[----:B------:R-:W0:Y:S02]  /*15d10*/  SYNCS.PHASECHK.TRANS64.TRYWAIT P1, [R3+URZ+0x22840], R2 ;  /* 0x02284002030075a7 */ /* 0x000e24000802017f */
[----:B------:R-:W-:-:S04]  /*15d20*/  ISETP.NE.AND P2, PT, R23, 0x2, PT ;  /* 0x000000021700780c */ /* 0x000fc80003f45270 */
[----:B------:R-:W-:Y:S01]  /*15d30*/  SEL R0, RZ, 0x1, P2 ;  /* 0x00000001ff007807 */ /* 0x000fe20001000000 */
[----:B0-----:R-:W-:Y:S08]  /*15d40*/  @!P1 BRA `(.L_x_1467) ;  /* 0x0000002400289947 */ /* 0x001ff00003800000 */
.L_x_1545:
[----:B------:R-:W-:Y:S02]  /*15d50*/  SEL R23, R23, RZ, P2 ;  /* 0x000000ff17177207 */ /* 0x000fe40001000000 */
[----:B------:R-:W-:Y:S01]  /*15d60*/  LOP3.LUT R0, R25, R0, RZ, 0x3c, !PT ;  /* 0x0000000019007212 */ /* 0x000fe200078e3cff */
[----:B------:R-:W-:Y:S06]  /*15d70*/  @!P0 BRA `(.L_x_1468) ;  /* 0x0000000000048947 */ /* 0x000fec0003800000 */
[----:B------:R-:W-:Y:S01]  /*15d80*/  BPT.TRAP 0x1 ;  /* 0x000000040000795c */ /* 0x000fe20000300000 */
.L_x_1468:
[----:B------:R-:W-:Y:S01]  /*15d90*/  IMAD R23, R23, 0x8, R5 ;  /* 0x0000000817177824 */ /* 0x000fe200078e0205 */
[----:B------:R-:W-:-:S04]  /*15da0*/  SHF.L.U32 R0, R0, 0x1f, RZ ;  /* 0x0000001f00007819 */ /* 0x000fc800000006ff */
[----:B------:R-:W1:Y:S02]  /*15db0*/  SYNCS.PHASECHK.TRANS64.TRYWAIT P1, [R23+URZ+0x22840], R0 ;  /* 0x02284000170075a7 */ /* 0x000e64000802017f */
[----:B-1----:R-:W-:Y:S05]  /*15dc0*/  @!P1 BRA `(.L_x_1469) ;  /* 0x00000024001c9947 */ /* 0x002fea0003800000 */
.L_x_1546:
[----:B------:R-:W-:Y:S05]  /*15dd0*/  @!P0 BRA `(.L_x_1470) ;  /* 0x0000000000048947 */ /* 0x000fea0003800000 */
[----:B------:R-:W-:Y:S01]  /*15de0*/  BPT.TRAP 0x1 ;  /* 0x000000040000795c */ /* 0x000fe20000300000 */
.L_x_1470:
[----:B------:R-:W2:Y:S02]  /*15df0*/  SYNCS.PHASECHK.TRANS64.TRYWAIT P1, [R3+URZ+0x22860], R2 ;  /* 0x02286002030075a7 */ /* 0x000ea4000802017f */
[----:B--2---:R-:W-:Y:S05]  /*15e00*/  @!P1 BRA `(.L_x_1471) ;  /* 0x0000002400209947 */ /* 0x004fea0003800000 */
.L_x_1547:
[----:B------:R-:W-:Y:S05]  /*15e10*/  @!P0 BRA `(.L_x_1472) ;  /* 0x0000000000048947 */ /* 0x000fea0003800000 */
[----:B------:R-:W-:Y:S01]  /*15e20*/  BPT.TRAP 0x1 ;  /* 0x000000040000795c */ /* 0x000fe20000300000 */
.L_x_1472:
[----:B------:R-:W4:Y:S02]  /*15e30*/  SYNCS.PHASECHK.TRANS64.TRYWAIT P1, [R23+URZ+0x22860], R0 ;  /* 0x02286000170075a7 */ /* 0x000f24000802017f */
[----:B----4-:R-:W-:Y:S05]  /*15e40*/  @!P1 BRA `(.L_x_1473) ;  /* 0x0000002400249947 */ /* 0x010fea0003800000 */
.L_x_1548:
[----:B------:R-:W-:Y:S05]  /*15e50*/  @!P0 BRA `(.L_x_1474) ;  /* 0x0000000000048947 */ /* 0x000fea0003800000 */
[----:B------:R-:W-:Y:S01]  /*15e60*/  BPT.TRAP 0x1 ;  /* 0x000000040000795c */ /* 0x000fe20000300000 */
.L_x_1474:
[----:B------:R-:W5:Y:S02]  /*15e70*/  SYNCS.PHASECHK.TRANS64.TRYWAIT P1, [R3+URZ+0x22880], R2 ;  /* 0x02288002030075a7 */ /* 0x000f64000802017f */
[----:B-----5:R-:W-:Y:S05]  /*15e80*/  @!P1 BRA `(.L_x_1475) ;  /* 0x0000002400289947 */ /* 0x020fea0003800000 */
.L_x_1549:
[----:B------:R-:W-:Y:S05]  /*15e90*/  @!P0 BRA `(.L_x_1476) ;  /* 0x0000000000048947 */ /* 0x000fea0003800000 */
[----:B------:R-:W-:Y:S01]  /*15ea0*/  BPT.TRAP 0x1 ;  /* 0x000000040000795c */ /* 0x000fe20000300000 */
.L_x_1476:
[----:B------:R0:W0:Y:S02]  /*15eb0*/  SYNCS.PHASECHK.TRANS64.TRYWAIT P0, [R23+URZ+0x22880], R0 ;  /* 0x02288000170075a7 */ /* 0x000024000800017f */
[----:B0-----:R-:W-:Y:S05]  /*15ec0*/  @!P0 NANOSLEEP.SYNCS 0x989680 ;  /* 0x009896800000895d */ /* 0x001fea0003900000 */
[----:B------:R-:W0:Y:S02]  /*15ed0*/  @!P0 SYNCS.PHASECHK.TRANS64 P0, [R23+URZ+0x22880], R0 ;  /* 0x02288000170085a7 */ /* 0x000e24000800007f */
[----:B0-----:R-:W-:Y:S05]  /*15ee0*/  @!P0 BRA `(.L_x_1476) ;  /* 0xfffffffc00f08947 */ /* 0x001fea000383ffff */
.L_x_1464:
[----:B------:R-:W-:Y:S05]  /*15ef0*/  BSYNC B0 ;  /* 0x0000000000007941 */ /* 0x000fea0003800000 */
.L_x_1463:
[----:B------:R-:W-:Y:S05]  /*15f00*/  EXIT ;  /* 0x000000000000794d */ /* 0x000fea0003800000 */
.L_x_1273:
[----:B0-----:R-:W-:-:S04]  /*15f10*/  IMAD.U32 R3, RZ, RZ, UR38 ;  /* 0x00000026ff037e24 */ /* 0x001fc8000f8e00ff */
[----:B------:R0:W1:Y:S03]  /*15f20*/  SYNCS.PHASECHK.TRANS64.TRYWAIT P1, [R3+URZ+0x22800], R0 ;  /* 0x02280000030075a7 */ /* 0x000066000802017f */
[----:B-1----:R-:W-:Y:S05]  /*15f30*/  @!P1 NANOSLEEP.SYNCS 0x989680 ;  /* 0x009896800000995d */ /* 0x002fea0003900000 */
[----:B------:R-:W1:Y:S02]  /*15f40*/  @!P1 SYNCS.PHASECHK.TRANS64 P1, [R3+URZ+0x22800], R0 ;  /* 0x02280000030095a7 */ /* 0x000e64000802007f */
[----:B-1----:R-:W-:Y:S05]  /*15f50*/  @!P1 BRA `(.L_x_1273) ;  /* 0xfffffffc00ec9947 */ /* 0x002fea000383ffff */
[----:B------:R-:W-:Y:S05]  /*15f60*/  BRA `(.L_x_1477) ;  /* 0xfffffebc00387947 */ /* 0x000fea000383ffff */
.L_x_1277:
[----:B-1----:R1:W2:Y:S02]  /*15f70*/  SYNCS.PHASECHK.TRANS64.TRYWAIT P1, [R3+URZ+0x22830], R0 ;  /* 0x02283000030075a7 */ /* 0x0022a4000802017f */
[----:B--2---:R-:W-:Y:S05]  /*15f80*/  @!P1 NANOSLEEP.SYNCS 0x989680 ;  /* 0x009896800000995d */ /* 0x004fea0003900000 */
[----:B------:R-:W2:Y:S02]  /*15f90*/  @!P1 SYNCS.PHASECHK.TRANS64 P1, [R3+URZ+0x22830], R0 ;  /* 0x02283000030095a7 */ /* 0x000ea4000802007f */
[----:B--2---:R-:W-:Y:S05]  /*15fa0*/  @!P1 BRA `(.L_x_1277) ;  /* 0xfffffffc00f09947 */ /* 0x004fea000383ffff */
[----:B------:R-:W-:Y:S05]  /*15fb0*/  BRA `(.L_x_1276) ;  /* 0xfffffebc00547947 */ /* 0x000fea000383ffff */
.L_x_1294:
[----:B-1----:R-:W-:-:S04]  /*15fc0*/  IMAD.U32 R5, RZ, RZ, UR4 ;  /* 0x00000004ff057e24 */ /* 0x002fc8000f8e00ff */
[----:B------:R1:W2:Y:S03]  /*15fd0*/  SYNCS.PHASECHK.TRANS64.TRYWAIT P1, [R5+URZ+0x22830], R4 ;  /* 0x02283004050075a7 */ /* 0x0002a6000802017f */
[----:B--2---:R-:W-:Y:S05]  /*15fe0*/  @!P1 NANOSLEEP.SYNCS 0x989680 ;  /* 0x009896800000995d */ /* 0x004fea0003900000 */
[----:B------:R-:W2:Y:S02]  /*15ff0*/  @!P1 SYNCS.PHASECHK.TRANS64 P1, [R5+URZ+0x22830], R4 ;  /* 0x02283004050095a7 */ /* 0x000ea4000802007f */
[----:B--2---:R-:W-:Y:S05]  /*16000*/  @!P1 BRA `(.L_x_1294) ;  /* 0xfffffffc00ec9947 */ /* 0x004fea000383ffff */
[----:B------:R-:W-:Y:S05]  /*16010*/  BRA `(.L_x_1291) ;  /* 0xfffffeec00c07947 */ /* 0x000fea000383ffff */
.L_x_1298:
[----:B-1----:R-:W-:-:S04]  /*16020*/  IMAD.U32 R5, RZ, RZ, UR4 ;  /* 0x00000004ff057e24 */ /* 0x002fc8000f8e00ff */
[----:B------:R1:W2:Y:S03]  /*16030*/  SYNCS.PHASECHK.TRANS64.TRYWAIT P1, [R5+URZ+0x22850], R4 ;  /* 0x02285004050075a7 */ /* 0x0002a6000802017f */
[----:B--2---:R-:W-:Y:S05]  /*16040*/  @!P1 NANOSLEEP.SYNCS 0x989680 ;  /* 0x009896800000995d */ /* 0x004fea0003900000 */
[----:B------:R-:W2:Y:S02]  /*16050*/  @!P1 SYNCS.PHASECHK.TRANS64 P1, [R5+URZ+0x22850], R4 ;  /* 0x02285004050095a7 */ /* 0x000ea4000802007f */
[----:B--2---:R-:W-:Y:S05]  /*16060*/  @!P1 BRA `(.L_x_1298) ;  /* 0xfffffffc00ec9947 */ /* 0x004fea000383ffff */
[----:B------:R-:W-:Y:S05]  /*16070*/  BRA `(.L_x_1295) ;  /* 0xfffffef000807947 */ /* 0x000fea000383ffff */
.L_x_1317:
[----:B-1----:R-:W-:-:S04]  /*16080*/  IMAD.U32 R5, RZ, RZ, UR6 ;  /* 0x00000006ff057e24 */ /* 0x002fc8000f8e00ff */
[----:B------:R1:W2:Y:S03]  /*16090*/  SYNCS.PHASECHK.TRANS64.TRYWAIT P1, [R5+URZ+0x22830], R4 ;  /* 0x02283004050075a7 */ /* 0x0002a6000802017f */
[----:B--2---:R-:W-:Y:S05]  /*160a0*/  @!P1 NANOSLEEP.SYNCS 0x989680 ;  /* 0x009896800000995d */ /* 0x004fea0003900000 */
[----:B------:R-:W2:Y:S02]  /*160b0*/  @!P1 SYNCS.PHASECHK.TRANS64 P1, [R5+URZ+0x22830], R4 ;  /* 0x02283004050095a7 */ /* 0x000ea4000802007f */
[----:B--2---:R-:W-:Y:S05]  /*160c0*/  @!P1 BRA `(.L_x_1317) ;  /* 0xfffffffc00ec9947 */ /* 0x004fea000383ffff */
[----:B------:R-:W-:Y:S05]  /*160d0*/  BRA `(.L_x_1314) ;  /* 0xffffff2000047947 */ /* 0x000fea000383ffff */
.L_x_1321:
[----:B-1----:R-:W-:-:S04]  /*160e0*/  IMAD.U32 R5, RZ, RZ, UR6 ;  /* 0x00000006ff057e24 */ /* 0x002fc8000f8e00ff */
[----:B------:R1:W2:Y:S03]  /*160f0*/  SYNCS.PHASECHK.TRANS64.TRYWAIT P1, [R5+URZ+0x22850], R4 ;  /* 0x02285004050075a7 */ /* 0x0002a6000802017f */
[----:B--2---:R-:W-:Y:S05]  /*16100*/  @!P1 NANOSLEEP.SYNCS 0x989680 ;  /* 0x009896800000995d */ /* 0x004fea0003900000 */
[----:B------:R-:W2:Y:S02]  /*16110*/  @!P1 SYNCS.PHASECHK.TRANS64 P1, [R5+URZ+0x22850], R4 ;  /* 0x02285004050095a7 */ /* 0x000ea4000802007f */
[----:B--2---:R-:W-:Y:S05]  /*16120*/  @!P1 BRA `(.L_x_1321) ;  /* 0xfffffffc00ec9947 */ /* 0x004fea000383ffff */
[----:B------:R-:W-:Y:S05]  /*16130*/  BRA `(.L_x_1318) ;  /* 0xffffff2000b07947 */ /* 0x000fea000383ffff */
.L_x_1329:
[----:B-1----:R-:W-:-:S04]  /*16140*/  IMAD.U32 R5, RZ, RZ, UR10 ;  /* 0x0000000aff057e24 */ /* 0x002fc8000f8e00ff */
[----:B------:R1:W2:Y:S03]  /*16150*/  SYNCS.PHASECHK.TRANS64.TRYWAIT P1, [R5+URZ+0x22830], R4 ;  /* 0x02283004050075a7 */ /* 0x0002a6000802017f */
[----:B--2---:R-:W-:Y:S05]  /*16160*/  @!P1 NANOSLEEP.SYNCS 0x989680 ;  /* 0x009896800000995d */ /* 0x004fea0003900000 */
[----:B------:R-:W2:Y:S02]  /*16170*/  @!P1 SYNCS.PHASECHK.TRANS64 P1, [R5+URZ+0x22830], R4 ;  /* 0x02283004050095a7 */ /* 0x000ea4000802007f */
[----:B--2---:R-:W-:Y:S05]  /*16180*/  @!P1 BRA `(.L_x_1329) ;  /* 0xfffffffc00ec9947 */ /* 0x004fea000383ffff */
[----:B------:R-:W-:Y:S05]  /*16190*/  BRA `(.L_x_1326) ;  /* 0xffffff3c00847947 */ /* 0x000fea000383ffff */
.L_x_1333:
[----:B-1----:R-:W-:-:S04]  /*161a0*/  IMAD.U32 R5, RZ, RZ, UR10 ;  /* 0x0000000aff057e24 */ /* 0x002fc8000f8e00ff */
[----:B------:R1:W2:Y:S03]  /*161b0*/  SYNCS.PHASECHK.TRANS64.TRYWAIT P1, [R5+URZ+0x22850], R4 ;  /* 0x02285004050075a7 */ /* 0x0002a6000802017f */
[----:B--2---:R-:W-:Y:S05]  /*161c0*/  @!P1 NANOSLEEP.SYNCS 0x989680 ;  /* 0x009896800000995d */ /* 0x004fea0003900000 */
[----:B------:R-:W2:Y:S02]  /*161d0*/  @!P1 SYNCS.PHASECHK.TRANS64 P1, [R5+URZ+0x22850], R4 ;  /* 0x02285004050095a7 */ /* 0x000ea4000802007f */
[----:B--2---:R-:W-:Y:S05]  /*161e0*/  @!P1 BRA `(.L_x_1333) ;  /* 0xfffffffc00ec9947 */ /* 0x004fea000383ffff */
[----:B------:R-:W-:Y:S05]  /*161f0*/  BRA `(.L_x_1330) ;  /* 0xffffff4000247947 */ /* 0x000fea000383ffff */
.L_x_1348:
[----:B-1----:R-:W-:-:S04]  /*16200*/  IMAD.U32 R7, RZ, RZ, UR5 ;  /* 0x00000005ff077e24 */ /* 0x002fc8000f8e00ff */
[----:B------:R1:W2:Y:S03]  /*16210*/  SYNCS.PHASECHK.TRANS64.TRYWAIT P1, [R7+URZ+0x22850], R6 ;  /* 0x02285006070075a7 */ /* 0x0002a6000802017f */
[----:B--2---:R-:W-:Y:S05]  /*16220*/  @!P1 NANOSLEEP.SYNCS 0x989680 ;  /* 0x009896800000995d */ /* 0x004fea0003900000 */
[----:B------:R-:W2:Y:S02]  /*16230*/  @!P1 SYNCS.PHASECHK.TRANS64 P1, [R7+URZ+0x22850], R6 ;  /* 0x02285006070095a7 */ /* 0x000ea4000802007f */
[----:B--2---:R-:W-:Y:S05]  /*16240*/  @!P1 BRA `(.L_x_1348) ;  /* 0xfffffffc00ec9947 */ /* 0x004fea000383ffff */
[----:B------:R-:W-:Y:S05]  /*16250*/  BRA `(.L_x_1347) ;  /* 0xffffff6800e47947 */ /* 0x000fea000383ffff */
.L_x_1399:
[----:B------:R-:W1:Y:S01]  /*16260*/  S2R R20, SR_TID.X ;  /* 0x0000000000147919 */ /* 0x000e620000002100 */
[----:B------:R-:W-:Y:S02]  /*16270*/  IMAD.MOV.U32 R12, RZ, RZ, RZ ;  /* 0x000000ffff0c7224 */ /* 0x000fe400078e00ff */
[----:B------:R-:W-:Y:S02]  /*16280*/  IMAD.MOV.U32 R11, RZ, RZ, 0x1f ;  /* 0x0000001fff0b7424 */ /* 0x000fe400078e00ff */
[----:B------:R-:W-:Y:S01]  /*16290*/  IMAD.MOV.U32 R15, RZ, RZ, -0x1 ;  /* 0xffffffffff0f7424 */ /* 0x000fe200078e00ff */
[----:B-1----:R-:W-:-:S04]  /*162a0*/  SHF.R.U32.HI R20, RZ, 0x5, R20 ;  /* 0x00000005ff147819 */ /* 0x002fc80000011614 */
[----:B------:R-:W-:-:S05]  /*162b0*/  LOP3.LUT R20, R20, 0x3, RZ, 0xc0, !PT ;  /* 0x0000000314147812 */ /* 0x000fca00078ec0ff */
[----:B------:R-:W-:-:S07]  /*162c0*/  IMAD.MOV.U32 R13, RZ, RZ, R20 ;  /* 0x000000ffff0d7224 */ /* 0x000fce00078e0014 */
[----:B0----5:R-:W-:Y:S05]  /*162d0*/  WARPSYNC.COLLECTIVE R15, `(.L_x_1478) ;  /* 0x000000000f087348 */ /* 0x021fea0003c00000 */
[----:B------:R1:W2:Y:S02]  /*162e0*/  SHFL.IDX P6, R14, R13, R12, R11 ;  /* 0x0000000c0d0e7389 */ /* 0x0002a400000c000b */
[----:B012--5:R-:W-:Y:S01]  /*162f0*/  ENDCOLLECTIVE ;  /* 0x000000000000791b */ /* 0x027fe20003800000 */
.L_x_1478:
[----:B------:R-:W-:Y:S05]  /*16300*/  BRA `(.L_x_1479) ;  /* 0xffffffb800ac7947 */ /* 0x000fea000383ffff */
.L_x_1402:
[----:B-1----:R1:W2:Y:S02]  /*16310*/  SYNCS.PHASECHK.TRANS64.TRYWAIT P0, [R0+URZ+0x22880], R21 ;  /* 0x02288015000075a7 */ /* 0x0022a4000800017f */
[----:B--2---:R-:W-:Y:S05]  /*16320*/  @!P0 NANOSLEEP.SYNCS 0x989680 ;  /* 0x009896800000895d */ /* 0x004fea0003900000 */
[----:B------:R-:W2:Y:S02]  /*16330*/  @!P0 SYNCS.PHASECHK.TRANS64 P0, [R0+URZ+0x22880], R21 ;  /* 0x02288015000085a7 */ /* 0x000ea4000800007f */
[----:B--2---:R-:W-:Y:S05]  /*16340*/  @!P0 BRA `(.L_x_1402) ;  /* 0xfffffffc00f08947 */ /* 0x004fea000383ffff */
[----:B------:R-:W-:Y:S05]  /*16350*/  BRA `(.L_x_1480) ;  /* 0xffffffbc00507947 */ /* 0x000fea000383ffff */
.L_x_1403:
[----:B------:R-:W-:Y:S01]  /*16360*/  BSSY B0, `(.L_x_1481) ;  /* 0x0000008000007945 */ /* 0x000fe20003800000 */
[----:B------:R-:W-:Y:S02]  /*16370*/  IMAD.MOV.U32 R13, RZ, RZ, R10 ;  /* 0x000000ffff0d7224 */ /* 0x000fe400078e000a */
[----:B------:R-:W-:Y:S02]  /*16380*/  IMAD.MOV.U32 R12, RZ, RZ, RZ ;  /* 0x000000ffff0c7224 */ /* 0x000fe400078e00ff */
[----:B------:R-:W-:Y:S02]  /*16390*/  IMAD.MOV.U32 R11, RZ, RZ, 0x1c1f ;  /* 0x00001c1fff0b7424 */ /* 0x000fe400078e00ff */
[----:B------:R-:W-:-:S07]  /*163a0*/  IMAD.MOV.U32 R15, RZ, RZ, -0x1 ;  /* 0xffffffffff0f7424 */ /* 0x000fce00078e00ff */
[----:B-1----:R-:W-:Y:S05]  /*163b0*/  WARPSYNC.COLLECTIVE R15, `(.L_x_1482) ;  /* 0x000000000f087348 */ /* 0x002fea0003c00000 */
[----:B------:R0:W2:Y:S02]  /*163c0*/  SHFL.IDX P6, R14, R13, R12, R11 ;  /* 0x0000000c0d0e7389 */ /* 0x0000a400000c000b */
[----:B012---:R-:W-:Y:S01]  /*163d0*/  ENDCOLLECTIVE ;  /* 0x000000000000791b */ /* 0x007fe20003800000 */
.L_x_1482:
[----:B------:R-:W-:Y:S05]  /*163e0*/  BSYNC B0 ;  /* 0x0000000000007941 */ /* 0x000fea0003800000 */
.L_x_1481:
        /* <DEDUP_REMOVED lines=13> */
.L_x_1483:
[----:B------:R-:W-:Y:S02]  /*164c0*/  IMAD.MOV.U32 R13, RZ, RZ, R10 ;  /* 0x000000ffff0d7224 */ /* 0x000fe400078e000a */
[----:B------:R-:W-:Y:S02]  /*164d0*/  IMAD.MOV.U32 R12, RZ, RZ, 0x1 ;  /* 0x00000001ff0c7424 */ /* 0x000fe400078e00ff */
[----:B------:R-:W-:-:S07]  /*164e0*/  IMAD.MOV.U32 R2, RZ, RZ, R14 ;  /* 0x000000ffff027224 */ /* 0x000fce00078e000e */
[----:B------:R-:W-:Y:S05]  /*164f0*/  WARPSYNC.COLLECTIVE R15, `(.L_x_1484) ;  /* 0x000000000f087348 */ /* 0x000fea0003c00000 */
[----:B------:R0:W1:Y:S02]  /*16500*/  SHFL.IDX P6, R14, R13, R12, R11 ;  /* 0x0000000c0d0e7389 */ /* 0x00006400000c000b */
[----:B01----:R-:W-:Y:S01]  /*16510*/  ENDCOLLECTIVE ;  /* 0x000000000000791b */ /* 0x003fe20003800000 */
.L_x_1484:
        /* <DEDUP_REMOVED lines=14> */
.L_x_1485:
[----:B------:R-:W-:Y:S02]  /*16600*/  IMAD.MOV.U32 R13, RZ, RZ, R10 ;  /* 0x000000ffff0d7224 */ /* 0x000fe400078e000a */
[----:B------:R-:W-:Y:S02]  /*16610*/  IMAD.MOV.U32 R12, RZ, RZ, 0x2 ;  /* 0x00000002ff0c7424 */ /* 0x000fe400078e00ff */
[----:B------:R-:W-:-:S07]  /*16620*/  IMAD.MOV.U32 R2, RZ, RZ, R14 ;  /* 0x000000ffff027224 */ /* 0x000fce00078e000e */
[----:B------:R-:W-:Y:S05]  /*16630*/  WARPSYNC.COLLECTIVE R15, `(.L_x_1486) ;  /* 0x000000000f087348 */ /* 0x000fea0003c00000 */
[----:B------:R0:W1:Y:S02]  /*16640*/  SHFL.IDX P6, R14, R13, R12, R11 ;  /* 0x0000000c0d0e7389 */ /* 0x00006400000c000b */
[----:B01----:R-:W-:Y:S01]  /*16650*/  ENDCOLLECTIVE ;  /* 0x000000000000791b */ /* 0x003fe20003800000 */
.L_x_1486:
        /* <DEDUP_REMOVED lines=14> */
.L_x_1487:
[----:B------:R-:W-:Y:S02]  /*16740*/  IMAD.MOV.U32 R13, RZ, RZ, R10 ;  /* 0x000000ffff0d7224 */ /* 0x000fe400078e000a */
[----:B------:R-:W-:Y:S02]  /*16750*/  IMAD.MOV.U32 R12, RZ, RZ, 0x3 ;  /* 0x00000003ff0c7424 */ /* 0x000fe400078e00ff */
[----:B------:R-:W-:-:S07]  /*16760*/  IMAD.MOV.U32 R2, RZ, RZ, R14 ;  /* 0x000000ffff027224 */ /* 0x000fce00078e000e */
[----:B------:R-:W-:Y:S05]  /*16770*/  WARPSYNC.COLLECTIVE R15, `(.L_x_1488) ;  /* 0x000000000f087348 */ /* 0x000fea0003c00000 */
[----:B------:R0:W1:Y:S02]  /*16780*/  SHFL.IDX P6, R14, R13, R12, R11 ;  /* 0x0000000c0d0e7389 */ /* 0x00006400000c000b */
[----:B01----:R-:W-:Y:S01]  /*16790*/  ENDCOLLECTIVE ;  /* 0x000000000000791b */ /* 0x003fe20003800000 */
.L_x_1488:
        /* <DEDUP_REMOVED lines=14> */
.L_x_1489:
[----:B------:R-:W-:Y:S01]  /*16880*/  @!PT LDS RZ, [RZ] ;  /* 0x00000000fffff984 */ /* 0x000fe20000000800 */
[----:B------:R-:W-:Y:S01]  /*16890*/  @!PT LDS RZ, [RZ] ;  /* 0x00000000fffff984 */ /* 0x000fe20000000800 */
[----:B------:R-:W-:Y:S01]  /*168a0*/  @!PT LDS RZ, [RZ] ;  /* 0x00000000fffff984 */ /* 0x000fe20000000800 */
[----:B------:R0:W-:Y:S02]  /*168b0*/  LDGSTS.E.BYPASS.LTC128B.128 [R7+0xa400], desc[UR44][R2.64+0x40], !P0 ;  /* 0x0a40004002077fae */ /* 0x0001e4000c101d6c */
[----:B0-----:R-:W-:Y:S01]  /*168c0*/  IMAD.MOV.U32 R2, RZ, RZ, R14 ;  /* 0x000000ffff027224 */ /* 0x001fe200078e000e */
[----:B------:R-:W-:Y:S06]  /*168d0*/  BRA `(.L_x_1490) ;  /* 0xffffffb800e87947 */ /* 0x000fec000383ffff */
.L_x_1408:
[----:B---3--:R3:W4:Y:S02]  /*168e0*/  SYNCS.PHASECHK.TRANS64.TRYWAIT P0, [R0+URZ+0x22840], R21 ;  /* 0x02284015000075a7 */ /* 0x008724000800017f */
[----:B----4-:R-:W-:Y:S05]  /*168f0*/  @!P0 NANOSLEEP.SYNCS 0x989680 ;  /* 0x009896800000895d */ /* 0x010fea0003900000 */
[----:B------:R-:W4:Y:S02]  /*16900*/  @!P0 SYNCS.PHASECHK.TRANS64 P0, [R0+URZ+0x22840], R21 ;  /* 0x02284015000085a7 */ /* 0x000f24000800007f */
[----:B----4-:R-:W-:Y:S05]  /*16910*/  @!P0 BRA `(.L_x_1408) ;  /* 0xfffffffc00f08947 */ /* 0x010fea000383ffff */
[----:B------:R-:W-:Y:S05]  /*16920*/  BRA `(.L_x_1491) ;  /* 0xffffffbc00487947 */ /* 0x000fea000383ffff */
.L_x_1409:
[----:B------:R-:W-:Y:S01]  /*16930*/  BSSY B0, `(.L_x_1492) ;  /* 0x0000008000007945 */ /* 0x000fe20003800000 */
[----:B------:R-:W-:Y:S02]  /*16940*/  IMAD.MOV.U32 R13, RZ, RZ, R5 ;  /* 0x000000ffff0d7224 */ /* 0x000fe400078e0005 */
[----:B------:R-:W-:Y:S02]  /*16950*/  IMAD.MOV.U32 R12, RZ, RZ, RZ ;  /* 0x000000ffff0c7224 */ /* 0x000fe400078e00ff */
[----:B------:R-:W-:Y:S02]  /*16960*/  IMAD.MOV.U32 R11, RZ, RZ, 0x1c1f ;  /* 0x00001c1fff0b7424 */ /* 0x000fe400078e00ff */
[----:B------:R-:W-:-:S07]  /*16970*/  IMAD.MOV.U32 R15, RZ, RZ, -0x1 ;  /* 0xffffffffff0f7424 */ /* 0x000fce00078e00ff */
[----:B-123--:R-:W-:Y:S05]  /*16980*/  WARPSYNC.COLLECTIVE R15, `(.L_x_1493) ;  /* 0x000000000f087348 */ /* 0x00efea0003c00000 */
[----:B------:R0:W4:Y:S02]  /*16990*/  SHFL.IDX P6, R14, R13, R12, R11 ;  /* 0x0000000c0d0e7389 */ /* 0x00012400000c000b */
[----:B01234-:R-:W-:Y:S01]  /*169a0*/  ENDCOLLECTIVE ;  /* 0x000000000000791b */ /* 0x01ffe20003800000 */
.L_x_1493:
[----:B------:R-:W-:Y:S05]  /*169b0*/  BSYNC B0 ;  /* 0x0000000000007941 */ /* 0x000fea0003800000 */
.L_x_1492:
        /* <DEDUP_REMOVED lines=12> */
.L_x_1494:
[----:B------:R-:W-:Y:S01]  /*16a80*/  @P3 IMAD.IADD R9, R22, 0x1, R6 ;  /* 0x0000000116093824 */ /* 0x000fe200078e0206 */
[----:B------:R0:W-:Y:S01]  /*16a90*/  STL [R1], R8 ;  /* 0x0000000801007387 */ /* 0x0001e20000100800 */
        /* <DEDUP_REMOVED lines=16> */
.L_x_1495:
        /* <DEDUP_REMOVED lines=12> */
.L_x_1496:
[----:B------:R-:W-:Y:S02]  /*16c60*/  IMAD.MOV.U32 R13, RZ, RZ, R5 ;  /* 0x000000ffff0d7224 */ /* 0x000fe400078e0005 */
[----:B------:R-:W-:Y:S02]  /*16c70*/  IMAD.MOV.U32 R12, RZ, RZ, 0x2 ;  /* 0x00000002ff0c7424 */ /* 0x000fe400078e00ff */
[----:B------:R-:W-:-:S07]  /*16c80*/  IMAD.MOV.U32 R3, RZ, RZ, R14 ;  /* 0x000000ffff037224 */ /* 0x000fce00078e000e */
[----:B------:R-:W-:Y:S05]  /*16c90*/  WARPSYNC.COLLECTIVE R15, `(.L_x_1497) ;  /* 0x000000000f087348 */ /* 0x000fea0003c00000 */
[----:B------:R0:W1:Y:S02]  /*16ca0*/  SHFL.IDX P6, R14, R13, R12, R11 ;  /* 0x0000000c0d0e7389 */ /* 0x00006400000c000b */
[----:B01----:R-:W-:Y:S01]  /*16cb0*/  ENDCOLLECTIVE ;  /* 0x000000000000791b */ /* 0x003fe20003800000 */
.L_x_1497:
[----:B------:R-:W-:-:S05]  /*16cc0*/  @P3 IADD3 R3, P0, R33, R3, RZ ;  /* 0x0000000321033210 */ /* 0x000fca0007f1e0ff */
[----:B------:R-:W-:-:S05]  /*16cd0*/  @P3 IMAD.X R2, RZ, RZ, R2, P0 ;  /* 0x000000ffff023224 */ /* 0x000fca00000e0602 */
[----:B------:R-:W-:Y:S01]  /*16ce0*/  @P3 LOP3.LUT R3, R3, R2, RZ, 0x3c, !PT ;  /* 0x0000000203033212 */ /* 0x000fe200078e3cff */
[----:B------:R-:W-:-:S03]  /*16cf0*/  IMAD.MOV.U32 R13, RZ, RZ, R4 ;  /* 0x000000ffff0d7224 */ /* 0x000fc600078e0004 */
[----:B------:R-:W-:-:S04]  /*16d00*/  @P3 LOP3.LUT R2, R3, R2, RZ, 0x3c, !PT ;  /* 0x0000000203023212 */ /* 0x000fc800078e3cff */
[----:B------:R-:W-:-:S05]  /*16d10*/  @P3 LOP3.LUT R3, R3, R2, RZ, 0x3c, !PT ;  /* 0x0000000203033212 */ /* 0x000fca00078e3cff */
[----:B------:R-:W-:Y:S01]  /*16d20*/  @!PT LDS RZ, [RZ] ;  /* 0x00000000fffff984 */ /* 0x000fe20000000800 */
[----:B------:R-:W-:Y:S01]  /*16d30*/  @!PT LDS RZ, [RZ] ;  /* 0x00000000fffff984 */ /* 0x000fe20000000800 */
[----:B------:R-:W-:Y:S01]  /*16d40*/  @!PT LDS RZ, [RZ] ;  /* 0x00000000fffff984 */ /* 0x000fe20000000800 */
[----:B------:R-:W-:Y:S04]  /*16d50*/  @P3 LDGSTS.E.BYPASS.LTC128B.128 [R9+0x16c00], desc[UR44][R2.64], !P4 ;  /* 0x16c0000002093fae */ /* 0x000fe8000e101d6c */
[----:B------:R-:W-:Y:S04]  /*16d60*/  @P3 LDGSTS.E.BYPASS.LTC128B.128 [R9+0x18c00], desc[UR44][R2.64+0x40], !P5 ;  /* 0x18c0004002093fae */ /* 0x000fe8000e901d6c */
[----:B------:R0:W-:Y:S02]  /*16d70*/  @P3 LDGSTS.E.BYPASS.LTC128B.128 [R9+0x1ac00], desc[UR44][R2.64+0x80], !P1 ;  /* 0x1ac0008002093fae */ /* 0x0001e4000c901d6c */
[----:B0-----:R-:W-:-:S07]  /*16d80*/  IMAD.MOV.U32 R2, RZ, RZ, R14 ;  /* 0x000000ffff027224 */ /* 0x001fce00078e000e */
[----:B------:R-:W-:Y:S05]  /*16d90*/  WARPSYNC.COLLECTIVE R15, `(.L_x_1498) ;  /* 0x000000000f087348 */ /* 0x000fea0003c00000 */
[----:B------:R0:W1:Y:S02]  /*16da0*/  SHFL.IDX P6, R14, R13, R12, R11 ;  /* 0x0000000c0d0e7389 */ /* 0x00006400000c000b */
[----:B01----:R-:W-:Y:S01]  /*16db0*/  ENDCOLLECTIVE ;  /* 0x000000000000791b */ /* 0x003fe20003800000 */
.L_x_1498:
[----:B------:R-:W-:Y:S02]  /*16dc0*/  IMAD.MOV.U32 R13, RZ, RZ, R5 ;  /* 0x000000ffff0d7224 */ /* 0x000fe400078e0005 */
[----:B------:R-:W-:Y:S02]  /*16dd0*/  IMAD.MOV.U32 R12, RZ, RZ, 0x3 ;  /* 0x00000003ff0c7424 */ /* 0x000fe400078e00ff */
[----:B------:R-:W-:-:S07]  /*16de0*/  IMAD.MOV.U32 R3, RZ, RZ, R14 ;  /* 0x000000ffff037224 */ /* 0x000fce00078e000e */
[----:B------:R-:W-:Y:S05]  /*16df0*/  WARPSYNC.COLLECTIVE R15, `(.L_x_1499) ;  /* 0x000000000f087348 */ /* 0x000fea0003c00000 */
[----:B------:R0:W1:Y:S02]  /*16e00*/  SHFL.IDX P6, R14, R13, R12, R11 ;  /* 0x0000000c0d0e7389 */ /* 0x00006400000c000b */
[----:B01----:R-:W-:Y:S01]  /*16e10*/  ENDCOLLECTIVE ;  /* 0x000000000000791b */ /* 0x003fe20003800000 */
.L_x_1499:
        /* <DEDUP_REMOVED lines=10> */
[----:B------:R0:W-:Y:S04]  /*16ec0*/  @P2 LDGSTS.E.BYPASS.LTC128B.128 [R7+0x17400], desc[UR44][R2.64], !P4 ;  /* 0x1740000002072fae */ /* 0x0001e8000e101d6c */
[----:B------:R0:W-:Y:S01]  /*16ed0*/  @P2 LDGSTS.E.BYPASS.LTC128B.128 [R7+0x19400], desc[UR44][R2.64+0x40], !P5 ;  /* 0x1940004002072fae */ /* 0x0001e2000e901d6c */
[----:B------:R-:W-:-:S03]  /*16ee0*/  LOP3.LUT P5, RZ, R8, 0x20000000, RZ, 0xc0, !PT ;  /* 0x2000000008ff7812 */ /* 0x000fc600078ac0ff */
[----:B------:R0:W-:Y:S10]  /*16ef0*/  @P2 LDGSTS.E.BYPASS.LTC128B.128 [R7+0x1b400], desc[UR44][R2.64+0x80], !P1 ;  /* 0x1b40008002072fae */ /* 0x0001f4000c901d6c */
[----:B0-----:R-:W-:Y:S05]  /*16f00*/  WARPSYNC.COLLECTIVE R15, `(.L_x_1500) ;  /* 0x000000000f087348 */ /* 0x001fea0003c00000 */
[----:B------:R1:W2:Y:S02]  /*16f10*/  SHFL.IDX P6, R14, R13, R12, R11 ;  /* 0x0000000c0d0e7389 */ /* 0x0002a400000c000b */
[----:B012---:R-:W-:Y:S01]  /*16f20*/  ENDCOLLECTIVE ;  /* 0x000000000000791b */ /* 0x007fe20003800000 */
.L_x_1500:
[----:B------:R-:W-:Y:S05]  /*16f30*/  BRA `(.L_x_1501) ;  /* 0xffffffb800b87947 */ /* 0x000fea000383ffff */
.L_x_1414:
[----:B------:R-:W-:Y:S02]  /*16f40*/  IMAD.MOV.U32 R13, RZ, RZ, R4 ;  /* 0x000000ffff0d7224 */ /* 0x000fe400078e0004 */
[----:B------:R-:W-:Y:S02]  /*16f50*/  IMAD.MOV.U32 R12, RZ, RZ, RZ ;  /* 0x000000ffff0c7224 */ /* 0x000fe400078e00ff */
[----:B------:R-:W-:Y:S02]  /*16f60*/  IMAD.MOV.U32 R11, RZ, RZ, 0x1c1f ;  /* 0x00001c1fff0b7424 */ /* 0x000fe400078e00ff */
[----:B------:R-:W-:Y:S02]  /*16f70*/  IMAD.MOV.U32 R15, RZ, RZ, -0x1 ;  /* 0xffffffffff0f7424 */ /* 0x000fe400078e00ff */
[----:B------:R-:W-:Y:S02]  /*16f80*/  IMAD R5, R6, UR37, RZ ;  /* 0x0000002506057c24 */ /* 0x000fe4000f8e02ff */
[----:B------:R-:W-:-:S07]  /*16f90*/  VIADD R6, R9, UR38 ;  /* 0x0000002609067c36 */ /* 0x000fce0008000000 */
[----:B-----5:R-:W-:Y:S05]  /*16fa0*/  WARPSYNC.COLLECTIVE R15, `(.L_x_1502) ;  /* 0x000000000f087348 */ /* 0x020fea0003c00000 */
[----:B------:R0:W1:Y:S02]  /*16fb0*/  SHFL.IDX P6, R14, R13, R12, R11 ;  /* 0x0000000c0d0e7389 */ /* 0x00006400000c000b */
[----:B01---5:R-:W-:Y:S01]  /*16fc0*/  ENDCOLLECTIVE ;  /* 0x000000000000791b */ /* 0x023fe20003800000 */
.L_x_1502:
[C---:B------:R-:W-:Y:S01]  /*16fd0*/  VIADD R8, R6.reuse, 0x20 ;  /* 0x0000002006087836 */ /* 0x040fe20000000000 */
[----:B------:R-:W-:Y:S01]  /*16fe0*/  ISETP.GE.AND P0, PT, R6, R5, PT ;  /* 0x000000050600720c */ /* 0x000fe20003f06270 */
[----:B------:R-:W-:Y:S02]  /*16ff0*/  IMAD.MOV.U32 R13, RZ, RZ, R0 ;  /* 0x000000ffff0d7224 */ /* 0x000fe400078e0000 */
[----:B------:R-:W-:-:S10]  /*17000*/  IMAD.MOV.U32 R2, RZ, RZ, R14 ;  /* 0x000000ffff027224 */ /* 0x000fd400078e000e */
[----:B------:R-:W-:Y:S05]  /*17010*/  WARPSYNC.COLLECTIVE R15, `(.L_x_1503) ;  /* 0x000000000f087348 */ /* 0x000fea0003c00000 */
[----:B------:R0:W1:Y:S02]  /*17020*/  SHFL.IDX P6, R14, R13, R12, R11 ;  /* 0x0000000c0d0e7389 */ /* 0x00006400000c000b */
[----:B01----:R-:W-:Y:S01]  /*17030*/  ENDCOLLECTIVE ;  /* 0x000000000000791b */ /* 0x003fe20003800000 */
.L_x_1503:
[----:B------:R-:W-:Y:S02]  /*17040*/  IMAD.MOV.U32 R13, RZ, RZ, R4 ;  /* 0x000000ffff0d7224 */ /* 0x000fe400078e0004 */
[----:B------:R-:W-:Y:S02]  /*17050*/  IMAD.MOV.U32 R12, RZ, RZ, 0x1 ;  /* 0x00000001ff0c7424 */ /* 0x000fe400078e00ff */
[----:B------:R-:W-:-:S07]  /*17060*/  IMAD.MOV.U32 R3, RZ, RZ, R14 ;  /* 0x000000ffff037224 */ /* 0x000fce00078e000e */
[----:B------:R-:W-:Y:S05]  /*17070*/  WARPSYNC.COLLECTIVE R15, `(.L_x_1504) ;  /* 0x000000000f087348 */ /* 0x000fea0003c00000 */
[----:B------:R0:W1:Y:S02]  /*17080*/  SHFL.IDX P6, R14, R13, R12, R11 ;  /* 0x0000000c0d0e7389 */ /* 0x00006400000c000b */
[----:B01----:R-:W-:Y:S01]  /*17090*/  ENDCOLLECTIVE ;  /* 0x000000000000791b */ /* 0x003fe20003800000 */
.L_x_1504:
        /* <DEDUP_REMOVED lines=18> */
.L_x_1505:
[----:B------:R-:W-:Y:S02]  /*171c0*/  IMAD.MOV.U32 R13, RZ, RZ, R4 ;  /* 0x000000ffff0d7224 */ /* 0x000fe400078e0004 */
[----:B------:R-:W-:Y:S02]  /*171d0*/  IMAD.MOV.U32 R12, RZ, RZ, 0x2 ;  /* 0x00000002ff0c7424 */ /* 0x000fe400078e00ff */
[----:B------:R-:W-:-:S07]  /*171e0*/  IMAD.MOV.U32 R3, RZ, RZ, R14 ;  /* 0x000000ffff037224 */ /* 0x000fce00078e000e */
[----:B------:R-:W-:Y:S05]  /*171f0*/  WARPSYNC.COLLECTIVE R15, `(.L_x_1506) ;  /* 0x000000000f087348 */ /* 0x000fea0003c00000 */
[----:B------:R0:W1:Y:S02]  /*17200*/  SHFL.IDX P6, R14, R13, R12, R11 ;  /* 0x0000000c0d0e7389 */ /* 0x00006400000c000b */
[----:B01----:R-:W-:Y:S01]  /*17210*/  ENDCOLLECTIVE ;  /* 0x000000000000791b */ /* 0x003fe20003800000 */
.L_x_1506:
        /* <DEDUP_REMOVED lines=17> */
.L_x_1507:
[----:B------:R-:W-:Y:S02]  /*17330*/  IMAD.MOV.U32 R13, RZ, RZ, R4 ;  /* 0x000000ffff0d7224 */ /* 0x000fe400078e0004 */
[----:B------:R-:W-:Y:S02]  /*17340*/  IMAD.MOV.U32 R12, RZ, RZ, 0x3 ;  /* 0x00000003ff0c7424 */ /* 0x000fe400078e00ff */
[----:B------:R-:W-:-:S07]  /*17350*/  IMAD.MOV.U32 R3, RZ, RZ, R14 ;  /* 0x000000ffff037224 */ /* 0x000fce00078e000e */
[----:B------:R-:W-:Y:S05]  /*17360*/  WARPSYNC.COLLECTIVE R15, `(.L_x_1508) ;  /* 0x000000000f087348 */ /* 0x000fea0003c00000 */
[----:B------:R0:W1:Y:S02]  /*17370*/  SHFL.IDX P6, R14, R13, R12, R11 ;  /* 0x0000000c0d0e7389 */ /* 0x00006400000c000b */
[----:B01----:R-:W-:Y:S01]  /*17380*/  ENDCOLLECTIVE ;  /* 0x000000000000791b */ /* 0x003fe20003800000 */
.L_x_1508:
[----:B------:R-:W-:-:S05]  /*17390*/  @!P0 IADD3 R3, P4, R33, R3, RZ ;  /* 0x0000000321038210 */ /* 0x000fca0007f9e0ff */
[----:B------:R-:W-:-:S05]  /*173a0*/  @!P0 IMAD.X R2, RZ, RZ, R2, P4 ;  /* 0x000000ffff028224 */ /* 0x000fca00020e0602 */
[----:B------:R-:W-:Y:S01]  /*173b0*/  @!P0 LOP3.LUT R3, R3, R2, RZ, 0x3c, !PT ;  /* 0x0000000203038212 */ /* 0x000fe200078e3cff */
[----:B------:R-:W-:-:S03]  /*173c0*/  IMAD.MOV.U32 R13, RZ, RZ, R0 ;  /* 0x000000ffff0d7224 */ /* 0x000fc600078e0000 */
[----:B------:R-:W-:-:S04]  /*173d0*/  @!P0 LOP3.LUT R2, R3, R2, RZ, 0x3c, !PT ;  /* 0x0000000203028212 */ /* 0x000fc800078e3cff */
[----:B------:R-:W-:Y:S01]  /*173e0*/  @!P0 LOP3.LUT R3, R3, R2, RZ, 0x3c, !PT ;  /* 0x0000000203038212 */ /* 0x000fe200078e3cff */
[----:B------:R-:W-:-:S04]  /*173f0*/  IMAD.MOV.U32 R4, RZ, RZ, R14 ;  /* 0x000000ffff047224 */ /* 0x000fc800078e000e */
[----:B------:R-:W-:Y:S01]  /*17400*/  @!PT LDS RZ, [RZ] ;  /* 0x00000000fffff984 */ /* 0x000fe20000000800 */
[----:B------:R-:W-:Y:S01]  /*17410*/  @!PT LDS RZ, [RZ] ;  /* 0x00000000fffff984 */ /* 0x000fe20000000800 */
[----:B------:R-:W-:Y:S01]  /*17420*/  @!PT LDS RZ, [RZ] ;  /* 0x00000000fffff984 */ /* 0x000fe20000000800 */
[----:B------:R0:W-:Y:S04]  /*17430*/  @!P0 LDGSTS.E.BYPASS.LTC128B.128 [R7+0x11400], desc[UR44][R2.64], !P3 ;  /* 0x1140000002078fae */ /* 0x0001e8000d901d6c */
[----:B------:R0:W-:Y:S04]  /*17440*/  @!P0 LDGSTS.E.BYPASS.LTC128B.128 [R7+0x13400], desc[UR44][R2.64+0x40], !P2 ;  /* 0x1340004002078fae */ /* 0x0001e8000d101d6c */
[----:B------:R0:W-:Y:S02]  /*17450*/  @!P0 LDGSTS.E.BYPASS.LTC128B.128 [R7+0x15400], desc[UR44][R2.64+0x80], !P1 ;  /* 0x1540008002078fae */ /* 0x0001e4000c901d6c */
[----:B0-----:R-:W-:Y:S05]  /*17460*/  WARPSYNC.COLLECTIVE R15, `(.L_x_1509) ;  /* 0x000000000f087348 */ /* 0x001fea0003c00000 */
[----:B------:R1:W2:Y:S02]  /*17470*/  SHFL.IDX P6, R14, R13, R12, R11 ;  /* 0x0000000c0d0e7389 */ /* 0x0002a400000c000b */
[----:B012---:R-:W-:Y:S01]  /*17480*/  ENDCOLLECTIVE ;  /* 0x000000000000791b */ /* 0x007fe20003800000 */
.L_x_1509:
[----:B------:R-:W-:Y:S05]  /*17490*/  BRA `(.L_x_1510) ;  /* 0xffffffbc00cc7947 */ /* 0x000fea000383ffff */
.L_x_1419:
[----:B0-----:R0:W1:Y:S02]  /*174a0*/  SYNCS.PHASECHK.TRANS64.TRYWAIT P0, [R22+URZ+0x22820], R3 ;  /* 0x02282003160075a7 */ /* 0x001064000800017f */
[----:B-1----:R-:W-:Y:S05]  /*174b0*/  @!P0 NANOSLEEP.SYNCS 0x989680 ;  /* 0x009896800000895d */ /* 0x002fea0003900000 */
[----:B------:R-:W1:Y:S02]  /*174c0*/  @!P0 SYNCS.PHASECHK.TRANS64 P0, [R22+URZ+0x22820], R3 ;  /* 0x02282003160085a7 */ /* 0x000e64000800007f */
[----:B-1----:R-:W-:Y:S05]  /*174d0*/  @!P0 BRA `(.L_x_1419) ;  /* 0xfffffffc00f08947 */ /* 0x002fea000383ffff */
[----:B------:R-:W-:Y:S05]  /*174e0*/  BRA `(.L_x_1511) ;  /* 0xffffffc0003c7947 */ /* 0x000fea000383ffff */
.L_x_1423:
[----:B0-----:R0:W1:Y:S02]  /*174f0*/  SYNCS.PHASECHK.TRANS64.TRYWAIT P0, [R0+URZ+0x22880], R10 ;  /* 0x0228800a000075a7 */ /* 0x001064000800017f */
[----:B-1----:R-:W-:Y:S05]  /*17500*/  @!P0 NANOSLEEP.SYNCS 0x989680 ;  /* 0x009896800000895d */ /* 0x002fea0003900000 */
[----:B------:R-:W1:Y:S02]  /*17510*/  @!P0 SYNCS.PHASECHK.TRANS64 P0, [R0+URZ+0x22880], R10 ;  /* 0x0228800a000085a7 */ /* 0x000e64000800007f */
[----:B-1----:R-:W-:Y:S05]  /*17520*/  @!P0 BRA `(.L_x_1423) ;  /* 0xfffffffc00f08947 */ /* 0x002fea000383ffff */
[----:B------:R-:W-:Y:S05]  /*17530*/  BRA `(.L_x_1512) ;  /* 0xffffffc400047947 */ /* 0x000fea000383ffff */
.L_x_1424:
        /* <DEDUP_REMOVED lines=8> */
.L_x_1514:
[----:B------:R-:W-:Y:S05]  /*175c0*/  BSYNC B0 ;  /* 0x0000000000007941 */ /* 0x000fea0003800000 */
.L_x_1513:
        /* <DEDUP_REMOVED lines=10> */
.L_x_1515:
[----:B------:R-:W-:Y:S02]  /*17670*/  IMAD.MOV.U32 R13, RZ, RZ, R26 ;  /* 0x000000ffff0d7224 */ /* 0x000fe400078e001a */
[----:B------:R-:W-:Y:S02]  /*17680*/  IMAD.MOV.U32 R12, RZ, RZ, 0x1 ;  /* 0x00000001ff0c7424 */ /* 0x000fe400078e00ff */
[----:B------:R-:W-:-:S07]  /*17690*/  IMAD.MOV.U32 R2, RZ, RZ, R14 ;  /* 0x000000ffff027224 */ /* 0x000fce00078e000e */
[----:B------:R-:W-:Y:S05]  /*176a0*/  WARPSYNC.COLLECTIVE R15, `(.L_x_1516) ;  /* 0x000000000f087348 */ /* 0x000fea0003c00000 */
[----:B------:R0:W1:Y:S02]  /*176b0*/  SHFL.IDX P6, R14, R13, R12, R11 ;  /* 0x0000000c0d0e7389 */ /* 0x00006400000c000b */
[----:B01----:R-:W-:Y:S01]  /*176c0*/  ENDCOLLECTIVE ;  /* 0x000000000000791b */ /* 0x003fe20003800000 */
.L_x_1516:
        /* <DEDUP_REMOVED lines=12> */
.L_x_1517:
[----:B------:R-:W-:Y:S02]  /*17790*/  IMAD.MOV.U32 R13, RZ, RZ, R26 ;  /* 0x000000ffff0d7224 */ /* 0x000fe400078e001a */
[----:B------:R-:W-:Y:S02]  /*177a0*/  IMAD.MOV.U32 R12, RZ, RZ, 0x2 ;  /* 0x00000002ff0c7424 */ /* 0x000fe400078e00ff */
[----:B------:R-:W-:-:S07]  /*177b0*/  IMAD.MOV.U32 R2, RZ, RZ, R14 ;  /* 0x000000ffff027224 */ /* 0x000fce00078e000e */
[----:B------:R-:W-:Y:S05]  /*177c0*/  WARPSYNC.COLLECTIVE R15, `(.L_x_1518) ;  /* 0x000000000f087348 */ /* 0x000fea0003c00000 */
[----:B------:R0:W1:Y:S02]  /*177d0*/  SHFL.IDX P6, R14, R13, R12, R11 ;  /* 0x0000000c0d0e7389 */ /* 0x00006400000c000b */
[----:B01----:R-:W-:Y:S01]  /*177e0*/  ENDCOLLECTIVE ;  /* 0x000000000000791b */ /* 0x003fe20003800000 */
.L_x_1518:
        /* <DEDUP_REMOVED lines=12> */
.L_x_1519:
[----:B------:R-:W-:Y:S02]  /*178b0*/  IMAD.MOV.U32 R13, RZ, RZ, R26 ;  /* 0x000000ffff0d7224 */ /* 0x000fe400078e001a */
[----:B------:R-:W-:Y:S02]  /*178c0*/  IMAD.MOV.U32 R12, RZ, RZ, 0x3 ;  /* 0x00000003ff0c7424 */ /* 0x000fe400078e00ff */
[----:B------:R-:W-:-:S07]  /*178d0*/  IMAD.MOV.U32 R2, RZ, RZ, R14 ;  /* 0x000000ffff027224 */ /* 0x000fce00078e000e */
[----:B------:R-:W-:Y:S05]  /*178e0*/  WARPSYNC.COLLECTIVE R15, `(.L_x_1520) ;  /* 0x000000000f087348 */ /* 0x000fea0003c00000 */
[----:B------:R0:W1:Y:S02]  /*178f0*/  SHFL.IDX P6, R14, R13, R12, R11 ;  /* 0x0000000c0d0e7389 */ /* 0x00006400000c000b */
[----:B01----:R-:W-:Y:S01]  /*17900*/  ENDCOLLECTIVE ;  /* 0x000000000000791b */ /* 0x003fe20003800000 */
.L_x_1520:
        /* <DEDUP_REMOVED lines=12> */
.L_x_1521:
[----:B------:R-:W-:Y:S01]  /*179d0*/  IMAD.MOV.U32 R2, RZ, RZ, R14 ;  /* 0x000000ffff027224 */ /* 0x000fe200078e000e */
[----:B------:R-:W-:Y:S06]  /*179e0*/  BRA `(.L_x_1522) ;  /* 0xffffffc000947947 */ /* 0x000fec000383ffff */
.L_x_1429:
[----:B---3--:R3:W4:Y:S02]  /*179f0*/  SYNCS.PHASECHK.TRANS64.TRYWAIT P0, [R0+URZ+0x22840], R10 ;  /* 0x0228400a000075a7 */ /* 0x008724000800017f */
[----:B----4-:R-:W-:Y:S05]  /*17a00*/  @!P0 NANOSLEEP.SYNCS 0x989680 ;  /* 0x009896800000895d */ /* 0x010fea0003900000 */
[----:B------:R-:W4:Y:S02]  /*17a10*/  @!P0 SYNCS.PHASECHK.TRANS64 P0, [R0+URZ+0x22840], R10 ;  /* 0x0228400a000085a7 */ /* 0x000f24000800007f */
[----:B----4-:R-:W-:Y:S05]  /*17a20*/  @!P0 BRA `(.L_x_1429) ;  /* 0xfffffffc00f08947 */ /* 0x010fea000383ffff */
[----:B------:R-:W-:Y:S05]  /*17a30*/  BRA `(.L_x_1523) ;  /* 0xffffffc000e87947 */ /* 0x000fea000383ffff */
.L_x_1430:
        /* <DEDUP_REMOVED lines=8> */
.L_x_1525:
[----:B------:R-:W-:Y:S05]  /*17ac0*/  BSYNC B0 ;  /* 0x0000000000007941 */ /* 0x000fea0003800000 */
.L_x_1524:
        /* <DEDUP_REMOVED lines=9> */
.L_x_1526:
[----:B------:R-:W-:Y:S02]  /*17b60*/  IMAD.MOV.U32 R13, RZ, RZ, R8 ;  /* 0x000000ffff0d7224 */ /* 0x000fe400078e0008 */
[----:B------:R-:W-:Y:S02]  /*17b70*/  IMAD.MOV.U32 R12, RZ, RZ, 0x1 ;  /* 0x00000001ff0c7424 */ /* 0x000fe400078e00ff */
[----:B------:R-:W-:-:S07]  /*17b80*/  IMAD.MOV.U32 R2, RZ, RZ, R14 ;  /* 0x000000ffff027224 */ /* 0x000fce00078e000e */
[----:B------:R-:W-:Y:S05]  /*17b90*/  WARPSYNC.COLLECTIVE R15, `(.L_x_1527) ;  /* 0x000000000f087348 */ /* 0x000fea0003c00000 */
[----:B------:R0:W1:Y:S02]  /*17ba0*/  SHFL.IDX P6, R14, R13, R12, R11 ;  /* 0x0000000c0d0e7389 */ /* 0x00006400000c000b */
[----:B01----:R-:W-:Y:S01]  /*17bb0*/  ENDCOLLECTIVE ;  /* 0x000000000000791b */ /* 0x003fe20003800000 */
.L_x_1527:
        /* <DEDUP_REMOVED lines=13> */
.L_x_1528:
[----:B------:R-:W-:Y:S02]  /*17c90*/  IMAD.MOV.U32 R13, RZ, RZ, R8 ;  /* 0x000000ffff0d7224 */ /* 0x000fe400078e0008 */
[----:B------:R-:W-:Y:S02]  /*17ca0*/  IMAD.MOV.U32 R12, RZ, RZ, 0x2 ;  /* 0x00000002ff0c7424 */ /* 0x000fe400078e00ff */
[----:B------:R-:W-:-:S07]  /*17cb0*/  IMAD.MOV.U32 R2, RZ, RZ, R14 ;  /* 0x000000ffff027224 */ /* 0x000fce00078e000e */
[----:B------:R-:W-:Y:S05]  /*17cc0*/  WARPSYNC.COLLECTIVE R15, `(.L_x_1529) ;  /* 0x000000000f087348 */ /* 0x000fea0003c00000 */
[----:B------:R0:W1:Y:S02]  /*17cd0*/  SHFL.IDX P6, R14, R13, R12, R11 ;  /* 0x0000000c0d0e7389 */ /* 0x00006400000c000b */
[----:B01----:R-:W-:Y:S01]  /*17ce0*/  ENDCOLLECTIVE ;  /* 0x000000000000791b */ /* 0x003fe20003800000 */
.L_x_1529:
        /* <DEDUP_REMOVED lines=13> */
.L_x_1530:
[----:B------:R-:W-:Y:S02]  /*17dc0*/  IMAD.MOV.U32 R13, RZ, RZ, R8 ;  /* 0x000000ffff0d7224 */ /* 0x000fe400078e0008 */
[----:B------:R-:W-:Y:S02]  /*17dd0*/  IMAD.MOV.U32 R12, RZ, RZ, 0x3 ;  /* 0x00000003ff0c7424 */ /* 0x000fe400078e00ff */
[----:B------:R-:W-:-:S07]  /*17de0*/  IMAD.MOV.U32 R2, RZ, RZ, R14 ;  /* 0x000000ffff027224 */ /* 0x000fce00078e000e */
[----:B------:R-:W-:Y:S05]  /*17df0*/  WARPSYNC.COLLECTIVE R15, `(.L_x_1531) ;  /* 0x000000000f087348 */ /* 0x000fea0003c00000 */
[----:B------:R0:W1:Y:S02]  /*17e00*/  SHFL.IDX P6, R14, R13, R12, R11 ;  /* 0x0000000c0d0e7389 */ /* 0x00006400000c000b */
[----:B01----:R-:W-:Y:S01]  /*17e10*/  ENDCOLLECTIVE ;  /* 0x000000000000791b */ /* 0x003fe20003800000 */
.L_x_1531:
        /* <DEDUP_REMOVED lines=13> */
.L_x_1532:
[----:B------:R-:W-:Y:S01]  /*17ef0*/  IMAD.MOV.U32 R2, RZ, RZ, R14 ;  /* 0x000000ffff027224 */ /* 0x000fe200078e000e */
[----:B------:R-:W-:Y:S06]  /*17f00*/  BRA `(.L_x_1533) ;  /* 0xffffffc000787947 */ /* 0x000fec000383ffff */
.L_x_1435:
[----:B0-----:R0:W2:Y:S02]  /*17f10*/  SYNCS.PHASECHK.TRANS64.TRYWAIT P1, [R0+URZ+0x22870], R3 ;  /* 0x02287003000075a7 */ /* 0x0010a4000802017f */
[----:B--2---:R-:W-:Y:S05]  /*17f20*/  @!P1 NANOSLEEP.SYNCS 0x989680 ;  /* 0x009896800000995d */ /* 0x004fea0003900000 */
[----:B------:R-:W2:Y:S02]  /*17f30*/  @!P1 SYNCS.PHASECHK.TRANS64 P1, [R0+URZ+0x22870], R3 ;  /* 0x02287003000095a7 */ /* 0x000ea4000802007f */
[----:B--2---:R-:W-:Y:S05]  /*17f40*/  @!P1 BRA `(.L_x_1435) ;  /* 0xfffffffc00f09947 */ /* 0x004fea000383ffff */
[----:B------:R-:W-:Y:S05]  /*17f50*/  BRA `(.L_x_1534) ;  /* 0xffffffc000e47947 */ /* 0x000fea000383ffff */
.L_x_1437:
[----:B0-----:R0:W1:Y:S02]  /*17f60*/  SYNCS.PHASECHK.TRANS64.TRYWAIT P1, [R0+URZ+0x22860], R3 ;  /* 0x02286003000075a7 */ /* 0x001064000802017f */
[----:B-1----:R-:W-:Y:S05]  /*17f70*/  @!P1 NANOSLEEP.SYNCS 0x989680 ;  /* 0x009896800000995d */ /* 0x002fea0003900000 */
[----:B------:R-:W1:Y:S02]  /*17f80*/  @!P1 SYNCS.PHASECHK.TRANS64 P1, [R0+URZ+0x22860], R3 ;  /* 0x02286003000095a7 */ /* 0x000e64000802007f */
[----:B-1----:R-:W-:Y:S05]  /*17f90*/  @!P1 BRA `(.L_x_1437) ;  /* 0xfffffffc00f09947 */ /* 0x002fea000383ffff */
[----:B------:R-:W-:Y:S05]  /*17fa0*/  BRA `(.L_x_1535) ;  /* 0xffffffc000f47947 */ /* 0x000fea000383ffff */
.L_x_1445:
[----:B-1----:R1:W2:Y:S02]  /*17fb0*/  SYNCS.PHASECHK.TRANS64.TRYWAIT P1, [R17+URZ+0x22870], R0 ;  /* 0x02287000110075a7 */ /* 0x0022a4000802017f */
[----:B--2---:R-:W-:Y:S05]  /*17fc0*/  @!P1 NANOSLEEP.SYNCS 0x989680 ;  /* 0x009896800000995d */ /* 0x004fea0003900000 */
[----:B------:R-:W2:Y:S02]  /*17fd0*/  @!P1 SYNCS.PHASECHK.TRANS64 P1, [R17+URZ+0x22870], R0 ;  /* 0x02287000110095a7 */ /* 0x000ea4000802007f */
[----:B--2---:R-:W-:Y:S05]  /*17fe0*/  @!P1 BRA `(.L_x_1445) ;  /* 0xfffffffc00f09947 */ /* 0x004fea000383ffff */
[----:B------:R-:W-:Y:S05]  /*17ff0*/  BRA `(.L_x_1536) ;  /* 0xffffffc800887947 */ /* 0x000fea000383ffff */
.L_x_1447:
[----:B-1----:R1:W2:Y:S02]  /*18000*/  SYNCS.PHASECHK.TRANS64.TRYWAIT P1, [R17+URZ+0x22860], R0 ;  /* 0x02286000110075a7 */ /* 0x0022a4000802017f */
[----:B--2---:R-:W-:Y:S05]  /*18010*/  @!P1 NANOSLEEP.SYNCS 0x989680 ;  /* 0x009896800000995d */ /* 0x004fea0003900000 */
[----:B------:R-:W2:Y:S02]  /*18020*/  @!P1 SYNCS.PHASECHK.TRANS64 P1, [R17+URZ+0x22860], R0 ;  /* 0x02286000110095a7 */ /* 0x000ea4000802007f */
[----:B--2---:R-:W-:Y:S05]  /*18030*/  @!P1 BRA `(.L_x_1447) ;  /* 0xfffffffc00f09947 */ /* 0x004fea000383ffff */
[----:B------:R-:W-:Y:S05]  /*18040*/  BRA `(.L_x_1537) ;  /* 0xffffffc800947947 */ /* 0x000fea000383ffff */
.L_x_1461:
[----:B0-----:R0:W1:Y:S02]  /*18050*/  SYNCS.PHASECHK.TRANS64.TRYWAIT P0, [R5+URZ+0x22820], R0 ;  /* 0x02282000050075a7 */ /* 0x001064000800017f */
[----:B-1----:R-:W-:Y:S05]  /*18060*/  @!P0 NANOSLEEP.SYNCS 0x989680 ;  /* 0x009896800000895d */ /* 0x002fea0003900000 */
[----:B------:R-:W1:Y:S02]  /*18070*/  @!P0 SYNCS.PHASECHK.TRANS64 P0, [R5+URZ+0x22820], R0 ;  /* 0x02282000050085a7 */ /* 0x000e64000800007f */
[----:B-1----:R-:W-:Y:S05]  /*18080*/  @!P0 BRA `(.L_x_1461) ;  /* 0xfffffffc00f08947 */ /* 0x002fea000383ffff */
[----:B------:R-:W-:Y:S05]  /*18090*/  BRA `(.L_x_1538) ;  /* 0xffffffd800c47947 */ /* 0x000fea000383ffff */
.L_x_1462:
[----:B------:R-:W1:Y:S01]  /*180a0*/  S2R R2, SR_TID.X ;  /* 0x0000000000027919 */ /* 0x000e620000002100 */
[----:B------:R-:W-:Y:S01]  /*180b0*/  BSSY B0, `(.L_x_1539) ;  /* 0x000000a000007945 */ /* 0x000fe20003800000 */
[----:B------:R-:W-:Y:S02]  /*180c0*/  IMAD.MOV.U32 R12, RZ, RZ, RZ ;  /* 0x000000ffff0c7224 */ /* 0x000fe400078e00ff */
[----:B------:R-:W-:Y:S02]  /*180d0*/  IMAD.MOV.U32 R11, RZ, RZ, 0x1f ;  /* 0x0000001fff0b7424 */ /* 0x000fe400078e00ff */
[----:B------:R-:W-:Y:S01]  /*180e0*/  IMAD.MOV.U32 R15, RZ, RZ, -0x1 ;  /* 0xffffffffff0f7424 */ /* 0x000fe200078e00ff */
[----:B-1----:R-:W-:-:S04]  /*180f0*/  SHF.R.U32.HI R2, RZ, 0x5, R2 ;  /* 0x00000005ff027819 */ /* 0x002fc80000011602 */
[----:B------:R-:W-:-:S05]  /*18100*/  LOP3.LUT R2, R2, 0x3, RZ, 0xc0, !PT ;  /* 0x0000000302027812 */ /* 0x000fca00078ec0ff */
[----:B------:R-:W-:-:S07]  /*18110*/  IMAD.MOV.U32 R13, RZ, RZ, R2 ;  /* 0x000000ffff0d7224 */ /* 0x000fce00078e0002 */
[----:B0--3--:R-:W-:Y:S05]  /*18120*/  WARPSYNC.COLLECTIVE R15, `(.L_x_1540) ;  /* 0x000000000f087348 */ /* 0x009fea0003c00000 */
[----:B------:R1:W2:Y:S02]  /*18130*/  SHFL.IDX P6, R14, R13, R12, R11 ;  /* 0x0000000c0d0e7389 */ /* 0x0002a400000c000b */
[----:B0123--:R-:W-:Y:S01]  /*18140*/  ENDCOLLECTIVE ;  /* 0x000000000000791b */ /* 0x00ffe20003800000 */
.L_x_1540:
[----:B------:R-:W-:Y:S05]  /*18150*/  BSYNC B0 ;  /* 0x0000000000007941 */ /* 0x000fea0003800000 */
.L_x_1539:
[----:B------:R-:W-:Y:S05]  /*18160*/  BRA `(.L_x_1541) ;  /* 0xffffffd800ac7947 */ /* 0x000fea000383ffff */
.L_x_1465:
[----:B------:R-:W-:Y:S01]  /*18170*/  BSSY B1, `(.L_x_1542) ;  /* 0x0000006000017945 */ /* 0x000fe20003800000 */
[----:B------:R-:W-:-:S07]  /*18180*/  IMAD.MOV.U32 R15, RZ, RZ, -0x1 ;  /* 0xffffffffff0f7424 */ /* 0x000fce00078e00ff */
[----:B0--3--:R-:W-:Y:S05]  /*18190*/  WARPSYNC.COLLECTIVE R15, `(.L_x_1543) ;  /* 0x000000000f0c7348 */ /* 0x009fea0003c00000 */
[----:B------:R-:W-:Y:S02]  /*181a0*/  ELECT P6, UR62, PT ;  /* 0x00000000003e782f */ /* 0x000fe400038c0000 */
[----:B------:R-:W-:Y:S01]  /*181b0*/  MOV R14, UR62 ;  /* 0x0000003e000e7c02 */ /* 0x000fe20008000f00 */
[----:B0--3--:R-:W-:Y:S10]  /*181c0*/  ENDCOLLECTIVE ;  /* 0x000000000000791b */ /* 0x009ff40003800000 */
.L_x_1543:
[----:B------:R-:W-:Y:S05]  /*181d0*/  BSYNC B1 ;  /* 0x0000000000017941 */ /* 0x000fea0003800000 */
.L_x_1542:
[----:B------:R-:W-:Y:S05]  /*181e0*/  BRA `(.L_x_1544) ;  /* 0xffffffd800a47947 */ /* 0x000fea000383ffff */
.L_x_1467:
[----:B0-----:R0:W1:Y:S02]  /*181f0*/  SYNCS.PHASECHK.TRANS64.TRYWAIT P1, [R3+URZ+0x22840], R2 ;  /* 0x02284002030075a7 */ /* 0x001064000802017f */
[----:B-1----:R-:W-:Y:S05]  /*18200*/  @!P1 NANOSLEEP.SYNCS 0x989680 ;  /* 0x009896800000995d */ /* 0x002fea0003900000 */
[----:B------:R-:W1:Y:S02]  /*18210*/  @!P1 SYNCS.PHASECHK.TRANS64 P1, [R3+URZ+0x22840], R2 ;  /* 0x02284002030095a7 */ /* 0x000e64000802007f */
[----:B-1----:R-:W-:Y:S05]  /*18220*/  @!P1 BRA `(.L_x_1467) ;  /* 0xfffffffc00f09947 */ /* 0x002fea000383ffff */
[----:B------:R-:W-:Y:S05]  /*18230*/  BRA `(.L_x_1545) ;  /* 0xffffffd800c47947 */ /* 0x000fea000383ffff */
.L_x_1469:
[----:B-1----:R1:W2:Y:S02]  /*18240*/  SYNCS.PHASECHK.TRANS64.TRYWAIT P1, [R23+URZ+0x22840], R0 ;  /* 0x02284000170075a7 */ /* 0x0022a4000802017f */
[----:B--2---:R-:W-:Y:S05]  /*18250*/  @!P1 NANOSLEEP.SYNCS 0x989680 ;  /* 0x009896800000995d */ /* 0x004fea0003900000 */
[----:B------:R-:W2:Y:S02]  /*18260*/  @!P1 SYNCS.PHASECHK.TRANS64 P1, [R23+URZ+0x22840], R0 ;  /* 0x02284000170095a7 */ /* 0x000ea4000802007f */
[----:B--2---:R-:W-:Y:S05]  /*18270*/  @!P1 BRA `(.L_x_1469) ;  /* 0xfffffffc00f09947 */ /* 0x004fea000383ffff */
[----:B------:R-:W-:Y:S05]  /*18280*/  BRA `(.L_x_1546) ;  /* 0xffffffd800d07947 */ /* 0x000fea000383ffff */
.L_x_1471:
[----:B--2---:R2:W4:Y:S02]  /*18290*/  SYNCS.PHASECHK.TRANS64.TRYWAIT P1, [R3+URZ+0x22860], R2 ;  /* 0x02286002030075a7 */ /* 0x004524000802017f */
[----:B----4-:R-:W-:Y:S05]  /*182a0*/  @!P1 NANOSLEEP.SYNCS 0x989680 ;  /* 0x009896800000995d */ /* 0x010fea0003900000 */
[----:B------:R-:W4:Y:S02]  /*182b0*/  @!P1 SYNCS.PHASECHK.TRANS64 P1, [R3+URZ+0x22860], R2 ;  /* 0x02286002030095a7 */ /* 0x000f24000802007f */
[----:B----4-:R-:W-:Y:S05]  /*182c0*/  @!P1 BRA `(.L_x_1471) ;  /* 0xfffffffc00f09947 */ /* 0x010fea000383ffff */
[----:B------:R-:W-:Y:S05]  /*182d0*/  BRA `(.L_x_1547) ;  /* 0xffffffd800cc7947 */ /* 0x000fea000383ffff */
.L_x_1473:
[----:B----4-:R4:W0:Y:S02]  /*182e0*/  SYNCS.PHASECHK.TRANS64.TRYWAIT P1, [R23+URZ+0x22860], R0 ;  /* 0x02286000170075a7 */ /* 0x010824000802017f */
[----:B0-----:R-:W-:Y:S05]  /*182f0*/  @!P1 NANOSLEEP.SYNCS 0x989680 ;  /* 0x009896800000995d */ /* 0x001fea0003900000 */
[----:B------:R-:W0:Y:S02]  /*18300*/  @!P1 SYNCS.PHASECHK.TRANS64 P1, [R23+URZ+0x22860], R0 ;  /* 0x02286000170095a7 */ /* 0x000e24000802007f */
[----:B0-----:R-:W-:Y:S05]  /*18310*/  @!P1 BRA `(.L_x_1473) ;  /* 0xfffffffc00f09947 */ /* 0x001fea000383ffff */
[----:B------:R-:W-:Y:S05]  /*18320*/  BRA `(.L_x_1548) ;  /* 0xffffffd800c87947 */ /* 0x000fea000383ffff */
.L_x_1475:
[----:B------:R0:W0:Y:S02]  /*18330*/  SYNCS.PHASECHK.TRANS64.TRYWAIT P1, [R3+URZ+0x22880], R2 ;  /* 0x02288002030075a7 */ /* 0x000024000802017f */
[----:B0-----:R-:W-:Y:S05]  /*18340*/  @!P1 NANOSLEEP.SYNCS 0x989680 ;  /* 0x009896800000995d */ /* 0x001fea0003900000 */
[----:B------:R-:W0:Y:S02]  /*18350*/  @!P1 SYNCS.PHASECHK.TRANS64 P1, [R3+URZ+0x22880], R2 ;  /* 0x02288002030095a7 */ /* 0x000e24000802007f */
[----:B0-----:R-:W-:Y:S05]  /*18360*/  @!P1 BRA `(.L_x_1475) ;  /* 0xfffffffc00f09947 */ /* 0x001fea000383ffff */
[----:B------:R-:W-:Y:S05]  /*18370*/  BRA `(.L_x_1549) ;  /* 0xffffffd800c47947 */ /* 0x000fea000383ffff */
.L_x_1550:
        /* <DEDUP_REMOVED lines=16> */
.L_x_3194:


//--------------------- .text._ZN7cutlass13device_kernelIN5flash11enable_sm90INS1_16FlashAttnFwdSm90INS1_25CollectiveMainloopFwdSm90ILi2EN4cute5tupleIJNS5_1CILi1EEES8_S8_EEENS6_IJNS7_ILi128EEESA_NS7_ILi192EEEEEELi128ENS_12float_e4m3_tEfNS_4arch4Sm90ELb0ELb1ELb0ELb1ELb1ELb1ELb0ELb1ELb1ELb1ELb0ELb0EEENS1_21CollectiveEpilogueFwdINS6_IJSA_SA_SA_EEES9_NS_10bfloat16_tESF_Li256ELb1ELb1ELb0ELb1EEENS1_36VarlenDynamicPersistentTileSchedulerILi128ELi128ELi256ELi128ELb0ELb1ELb1ELb1ELb0ELb1EEEEEEEEEvNT_6ParamsE --------------------------
	.section	.text._ZN7cutlass13device_kernelIN5flash11enable_sm90INS1_16FlashAttnFwdSm90INS1_25CollectiveMainloopFwdSm90ILi2EN4cute5tupleIJNS5_1CILi1EEES8_S8_EEENS6_IJNS7_ILi128EEESA_NS7_ILi192EEEEEELi128ENS_12float_e4m3_tEfNS_4arch4Sm90ELb0ELb1ELb0ELb1ELb1ELb1ELb0ELb1ELb1ELb1ELb0ELb0EEENS1_21CollectiveEpilogueFwdINS6_IJSA_SA_SA_EEES9_NS_10bfloat16_tESF_Li256ELb1ELb1ELb0ELb1EEENS1_36VarlenDynamicPersistentTileSchedulerILi128ELi128ELi256ELi128ELb0ELb1ELb1ELb1ELb0ELb1EEEEEEEEEvNT_6ParamsE,"ax",@progbits
	.align	128
.text._ZN7cutlass13device_kernelIN5flash11enable_sm90INS1_16FlashAttnFwdSm90INS1_25CollectiveMainloopFwdSm90ILi2EN4cute5tupleIJNS5_1CILi1EEES8_S8_EEENS6_IJNS7_ILi128EEESA_NS7_ILi192EEEEEELi128ENS_12float_e4m3_tEfNS_4arch4Sm90ELb0ELb1ELb0ELb1ELb1ELb1ELb0ELb1ELb1ELb1ELb0ELb0EEENS1_21CollectiveEpilogueFwdINS6_IJSA_SA_SA_EEES9_NS_10bfloat16_tESF_Li256ELb1ELb1ELb0ELb1EEENS1_36VarlenDynamicPersistentTileSchedulerILi128ELi128ELi256ELi128ELb0ELb1ELb1ELb1ELb0ELb1EEEEEEEEEvNT_6ParamsE:
        .type           _ZN7cutlass13device_kernelIN5flash11enable_sm90INS1_16FlashAttnFwdSm90INS1_25CollectiveMainloopFwdSm90ILi2EN4cute5tupleIJNS5_1CILi1EEES8_S8_EEENS6_IJNS7_ILi128EEESA_NS7_ILi192EEEEEELi128ENS_12float_e4m3_tEfNS_4arch4Sm90ELb0ELb1ELb0ELb1ELb1ELb1ELb0ELb1ELb1ELb1ELb0ELb0EEENS1_21CollectiveEpilogueFwdINS6_IJSA_SA_SA_EEES9_NS_10bfloat16_tESF_Li256ELb1ELb1ELb0ELb1EEENS1_36VarlenDynamicPersistentTileSchedulerILi128ELi128ELi256ELi128ELb0ELb1ELb1ELb1ELb0ELb1EEEEEEEEEvNT_6ParamsE,@function
        .size           _ZN7cutlass13device_kernelIN5flash11enable_sm90INS1_16FlashAttnFwdSm90INS1_25CollectiveMainloopFwdSm90ILi2EN4cute5tupleIJNS5_1CILi1EEES8_S8_EEENS6_IJNS7_ILi128EEESA_NS7_ILi192EEEEEELi128ENS_12float_e4m3_tEfNS_4arch4Sm90ELb0ELb1ELb0ELb1ELb1ELb1ELb0ELb1ELb1ELb1ELb0ELb0EEENS1_21CollectiveEpilogueFwdINS6_IJSA_SA_SA_EEES9_NS_10bfloat16_tESF_Li256ELb1ELb1ELb0ELb1EEENS1_36VarlenDynamicPersistentTileSchedulerILi128ELi128ELi256ELi128ELb0ELb1ELb1ELb1ELb0ELb1EEEEEEEEEvNT_6ParamsE,(.L_x_3195 - _ZN7cutlass13device_kernelIN5flash11enable_sm90INS1_16FlashAttnFwdSm90INS1_25CollectiveMainloopFwdSm90ILi2EN4cute5tupleIJNS5_1CILi1EEES8_S8_EEENS6_IJNS7_ILi128EEESA_NS7_ILi192EEEEEELi128ENS_12float_e4m3_tEfNS_4arch4Sm90ELb0ELb1ELb0ELb1ELb1ELb1ELb0ELb1ELb1ELb1ELb0ELb0EEENS1_21CollectiveEpilogueFwdINS6_IJSA_SA_SA_EEES9_NS_10bfloat16_tESF_Li256ELb1ELb1ELb0ELb1EEENS1_36VarlenDynamicPersistentTileSchedulerILi128ELi128ELi256ELi128ELb0ELb1ELb1ELb1ELb0ELb1EEEEEEEEEvNT_6ParamsE)
        .other          _ZN7cutlass13device_kernelIN5flash11enable_sm90INS1_16FlashAttnFwdSm90INS1_25CollectiveMainloopFwdSm90ILi2EN4cute5tupleIJNS5_1CILi1EEES8_S8_EEENS6_IJNS7_ILi128EEESA_NS7_ILi192EEEEEELi128ENS_12float_e4m3_tEfNS_4arch4Sm90ELb0ELb1ELb0ELb1ELb1ELb1ELb0ELb1ELb1ELb1ELb0ELb0EEENS1_21CollectiveEpilogueFwdINS6_IJSA_SA_SA_EEES9_NS_10bfloat16_tESF_Li256ELb1ELb1ELb0ELb1EEENS1_36VarlenDynamicPersistentTileSchedulerILi128ELi128ELi256ELi128ELb0ELb1ELb1ELb1ELb0ELb1EEEEEEEEEvNT_6ParamsE,@"STO_CUDA_ENTRY STV_DEFAULT"
_ZN7cutlass13device_kernelIN5flash11enable_sm90INS1_16FlashAttnFwdSm90INS1_25CollectiveMainloopFwdSm90ILi2EN4cute5tupleIJNS5_1CILi1EEES8_S8_EEENS6_IJNS7_ILi128EEESA_NS7_ILi192EEEEEELi128ENS_12float_e4m3_tEfNS_4arch4Sm90ELb0ELb1ELb0ELb1ELb1ELb1ELb0ELb1ELb1ELb1ELb0ELb0EEENS1_21CollectiveEpilogueFwdINS6_IJSA_SA_SA_EEES9_NS_10bfloat16_tESF_Li256ELb1ELb1ELb0ELb1EEENS1_36VarlenDynamicPersistentTileSchedulerILi128ELi128ELi256ELi128ELb0ELb1ELb1ELb1ELb0ELb1EEEEEEEEEvNT_6ParamsE:
        /* <DEDUP_REMOVED lines=18> */
.L_x_1552:
[----:B------:R-:W-:Y:S05]  /*0120*/  BSYNC B0 ;  /* 0x0000000000007941 */ /* 0x000fea0003800000 */
.L_x_1551:
        /* <DEDUP_REMOVED lines=41> */
.L_x_1553:
        /* <DEDUP_REMOVED lines=22> */
.L_x_1554:
        /* <DEDUP_REMOVED lines=18> */
.L_x_1555:
        /* <DEDUP_REMOVED lines=22> */
.L_x_1556:
        /* <DEDUP_REMOVED lines=23> */
.L_x_1557:
        /* <DEDUP_REMOVED lines=8> */
.L_x_1560:
        /* <DEDUP_REMOVED lines=8> */
[----:B-1----:R-:W-:-:S06]  /*0a10*/  ULEA UR4, UR40, UR4, 0x18 ;  /* 0x0000000428047291 */ /* 0x002fcc000f8ec03f */
[----:B------:R-:W-:Y:S01]  /*0a20*/  IMAD.U32 R16, RZ, RZ, UR4 ;  /* 0x00000004ff107e24 */ /* 0x000fe2000f8e00ff */
[----:B0-----:R-:W-:Y:S01]  /*0a30*/  SHF.R.U32.HI R0, RZ, 0x7, R0 ;  /* 0x00000007ff007819 */ /* 0x001fe20000011600 */
[----:B------:R-:W-:-:S03]  /*0a40*/  ULDC UR4, c[0x0][0xc3c] ;  /* 0x00030f0000047ab9 */ /* 0x000fc60000000800 */
[----:B------:R-:W-:-:S13]  /*0a50*/  ISETP.NE.AND P0, PT, R0, 0x1, PT ;  /* 0x000000010000780c */ /* 0x000fda0003f05270 */
[----:B------:R-:W-:Y:S08]  /*0a60*/  @!P0 BAR.ARV 0x9, 0x100 ;  /* 0x0244000000008b1d */ /* 0x000ff00000002000 */
[----:B------:R-:W-:Y:S06]  /*0a70*/  BAR.SYNC.DEFER_BLOCKING 0x5, 0x180 ;  /* 0x0146000000007b1d */ /* 0x000fec0000010000 */
[----:B------:R-:W0:Y:S02]  /*0a80*/  LDS.128 R20, [R16+0x228d0] ;  /* 0x0228d00010147984 */ /* 0x000e240000000c00 */
[----:B------:R-:W-:Y:S06]  /*0a90*/  BAR.ARV 0x4, 0x180 ;  /* 0x0106000000007b1d */ /* 0x000fec0000002000 */
[----:B0-----:R-:W-:-:S13]  /*0aa0*/  ISETP.GE.AND P0, PT, R23, UR4, PT ;  /* 0x0000000417007c0c */ /* 0x001fda000bf06270 */
[----:B------:R-:W-:Y:S05]  /*0ab0*/  @P0 BRA `(.L_x_1561) ;  /* 0x0000026800800947 */ /* 0x000fea0003800000 */
[----:B------:R-:W0:Y:S01]  /*0ac0*/  S2R R0, SR_TID.X ;  /* 0x0000000000007919 */ /* 0x000e220000002100 */
[----:B------:R-:W-:Y:S01]  /*0ad0*/  R2UR UR42, R16 ;  /* 0x00000000102a72ca */ /* 0x000fe200000e0000 */
[----:B------:R-:W-:Y:S01]  /*0ae0*/  IMAD.MOV.U32 R206, RZ, RZ, 0x20 ;  /* 0x00000020ffce7424 */ /* 0x000fe200078e00ff */
[----:B------:R-:W-:Y:S01]  /*0af0*/  CS2R R168, SRZ ;  /* 0x0000000000a87805 */ /* 0x000fe2000001ff00 */
[----:B------:R-:W-:Y:S01]  /*0b00*/  IMAD.MOV.U32 R17, RZ, RZ, RZ ;  /* 0x000000ffff117224 */ /* 0x000fe200078e00ff */
[----:B------:R-:W-:Y:S01]  /*0b10*/  ULOP3.LUT UR41, UR36, 0x1, URZ, 0xfc, !UPT ;  /* 0x0000000124297892 */ /* 0x000fe2000f8efc3f */
[----:B------:R-:W-:Y:S01]  /*0b20*/  IMAD.MOV.U32 R173, RZ, RZ, RZ ;  /* 0x000000ffffad7224 */ /* 0x000fe200078e00ff */
[----:B------:R-:W-:-:S07]  /*0b30*/  UMOV UR37, URZ ;  /* 0x0000003f00257c82 */ /* 0x000fce0008000000 */
        /* <DEDUP_REMOVED lines=11> */
[----:B------:R-:W-:Y:S01]  /*0bf0*/  SHF.R.S32.HI R3, RZ, 0x2, R2 ;  /* 0x00000002ff037819 */ /* 0x000fe20000011402 */
[----:B------:R-:W-:Y:S01]  /*0c00*/  IMAD.IADD R8, R223, 0x1, -R8 ;  /* 0x00000001df087824 */ /* 0x000fe200078e0a08 */
[----:B------:R-:W-:Y:S02]  /*0c10*/  SHF.R.S32.HI R4, RZ, 0x1f, R2 ;  /* 0x0000001fff047819 */ /* 0x000fe40000011402 */
[----:B------:R-:W-:Y:S02]  /*0c20*/  LOP3.LUT R7, R7, 0xfffffc00, RZ, 0xc0, !PT ;  /* 0xfffffc0007077812 */ /* 0x000fe400078ec0ff */
[----:B------:R-:W-:Y:S02]  /*0c30*/  LOP3.LUT R6, R6, 0x1ffffffe, RZ, 0xc0, !PT ;  /* 0x1ffffffe06067812 */ /* 0x000fe400078ec0ff */
[----:B------:R-:W-:Y:S01]  /*0c40*/  LEA.HI R4, R4, R3, RZ, 0x2 ;  /* 0x0000000304047211 */ /* 0x000fe200078f10ff */
[----:B------:R-:W-:Y:S01]  /*0c50*/  IMAD R7, R8, 0x40, R7 ;  /* 0x0000004008077824 */ /* 0x000fe200078e0207 */
[----:B------:R-:W-:Y:S01]  /*0c60*/  LOP3.LUT R2, R2, 0xfffffffc, RZ, 0xc0, !PT ;  /* 0xfffffffc02027812 */ /* 0x000fe200078ec0ff */
[----:B------:R-:W-:Y:S01]  /*0c70*/  IMAD.IADD R6, R201, 0x1, -R6 ;  /* 0x00000001c9067824 */ /* 0x000fe200078e0a06 */
[----:B------:R-:W-:-:S02]  /*0c80*/  LOP3.LUT R4, R4, 0xfffffffc, RZ, 0xc0, !PT ;  /* 0xfffffffc04047812 */ /* 0x000fc400078ec0ff */
[----:B------:R-:W-:Y:S01]  /*0c90*/  LOP3.LUT R208, R5, 0xfffffffe, RZ, 0xc0, !PT ;  /* 0xfffffffe05d07812 */ /* 0x000fe200078ec0ff */
[----:B------:R-:W-:Y:S01]  /*0ca0*/  IMAD R220, R6, 0x8, R7 ;  /* 0x0000000806dc7824 */ /* 0x000fe200078e0207 */
[--C-:B------:R-:W-:Y:S01]  /*0cb0*/  SHF.R.S32.HI R176, RZ, 0x1, R5.reuse ;  /* 0x00000001ffb07819 */ /* 0x100fe20000011405 */
[----:B------:R-:W-:Y:S01]  /*0cc0*/  IMAD.IADD R4, R3, 0x1, -R4 ;  /* 0x0000000103047824 */ /* 0x000fe200078e0a04 */
[----:B------:R-:W-:Y:S01]  /*0cd0*/  LEA.HI R3, R0, R223, RZ, 0x7 ;  /* 0x000000df00037211 */ /* 0x000fe200078f38ff */
[C---:B------:R-:W-:Y:S01]  /*0ce0*/  IMAD.IADD R6, R223.reuse, 0x1, -R2 ;  /* 0x00000001df067824 */ /* 0x040fe200078e0a02 */
[----:B------:R-:W-:Y:S01]  /*0cf0*/  SHF.R.S32.HI R7, RZ, 0x1f, R5 ;  /* 0x0000001fff077819 */ /* 0x000fe20000011405 */
[----:B------:R-:W-:Y:S01]  /*0d00*/  IMAD.IADD R208, R223, 0x1, -R208 ;  /* 0x00000001dfd07824 */ /* 0x000fe200078e0ad0 */
[----:B------:R-:W-:Y:S01]  /*0d10*/  LOP3.LUT R2, R3, 0xffffff80, RZ, 0xc0, !PT ;  /* 0xffffff8003027812 */ /* 0x000fe200078ec0ff */
[----:B------:R-:W-:Y:S01]  /*0d20*/  IMAD.SHL.U32 R181, R4, 0x80, RZ ;  /* 0x0000008004b57824 */ /* 0x000fe200078e00ff */
[----:B------:R-:W-:Y:S01]  /*0d30*/  LEA.HI R8, R6, R6, RZ, 0x1 ;  /* 0x0000000606087211 */ /* 0x000fe200078f08ff */
[----:B------:R-:W-:Y:S01]  /*0d40*/  IMAD.SHL.U32 R174, R208, 0x8, RZ ;  /* 0x00000008d0ae7824 */ /* 0x000fe200078e00ff */
[-C--:B------:R-:W-:Y:S01]  /*0d50*/  LEA.HI R7, R7, R176.reuse, RZ, 0x3 ;  /* 0x000000b007077211 */ /* 0x080fe200078f18ff */
[----:B------:R-:W-:Y:S01]  /*0d60*/  IMAD.IADD R209, R223, 0x1, -R2 ;  /* 0x00000001dfd17824 */ /* 0x000fe200078e0a02 */
[----:B------:R-:W-:Y:S01]  /*0d70*/  LOP3.LUT R9, R8, 0x1ffffffe, RZ, 0xc0, !PT ;  /* 0x1ffffffe08097812 */ /* 0x000fe200078ec0ff */
[C---:B------:R-:W-:Y:S01]  /*0d80*/  VIADD R189, R174.reuse, 0x20 ;  /* 0x00000020aebd7836 */ /* 0x040fe20000000000 */
[----:B------:R-:W-:Y:S01]  /*0d90*/  LOP3.LUT R7, R7, 0xfffffff8, RZ, 0xc0, !PT ;  /* 0xfffffff807077812 */ /* 0x000fe200078ec0ff */
[C---:B------:R-:W-:Y:S01]  /*0da0*/  VIADD R191, R174.reuse, 0x40 ;  /* 0x00000040aebf7836 */ /* 0x040fe20000000000 */
[----:B------:R-:W-:Y:S01]  /*0db0*/  LEA.HI R5, R5, R176, RZ, 0x1 ;  /* 0x000000b005057211 */ /* 0x000fe200078f08ff */
[----:B------:R-:W-:Y:S01]  /*0dc0*/  IMAD.IADD R10, R174, 0x1, R189 ;  /* 0x00000001ae0a7824 */ /* 0x000fe200078e02bd */
[----:B------:R-:W-:Y:S01]  /*0dd0*/  SHF.R.S32.HI R218, RZ, 0x7, R3 ;  /* 0x00000007ffda7819 */ /* 0x000fe20000011403 */
[----:B------:R-:W-:Y:S01]  /*0de0*/  IMAD.IADD R194, R6, 0x1, -R9 ;  /* 0x0000000106c27824 */ /* 0x000fe200078e0a09 */
[----:B------:R-:W-:Y:S01]  /*0df0*/  SHF.R.S32.HI R6, RZ, 0x1f, R209 ;  /* 0x0000001fff067819 */ /* 0x000fe200000114d1 */
[----:B------:R-:W-:Y:S01]  /*0e00*/  IMAD.IADD R187, R176, 0x1, -R7 ;  /* 0x00000001b0bb7824 */ /* 0x000fe200078e0a07 */
[----:B------:R-:W-:Y:S01]  /*0e10*/  SHF.R.S32.HI R11, RZ, 0x1f, R10 ;  /* 0x0000001fff0b7819 */ /* 0x000fe2000001140a */
[----:B------:R-:W-:Y:S01]  /*0e20*/  IMAD.SHL.U32 R18, R208, 0x10, RZ ;  /* 0x00000010d0127824 */ /* 0x000fe200078e00ff */
[----:B------:R-:W-:Y:S01]  /*0e30*/  LEA.HI R8, R6, R209, RZ, 0x2 ;  /* 0x000000d106087211 */ /* 0x000fe200078f10ff */
[----:B------:R-:W-:Y:S01]  /*0e40*/  IMAD.SHL.U32 R2, R187, 0x80, RZ ;  /* 0x00000080bb027824 */ /* 0x000fe200078e00ff */
[CC--:B------:R-:W-:Y:S01]  /*0e50*/  LEA.HI R12, R11.reuse, R10.reuse, RZ, 0x4 ;  /* 0x0000000a0b0c7211 */ /* 0x0c0fe200078f20ff */
[----:B------:R-:W-:Y:S01]  /*0e60*/  VIADD R177, R18, 0x60 ;  /* 0x0000006012b17836 */ /* 0x000fe20000000000 */
[----:B------:R-:W-:Y:S01]  /*0e70*/  LEA.HI R13, R11, R10, RZ, 0x6 ;  /* 0x0000000a0b0d7211 */ /* 0x000fe200078f30ff */
[----:B------:R-:W-:Y:S01]  /*0e80*/  IMAD.IADD R11, R174, 0x1, R191 ;  /* 0x00000001ae0b7824 */ /* 0x000fe200078e02bf */
[--C-:B------:R-:W-:Y:S01]  /*0e90*/  SHF.R.S32.HI R9, RZ, 0x2, R8.reuse ;  /* 0x00000002ff097819 */ /* 0x100fe20000011408 */
[----:B------:R-:W-:Y:S01]  /*0ea0*/  VIADD R185, R18, 0x80 ;  /* 0x0000008012b97836 */ /* 0x000fe20000000000 */
[----:B------:R-:W-:Y:S01]  /*0eb0*/  SHF.R.S32.HI R10, RZ, 0x1f, R8 ;  /* 0x0000001fff0a7819 */ /* 0x000fe20000011408 */
[----:B------:R-:W-:Y:S01]  /*0ec0*/  IMAD.SHL.U32 R13, R13, 0x80, RZ ;  /* 0x000000800d0d7824 */ /* 0x000fe200078e00ff */
[----:B------:R-:W-:Y:S01]  /*0ed0*/  LOP3.LUT R7, R2, 0x380, RZ, 0xc0, !PT ;  /* 0x0000038002077812 */ /* 0x000fe200078ec0ff */
[----:B------:R-:W-:Y:S01]  /*0ee0*/  VIADD R186, R18, 0xa0 ;  /* 0x000000a012ba7836 */ /* 0x000fe20000000000 */
[----:B------:R-:W-:Y:S01]  /*0ef0*/  LEA.HI R10, R10, R9, RZ, 0x3 ;  /* 0x000000090a0a7211 */ /* 0x000fe200078f18ff */
[C---:B------:R-:W-:Y:S01]  /*0f00*/  VIADD R190, R174.reuse, 0x10 ;  /* 0x00000010aebe7836 */ /* 0x040fe20000000000 */
[----:B------:R-:W-:Y:S01]  /*0f10*/  LOP3.LUT R5, R5, 0x3fffffe, RZ, 0xc0, !PT ;  /* 0x03fffffe05057812 */ /* 0x000fe200078ec0ff */
[C---:B------:R-:W-:Y:S01]  /*0f20*/  VIADD R192, R174.reuse, 0x30 ;  /* 0x00000030aec07836 */ /* 0x040fe20000000000 */
[----:B------:R-:W-:Y:S01]  /*0f30*/  SHF.R.U32.HI R2, RZ, 0x3, R7 ;  /* 0x00000003ff027819 */ /* 0x000fe20000011607 */
[----:B------:R-:W-:Y:S01]  /*0f40*/  VIADD R193, R174, 0x50 ;  /* 0x00000050aec17836 */ /* 0x000fe20000000000 */
[----:B------:R-:W-:Y:S01]  /*0f50*/  LOP3.LUT R7, R7, 0x10, R18, 0xf8, !PT ;  /* 0x0000001007077812 */ /* 0x000fe200078ef812 */
[----:B------:R-:W-:Y:S01]  /*0f60*/  IMAD.IADD R5, R176, 0x1, -R5 ;  /* 0x00000001b0057824 */ /* 0x000fe200078e0a05 */
[----:B------:R-:W-:-:S02]  /*0f70*/  LOP3.LUT R10, R10, 0xfffffff8, RZ, 0xc0, !PT ;  /* 0xfffffff80a0a7812 */ /* 0x000fc400078ec0ff */
[----:B------:R-:W-:Y:S01]  /*0f80*/  LEA.HI R6, R6, R209, RZ, 0x5 ;  /* 0x000000d106067211 */ /* 0x000fe200078f28ff */
[----:B------:R-:W-:Y:S01]  /*0f90*/  IMAD R5, R201, 0x8, R5 ;  /* 0x00000008c9057824 */ /* 0x000fe200078e0205 */
[----:B------:R-:W-:Y:S01]  /*0fa0*/  LEA.HI R3, R3, R218, RZ, 0x1 ;  /* 0x000000da03037211 */ /* 0x000fe200078f08ff */
[----:B------:R-:W-:Y:S01]  /*0fb0*/  IMAD.IADD R9, R9, 0x1, -R10 ;  /* 0x0000000109097824 */ /* 0x000fe200078e0a0a */
[----:B------:R-:W-:Y:S01]  /*0fc0*/  SHF.R.S32.HI R14, RZ, 0x1f, R11 ;  /* 0x0000001fff0e7819 */ /* 0x000fe2000001140b */
[----:B------:R-:W-:Y:S01]  /*0fd0*/  IMAD.SHL.U32 R183, R5, 0x40, RZ ;  /* 0x0000004005b77824 */ /* 0x000fe200078e00ff */
[----:B------:R-:W-:Y:S02]  /*0fe0*/  LOP3.LUT R2, R7, R2, RZ, 0x3c, !PT ;  /* 0x0000000207027212 */ /* 0x000fe400078e3cff */
[----:B------:R-:W-:Y:S02]  /*0ff0*/  SHF.R.S32.HI R6, RZ, 0x5, R6 ;  /* 0x00000005ff067819 */ /* 0x000fe40000011406 */
[----:B------:R-:W-:Y:S01]  /*1000*/  LOP3.LUT R3, R3, 0x3fffffe, RZ, 0xc0, !PT ;  /* 0x03fffffe03037812 */ /* 0x000fe200078ec0ff */
[----:B------:R-:W-:Y:S01]  /*1010*/  IMAD R201, R201, 0x400, R2 ;  /* 0x00000400c9c97824 */ /* 0x000fe200078e0202 */
[----:B------:R-:W-:Y:S01]  /*1020*/  LEA.HI R0, R0, R223, RZ, 0x3 ;  /* 0x000000df00007211 */ /* 0x000fe200078f18ff */
[----:B------:R-:W-:Y:S01]  /*1030*/  IMAD R6, R6, 0x10, R9 ;  /* 0x0000001006067824 */ /* 0x000fe200078e0209 */
[----:B------:R-:W-:Y:S01]  /*1040*/  LOP3.LUT R181, R181, 0x180, RZ, 0xc0, !PT ;  /* 0x00000180b5b57812 */ /* 0x000fe200078ec0ff */
[----:B------:R-:W-:Y:S01]  /*1050*/  IMAD.IADD R3, R218, 0x1, -R3 ;  /* 0x00000001da037824 */ /* 0x000fe200078e0a03 */
[----:B------:R-:W-:-:S02]  /*1060*/  LEA.HI R180, R14, R11, RZ, 0x4 ;  /* 0x0000000b0eb47211 */ /* 0x000fc400078f20ff */
[----:B------:R-:W-:Y:S01]  /*1070*/  LEA.HI R11, R14, R11, RZ, 0x6 ;  /* 0x0000000b0e0b7211 */ /* 0x000fe200078f30ff */
[----:B------:R-:W-:Y:S01]  /*1080*/  IMAD R219, R3, 0x40, R6 ;  /* 0x0000004003db7824 */ /* 0x000fe200078e0206 */
[----:B------:R-:W-:Y:S02]  /*1090*/  LOP3.LUT R2, R0, 0xfffffff8, RZ, 0xc0, !PT ;  /* 0xfffffff800027812 */ /* 0x000fe400078ec0ff */
[----:B------:R-:W-:Y:S01]  /*10a0*/  LOP3.LUT R5, R181, 0x30, R12, 0xf8, !PT ;  /* 0x00000030b5057812 */ /* 0x000fe200078ef80c */
[----:B------:R-:W-:Y:S01]  /*10b0*/  IMAD.SHL.U32 R11, R11, 0x80, RZ ;  /* 0x000000800b0b7824 */ /* 0x000fe200078e00ff */
[----:B------:R-:W-:Y:S01]  /*10c0*/  SHF.R.U32.HI R182, RZ, 0x3, R181 ;  /* 0x00000003ffb67819 */ /* 0x000fe200000116b5 */
[----:B------:R-:W-:Y:S01]  /*10d0*/  IMAD.IADD R203, R223, 0x1, -R2 ;  /* 0x00000001dfcb7824 */ /* 0x000fe200078e0a02 */
[----:B------:R-:W-:Y:S01]  /*10e0*/  LOP3.LUT P0, RZ, R4, 0x2, RZ, 0xc0, !PT ;  /* 0x0000000204ff7812 */ /* 0x000fe2000780c0ff */
[----:B------:R-:W-:Y:S01]  /*10f0*/  IMAD R194, R194, 0x8, R219 ;  /* 0x00000008c2c27824 */ /* 0x000fe200078e02db */
[----:B------:R-:W-:Y:S01]  /*1100*/  LOP3.LUT R7, R181, 0x30, R180, 0xf8, !PT ;  /* 0x00000030b5077812 */ /* 0x000fe200078ef8b4 */
[----:B------:R-:W-:Y:S01]  /*1110*/  IMAD.SHL.U32 R197, R203, 0x8, RZ ;  /* 0x00000008cbc57824 */ /* 0x000fe200078e00ff */
[----:B------:R-:W-:-:S02]  /*1120*/  LOP3.LUT R3, R181, 0x10, R18, 0xf8, !PT ;  /* 0x00000010b5037812 */ /* 0x000fc400078ef812 */
[----:B------:R-:W-:Y:S01]  /*1130*/  LOP3.LUT R4, R13, 0xffffe000, RZ, 0xc0, !PT ;  /* 0xffffe0000d047812 */ /* 0x000fe200078ec0ff */
[----:B------:R-:W-:Y:S01]  /*1140*/  VIADD R202, R197, 0x40 ;  /* 0x00000040c5ca7836 */ /* 0x000fe20000000000 */
[-C--:B------:R-:W-:Y:S02]  /*1150*/  LOP3.LUT R5, R5, R182.reuse, RZ, 0x3c, !PT ;  /* 0x000000b605057212 */ /* 0x080fe400078e3cff */
[----:B------:R-:W-:Y:S02]  /*1160*/  SHF.R.S32.HI R207, RZ, 0x3, R0 ;  /* 0x00000003ffcf7819 */ /* 0x000fe40000011400 */
[-C--:B------:R-:W-:Y:S02]  /*1170*/  LOP3.LUT R9, R7, R182.reuse, RZ, 0x3c, !PT ;  /* 0x000000b607097212 */ /* 0x080fe400078e3cff */
[----:B------:R-:W-:Y:S02]  /*1180*/  LOP3.LUT R0, R3, R182, RZ, 0x3c, !PT ;  /* 0x000000b603007212 */ /* 0x000fe400078e3cff */
[----:B------:R-:W-:-:S02]  /*1190*/  LOP3.LUT R10, R11, 0xffffe000, RZ, 0xc0, !PT ;  /* 0xffffe0000b0a7812 */ /* 0x000fc400078ec0ff */
[-C--:B------:R-:W-:Y:S01]  /*11a0*/  IADD3 R7, R5, R183.reuse, R4 ;  /* 0x000000b705077210 */ /* 0x080fe20007ffe004 */
[----:B------:R-:W-:Y:S01]  /*11b0*/  IMAD.IADD R199, R183, 0x1, R0 ;  /* 0x00000001b7c77824 */ /* 0x000fe200078e0200 */
[----:B------:R-:W-:Y:S02]  /*11c0*/  LOP3.LUT R5, R181, 0x30, R18, 0xf8, !PT ;  /* 0x00000030b5057812 */ /* 0x000fe400078ef812 */
[----:B------:R-:W-:Y:S01]  /*11d0*/  SEL R206, R206, 0xffffffe0, !P0 ;  /* 0xffffffe0cece7807 */ /* 0x000fe20004000000 */
[----:B------:R-:W-:Y:S01]  /*11e0*/  IMAD.IADD R216, R16, 0x1, R7 ;  /* 0x0000000110d87824 */ /* 0x000fe200078e0207 */
[----:B------:R-:W-:Y:S02]  /*11f0*/  IADD3 R9, R9, R183, R10 ;  /* 0x000000b709097210 */ /* 0x000fe40007ffe00a */
[----:B------:R-:W-:Y:S01]  /*1200*/  LOP3.LUT R172, R8, 0x7ffffffc, RZ, 0xc0, !PT ;  /* 0x7ffffffc08ac7812 */ /* 0x000fe200078ec0ff */
[----:B------:R-:W-:Y:S01]  /*1210*/  IMAD.IADD R200, R206, 0x1, R199 ;  /* 0x00000001cec87824 */ /* 0x000fe200078e02c7 */
[----:B------:R-:W-:Y:S01]  /*1220*/  LOP3.LUT R5, R5, R182, RZ, 0x3c, !PT ;  /* 0x000000b605057212 */ /* 0x000fe200078e3cff */
[----:B------:R-:W-:Y:S01]  /*1230*/  IMAD.IADD R215, R16, 0x1, R9 ;  /* 0x0000000110d77824 */ /* 0x000fe200078e0209 */
[----:B------:R-:W-:Y:S01]  /*1240*/  SHF.R.S32.HI R188, RZ, 0x1f, R177 ;  /* 0x0000001fffbc7819 */ /* 0x000fe200000114b1 */
[----:B------:R-:W-:Y:S01]  /*1250*/  IMAD.IADD R172, R209, 0x1, -R172 ;  /* 0x00000001d1ac7824 */ /* 0x000fe200078e0aac */
[----:B------:R-:W-:-:S02]  /*1260*/  SHF.R.S32.HI R196, RZ, 0x1f, R185 ;  /* 0x0000001fffc47819 */ /* 0x000fc400000114b9 */
[----:B------:R-:W-:Y:S02]  /*1270*/  SHF.R.S32.HI R195, RZ, 0x1f, R186 ;  /* 0x0000001fffc37819 */ /* 0x000fe400000114ba */
[----:B------:R-:W-:Y:S02]  /*1280*/  SHF.R.S32.HI R222, RZ, 0x1f, R197 ;  /* 0x0000001fffde7819 */ /* 0x000fe400000114c5 */
[----:B------:R-:W-:Y:S02]  /*1290*/  SHF.R.S32.HI R214, RZ, 0x1f, R190 ;  /* 0x0000001fffd67819 */ /* 0x000fe400000114be */
[----:B------:R-:W-:Y:S02]  /*12a0*/  SHF.R.S32.HI R213, RZ, 0x1f, R189 ;  /* 0x0000001fffd57819 */ /* 0x000fe400000114bd */
[----:B------:R-:W-:Y:S02]  /*12b0*/  SHF.R.S32.HI R212, RZ, 0x1f, R192 ;  /* 0x0000001fffd47819 */ /* 0x000fe400000114c0 */
[----:B------:R-:W-:-:S02]  /*12c0*/  SHF.R.S32.HI R211, RZ, 0x1f, R191 ;  /* 0x0000001fffd37819 */ /* 0x000fc400000114bf */
[----:B------:R-:W-:Y:S02]  /*12d0*/  SHF.R.S32.HI R210, RZ, 0x1f, R193 ;  /* 0x0000001fffd27819 */ /* 0x000fe400000114c1 */
[----:B------:R-:W-:Y:S02]  /*12e0*/  SHF.R.S32.HI R221, RZ, 0x1f, R202 ;  /* 0x0000001fffdd7819 */ /* 0x000fe400000114ca */
[----:B------:R-:W-:Y:S02]  /*12f0*/  SHF.R.S32.HI R179, RZ, 0x4, R12 ;  /* 0x00000004ffb37819 */ /* 0x000fe4000001140c */
[----:B------:R-:W-:Y:S02]  /*1300*/  SHF.R.S32.HI R180, RZ, 0x4, R180 ;  /* 0x00000004ffb47819 */ /* 0x000fe400000114b4 */
[----:B------:R-:W-:Y:S02]  /*1310*/  IADD3 R217, R16, R183, R5 ;  /* 0x000000b710d97210 */ /* 0x000fe40007ffe005 */
[----:B------:R-:W-:-:S07]  /*1320*/  IADD3 R206, R206, UR42, R199 ;  /* 0x0000002acece7c10 */ /* 0x000fce000fffe0c7 */
.L_x_1791:
[----:B------:R-:W-:Y:S05]  /*1330*/  YIELD ;  /* 0x0000000000007946 */ /* 0x000fea0003800000 */
[----:B------:R-:W-:Y:S01]  /*1340*/  ULDC.64 UR4, c[0x0][0xa28] ;  /* 0x00028a0000047ab9 */ /* 0x000fe20000000a00 */
[----:B0--3--:R-:W0:Y:S01]  /*1350*/  LDC.64 R4, c[0x0][0xa08] ;  /* 0x00028200ff047b82 */ /* 0x009e220000000a00 */
[----:B------:R-:W-:Y:S01]  /*1360*/  ISETP.NE.U32.AND P1, PT, RZ, UR4, PT ;  /* 0x00000004ff007c0c */ /* 0x000fe2000bf25070 */
[----:B------:R-:W-:Y:S02]  /*1370*/  IMAD.MOV.U32 R29, RZ, RZ, RZ ;  /* 0x000000ffff1d7224 */ /* 0x000fe400078e00ff */
[----:B------:R-:W-:Y:S01]  /*1380*/  IMAD.MOV.U32 R11, RZ, RZ, RZ ;  /* 0x000000ffff0b7224 */ /* 0x000fe200078e00ff */
[----:B------:R-:W-:Y:S01]  /*1390*/  ISETP.NE.AND.EX P1, PT, RZ, UR5, PT, P1 ;  /* 0x00000005ff007c0c */ /* 0x000fe2000bf25310 */
[----:B------:R-:W-:-:S02]  /*13a0*/  ULDC.64 UR4, c[0x0][0xa18] ;  /* 0x0002860000047ab9 */ /* 0x000fc40000000a00 */
[----:B------:R-:W-:-:S04]  /*13b0*/  ISETP.NE.U32.AND P2, PT, RZ, UR4, PT ;  /* 0x00000004ff007c0c */ /* 0x000fc8000bf45070 */
[----:B------:R-:W-:Y:S01]  /*13c0*/  ISETP.NE.AND.EX P2, PT, RZ, UR5, PT, P2 ;  /* 0x00000005ff007c0c */ /* 0x000fe2000bf45320 */
[----:B------:R-:W-:Y:S02]  /*13d0*/  ULDC.64 UR4, c[0x0][0xa08] ;  /* 0x0002820000047ab9 */ /* 0x000fe40000000a00 */
[----:B------:R-:W-:-:S03]  /*13e0*/  ISETP.NE.U32.AND P0, PT, RZ, UR4, PT ;  /* 0x00000004ff007c0c */ /* 0x000fc6000bf05070 */
[----:B------:R-:W1:Y:S01]  /*13f0*/  @P1 LDC.64 R2, c[0x0][0xa28] ;  /* 0x00028a00ff021b82 */ /* 0x000e620000000a00 */
[----:B------:R-:W-:Y:S01]  /*1400*/  ISETP.NE.AND.EX P0, PT, RZ, UR5, PT, P0 ;  /* 0x00000005ff007c0c */ /* 0x000fe2000bf05300 */
[----:B0-----:R-:W-:-:S06]  /*1410*/  IMAD.WIDE R8, R23, 0x4, R4 ;  /* 0x0000000417087825 */ /* 0x001fcc00078e0204 */
[----:B------:R-:W0:Y:S01]  /*1420*/  @P2 LDC.64 R6, c[0x0][0xa18] ;  /* 0x00028600ff062b82 */ /* 0x000e220000000a00 */
[----:B------:R-:W-:Y:S02]  /*1430*/  ULDC UR4, c[0x0][0x288] ;  /* 0x0000a20000047ab9 */ /* 0x000fe40000000800 */
[----:B------:R-:W-:Y:S01]  /*1440*/  IMAD.U32 R170, RZ, RZ, UR4 ;  /* 0x00000004ffaa7e24 */ /* 0x000fe2000f8e00ff */
[----:B------:R-:W-:Y:S02]  /*1450*/  ULDC.64 UR4, c[0x0][0x418] ;  /* 0x0001060000047ab9 */ /* 0x000fe40000000a00 */
[----:B------:R-:W5:Y:S01]  /*1460*/  @P0 LDG.E R29, desc[UR38][R8.64] ;  /* 0x00000026081d0981 */ /* 0x000f62000c1e1900 */
[----:B-1----:R-:W-:-:S04]  /*1470*/  @P1 IMAD.WIDE R2, R23, 0x4, R2 ;  /* 0x0000000417021825 */ /* 0x002fc800078e0202 */
[----:B0-----:R-:W-:Y:S01]  /*1480*/  @P2 IMAD.WIDE R4, R23, 0x4, R6 ;  /* 0x0000000417042825 */ /* 0x001fe200078e0206 */
[----:B------:R-:W-:Y:S01]  /*1490*/  UISETP.NE.U32.AND UP0, UPT, UR4, URZ, UPT ;  /* 0x0000003f0400728c */ /* 0x000fe2000bf05070 */
[----:B------:R0:W5:Y:S02]  /*14a0*/  @P1 LDG.E R11, desc[UR38][R2.64] ;  /* 0x00000026020b1981 */ /* 0x000164000c1e1900 */
[----:B------:R-:W-:Y:S02]  /*14b0*/  ULDC UR4, c[0x0][0x424] ;  /* 0x0001090000047ab9 */ /* 0x000fe40000000800 */
[----:B------:R1:W5:Y:S01]  /*14c0*/  @P2 LDG.E R170, desc[UR38][R4.64] ;  /* 0x0000002604aa2981 */ /* 0x000362000c1e1900 */
[----:B------:R-:W-:-:S03]  /*14d0*/  UISETP.NE.AND.EX UP0, UPT, UR5, URZ, UPT, UP0 ;  /* 0x0000003f0500728c */ /* 0x000fc6000bf05300 */
[----:B------:R-:W-:Y:S01]  /*14e0*/  ULDC UR5, c[0x0][0x2f0] ;  /* 0x0000bc0000057ab9 */ /* 0x000fe20000000800 */
[----:B------:R-:W-:-:S04]  /*14f0*/  USEL UR4, UR4, 0x1, UP0 ;  /* 0x0000000104047887 */ /* 0x000fc80008000000 */
[----:B------:R-:W-:-:S03]  /*1500*/  UIMAD UR4, UR4, UR5, URZ ;  /* 0x00000005040472a4 */ /* 0x000fc6000f8e023f */
[----:B------:R-:W-:Y:S02]  /*1510*/  ULDC UR5, c[0x0][0x348] ;  /* 0x0000d20000057ab9 */ /* 0x000fe40000000800 */
[----:B0-----:R-:W-:Y:S02]  /*1520*/  IMAD.U32 R2, RZ, RZ, UR5 ;  /* 0x00000005ff027e24 */ /* 0x001fe4000f8e00ff */
[----:B------:R-:W-:Y:S01]  /*1530*/  IMAD.U32 R28, RZ, RZ, UR4 ;  /* 0x00000004ff1c7e24 */ /* 0x000fe2000f8e00ff */
[----:B-12-4-:R-:W-:Y:S06]  /*1540*/  @P2 BRA `(.L_x_1562) ;  /* 0x0000000000242947 */ /* 0x016fec0003800000 */
[----:B------:R-:W-:Y:S02]  /*1550*/  ULDC.64 UR4, c[0x0][0xa00] ;  /* 0x0002800000047ab9 */ /* 0x000fe40000000a00 */
[----:B------:R-:W-:-:S04]  /*1560*/  ISETP.NE.U32.AND P1, PT, RZ, UR4, PT ;  /* 0x00000004ff007c0c */ /* 0x000fc8000bf25070 */
[----:B------:R-:W-:-:S13]  /*1570*/  ISETP.NE.AND.EX P1, PT, RZ, UR5, PT, P1 ;  /* 0x00000005ff007c0c */ /* 0x000fda000bf25310 */
[----:B------:R-:W-:Y:S05]  /*1580*/  @!P1 BRA `(.L_x_1562) ;  /* 0x0000000000149947 */ /* 0x000fea0003800000 */
[----:B------:R-:W0:Y:S02]  /*1590*/  LDC.64 R4, c[0x0][0xa00] ;  /* 0x00028000ff047b82 */ /* 0x000e240000000a00 */
[----:B0-----:R-:W-:-:S05]  /*15a0*/  IMAD.WIDE R4, R23, 0x4, R4 ;  /* 0x0000000417047825 */ /* 0x001fca00078e0204 */
[----:B-----5:R-:W2:Y:S04]  /*15b0*/  LDG.E R170, desc[UR38][R4.64] ;  /* 0x0000002604aa7981 */ /* 0x020ea8000c1e1900 */
[----:B------:R-:W2:Y:S02]  /*15c0*/  LDG.E R3, desc[UR38][R4.64+0x4] ;  /* 0x0000042604037981 */ /* 0x000ea4000c1e1900 */
[----:B--2---:R-:W-:-:S07]  /*15d0*/  IMAD.IADD R170, R3, 0x1, -R170 ;  /* 0x0000000103aa7824 */ /* 0x004fce00078e0aaa */
.L_x_1562:
[----:B------:R-:W-:Y:S01]  /*15e0*/  ULDC.64 UR4, c[0x0][0xa20] ;  /* 0x0002880000047ab9 */ /* 0x000fe20000000a00 */
[----:B------:R-:W-:Y:S01]  /*15f0*/  IMAD.MOV.U32 R204, RZ, RZ, R22 ;  /* 0x000000ffffcc7224 */ /* 0x000fe200078e0016 */
[----:B------:R-:W-:Y:S01]  /*1600*/  ISETP.NE.U32.AND P1, PT, RZ, UR4, PT ;  /* 0x00000004ff007c0c */ /* 0x000fe2000bf25070 */
[----:B------:R-:W-:-:S03]  /*1610*/  IMAD.MOV.U32 R205, RZ, RZ, R23 ;  /* 0x000000ffffcd7224 */ /* 0x000fc600078e0017 */
[----:B------:R-:W-:-:S13]  /*1620*/  ISETP.NE.AND.EX P1, PT, RZ, UR5, PT, P1 ;  /* 0x00000005ff007c0c */ /* 0x000fda000bf25310 */
[----:B------:R-:W-:Y:S05]  /*1630*/  @!P1 BRA `(.L_x_1563) ;  /* 0x0000000000109947 */ /* 0x000fea0003800000 */
[----:B------:R-:W0:Y:S02]  /*1640*/  LDC.64 R4, c[0x0][0xa20] ;  /* 0x00028800ff047b82 */ /* 0x000e240000000a00 */
[----:B0-----:R-:W-:-:S05]  /*1650*/  IMAD.WIDE R4, R23, 0x4, R4 ;  /* 0x0000000417047825 */ /* 0x001fca00078e0204 */
[----:B------:R0:W5:Y:S01]  /*1660*/  LDG.E R28, desc[UR38][R4.64] ;  /* 0x00000026041c7981 */ /* 0x000162000c1e1900 */
[----:B------:R-:W-:Y:S05]  /*1670*/  BRA `(.L_x_1564) ;  /* 0x0000000000107947 */ /* 0x000fea0003800000 */
.L_x_1563:
[----:B------:R-:W-:Y:S05]  /*1680*/  @!P0 BRA `(.L_x_1564) ;  /* 0x00000000000c8947 */ /* 0x000fea0003800000 */
[----:B------:R-:W2:Y:S04]  /*1690*/  LDG.E R3, desc[UR38][R8.64] ;  /* 0x0000002608037981 */ /* 0x000ea8000c1e1900 */
[----:B------:R-:W2:Y:S02]  /*16a0*/  LDG.E R28, desc[UR38][R8.64+0x4] ;  /* 0x00000426081c7981 */ /* 0x000ea4000c1e1900 */
[----:B--2---:R-:W-:-:S07]  /*16b0*/  IMAD.IADD R28, R28, 0x1, -R3 ;  /* 0x000000011c1c7824 */ /* 0x004fce00078e0a03 */
.L_x_1564:
[----:B------:R-:W-:Y:S01]  /*16c0*/  ULDC.64 UR4, c[0x0][0xa10] ;  /* 0x0002840000047ab9 */ /* 0x000fe20000000a00 */
[----:B------:R-:W1:Y:S01]  /*16d0*/  LDC R8, c[0x0][0x448] ;  /* 0x00011200ff087b82 */ /* 0x000e620000000800 */
[----:B------:R-:W-:-:S04]  /*16e0*/  ISETP.NE.U32.AND P0, PT, RZ, UR4, PT ;  /* 0x00000004ff007c0c */ /* 0x000fc8000bf05070 */
[----:B------:R-:W-:Y:S01]  /*16f0*/  ISETP.NE.AND.EX P0, PT, RZ, UR5, PT, P0 ;  /* 0x00000005ff007c0c */ /* 0x000fe2000bf05300 */
[----:B------:R-:W-:Y:S02]  /*1700*/  ULDC.64 UR4, c[0x0][0xa30] ;  /* 0x00028c0000047ab9 */ /* 0x000fe40000000a00 */
[----:B------:R-:W-:Y:S01]  /*1710*/  ISETP.NE.U32.AND P1, PT, RZ, UR4, PT ;  /* 0x00000004ff007c0c */ /* 0x000fe2000bf25070 */
[----:B-----5:R-:W-:Y:S01]  /*1720*/  IMAD.MOV.U32 R24, RZ, RZ, R28 ;  /* 0x000000ffff187224 */ /* 0x020fe200078e001c */
[----:B------:R-:W2:Y:S02]  /*1730*/  LDC.64 R12, c[0x0][0x9e0] ;  /* 0x00027800ff0c7b82 */ /* 0x000ea40000000a00 */
[----:B------:R-:W-:-:S06]  /*1740*/  ISETP.NE.AND.EX P1, PT, RZ, UR5, PT, P1 ;  /* 0x00000005ff007c0c */ /* 0x000fcc000bf25310 */
[----:B0-----:R-:W0:Y:S08]  /*1750*/  @P0 LDC.64 R4, c[0x0][0xa10] ;  /* 0x00028400ff040b82 */ /* 0x001e300000000a00 */
[----:B------:R-:W3:Y:S01]  /*1760*/  @P1 LDC.64 R6, c[0x0][0xa30] ;  /* 0x00028c00ff061b82 */ /* 0x000ee20000000a00 */
[----:B0-----:R-:W-:-:S05]  /*1770*/  @P0 IMAD.WIDE R4, R23, 0x4, R4 ;  /* 0x0000000417040825 */ /* 0x001fca00078e0204 */
[----:B------:R-:W4:Y:S04]  /*1780*/  @P0 LDG.E R0, desc[UR38][R4.64] ;  /* 0x0000002604000981 */ /* 0x000f28000c1e1900 */
[----:B------:R-:W4:Y:S01]  /*1790*/  @P0 LDG.E R3, desc[UR38][R4.64+0x4] ;  /* 0x0000042604030981 */ /* 0x000f22000c1e1900 */
[----:B---3--:R-:W-:-:S05]  /*17a0*/  @P1 IMAD.WIDE R6, R23, 0x4, R6 ;  /* 0x0000000417061825 */ /* 0x008fca00078e0206 */
[----:B------:R0:W5:Y:S01]  /*17b0*/  @P1 LDG.E R24, desc[UR38][R6.64] ;  /* 0x0000002606181981 */ /* 0x000162000c1e1900 */
[----:B-1----:R-:W-:Y:S01]  /*17c0*/  ISETP.NE.AND P1, PT, R8, 0x1, PT ;  /* 0x000000010800780c */ /* 0x002fe20003f25270 */
[----:B------:R-:W-:Y:S01]  /*17d0*/  IMAD.SHL.U32 R178, R21, 0x80, RZ ;  /* 0x0000008015b27824 */ /* 0x000fe200078e00ff */
[----:B--2---:R-:W-:Y:S01]  /*17e0*/  ISETP.GE.AND P2, PT, R13, 0x1, PT ;  /* 0x000000010d00780c */ /* 0x004fe20003f46270 */
[----:B------:R-:W-:-:S10]  /*17f0*/  IMAD.IADD R11, R28, 0x1, -R11 ;  /* 0x000000011c0b7824 */ /* 0x000fd400078e0a0b */
[----:B------:R-:W1:Y:S08]  /*1800*/  @P1 LDC R9, c[0x0][0x44c] ;  /* 0x00011300ff091b82 */ /* 0x000e700000000800 */
[----:B------:R-:W2:Y:S01]  /*1810*/  @P1 LDC R8, c[0x0][0x450] ;  /* 0x00011400ff081b82 */ /* 0x000ea20000000800 */
[----:B----4-:R-:W-:Y:S02]  /*1820*/  @P0 IMAD.IADD R2, R3, 0x1, -R0 ;  /* 0x0000000103020824 */ /* 0x010fe400078e0a00 */
[----:B------:R-:W-:-:S02]  /*1830*/  VIADD R0, R178, 0x7f ;  /* 0x0000007fb2007836 */ /* 0x000fc40000000000 */
[----:B------:R-:W-:Y:S02]  /*1840*/  IMAD.IADD R171, R11, 0x1, R2 ;  /* 0x000000010bab7824 */ /* 0x000fe400078e0202 */
[----:B-1----:R-:W-:-:S03]  /*1850*/  @P1 IMAD.HI.U32 R3, R0, R9, RZ ;  /* 0x0000000900031227 */ /* 0x002fc600078e00ff */
[C---:B------:R-:W-:Y:S01]  /*1860*/  IADD3 R5, R171.reuse, 0x1, -R170 ;  /* 0x00000001ab057810 */ /* 0x040fe20007ffe8aa */
[----:B------:R-:W-:Y:S01]  /*1870*/  IMAD.MOV.U32 R4, RZ, RZ, R0 ;  /* 0x000000ffff047224 */ /* 0x000fe200078e0000 */
[----:B--2---:R-:W-:Y:S01]  /*1880*/  @P1 SHF.R.U32.HI R4, RZ, R8, R3 ;  /* 0x00000008ff041219 */ /* 0x004fe20000011603 */
[----:B------:R-:W-:-:S04]  /*1890*/  VIADD R0, R171, 0x7f ;  /* 0x0000007fab007836 */ /* 0x000fc80000000000 */
[----:B0-----:R-:W-:Y:S01]  /*18a0*/  IMAD.IADD R7, R5, 0x1, R4 ;  /* 0x0000000105077824 */ /* 0x001fe200078e0204 */
[----:B------:R-:W-:-:S04]  /*18b0*/  SHF.R.S32.HI R3, RZ, 0x1f, R0 ;  /* 0x0000001fff037819 */ /* 0x000fc80000011400 */
[----:B------:R-:W-:Y:S01]  /*18c0*/  LEA.HI R3, R3, R0, RZ, 0x7 ;  /* 0x0000000003037211 */ /* 0x000fe200078f38ff */
[----:B------:R-:W-:-:S03]  /*18d0*/  IMAD.IADD R0, R7, 0x1, R12 ;  /* 0x0000000107007824 */ /* 0x000fc600078e020c */
[----:B------:R-:W-:Y:S01]  /*18e0*/  SHF.R.S32.HI R25, RZ, 0x7, R3 ;  /* 0x00000007ff197819 */ /* 0x000fe20000011403 */
[----:B------:R-:W-:Y:S06]  /*18f0*/  @!P2 BRA `(.L_x_1565) ;  /* 0x000000000048a947 */ /* 0x000fec0003800000 */
[C---:B------:R-:W-:Y:S01]  /*1900*/  ISETP.GT.AND P0, PT, R7.reuse, RZ, PT ;  /* 0x000000ff0700720c */ /* 0x040fe20003f04270 */
[----:B------:R-:W-:Y:S01]  /*1910*/  BSSY B0, `(.L_x_1566) ;  /* 0x000000e000007945 */ /* 0x000fe20003800000 */
[----:B------:R-:W-:-:S11]  /*1920*/  VIADD R3, R7, 0xffffffff ;  /* 0xffffffff07037836 */ /* 0x000fd60000000000 */
        /* <DEDUP_REMOVED lines=8> */
.L_x_1567:
[----:B------:R-:W-:-:S13]  /*19b0*/  ISETP.NE.AND P0, PT, R13, 0x1, PT ;  /* 0x000000010d00780c */ /* 0x000fda0003f05270 */
[----:B------:R-:W0:Y:S02]  /*19c0*/  @P0 LDC.64 R4, c[0x0][0x9e8] ;  /* 0x00027a00ff040b82 */ /* 0x000e240000000a00 */
[----:B0-----:R-:W-:-:S05]  /*19d0*/  @P0 IMAD.HI.U32 R4, R3, R4, RZ ;  /* 0x0000000403040227 */ /* 0x001fca00078e00ff */
[----:B------:R-:W-:-:S07]  /*19e0*/  @P0 SHF.R.U32.HI R3, RZ, R5, R4 ;  /* 0x00000005ff030219 */ /* 0x000fce0000011604 */
.L_x_1568:
[----:B------:R-:W-:Y:S05]  /*19f0*/  BSYNC B0 ;  /* 0x0000000000007941 */ /* 0x000fea0003800000 */
.L_x_1566:
[----:B------:R-:W-:-:S05]  /*1a00*/  IMAD R3, R3, R13, R13 ;  /* 0x0000000d03037224 */ /* 0x000fca00078e020d */
[----:B------:R-:W-:-:S07]  /*1a10*/  VIMNMX R0, R0, R3, PT ;  /* 0x0000000300007248 */ /* 0x000fce0003fe0100 */
.L_x_1565:
[----:B------:R-:W0:Y:S01]  /*1a20*/  @P1 LDC R3, c[0x0][0x44c] ;  /* 0x00011300ff031b82 */ /* 0x000e220000000800 */
[----:B------:R-:W-:Y:S01]  /*1a30*/  IMAD.IADD R88, R171, 0x1, -R170 ;  /* 0x00000001ab587824 */ /* 0x000fe200078e0aaa */
[----:B------:R-:W-:-:S06]  /*1a40*/  ULDC UR4, c[0x0][0x9dc] ;  /* 0x0002770000047ab9 */ /* 0x000fcc0000000800 */
[----:B------:R-:W1:Y:S01]  /*1a50*/  @P1 LDC R5, c[0x0][0x450] ;  /* 0x00011400ff051b82 */ /* 0x000e620000000800 */
[----:B0-----:R-:W-:-:S04]  /*1a60*/  @P1 IMAD.HI.U32 R4, R178, R3, RZ ;  /* 0x00000003b2041227 */ /* 0x001fc800078e00ff */
[----:B------:R-:W-:Y:S01]  /*1a70*/  IMAD.MOV.U32 R3, RZ, RZ, R178 ;  /* 0x000000ffff037224 */ /* 0x000fe200078e00b2 */
[----:B-1----:R-:W-:-:S05]  /*1a80*/  @P1 SHF.R.U32.HI R3, RZ, R5, R4 ;  /* 0x00000005ff031219 */ /* 0x002fca0000011604 */
[----:B------:R-:W-:-:S04]  /*1a90*/  IMAD.IADD R3, R88, 0x1, R3 ;  /* 0x0000000158037824 */ /* 0x000fc800078e0203 */
[----:B------:R-:W-:Y:S01]  /*1aa0*/  VIADD R4, R3, -UR4 ;  /* 0x8000000403047c36 */ /* 0x000fe20008000000 */
[----:B------:R-:W-:Y:S06]  /*1ab0*/  @!P2 BRA `(.L_x_1569) ;  /* 0x000000000044a947 */ /* 0x000fec0003800000 */
[----:B------:R-:W-:Y:S01]  /*1ac0*/  ISETP.GT.AND P0, PT, R3, -0x1, PT ;  /* 0xffffffff0300780c */ /* 0x000fe20003f04270 */
[----:B------:R-:W-:-:S12]  /*1ad0*/  BSSY B0, `(.L_x_1570) ;  /* 0x000000d000007945 */ /* 0x000fd80003800000 */
        /* <DEDUP_REMOVED lines=8> */
.L_x_1571:
[----:B------:R-:W-:-:S13]  /*1b60*/  ISETP.NE.AND P0, PT, R13, 0x1, PT ;  /* 0x000000010d00780c */ /* 0x000fda0003f05270 */
[----:B------:R-:W0:Y:S02]  /*1b70*/  @P0 LDC.64 R6, c[0x0][0x9e8] ;  /* 0x00027a00ff060b82 */ /* 0x000e240000000a00 */
[----:B0-----:R-:W-:-:S05]  /*1b80*/  @P0 IMAD.HI.U32 R6, R3, R6, RZ ;  /* 0x0000000603060227 */ /* 0x001fca00078e00ff */
[----:B------:R-:W-:-:S07]  /*1b90*/  @P0 SHF.R.U32.HI R3, RZ, R7, R6 ;  /* 0x00000007ff030219 */ /* 0x000fce0000011606 */
.L_x_1572:
[----:B------:R-:W-:Y:S05]  /*1ba0*/  BSYNC B0 ;  /* 0x0000000000007941 */ /* 0x000fea0003800000 */
.L_x_1570:
[----:B------:R-:W-:-:S05]  /*1bb0*/  IMAD R3, R3, R13, RZ ;  /* 0x0000000d03037224 */ /* 0x000fca00078e02ff */
[----:B------:R-:W-:-:S07]  /*1bc0*/  VIMNMX R4, R4, R3, !PT ;  /* 0x0000000304047248 */ /* 0x000fce0007fe0100 */
.L_x_1569:
[----:B------:R-:W-:Y:S01]  /*1bd0*/  VIADD R0, R0, 0x7f ;  /* 0x0000007f00007836 */ /* 0x000fe20000000000 */
[----:B------:R-:W-:-:S04]  /*1be0*/  SHF.R.S32.HI R5, RZ, 0x1f, R4 ;  /* 0x0000001fff057819 */ /* 0x000fc80000011404 */
[----:B------:R-:W-:Y:S02]  /*1bf0*/  SHF.R.S32.HI R3, RZ, 0x1f, R0 ;  /* 0x0000001fff037819 */ /* 0x000fe40000011400 */
[----:B------:R-:W-:Y:S02]  /*1c00*/  LEA.HI R5, R5, R4, RZ, 0x7 ;  /* 0x0000000405057211 */ /* 0x000fe400078f38ff */
[----:B------:R-:W-:Y:S02]  /*1c10*/  LEA.HI R3, R3, R0, RZ, 0x7 ;  /* 0x0000000003037211 */ /* 0x000fe400078f38ff */
[----:B------:R-:W-:Y:S02]  /*1c20*/  SHF.R.S32.HI R5, RZ, 0x7, R5 ;  /* 0x00000007ff057819 */ /* 0x000fe40000011405 */
[----:B------:R-:W-:Y:S02]  /*1c30*/  SHF.R.S32.HI R0, RZ, 0x7, R3 ;  /* 0x00000007ff007819 */ /* 0x000fe40000011403 */
[----:B------:R-:W-:-:S02]  /*1c40*/  VIMNMX R5, RZ, R5, !PT ;  /* 0x00000005ff057248 */ /* 0x000fc40007fe0100 */
[----:B------:R-:W-:-:S03]  /*1c50*/  VIMNMX R0, R25, R0, PT ;  /* 0x0000000019007248 */ /* 0x000fc60003fe0100 */
[--C-:B------:R-:W-:Y:S02]  /*1c60*/  IMAD R5, R5, 0x80, -R11.reuse ;  /* 0x0000008005057824 */ /* 0x100fe400078e0a0b */
[----:B------:R-:W-:-:S03]  /*1c70*/  IMAD R3, R0, 0x80, -R11 ;  /* 0x0000008000037824 */ /* 0x000fc600078e0a0b */
[----:B------:R-:W-:Y:S02]  /*1c80*/  VIMNMX R5, RZ, R5, !PT ;  /* 0x00000005ff057248 */ /* 0x000fe40007fe0100 */
[----:B------:R-:W-:Y:S02]  /*1c90*/  VIMNMX R0, R3, R2, PT ;  /* 0x0000000203007248 */ /* 0x000fe40003fe0100 */
[----:B------:R-:W-:Y:S02]  /*1ca0*/  SHF.R.U32.HI R27, RZ, 0x7, R5 ;  /* 0x00000007ff1b7819 */ /* 0x000fe40000011605 */
[----:B------:R-:W-:-:S03]  /*1cb0*/  ISETP.GT.AND P0, PT, R0, R5, PT ;  /* 0x000000050000720c */ /* 0x000fc60003f04270 */
[----:B------:R-:W-:-:S10]  /*1cc0*/  IMAD.MOV.U32 R26, RZ, RZ, R27 ;  /* 0x000000ffff1a7224 */ /* 0x000fd400078e001b */
[----:B------:R-:W-:-:S05]  /*1cd0*/  @P0 VIADD R0, R0, 0x7f ;  /* 0x0000007f00000836 */ /* 0x000fca0000000000 */
[----:B------:R-:W-:-:S04]  /*1ce0*/  @P0 SHF.R.S32.HI R3, RZ, 0x1f, R0 ;  /* 0x0000001fff030819 */ /* 0x000fc80000011400 */
[----:B------:R-:W-:-:S04]  /*1cf0*/  @P0 LEA.HI R3, R3, R0, RZ, 0x7 ;  /* 0x0000000003030211 */ /* 0x000fc800078f38ff */
[----:B------:R-:W-:Y:S02]  /*1d00*/  @P0 SHF.R.S32.HI R26, RZ, 0x7, R3 ;  /* 0x00000007ff1a0819 */ /* 0x000fe40000011403 */
[----:B------:R-:W-:Y:S02]  /*1d10*/  PLOP3.LUT P0, PT, PT, PT, PT, 0x80, 0x0 ;  /* 0x000000000000781c */ /* 0x000fe40003f0f070 */
[----:B------:R-:W-:-:S13]  /*1d20*/  ISETP.GT.AND P1, PT, R26, R27, PT ;  /* 0x0000001b1a00720c */ /* 0x000fda0003f24270 */
[----:B------:R-:W-:Y:S05]  /*1d30*/  @!P1 BRA `(.L_x_1573) ;  /* 0x0000007c004c9947 */ /* 0x000fea0003800000 */
        /* <DEDUP_REMOVED lines=19> */
[----:B-1---5:R-:W-:Y:S05]  /*1e70*/  CALL.ABS.NOINC R14 ;  /* 0x000000000e007343 */ /* 0x022fea0003c00000 */
.L_x_1575:
[----:B------:R-:W-:Y:S05]  /*1e80*/  BSYNC B6 ;  /* 0x0000000000067941 */ /* 0x000fea0003800000 */
.L_x_1574:
        /* <DEDUP_REMOVED lines=20> */
.L_x_1577:
[----:B------:R-:W-:Y:S05]  /*1fd0*/  BSYNC B6 ;  /* 0x0000000000067941 */ /* 0x000fea0003800000 */
.L_x_1576:
[----:B------:R-:W-:Y:S01]  /*1fe0*/  ULDC.64 UR4, c[0x0][0x9f8] ;  /* 0x00027e0000047ab9 */ /* 0x000fe20000000a00 */
[----:B------:R-:W-:Y:S01]  /*1ff0*/  IMAD.MOV.U32 R83, RZ, RZ, R23 ;  /* 0x000000ffff537224 */ /* 0x000fe200078e0017 */
[----:B------:R-:W-:Y:S01]  /*2000*/  ISETP.NE.U32.AND P0, PT, RZ, UR4, PT ;  /* 0x00000004ff007c0c */ /* 0x000fe2000bf05070 */
[----:B------:R-:W0:Y:S01]  /*2010*/  S2R R20, SR_TID.X ;  /* 0x0000000000147919 */ /* 0x000e220000002100 */
[----:B------:R-:W-:Y:S01]  /*2020*/  VIADD R82, R18, 0x20 ;  /* 0x0000002012527836 */ /* 0x000fe20000000000 */
[----:B------:R-:W1:Y:S01]  /*2030*/  LDC R65, c[0x0][0x3f4] ;  /* 0x0000fd00ff417b82 */ /* 0x000e620000000800 */
[----:B------:R-:W-:-:S07]  /*2040*/  ISETP.NE.AND.EX P0, PT, RZ, UR5, PT, P0 ;  /* 0x00000005ff007c0c */ /* 0x000fce000bf05300 */
[----:B------:R-:W2:Y:S08]  /*2050*/  LDC.64 R6, c[0x0][0x408] ;  /* 0x00010200ff067b82 */ /* 0x000eb00000000a00 */
[----:B------:R-:W3:Y:S01]  /*2060*/  @P0 LDC.64 R4, c[0x0][0x9f8] ;  /* 0x00027e00ff040b82 */ /* 0x000ee20000000a00 */
[----:B0-----:R-:W-:-:S04]  /*2070*/  SHF.R.U32.HI R30, RZ, 0x7, R20 ;  /* 0x00000007ff1e7819 */ /* 0x001fc80000011614 */
[----:B------:R-:W-:Y:S01]  /*2080*/  ISETP.NE.AND P6, PT, R30, 0x1, PT ;  /* 0x000000011e00780c */ /* 0x000fe20003fc5270 */
[----:B---3--:R-:W-:-:S05]  /*2090*/  @P0 IMAD.WIDE R4, R23, 0x4, R4 ;  /* 0x0000000417040825 */ /* 0x008fca00078e0204 */
[----:B------:R0:W3:Y:S01]  /*20a0*/  @P0 LDG.E R83, desc[UR38][R4.64] ;  /* 0x0000002604530981 */ /* 0x0000e2000c1e1900 */
[----:B------:R-:W-:-:S06]  /*20b0*/  VIADD R81, R18, 0x40 ;  /* 0x0000004012517836 */ /* 0x000fcc0000000000 */
[----:B------:R-:W-:Y:S05]  /*20c0*/  @!P6 WARPSYNC.ALL ;  /* 0x000000000000e948 */ /* 0x000fea0003800000 */
[----:B------:R-:W-:Y:S01]  /*20d0*/  ULDC UR5, c[0x0][0x2f4] ;  /* 0x0000bd0000057ab9 */ /* 0x000fe20000000800 */
[----:B------:R-:W-:Y:S01]  /*20e0*/  ULDC UR4, c[0x0][0x320] ;  /* 0x0000c80000047ab9 */ /* 0x000fe20000000800 */
[----:B------:R-:W-:Y:S01]  /*20f0*/  ISETP.GE.AND P1, PT, R82, UR5, PT ;  /* 0x0000000552007c0c */ /* 0x000fe2000bf26270 */
[----:B0-----:R-:W0:Y:S01]  /*2100*/  LDC.64 R4, c[0x0][0x3f8] ;  /* 0x0000fe00ff047b82 */ /* 0x001e220000000a00 */
[----:B------:R-:W-:Y:S01]  /*2110*/  ISETP.GE.AND P0, PT, R18, UR5, PT ;  /* 0x0000000512007c0c */ /* 0x000fe2000bf06270 */
[----:B------:R-:W-:Y:S01]  /*2120*/  IMAD.IADD R80, R29, 0x1, R28 ;  /* 0x000000011d507824 */ /* 0x000fe200078e021c */
[----:B------:R-:W-:Y:S01]  /*2130*/  SEL R3, RZ, 0xffffffff, P1 ;  /* 0xffffffffff037807 */ /* 0x000fe20000800000 */
[----:B--2---:R-:W-:Y:S01]  /*2140*/  IMAD.SHL.U32 R71, R6, 0x80, RZ ;  /* 0x0000008006477824 */ /* 0x004fe200078e00ff */
[----:B------:R-:W-:Y:S01]  /*2150*/  SEL R0, RZ, 0x1, P0 ;  /* 0x00000001ff007807 */ /* 0x000fe20000000000 */
[----:B------:R-:W-:Y:S01]  /*2160*/  IMAD R67, R208, 0x80, R176 ;  /* 0x00000080d0437824 */ /* 0x000fe200078e02b0 */
[----:B------:R-:W-:Y:S01]  /*2170*/  ISETP.GE.AND P0, PT, R82, UR4, PT ;  /* 0x0000000452007c0c */ /* 0x000fe2000bf06270 */
[----:B------:R-:W-:Y:S01]  /*2180*/  IMAD.SHL.U32 R3, R3, 0x2, RZ ;  /* 0x0000000203037824 */ /* 0x000fe200078e00ff */
[----:B------:R-:W-:Y:S01]  /*2190*/  ISETP.GE.AND P1, PT, R18, UR4, PT ;  /* 0x0000000412007c0c */ /* 0x000fe2000bf26270 */
[----:B------:R-:W-:Y:S01]  /*21a0*/  VIADD R66, R30, 0x8 ;  /* 0x000000081e427836 */ /* 0x000fe20000000000 */
[----:B------:R-:W-:-:S02]  /*21b0*/  ISETP.GE.AND P2, PT, R177, UR5, PT ;  /* 0x00000005b1007c0c */ /* 0x000fc4000bf46270 */
[----:B------:R-:W-:Y:S02]  /*21c0*/  LOP3.LUT R0, R3, 0x2, R0, 0xe2, !PT ;  /* 0x0000000203007812 */ /* 0x000fe400078ee200 */
[----:B------:R-:W-:Y:S02]  /*21d0*/  SEL R3, RZ, 0xffffffff, P0 ;  /* 0xffffffffff037807 */ /* 0x000fe40000000000 */
[----:B------:R-:W-:Y:S02]  /*21e0*/  ISETP.GE.AND P0, PT, R81, UR5, PT ;  /* 0x0000000551007c0c */ /* 0x000fe4000bf06270 */
[----:B------:R-:W-:Y:S01]  /*21f0*/  SEL R9, RZ, 0x1, P1 ;  /* 0x00000001ff097807 */ /* 0x000fe20000800000 */
[----:B------:R-:W-:Y:S01]  /*2200*/  IMAD.SHL.U32 R10, R3, 0x2, RZ ;  /* 0x00000002030a7824 */ /* 0x000fe200078e00ff */
[----:B------:R-:W-:Y:S02]  /*2210*/  SEL R8, RZ, 0x8, P2 ;  /* 0x00000008ff087807 */ /* 0x000fe40001000000 */
[----:B------:R-:W-:Y:S01]  /*2220*/  SEL R3, RZ, 0x4, P0 ;  /* 0x00000004ff037807 */ /* 0x000fe20000000000 */
[----:B0-----:R-:W-:Y:S01]  /*2230*/  IMAD.SHL.U32 R69, R4, 0x80, RZ ;  /* 0x0000008004457824 */ /* 0x001fe200078e00ff */
[----:B------:R-:W-:-:S02]  /*2240*/  ISETP.GE.AND P0, PT, R81, UR4, PT ;  /* 0x0000000451007c0c */ /* 0x000fc4000bf06270 */
[----:B------:R-:W-:Y:S02]  /*2250*/  ISETP.GE.AND P1, PT, R185, UR5, PT ;  /* 0x00000005b9007c0c */ /* 0x000fe4000bf26270 */
[----:B------:R-:W-:Y:S02]  /*2260*/  LOP3.LUT R0, R8, R0, R3, 0xfe, !PT ;  /* 0x0000000008007212 */ /* 0x000fe400078efe03 */
[----:B------:R-:W-:Y:S02]  /*2270*/  SEL R8, RZ, 0x4, P0 ;  /* 0x00000004ff087807 */ /* 0x000fe40000000000 */
[----:B------:R-:W-:Y:S02]  /*2280*/  SEL R3, RZ, 0x10, P1 ;  /* 0x00000010ff037807 */ /* 0x000fe40000800000 */
[----:B-1----:R-:W-:Y:S02]  /*2290*/  ISETP.GE.AND P0, PT, R18, R65, PT ;  /* 0x000000411200720c */ /* 0x002fe40003f06270 */
[----:B------:R-:W-:-:S02]  /*22a0*/  SHF.R.S32.HI R11, RZ, 0x1f, R176 ;  /* 0x0000001fff0b7819 */ /* 0x000fc400000114b0 */
[----:B------:R-:W-:Y:S02]  /*22b0*/  LOP3.LUT R54, R0, R3, RZ, 0xfc, !PT ;  /* 0x0000000300367212 */ /* 0x000fe400078efcff */
[-C--:B------:R-:W-:Y:S02]  /*22c0*/  ISETP.GE.AND P3, PT, R81, R65.reuse, PT ;  /* 0x000000415100720c */ /* 0x080fe40003f66270 */
[----:B------:R-:W-:Y:S02]  /*22d0*/  SEL R3, R65, RZ, P0 ;  /* 0x000000ff41037207 */ /* 0x000fe40000000000 */
[----:B------:R-:W-:Y:S01]  /*22e0*/  LOP3.LUT R9, R10, 0x2, R9, 0xe2, !PT ;  /* 0x000000020a097812 */ /* 0x000fe200078ee209 */
[----:B------:R-:W-:Y:S01]  /*22f0*/  IMAD R10, R11, R6, RZ ;  /* 0x000000060b0a7224 */ /* 0x000fe200078e02ff */
[----:B------:R-:W-:Y:S01]  /*2300*/  ISETP.GE.AND P4, PT, R82, R65, PT ;  /* 0x000000415200720c */ /* 0x000fe20003f86270 */
[----:B------:R-:W-:Y:S01]  /*2310*/  IMAD.IADD R3, R18, 0x1, R3 ;  /* 0x0000000112037824 */ /* 0x000fe200078e0203 */
[----:B------:R-:W-:Y:S01]  /*2320*/  SEL R0, R65, RZ, P3 ;  /* 0x000000ff41007207 */ /* 0x000fe20001800000 */
[----:B------:R-:W-:Y:S01]  /*2330*/  IMAD R11, R11, R4, RZ ;  /* 0x000000040b0b7224 */ /* 0x000fe200078e02ff */
[----:B------:R-:W-:Y:S01]  /*2340*/  LOP3.LUT R79, R9, R8, RZ, 0xfc, !PT ;  /* 0x00000008094f7212 */ /* 0x000fe200078efcff */
[C---:B------:R-:W-:Y:S01]  /*2350*/  IMAD R13, R176.reuse, R7, R10 ;  /* 0x00000007b00d7224 */ /* 0x040fe200078e020a */
[----:B------:R-:W-:Y:S01]  /*2360*/  SHF.R.S32.HI R19, RZ, 0x1f, R18 ;  /* 0x0000001fff137819 */ /* 0x000fe20000011412 */
[----:B------:R-:W-:Y:S01]  /*2370*/  IMAD.IADD R10, R81, 0x1, R0 ;  /* 0x00000001510a7824 */ /* 0x000fe200078e0200 */
[----:B------:R-:W-:Y:S01]  /*2380*/  SHF.R.S32.HI R175, RZ, 0x1f, R174 ;  /* 0x0000001fffaf7819 */ /* 0x000fe200000114ae */
[C---:B------:R-:W-:Y:S01]  /*2390*/  IMAD R11, R176.reuse, R5, R11 ;  /* 0x00000005b00b7224 */ /* 0x040fe200078e020b */
[----:B------:R-:W-:Y:S01]  /*23a0*/  SEL R9, R65, RZ, P4 ;  /* 0x000000ff41097207 */ /* 0x000fe20002000000 */
[----:B------:R-:W-:Y:S01]  /*23b0*/  IMAD.WIDE.U32 R50, R176, R4, R18 ;  /* 0x00000004b0327225 */ /* 0x000fe200078e0012 */
[----:B------:R-:W-:-:S02]  /*23c0*/  SHF.R.S32.HI R0, RZ, 0x1f, R3 ;  /* 0x0000001fff007819 */ /* 0x000fc40000011403 */
[----:B------:R-:W-:Y:S01]  /*23d0*/  ISETP.GE.AND P2, PT, R186, UR5, PT ;  /* 0x00000005ba007c0c */ /* 0x000fe2000bf46270 */
[----:B------:R-:W-:Y:S01]  /*23e0*/  IMAD.WIDE.U32 R52, R176, R4, R174 ;  /* 0x00000004b0347225 */ /* 0x000fe200078e00ae */
[CC--:B------:R-:W-:Y:S02]  /*23f0*/  LEA.HI R78, R0.reuse, R3.reuse, RZ, 0x4 ;  /* 0x00000003004e7211 */ /* 0x0c0fe400078f20ff */
[----:B------:R-:W-:Y:S01]  /*2400*/  LEA.HI R0, R0, R3, RZ, 0x6 ;  /* 0x0000000300007211 */ /* 0x000fe200078f30ff */
[----:B------:R-:W-:Y:S01]  /*2410*/  IMAD.IADD R9, R82, 0x1, R9 ;  /* 0x0000000152097824 */ /* 0x000fe200078e0209 */
[----:B------:R-:W-:Y:S01]  /*2420*/  LOP3.LUT R3, R181, 0x30, R78, 0xf8, !PT ;  /* 0x00000030b5037812 */ /* 0x000fe200078ef84e */
[----:B------:R-:W-:Y:S01]  /*2430*/  IMAD.IADD R51, R51, 0x1, R11 ;  /* 0x0000000133337824 */ /* 0x000fe200078e020b */
[----:B------:R-:W-:Y:S01]  /*2440*/  ISETP.GE.AND P1, PT, R177, UR4, PT ;  /* 0x00000004b1007c0c */ /* 0x000fe2000bf26270 */
[----:B------:R-:W-:Y:S01]  /*2450*/  IMAD.IADD R53, R11, 0x1, R53 ;  /* 0x000000010b357824 */ /* 0x000fe200078e0235 */
[----:B------:R-:W-:Y:S01]  /*2460*/  SHF.R.S32.HI R8, RZ, 0x1f, R9 ;  /* 0x0000001fff087819 */ /* 0x000fe20000011409 */
[----:B------:R-:W-:Y:S01]  /*2470*/  IMAD.WIDE.U32 R20, R176, R6, R18 ;  /* 0x00000006b0147225 */ /* 0x000fe200078e0012 */
[----:B------:R-:W-:-:S02]  /*2480*/  SHF.R.S32.HI R11, RZ, 0x1f, R10 ;  /* 0x0000001fff0b7819 */ /* 0x000fc4000001140a */
[-C--:B------:R-:W-:Y:S01]  /*2490*/  LEA.HI R77, R8, R9.reuse, RZ, 0x4 ;  /* 0x00000009084d7211 */ /* 0x080fe200078f20ff */
[----:B------:R-:W-:Y:S01]  /*24a0*/  IMAD.WIDE.U32 R48, R176, R6, R174 ;  /* 0x00000006b0307225 */ /* 0x000fe200078e00ae */
[-C--:B------:R-:W-:Y:S02]  /*24b0*/  LEA.HI R76, R11, R10.reuse, RZ, 0x4 ;  /* 0x0000000a0b4c7211 */ /* 0x080fe400078f20ff */
[----:B------:R-:W-:Y:S01]  /*24c0*/  LEA.HI R8, R8, R9, RZ, 0x6 ;  /* 0x0000000908087211 */ /* 0x000fe200078f30ff */
[----:B------:R-:W-:Y:S01]  /*24d0*/  IMAD.IADD R21, R21, 0x1, R13 ;  /* 0x0000000115157824 */ /* 0x000fe200078e020d */
[----:B------:R-:W-:Y:S01]  /*24e0*/  LEA.HI R10, R11, R10, RZ, 0x6 ;  /* 0x0000000a0b0a7211 */ /* 0x000fe200078f30ff */
[----:B------:R-:W-:Y:S01]  /*24f0*/  IMAD.IADD R49, R13, 0x1, R49 ;  /* 0x000000010d317824 */ /* 0x000fe200078e0231 */
[----:B-----5:R-:W-:Y:S01]  /*2500*/  SHF.R.S32.HI R13, RZ, 0x1f, R24 ;  /* 0x0000001fff0d7819 */ /* 0x020fe20000011418 */
[----:B------:R-:W-:Y:S01]  /*2510*/  IMAD.SHL.U32 R0, R0, 0x80, RZ ;  /* 0x0000008000007824 */ /* 0x000fe200078e00ff */
[----:B------:R-:W-:Y:S01]  /*2520*/  LOP3.LUT R3, R3, R182, RZ, 0x3c, !PT ;  /* 0x000000b603037212 */ /* 0x000fe200078e3cff */
[----:B------:R-:W-:Y:S01]  /*2530*/  IMAD.SHL.U32 R8, R8, 0x80, RZ ;  /* 0x0000008008087824 */ /* 0x000fe200078e00ff */
[----:B------:R-:W-:Y:S01]  /*2540*/  LOP3.LUT R9, R181, 0x30, R77, 0xf8, !PT ;  /* 0x00000030b5097812 */ /* 0x000fe200078ef84d */
[----:B------:R-:W-:Y:S01]  /*2550*/  IMAD.SHL.U32 R10, R10, 0x80, RZ ;  /* 0x000000800a0a7824 */ /* 0x000fe200078e00ff */
[----:B------:R-:W-:Y:S01]  /*2560*/  LOP3.LUT R0, R0, 0xffffe000, RZ, 0xc0, !PT ;  /* 0xffffe00000007812 */ /* 0x000fe200078ec0ff */
[----:B------:R-:W-:Y:S01]  /*2570*/  IMAD R12, R13, R6, RZ ;  /* 0x000000060d0c7224 */ /* 0x000fe200078e02ff */
[----:B------:R-:W-:Y:S01]  /*2580*/  LOP3.LUT R11, R181, 0x30, R76, 0xf8, !PT ;  /* 0x00000030b50b7812 */ /* 0x000fe200078ef84c */
[----:B------:R-:W-:Y:S01]  /*2590*/  IMAD R13, R13, R4, RZ ;  /* 0x000000040d0d7224 */ /* 0x000fe200078e02ff */
[----:B------:R-:W-:Y:S01]  /*25a0*/  SEL R57, RZ, 0x20, P2 ;  /* 0x00000020ff397807 */ /* 0x000fe20001000000 */
[----:B------:R-:W-:Y:S01]  /*25b0*/  IMAD.WIDE.U32 R20, R24, R6, R20 ;  /* 0x0000000618147225 */ /* 0x000fe200078e0014 */
[----:B------:R-:W-:-:S02]  /*25c0*/  IADD3 R75, R3, R0, R183 ;  /* 0x00000000034b7210 */ /* 0x000fc40007ffe0b7 */
[----:B------:R-:W-:Y:S01]  /*25d0*/  SEL R0, RZ, 0x8, P1 ;  /* 0x00000008ff007807 */ /* 0x000fe20000800000 */
[----:B------:R-:W-:Y:S01]  /*25e0*/  IMAD R3, R24, R7, R12 ;  /* 0x0000000718037224 */ /* 0x000fe200078e020c */
[----:B------:R-:W-:Y:S01]  /*25f0*/  LOP3.LUT R8, R8, 0xffffe000, RZ, 0xc0, !PT ;  /* 0xffffe00008087812 */ /* 0x000fe200078ec0ff */
[----:B------:R-:W-:Y:S01]  /*2600*/  IMAD.WIDE.U32 R48, R24, R6, R48 ;  /* 0x0000000618307225 */ /* 0x000fe200078e0030 */
[-C--:B------:R-:W-:Y:S02]  /*2610*/  LOP3.LUT R9, R9, R182.reuse, RZ, 0x3c, !PT ;  /* 0x000000b609097212 */ /* 0x080fe400078e3cff */
[----:B------:R-:W-:Y:S01]  /*2620*/  LOP3.LUT R10, R10, 0xffffe000, RZ, 0xc0, !PT ;  /* 0xffffe0000a0a7812 */ /* 0x000fe200078ec0ff */
[C---:B------:R-:W-:Y:S01]  /*2630*/  IMAD R13, R24.reuse, R5, R13 ;  /* 0x00000005180d7224 */ /* 0x040fe200078e020d */
[----:B------:R-:W-:Y:S01]  /*2640*/  LOP3.LUT R11, R11, R182, RZ, 0x3c, !PT ;  /* 0x000000b60b0b7212 */ /* 0x000fe200078e3cff */
[----:B------:R-:W-:Y:S01]  /*2650*/  IMAD.WIDE.U32 R50, R24, R4, R50 ;  /* 0x0000000418327225 */ /* 0x000fe200078e0032 */
[----:B------:R-:W-:-:S02]  /*2660*/  LOP3.LUT R57, R54, R57, RZ, 0xfc, !PT ;  /* 0x0000003936397212 */ /* 0x000fc400078efcff */
[----:B------:R-:W-:Y:S01]  /*2670*/  LOP3.LUT R55, R79, R0, RZ, 0xfc, !PT ;  /* 0x000000004f377212 */ /* 0x000fe200078efcff */
[----:B------:R-:W-:Y:S01]  /*2680*/  IMAD.WIDE.U32 R52, R24, R4, R52 ;  /* 0x0000000418347225 */ /* 0x000fe200078e0034 */
[----:B------:R-:W-:Y:S02]  /*2690*/  P2R R85, PR, RZ, 0x10 ;  /* 0x00000010ff557803 */ /* 0x000fe40000000000 */
[----:B------:R-:W-:Y:S01]  /*26a0*/  P2R R86, PR, RZ, 0x8 ;  /* 0x00000008ff567803 */ /* 0x000fe20000000000 */
[----:B------:R-:W-:Y:S01]  /*26b0*/  IMAD.IADD R63, R21, 0x1, R3 ;  /* 0x00000001153f7824 */ /* 0x000fe200078e0203 */
[----:B------:R-:W-:Y:S01]  /*26c0*/  IADD3 R74, R9, R8, R183 ;  /* 0x00000008094a7210 */ /* 0x000fe20007ffe0b7 */
[----:B------:R-:W-:Y:S01]  /*26d0*/  IMAD.IADD R62, R3, 0x1, R49 ;  /* 0x00000001033e7824 */ /* 0x000fe200078e0231 */
[----:B------:R-:W-:Y:S01]  /*26e0*/  IADD3 R73, R11, R10, R183 ;  /* 0x0000000a0b497210 */ /* 0x000fe20007ffe0b7 */
[----:B------:R-:W-:Y:S01]  /*26f0*/  IMAD.SHL.U32 R65, R65, 0x2, RZ ;  /* 0x0000000241417824 */ /* 0x000fe200078e00ff */
[----:B------:R-:W-:Y:S01]  /*2700*/  SHF.L.U64.HI R72, R6, 0x7, R7 ;  /* 0x0000000706487819 */ /* 0x000fe20000010207 */
[----:B------:R-:W-:Y:S01]  /*2710*/  IMAD.IADD R61, R51, 0x1, R13 ;  /* 0x00000001333d7824 */ /* 0x000fe200078e020d */
[----:B------:R-:W-:Y:S01]  /*2720*/  SHF.L.U64.HI R70, R4, 0x7, R5 ;  /* 0x0000000704467819 */ /* 0x000fe20000010205 */
[----:B------:R-:W-:Y:S01]  /*2730*/  IMAD.IADD R60, R13, 0x1, R53 ;  /* 0x000000010d3c7824 */ /* 0x000fe200078e0235 */
[----:B------:R-:W-:-:S02]  /*2740*/  SHF.R.S32.HI R68, RZ, 0x1f, R22 ;  /* 0x0000001fff447819 */ /* 0x000fc40000011416 */
[----:B------:R-:W-:Y:S02]  /*2750*/  LOP3.LUT R59, R78, 0xfffffff0, RZ, 0xc0, !PT ;  /* 0xfffffff04e3b7812 */ /* 0x000fe400078ec0ff */
[----:B------:R-:W-:Y:S02]  /*2760*/  LOP3.LUT R58, R77, 0xfffffff0, RZ, 0xc0, !PT ;  /* 0xfffffff04d3a7812 */ /* 0x000fe400078ec0ff */
[----:B------:R-:W-:Y:S02]  /*2770*/  LOP3.LUT R56, R76, 0xfffffff0, RZ, 0xc0, !PT ;  /* 0xfffffff04c387812 */ /* 0x000fe400078ec0ff */
[----:B------:R-:W-:Y:S02]  /*2780*/  LOP3.LUT R54, R54, 0x1, RZ, 0xc0, !PT ;  /* 0x0000000136367812 */ /* 0x000fe400078ec0ff */
[C---:B------:R-:W-:Y:S02]  /*2790*/  LOP3.LUT R3, R57.reuse, 0x2, RZ, 0xc0, !PT ;  /* 0x0000000239037812 */ /* 0x040fe400078ec0ff */
[----:B------:R-:W-:-:S02]  /*27a0*/  LOP3.LUT R0, R57, 0x4, RZ, 0xc0, !PT ;  /* 0x0000000439007812 */ /* 0x000fc400078ec0ff */
[----:B---3--:R-:W-:Y:S01]  /*27b0*/  SHF.R.S32.HI R64, RZ, 0x1f, R83 ;  /* 0x0000001fff407819 */ /* 0x008fe20000011453 */
[----:B------:R-:W-:Y:S06]  /*27c0*/  @!P6 BAR.SYNC.DEFER_BLOCKING 0x9, 0x100 ;  /* 0x024400000000eb1d */ /* 0x000fec0000010000 */
.L_x_1640:
[----:B0-----:R-:W0:Y:S01]  /*27d0*/  LDC R89, c[0x0][0x430] ;  /* 0x00010c00ff597b82 */ /* 0x001e220000000800 */
[----:B------:R-:W-:Y:S02]  /*27e0*/  VIADD R26, R26, 0xffffffff ;  /* 0xffffffff1a1a7836 */ /* 0x000fe40000000000 */
[----:B------:R-:W-:Y:S02]  /*27f0*/  IMAD.MOV.U32 R87, RZ, RZ, RZ ;  /* 0x000000ffff577224 */ /* 0x000fe400078e00ff */
[----:B------:R-:W-:-:S03]  /*2800*/  IMAD R5, R26, 0x80, R67 ;  /* 0x000000801a057824 */ /* 0x000fc600078e0243 */
[----:B------:R-:W1:Y:S01]  /*2810*/  LDC R98, c[0x0][0x3f4] ;  /* 0x0000fd00ff627b82 */ /* 0x000e620000000800 */
[----:B------:R-:W-:Y:S01]  /*2820*/  IMAD.IADD R12, R80, 0x1, R5 ;  /* 0x00000001500c7824 */ /* 0x000fe200078e0205 */
[----:B------:R-:W-:-:S03]  /*2830*/  ISETP.GE.AND P1, PT, R5, R2, PT ;  /* 0x000000020500720c */ /* 0x000fc60003f26270 */
[----:B------:R-:W-:Y:S01]  /*2840*/  IMAD.MOV.U32 R8, RZ, RZ, R12 ;  /* 0x000000ffff087224 */ /* 0x000fe200078e000c */
[----:B------:R-:W-:Y:S02]  /*2850*/  ISETP.GT.OR P1, PT, R67, 0x7f, P1 ;  /* 0x0000007f4300780c */ /* 0x000fe40000f24670 */
[----:B0-----:R-:W-:-:S11]  /*2860*/  ISETP.NE.AND P2, PT, R89, 0x1, PT ;  /* 0x000000015900780c */ /* 0x001fd60003f45270 */
[----:B------:R-:W0:Y:S08]  /*2870*/  @!P1 LDC.64 R6, c[0x0][0x428] ;  /* 0x00010a00ff069b82 */ /* 0x000e300000000a00 */
[----:B--2---:R-:W2:Y:S08]  /*2880*/  @!P1 LDC.64 R4, c[0x0][0x418] ;  /* 0x00010600ff049b82 */ /* 0x004eb00000000a00 */
[----:B------:R-:W3:Y:S08]  /*2890*/  @P2 LDC R9, c[0x0][0x434] ;  /* 0x00010d00ff092b82 */ /* 0x000ef00000000800 */
[----:B------:R-:W4:Y:S01]  /*28a0*/  @P2 LDC R10, c[0x0][0x438] ;  /* 0x00010e00ff0a2b82 */ /* 0x000f220000000800 */
[----:B---3--:R-:W-:-:S05]  /*28b0*/  @P2 IMAD.HI.U32 R9, R12, R9, RZ ;  /* 0x000000090c092227 */ /* 0x008fca00078e00ff */
[----:B----4-:R-:W-:Y:S01]  /*28c0*/  @P2 SHF.R.U32.HI R8, RZ, R10, R9 ;  /* 0x0000000aff082219 */ /* 0x010fe20000011609 */
[----:B0-----:R-:W-:-:S03]  /*28d0*/  @!P1 IMAD R10, R64, R6, RZ ;  /* 0x00000006400a9224 */ /* 0x001fc600078e02ff */
[----:B------:R-:W-:Y:S01]  /*28e0*/  @!P1 SHF.R.S32.HI R9, RZ, 0x1f, R8 ;  /* 0x0000001fff099819 */ /* 0x000fe20000011408 */
[C---:B------:R-:W-:Y:S02]  /*28f0*/  @!P1 IMAD R11, R83.reuse, R7, R10 ;  /* 0x00000007530b9224 */ /* 0x040fe400078e020a */
[----:B------:R-:W-:-:S04]  /*2900*/  @!P1 IMAD.WIDE.U32 R6, R83, R6, R8 ;  /* 0x0000000653069225 */ /* 0x000fc800078e0008 */
[----:B------:R-:W-:Y:S01]  /*2910*/  @!P1 IMAD.IADD R7, R7, 0x1, R11 ;  /* 0x0000000107079824 */ /* 0x000fe200078e020b */
[----:B--2---:R-:W-:-:S04]  /*2920*/  @!P1 LEA R4, P2, R6, R4, 0x2 ;  /* 0x0000000406049211 */ /* 0x004fc800078410ff */
[----:B------:R-:W-:-:S05]  /*2930*/  @!P1 LEA.HI.X R5, R6, R5, R7, 0x2, P2 ;  /* 0x0000000506059211 */ /* 0x000fca00010f1407 */
[----:B------:R0:W5:Y:S01]  /*2940*/  @!P1 LDG.E R87, desc[UR38][R4.64] ;  /* 0x0000002604579981 */ /* 0x000162000c1e1900 */
[----:B-1----:R-:W-:Y:S01]  /*2950*/  ISETP.GE.AND P1, PT, R98, 0x1, PT ;  /* 0x000000016200780c */ /* 0x002fe20003f26270 */
[----:B------:R-:W-:Y:S01]  /*2960*/  IMAD.MOV R6, RZ, RZ, -R8 ;  /* 0x000000ffff067224 */ /* 0x000fe200078e0a08 */
[----:B------:R-:W-:Y:S05]  /*2970*/  YIELD ;  /* 0x0000000000007946 */ /* 0x000fea0003800000 */
[C---:B------:R-:W-:Y:S01]  /*2980*/  IMAD R99, R17.reuse, 0x6000, R199 ;  /* 0x0000600011637824 */ /* 0x040fe200078e02c7 */
[----:B------:R-:W-:Y:S01]  /*2990*/  BSSY B0, `(.L_x_1578) ;  /* 0x000069d000007945 */ /* 0x000fe20003800000 */
[----:B------:R-:W-:Y:S01]  /*29a0*/  IMAD R7, R17, 0x6000, R200 ;  /* 0x0000600011077824 */ /* 0x000fe200078e02c8 */
[----:B------:R-:W-:Y:S01]  /*29b0*/  ISETP.GT.AND P3, PT, R26, R27, PT ;  /* 0x0000001b1a00720c */ /* 0x000fe20003f64270 */
[----:B------:R-:W-:-:S02]  /*29c0*/  IMAD R89, R89, R6, R12 ;  /* 0x0000000659597224 */ /* 0x000fc400078e020c */
[C---:B------:R-:W-:Y:S02]  /*29d0*/  IMAD.IADD R99, R16.reuse, 0x1, R99 ;  /* 0x0000000110637824 */ /* 0x040fe400078e0263 */
[----:B------:R-:W-:Y:S01]  /*29e0*/  IMAD.IADD R96, R16, 0x1, R7 ;  /* 0x0000000110607824 */ /* 0x000fe200078e0207 */
[----:B0-----:R-:W-:Y:S07]  /*29f0*/  @!P1 BRA `(.L_x_1579) ;  /* 0x0000006400409947 */ /* 0x001fee0003800000 */
[----:B------:R-:W-:Y:S01]  /*2a00*/  SHF.R.S32.HI R90, RZ, 0x1f, R89 ;  /* 0x0000001fff5a7819 */ /* 0x000fe20000011459 */
[----:B------:R-:W-:Y:S01]  /*2a10*/  ULDC.64 UR4, c[0x0][0x300] ;  /* 0x0000c00000047ab9 */ /* 0x000fe20000000a00 */
[----:B-----5:R-:W-:Y:S01]  /*2a20*/  SHF.R.S32.HI R91, RZ, 0x1f, R87 ;  /* 0x0000001fff5b7819 */ /* 0x020fe20000011457 */
[C---:B------:R-:W-:Y:S01]  /*2a30*/  IMAD.WIDE.U32 R4, R89.reuse, UR4, RZ ;  /* 0x0000000459047c25 */ /* 0x040fe2000f8e00ff */
        /* <DEDUP_REMOVED lines=8> */
[----:B------:R-:W-:Y:S02]  /*2ac0*/  IMAD.IADD R5, R5, 0x1, R7 ;  /* 0x0000000105057824 */ /* 0x000fe400078e0207 */
[C---:B------:R-:W-:Y:S01]  /*2ad0*/  IMAD R7, R87.reuse, UR5, R6 ;  /* 0x0000000557077c24 */ /* 0x040fe2000f8e0206 */
[----:B------:R-:W-:Y:S01]  /*2ae0*/  SHF.R.S32.HI R6, RZ, 0x1f, R26 ;  /* 0x0000001fff067819 */ /* 0x000fe2000001141a */
[----:B------:R-:W-:Y:S01]  /*2af0*/  IMAD.WIDE.U32 R4, R87, UR4, R4 ;  /* 0x0000000457047c25 */ /* 0x000fe2000f8e0004 */
[----:B------:R-:W-:-:S03]  /*2b00*/  ULDC.64 UR4, c[0x0][0x308] ;  /* 0x0000c20000047ab9 */ /* 0x000fc60000000a00 */
[----:B------:R-:W-:Y:S02]  /*2b10*/  IMAD.IADD R5, R5, 0x1, R7 ;  /* 0x0000000105057824 */ /* 0x000fe400078e0207 */
[----:B------:R-:W-:Y:S02]  /*2b20*/  IMAD R7, R68, UR4, RZ ;  /* 0x0000000444077c24 */ /* 0x000fe4000f8e02ff */
[----:B------:R-:W-:-:S04]  /*2b30*/  IMAD.WIDE.U32 R4, R22, UR4, R4 ;  /* 0x0000000416047c25 */ /* 0x000fc8000f8e0004 */
[----:B------:R-:W-:Y:S01]  /*2b40*/  IMAD R7, R22, UR5, R7 ;  /* 0x0000000516077c24 */ /* 0x000fe2000f8e0207 */
[----:B------:R-:W-:Y:S01]  /*2b50*/  ULDC.64 UR4, c[0x0][0x2e8] ;  /* 0x0000ba0000047ab9 */ /* 0x000fe20000000a00 */
[----:B------:R-:W-:Y:S01]  /*2b60*/  IMAD R15, R6, R71, R10 ;  /* 0x00000047060f7224 */ /* 0x000fe200078e020a */
[----:B------:R-:W-:Y:S01]  /*2b70*/  IADD3 R101, P2, R4, UR4, RZ ;  /* 0x0000000404657c10 */ /* 0x000fe2000ff5e0ff */
[----:B------:R-:W-:Y:S02]  /*2b80*/  IMAD R92, R26, -0x80, R2 ;  /* 0xffffff801a5c7824 */ /* 0x000fe400078e0202 */
[----:B------:R-:W-:Y:S01]  /*2b90*/  IMAD R9, R6, R69, R8 ;  /* 0x0000004506097224 */ /* 0x000fe200078e0208 */
[----:B------:R-:W-:Y:S01]  /*2ba0*/  IADD3.X R97, R5, UR5, R7, P2, !PT ;  /* 0x0000000505617c10 */ /* 0x000fe200097fe407 */
[----:B------:R-:W-:Y:S01]  /*2bb0*/  IMAD.WIDE.U32 R12, R69, R26, RZ ;  /* 0x0000001a450c7225 */ /* 0x000fe200078e00ff */
[----:B------:R-:W-:-:S03]  /*2bc0*/  VIMNMX R92, R92, 0x80, PT ;  /* 0x000000805c5c7848 */ /* 0x000fc60003fe0100 */
[----:B------:R-:W-:-:S04]  /*2bd0*/  IMAD.WIDE.U32 R10, R71, R26, RZ ;  /* 0x0000001a470a7225 */ /* 0x000fc800078e00ff */
        /* <DEDUP_REMOVED lines=54> */
.L_x_1582:
[----:B------:R-:W-:Y:S05]  /*2f40*/  BSYNC B1 ;  /* 0x0000000000017941 */ /* 0x000fea0003800000 */
.L_x_1581:
[----:B------:R-:W-:Y:S01]  /*2f50*/  UISETP.NE.AND UP0, UPT, UR41, 0x3, UPT ;  /* 0x000000032900788c */ /* 0x000fe2000bf05270 */
[----:B-----5:R-:W-:Y:S02]  /*2f60*/  IMAD.MOV.U32 R100, RZ, RZ, R8 ;  /* 0x000000ffff647224 */ /* 0x020fe400078e0008 */
[----:B------:R-:W-:Y:S02]  /*2f70*/  IMAD.MOV.U32 R103, RZ, RZ, R30 ;  /* 0x000000ffff677224 */ /* 0x000fe400078e001e */
[----:B------:R-:W-:Y:S01]  /*2f80*/  IMAD.MOV.U32 R105, RZ, RZ, R34 ;  /* 0x000000ffff697224 */ /* 0x000fe200078e0022 */
[----:B------:R-:W-:Y:S01]  /*2f90*/  PLOP3.LUT P1, PT, PT, PT, UP0, 0x80, 0x0 ;  /* 0x000000000000781c */ /* 0x000fe20003f2f008 */
        /* <DEDUP_REMOVED lines=11> */
.L_x_1583:
[----:B------:R-:W-:Y:S01]  /*3050*/  IMAD R84, R17, 0x8, R16 ;  /* 0x0000000811547824 */ /* 0x000fe200078e0210 */
[----:B------:R-:W-:Y:S01]  /*3060*/  SHF.L.U32 R93, R173, 0x1f, RZ ;  /* 0x0000001fad5d7819 */ /* 0x000fe200000006ff */
[----:B------:R-:W-:Y:S03]  /*3070*/  BSSY B1, `(.L_x_1584) ;  /* 0x0000003000017945 */ /* 0x000fe60003800000 */
[----:B------:R-:W1:Y:S02]  /*3080*/  SYNCS.PHASECHK.TRANS64.TRYWAIT P4, [R84+URZ+0x22890], R93 ;  /* 0x0228905d540075a7 */ /* 0x000e64000808017f */
[----:B-1----:R-:W-:Y:S05]  /*3090*/  @!P4 BRA `(.L_x_1585) ;  /* 0x000002440010c947 */ /* 0x002fea0003800000 */
.L_x_1946:
[----:B------:R-:W-:Y:S05]  /*30a0*/  BSYNC B1 ;  /* 0x0000000000017941 */ /* 0x000fea0003800000 */
.L_x_1584:
[----:B------:R-:W-:-:S03]  /*30b0*/  UMOV UR4, 0xffffffff ;  /* 0xffffffff00047882 */ /* 0x000fc60000000000 */
[----:B------:R-:W-:Y:S05]  /*30c0*/  BRA.DIV UR4, `(.L_x_1586) ;  /* 0x0000024604187947 */ /* 0x000fea000b800000 */
[----:B------:R-:W2:Y:S04]  /*30d0*/  SHFL.IDX PT, R97, R97, RZ, 0x1e1f ;  /* 0x001e1fff61617589 */ /* 0x000ea800000e0000 */
[----:B------:R3:W4:Y:S02]  /*30e0*/  SHFL.IDX PT, R14, R101, RZ, 0x1e1f ;  /* 0x001e1fff650e7589 */ /* 0x00072400000e0000 */
.L_x_1950:
[----:B------:R-:W-:Y:S05]  /*30f0*/  @P2 BRA `(.L_x_1587) ;  /* 0x0000006000982947 */ /* 0x000fea0003800000 */
[----:B------:R-:W-:Y:S01]  /*3100*/  ISETP.NE.AND P2, PT, R54, RZ, PT ;  /* 0x000000ff3600720c */ /* 0x000fe20003f45270 */
[----:B------:R-:W-:-:S12]  /*3110*/  BSSY B1, `(.L_x_1588) ;  /* 0x0000071000017945 */ /* 0x000fd80003800000 */
[----:B------:R-:W-:Y:S05]  /*3120*/  @!P2 BRA `(.L_x_1589) ;  /* 0x0000000400bca947 */ /* 0x000fea0003800000 */
[----:B------:R1:W1:Y:S01]  /*3130*/  LDS.128 R4, [R99+0x16400] ;  /* 0x0164000063047984 */ /* 0x0002620000000c00 */
[----:B0---4-:R-:W-:Y:S01]  /*3140*/  IADD3 R10, P2, R18, R14, RZ ;  /* 0x0000000e120a7210 */ /* 0x011fe20007f5e0ff */
[----:B------:R-:W-:Y:S04]  /*3150*/  BSSY B2, `(.L_x_1590) ;  /* 0x000006b000027945 */ /* 0x000fe80003800000 */
[----:B--2---:R-:W-:Y:S01]  /*3160*/  IMAD.X R11, R97, 0x1, R19, P2 ;  /* 0x00000001610b7824 */ /* 0x004fe200010e0613 */
[----:B------:R-:W-:-:S13]  /*3170*/  ISETP.GE.AND P2, PT, R174, R98, PT ;  /* 0x00000062ae00720c */ /* 0x000fda0003f46270 */
[----:B------:R-:W-:Y:S05]  /*3180*/  @P2 BRA `(.L_x_1591) ;  /* 0x00000004009c2947 */ /* 0x000fea0003800000 */
[----:B------:R-:W-:Y:S01]  /*3190*/  SHF.R.U32.HI R13, RZ, 0x8, R47 ;  /* 0x00000008ff0d7819 */ /* 0x000fe2000001162f */
[----:B-1----:R-:W-:Y:S01]  /*31a0*/  IMAD.MOV.U32 R12, RZ, RZ, R4 ;  /* 0x000000ffff0c7224 */ /* 0x002fe200078e0004 */
[----:B------:R-:W-:Y:S02]  /*31b0*/  SHF.R.U32.HI R15, RZ, 0x8, R95 ;  /* 0x00000008ff0f7819 */ /* 0x000fe4000001165f */
[----:B---3--:R-:W-:Y:S01]  /*31c0*/  SHF.R.U32.HI R101, RZ, 0x10, R47 ;  /* 0x00000010ff657819 */ /* 0x008fe2000001162f */
[----:B------:R-:W-:Y:S01]  /*31d0*/  IMAD.SHL.U32 R13, R13, 0x100, RZ ;  /* 0x000001000d0d7824 */ /* 0x000fe200078e00ff */
[----:B------:R-:W-:Y:S01]  /*31e0*/  LOP3.LUT R46, R47, 0xff0000ff, RZ, 0xc0, !PT ;  /* 0xff0000ff2f2e7812 */ /* 0x000fe200078ec0ff */
[----:B------:R-:W-:Y:S01]  /*31f0*/  IMAD.SHL.U32 R15, R15, 0x100, RZ ;  /* 0x000001000f0f7824 */ /* 0x000fe200078e00ff */
[----:B------:R-:W-:Y:S02]  /*3200*/  SHF.R.U32.HI R47, RZ, 0x10, R95 ;  /* 0x00000010ff2f7819 */ /* 0x000fe4000001165f */
[----:B------:R-:W-:-:S02]  /*3210*/  LOP3.LUT R94, R95, 0xff0000ff, RZ, 0xc0, !PT ;  /* 0xff0000ff5f5e7812 */ /* 0x000fc400078ec0ff */
[----:B------:R-:W-:Y:S01]  /*3220*/  LOP3.LUT R46, R46, 0xff00, R13, 0xf8, !PT ;  /* 0x0000ff002e2e7812 */ /* 0x000fe200078ef80d */
[----:B------:R-:W-:Y:S01]  /*3230*/  IMAD.U32 R13, R101, 0x10000, RZ ;  /* 0x00010000650d7824 */ /* 0x000fe200078e00ff */
[----:B------:R-:W-:Y:S01]  /*3240*/  LOP3.LUT R94, R94, 0xff00, R15, 0xf8, !PT ;  /* 0x0000ff005e5e7812 */ /* 0x000fe200078ef80f */
[----:B------:R-:W-:Y:S01]  /*3250*/  IMAD.U32 R47, R47, 0x10000, RZ ;  /* 0x000100002f2f7824 */ /* 0x000fe200078e00ff */
[----:B------:R-:W-:Y:S02]  /*3260*/  F2FP.F16.E4M3.UNPACK_B R4, R5 ;  /* 0x00000005ff04723e */ /* 0x000fe400020006ff */
[----:B------:R-:W-:Y:S02]  /*3270*/  F2FP.F16.E4M3.UNPACK_B R15, R117.H1 ;  /* 0x00000075ff0f723e */ /* 0x000fe400030006ff */
[----:B------:R-:W-:Y:S01]  /*3280*/  LOP3.LUT R95, R46, 0xff0000, R13, 0xf8, !PT ;  /* 0x00ff00002e5f7812 */ /* 0x000fe200078ef80d */
[--C-:B------:R-:W-:Y:S01]  /*3290*/  HADD2.F32 R13, -RZ, R4.reuse.H1_H1 ;  /* 0x30000004ff0d7230 */ /* 0x100fe20000004100 */
[----:B------:R-:W-:Y:S01]  /*32a0*/  LOP3.LUT R112, R94, 0xff0000, R47, 0xf8, !PT ;  /* 0x00ff00005e707812 */ /* 0x000fe200078ef82f */
[--C-:B------:R-:W-:Y:S01]  /*32b0*/  HADD2.F32 R101, -RZ, R15.reuse.H0_H0 ;  /* 0x2000000fff657230 */ /* 0x100fe20000004100 */
[----:B------:R-:W-:Y:S01]  /*32c0*/  F2FP.F16.E4M3.UNPACK_B R47, R115.H1 ;  /* 0x00000073ff2f723e */ /* 0x000fe200030006ff */
[----:B------:R-:W-:Y:S01]  /*32d0*/  HADD2.F32 R4, -RZ, R4.H0_H0 ;  /* 0x20000004ff047230 */ /* 0x000fe20000004100 */
[----:B------:R-:W-:Y:S01]  /*32e0*/  F2FP.F16.E4M3.UNPACK_B R5, R5.H1 ;  /* 0x00000005ff05723e */ /* 0x000fe200030006ff */
[----:B------:R-:W-:-:S02]  /*32f0*/  HADD2.F32 R111, -RZ, R15.H1_H1 ;  /* 0x3000000fff6f7230 */ /* 0x000fc40000004100 */
[CC--:B------:R-:W-:Y:S01]  /*3300*/  FMUL.FTZ R113, R13.reuse, R101.reuse ;  /* 0x000000650d717220 */ /* 0x0c0fe20000410000 */
[----:B------:R-:W-:Y:S02]  /*3310*/  HADD2.F32 R94, -RZ, R47.H0_H0 ;  /* 0x2000002fff5e7230 */ /* 0x000fe40000004100 */
[----:B------:R-:W-:Y:S01]  /*3320*/  FMUL.FTZ R114, R4, R101 ;  /* 0x0000006504727220 */ /* 0x000fe20000410000 */
[--C-:B------:R-:W-:Y:S01]  /*3330*/  HADD2.F32 R46, -RZ, R5.reuse.H1_H1 ;  /* 0x30000005ff2e7230 */ /* 0x100fe20000004100 */
[----:B------:R-:W-:Y:S01]  /*3340*/  F2FP.F16.E4M3.UNPACK_B R101, R117 ;  /* 0x00000075ff65723e */ /* 0x000fe200020006ff */
[----:B------:R-:W-:Y:S02]  /*3350*/  HADD2.F32 R15, -RZ, R5.H0_H0 ;  /* 0x20000005ff0f7230 */ /* 0x000fe40000004100 */
[----:B------:R-:W-:Y:S01]  /*3360*/  FFMA.FTZ R5, R13, R94, R114 ;  /* 0x0000005e0d057223 */ /* 0x000fe20000010072 */
[----:B------:R-:W-:Y:S02]  /*3370*/  HADD2.F32 R47, -RZ, R47.H1_H1 ;  /* 0x3000002fff2f7230 */ /* 0x000fe40000004100 */
[-C--:B------:R-:W-:Y:S01]  /*3380*/  FMUL.FTZ R116, R46, R111.reuse ;  /* 0x0000006f2e747220 */ /* 0x080fe20000410000 */
[-C--:B------:R-:W-:Y:S01]  /*3390*/  F2FP.F16.E4M3.UNPACK_B R13, R12.reuse.H1 ;  /* 0x0000000cff0d723e */ /* 0x080fe200030006ff */
[C---:B------:R-:W-:Y:S01]  /*33a0*/  FMUL.FTZ R111, R15.reuse, R111 ;  /* 0x0000006f0f6f7220 */ /* 0x040fe20000410000 */
[----:B------:R-:W-:Y:S01]  /*33b0*/  F2FP.F16.E4M3.UNPACK_B R12, R12 ;  /* 0x0000000cff0c723e */ /* 0x000fe200020006ff */
[----:B------:R-:W-:Y:S01]  /*33c0*/  FFMA.FTZ R4, R4, R94, -R113 ;  /* 0x0000005e04047223 */ /* 0x000fe20000010871 */
[-C--:B------:R-:W-:Y:S01]  /*33d0*/  FFMA.FTZ R113, R15, R47.reuse, -R116 ;  /* 0x0000002f0f717223 */ /* 0x080fe20000010874 */
[----:B------:R-:W-:Y:S01]  /*33e0*/  FFMA.FTZ R118, R46, R47, R111 ;  /* 0x0000002f2e767223 */ /* 0x000fe2000001006f */
[--C-:B------:R-:W-:Y:S01]  /*33f0*/  HADD2.F32 R15, -RZ, R13.reuse.H0_H0 ;  /* 0x2000000dff0f7230 */ /* 0x100fe20000004100 */
[----:B------:R-:W-:Y:S01]  /*3400*/  F2FP.F16.E4M3.UNPACK_B R47, R115 ;  /* 0x00000073ff2f723e */ /* 0x000fe200020006ff */
[----:B------:R-:W-:-:S02]  /*3410*/  HADD2.F32 R46, -RZ, R13.H1_H1 ;  /* 0x3000000dff2e7230 */ /* 0x000fc40000004100 */
[--C-:B------:R-:W-:Y:S01]  /*3420*/  HADD2.F32 R111, -RZ, R101.reuse.H1_H1 ;  /* 0x30000065ff6f7230 */ /* 0x100fe20000004100 */
[----:B------:R-:W-:Y:S01]  /*3430*/  F2FP.SATFINITE.E4M3.F32.PACK_AB_MERGE_C R121, R118, R113, RZ ;  /* 0x000000717679723e */ /* 0x000fe200048070ff */
[--C-:B------:R-:W-:Y:S02]  /*3440*/  HADD2.F32 R13, -RZ, R12.reuse.H0_H0 ;  /* 0x2000000cff0d7230 */ /* 0x100fe40000004100 */
[----:B------:R-:W-:Y:S02]  /*3450*/  HADD2.F32 R101, -RZ, R101.H0_H0 ;  /* 0x20000065ff657230 */ /* 0x000fe40000004100 */
        /* <DEDUP_REMOVED lines=10> */
[-C--:B------:R-:W-:Y:S01]  /*3500*/  FFMA.FTZ R114, R13, R47.reuse, -R114 ;  /* 0x0000002f0d727223 */ /* 0x080fe20000010872 */
[----:B------:R-:W-:Y:S01]  /*3510*/  FFMA.FTZ R115, R12, R47, R101 ;  /* 0x0000002f0c737223 */ /* 0x000fe20000010065 */
[----:B------:R-:W-:Y:S02]  /*3520*/  F2FP.F16.E4M3.UNPACK_B R13, R7.H1 ;  /* 0x00000007ff0d723e */ /* 0x000fe400030006ff */
[----:B------:R-:W-:Y:S02]  /*3530*/  F2FP.F16.E4M3.UNPACK_B R101, R112.H1 ;  /* 0x00000070ff65723e */ /* 0x000fe400030006ff */
[-C--:B------:R-:W-:Y:S01]  /*3540*/  F2FP.F16.E4M3.UNPACK_B R47, R95.reuse.H1 ;  /* 0x0000005fff2f723e */ /* 0x080fe200030006ff */
[----:B------:R-:W-:Y:S01]  /*3550*/  HADD2.F32 R46, -RZ, R13.H1_H1 ;  /* 0x3000000dff2e7230 */ /* 0x000fe20000004100 */
[----:B------:R-:W-:Y:S01]  /*3560*/  F2FP.F16.E4M3.UNPACK_B R12, R6.H1 ;  /* 0x00000006ff0c723e */ /* 0x000fe200030006ff */
[----:B------:R-:W-:Y:S01]  /*3570*/  HADD2.F32 R113, -RZ, R101.H1_H1 ;  /* 0x30000065ff717230 */ /* 0x000fe20000004100 */
[----:B------:R-:W-:Y:S01]  /*3580*/  F2FP.F16.E4M3.UNPACK_B R112, R112 ;  /* 0x00000070ff70723e */ /* 0x000fe200020006ff */
[----:B------:R-:W-:Y:S01]  /*3590*/  HADD2.F32 R15, -RZ, R13.H0_H0 ;  /* 0x2000000dff0f7230 */ /* 0x000fe20000004100 */
[----:B------:R-:W-:Y:S01]  /*35a0*/  F2FP.SATFINITE.E4M3.F32.PACK_AB_MERGE_C R120, R111, R116, RZ ;  /* 0x000000746f78723e */ /* 0x000fe200048070ff */
        /* <DEDUP_REMOVED lines=18> */
[----:B------:R-:W-:Y:S01]  /*36d0*/  HADD2.F32 R13, -RZ, R7.H1_H1 ;  /* 0x30000007ff0d7230 */ /* 0x000fe20000004100 */
[----:B------:R-:W-:Y:S01]  /*36e0*/  F2FP.SATFINITE.E4M3.F32.PACK_AB_MERGE_C R4, R115, R114, R120 ;  /* 0x000000727304723e */ /* 0x000fe20004807078 */
[--C-:B------:R-:W-:Y:S02]  /*36f0*/  HADD2.F32 R7, -RZ, R6.reuse.H0_H0 ;  /* 0x20000006ff077230 */ /* 0x100fe40000004100 */
[-C--:B------:R-:W-:Y:S01]  /*3700*/  FMUL.FTZ R94, R12, R101.reuse ;  /* 0x000000650c5e7220 */ /* 0x080fe20000410000 */
[----:B------:R-:W-:Y:S02]  /*3710*/  HADD2.F32 R6, -RZ, R6.H1_H1 ;  /* 0x30000006ff067230 */ /* 0x000fe40000004100 */
[----:B------:R-:W-:Y:S01]  /*3720*/  FMUL.FTZ R111, R13, R101 ;  /* 0x000000650d6f7220 */ /* 0x000fe20000410000 */
[----:B------:R-:W-:Y:S01]  /*3730*/  HADD2.F32 R112, -RZ, R112.H0_H0 ;  /* 0x20000070ff707230 */ /* 0x000fe20000004100 */
[----:B------:R-:W-:Y:S01]  /*3740*/  F2FP.SATFINITE.E4M3.F32.PACK_AB_MERGE_C R113, R116, R113, RZ ;  /* 0x000000717471723e */ /* 0x000fe200048070ff */
[----:B------:R-:W-:Y:S01]  /*3750*/  HADD2.F32 R47, -RZ, R47.H0_H0 ;  /* 0x2000002fff2f7230 */ /* 0x000fe20000004100 */
[----:B------:R-:W-:Y:S01]  /*3760*/  F2FP.SATFINITE.E4M3.F32.PACK_AB_MERGE_C R117, R118, R117, RZ ;  /* 0x000000757675723e */ /* 0x000fe200048070ff */
[----:B------:R-:W-:-:S02]  /*3770*/  HADD2.F32 R95, -RZ, R95.H0_H0 ;  /* 0x2000005fff5f7230 */ /* 0x000fc40000004100 */
[-C--:B------:R-:W-:Y:S01]  /*3780*/  FMUL.FTZ R46, R6, R112.reuse ;  /* 0x00000070062e7220 */ /* 0x080fe20000410000 */
[----:B------:R-:W-:Y:S01]  /*3790*/  FMUL.FTZ R15, R7, R112 ;  /* 0x00000070070f7220 */ /* 0x000fe20000410000 */
[-C--:B------:R-:W-:Y:S01]  /*37a0*/  FFMA.FTZ R111, R12, R47.reuse, -R111 ;  /* 0x0000002f0c6f7223 */ /* 0x080fe2000001086f */
[----:B------:R-:W-:Y:S01]  /*37b0*/  FFMA.FTZ R94, R13, R47, R94 ;  /* 0x0000002f0d5e7223 */ /* 0x000fe2000001005e */
[-C--:B------:R-:W-:Y:S01]  /*37c0*/  FFMA.FTZ R46, R7, R95.reuse, -R46 ;  /* 0x0000005f072e7223 */ /* 0x080fe2000001082e */
[----:B------:R-:W-:-:S03]  /*37d0*/  FFMA.FTZ R15, R6, R95, R15 ;  /* 0x0000005f060f7223 */ /* 0x000fc6000001000f */
[----:B------:R-:W-:Y:S02]  /*37e0*/  F2FP.SATFINITE.E4M3.F32.PACK_AB_MERGE_C R7, R94, R111, R117 ;  /* 0x0000006f5e07723e */ /* 0x000fe40004807075 */
[----:B------:R-:W-:-:S07]  /*37f0*/  F2FP.SATFINITE.E4M3.F32.PACK_AB_MERGE_C R6, R15, R46, R113 ;  /* 0x0000002e0f06723e */ /* 0x000fce0004807071 */
.L_x_1591:
[----:B------:R-:W-:Y:S05]  /*3800*/  BSYNC B2 ;  /* 0x0000000000027941 */ /* 0x000fea0003800000 */
.L_x_1590:
[----:B-1----:R0:W-:Y:S02]  /*3810*/  ST.E.128 desc[UR38][R10.64], R4 ;  /* 0x000000040a007985 */ /* 0x0021e4000c101d26 */
.L_x_1589:
[----:B------:R-:W-:Y:S05]  /*3820*/  BSYNC B1 ;  /* 0x0000000000017941 */ /* 0x000fea0003800000 */
.L_x_1588:
[----:B------:R-:W-:Y:S01]  /*3830*/  ISETP.NE.AND P2, PT, R3, RZ, PT ;  /* 0x000000ff0300720c */ /* 0x000fe20003f45270 */
[----:B------:R-:W-:-:S12]  /*3840*/  BSSY B1, `(.L_x_1592) ;  /* 0x0000072000017945 */ /* 0x000fd80003800000 */
[----:B------:R-:W-:Y:S05]  /*3850*/  @!P2 BRA `(.L_x_1593) ;  /* 0x0000000400c0a947 */ /* 0x000fea0003800000 */
[----:B0-----:R-:W-:Y:S01]  /*3860*/  IMAD.SHL.U32 R4, R179, 0x10, RZ ;  /* 0x00000010b3047824 */ /* 0x001fe200078e00ff */
[----:B------:R-:W-:Y:S04]  /*3870*/  BSSY B2, `(.L_x_1594) ;  /* 0x000006d000027945 */ /* 0x000fe80003800000 */
[----:B----4-:R-:W-:-:S04]  /*3880*/  IADD3 R10, P2, R14, R4, RZ ;  /* 0x000000040e0a7210 */ /* 0x010fc80007f5e0ff */
[----:B--2---:R-:W-:Y:S02]  /*3890*/  LEA.HI.X.SX32 R11, R4, R97, 0x1, P2 ;  /* 0x00000061040b7211 */ /* 0x004fe400010f0eff */
[----:B------:R0:W2:Y:S01]  /*38a0*/  LDS.128 R4, [R96+0x16400] ;  /* 0x0164000060047984 */ /* 0x0000a20000000c00 */
[----:B------:R-:W-:-:S13]  /*38b0*/  ISETP.GE.AND P2, PT, R190, R98, PT ;  /* 0x00000062be00720c */ /* 0x000fda0003f46270 */
[----:B0-----:R-:W-:Y:S05]  /*38c0*/  @P2 BRA `(.L_x_1595) ;  /* 0x00000004009c2947 */ /* 0x001fea0003800000 */
[----:B------:R-:W-:Y:S01]  /*38d0*/  SHF.R.U32.HI R42, RZ, 0x8, R43 ;  /* 0x00000008ff2a7819 */ /* 0x000fe2000001162b */
[----:B--2---:R-:W-:Y:S01]  /*38e0*/  IMAD.MOV.U32 R12, RZ, RZ, R4 ;  /* 0x000000ffff0c7224 */ /* 0x004fe200078e0004 */
[----:B------:R-:W-:Y:S02]  /*38f0*/  SHF.R.U32.HI R44, RZ, 0x8, R45 ;  /* 0x00000008ff2c7819 */ /* 0x000fe4000001162d */
[----:B------:R-:W-:Y:S01]  /*3900*/  LOP3.LUT R13, R43, 0xff0000ff, RZ, 0xc0, !PT ;  /* 0xff0000ff2b0d7812 */ /* 0x000fe200078ec0ff */
[----:B------:R-:W-:Y:S01]  /*3910*/  IMAD.SHL.U32 R42, R42, 0x100, RZ ;  /* 0x000001002a2a7824 */ /* 0x000fe200078e00ff */
[----:B------:R-:W-:Y:S01]  /*3920*/  SHF.R.U32.HI R47, RZ, 0x10, R43 ;  /* 0x00000010ff2f7819 */ /* 0x000fe2000001162b */
[----:B------:R-:W-:Y:S01]  /*3930*/  IMAD.SHL.U32 R44, R44, 0x100, RZ ;  /* 0x000001002c2c7824 */ /* 0x000fe200078e00ff */
[----:B------:R-:W-:Y:S02]  /*3940*/  SHF.R.U32.HI R46, RZ, 0x10, R45 ;  /* 0x00000010ff2e7819 */ /* 0x000fe4000001162d */
[----:B------:R-:W-:-:S02]  /*3950*/  LOP3.LUT R15, R45, 0xff0000ff, RZ, 0xc0, !PT ;  /* 0xff0000ff2d0f7812 */ /* 0x000fc400078ec0ff */
[----:B------:R-:W-:Y:S01]  /*3960*/  LOP3.LUT R13, R13, 0xff00, R42, 0xf8, !PT ;  /* 0x0000ff000d0d7812 */ /* 0x000fe200078ef82a */
[----:B------:R-:W-:Y:S01]  /*3970*/  IMAD.U32 R42, R47, 0x10000, RZ ;  /* 0x000100002f2a7824 */ /* 0x000fe200078e00ff */
[----:B------:R-:W-:Y:S01]  /*3980*/  LOP3.LUT R43, R15, 0xff00, R44, 0xf8, !PT ;  /* 0x0000ff000f2b7812 */ /* 0x000fe200078ef82c */
[----:B------:R-:W-:Y:S01]  /*3990*/  IMAD.U32 R46, R46, 0x10000, RZ ;  /* 0x000100002e2e7824 */ /* 0x000fe200078e00ff */
[----:B------:R-:W-:Y:S02]  /*39a0*/  F2FP.F16.E4M3.UNPACK_B R15, R110.H1 ;  /* 0x0000006eff0f723e */ /* 0x000fe400030006ff */
[-C--:B------:R-:W-:Y:S02]  /*39b0*/  F2FP.F16.E4M3.UNPACK_B R4, R5.reuse ;  /* 0x00000005ff04723e */ /* 0x080fe400020006ff */
[----:B------:R-:W-:Y:S01]  /*39c0*/  F2FP.F16.E4M3.UNPACK_B R5, R5.H1 ;  /* 0x00000005ff05723e */ /* 0x000fe200030006ff */
[--C-:B------:R-:W-:Y:S01]  /*39d0*/  HADD2.F32 R45, -RZ, R15.reuse.H0_H0 ;  /* 0x2000000fff2d7230 */ /* 0x100fe20000004100 */
[----:B------:R-:W-:Y:S01]  /*39e0*/  LOP3.LUT R44, R13, 0xff0000, R42, 0xf8, !PT ;  /* 0x00ff00000d2c7812 */ /* 0x000fe200078ef82a */
[----:B------:R-:W-:Y:S01]  /*39f0*/  HADD2.F32 R13, -RZ, R4.H1_H1 ;  /* 0x30000004ff0d7230 */ /* 0x000fe20000004100 */
[----:B------:R-:W-:Y:S01]  /*3a00*/  LOP3.LUT R47, R43, 0xff0000, R46, 0xf8, !PT ;  /* 0x00ff00002b2f7812 */ /* 0x000fe200078ef82e */
[----:B------:R-:W-:Y:S01]  /*3a10*/  HADD2.F32 R46, -RZ, R15.H1_H1 ;  /* 0x3000000fff2e7230 */ /* 0x000fe20000004100 */
[----:B------:R-:W-:Y:S01]  /*3a20*/  F2FP.F16.E4M3.UNPACK_B R42, R109.H1 ;  /* 0x0000006dff2a723e */ /* 0x000fe200030006ff */
[----:B------:R-:W-:-:S02]  /*3a30*/  HADD2.F32 R15, -RZ, R5.H1_H1 ;  /* 0x30000005ff0f7230 */ /* 0x000fc40000004100 */
[-C--:B------:R-:W-:Y:S01]  /*3a40*/  FMUL.FTZ R95, R13, R45.reuse ;  /* 0x0000002d0d5f7220 */ /* 0x080fe20000410000 */
[----:B------:R-:W-:Y:S01]  /*3a50*/  HADD2.F32 R4, -RZ, R4.H0_H0 ;  /* 0x20000004ff047230 */ /* 0x000fe20000004100 */
[----:B------:R-:W-:Y:S01]  /*3a60*/  F2FP.F16.E4M3.UNPACK_B R110, R110 ;  /* 0x0000006eff6e723e */ /* 0x000fe200020006ff */
[--C-:B------:R-:W-:Y:S02]  /*3a70*/  HADD2.F32 R43, -RZ, R42.reuse.H0_H0 ;  /* 0x2000002aff2b7230 */ /* 0x100fe40000004100 */
[-C--:B------:R-:W-:Y:S01]  /*3a80*/  FMUL.FTZ R112, R15, R46.reuse ;  /* 0x0000002e0f707220 */ /* 0x080fe20000410000 */
[----:B------:R-:W-:Y:S02]  /*3a90*/  HADD2.F32 R5, -RZ, R5.H0_H0 ;  /* 0x20000005ff057230 */ /* 0x000fe40000004100 */
[C---:B------:R-:W-:Y:S01]  /*3aa0*/  FMUL.FTZ R94, R4.reuse, R45 ;  /* 0x0000002d045e7220 */ /* 0x040fe20000410000 */
[----:B------:R-:W-:Y:S01]  /*3ab0*/  HADD2.F32 R42, -RZ, R42.H1_H1 ;  /* 0x3000002aff2a7230 */ /* 0x000fe20000004100 */
[----:B------:R-:W-:Y:S01]  /*3ac0*/  F2FP.F16.E4M3.UNPACK_B R109, R109 ;  /* 0x0000006dff6d723e */ /* 0x000fe200020006ff */
[-C--:B------:R-:W-:Y:S01]  /*3ad0*/  FFMA.FTZ R4, R4, R43.reuse, -R95 ;  /* 0x0000002b04047223 */ /* 0x080fe2000001085f */
[----:B------:R-:W-:Y:S01]  /*3ae0*/  FMUL.FTZ R46, R5, R46 ;  /* 0x0000002e052e7220 */ /* 0x000fe20000410000 */
[----:B---3--:R-:W-:Y:S01]  /*3af0*/  FFMA.FTZ R101, R13, R43, R94 ;  /* 0x0000002b0d657223 */ /* 0x008fe2000001005e */
        /* <DEDUP_REMOVED lines=10> */
[--C-:B------:R-:W-:Y:S02]  /*3ba0*/  HADD2.F32 R5, -RZ, R12.reuse.H0_H0 ;  /* 0x2000000cff057230 */ /* 0x100fe40000004100 */
[----:B------:R-:W-:Y:S01]  /*3bb0*/  FMUL.FTZ R94, R15, R46 ;  /* 0x0000002e0f5e7220 */ /* 0x000fe20000410000 */
[----:B------:R-:W-:-:S02]  /*3bc0*/  HADD2.F32 R12, -RZ, R12.H1_H1 ;  /* 0x3000000cff0c7230 */ /* 0x000fc40000004100 */
[--C-:B------:R-:W-:Y:S02]  /*3bd0*/  HADD2.F32 R42, -RZ, R109.reuse.H1_H1 ;  /* 0x3000006dff2a7230 */ /* 0x100fe40000004100 */
[-C--:B------:R-:W-:Y:S01]  /*3be0*/  FMUL.FTZ R43, R5, R110.reuse ;  /* 0x0000006e052b7220 */ /* 0x080fe20000410000 */
[----:B------:R-:W-:Y:S02]  /*3bf0*/  HADD2.F32 R109, -RZ, R109.H0_H0 ;  /* 0x2000006dff6d7230 */ /* 0x000fe40000004100 */
[C---:B------:R-:W-:Y:S01]  /*3c00*/  FMUL.FTZ R46, R12.reuse, R110 ;  /* 0x0000006e0c2e7220 */ /* 0x040fe20000410000 */
[-C--:B------:R-:W-:Y:S01]  /*3c10*/  FFMA.FTZ R94, R13, R42.reuse, -R94 ;  /* 0x0000002a0d5e7223 */ /* 0x080fe2000001085e */
[----:B------:R-:W-:Y:S01]  /*3c20*/  FFMA.FTZ R15, R15, R42, R112 ;  /* 0x0000002a0f0f7223 */ /* 0x000fe20000010070 */
[----:B------:R-:W-:Y:S01]  /*3c30*/  FFMA.FTZ R110, R12, R109, R43 ;  /* 0x0000006d0c6e7223 */ /* 0x000fe2000001002b */
[----:B------:R-:W-:Y:S01]  /*3c40*/  F2FP.F16.E4M3.UNPACK_B R12, R7.H1 ;  /* 0x00000007ff0c723e */ /* 0x000fe200030006ff */
[----:B------:R-:W-:Y:S01]  /*3c50*/  FFMA.FTZ R95, R5, R109, -R46 ;  /* 0x0000006d055f7223 */ /* 0x000fe2000001082e */
[----:B------:R-:W-:-:S02]  /*3c60*/  F2FP.F16.E4M3.UNPACK_B R43, R47.H1 ;  /* 0x0000002fff2b723e */ /* 0x000fc400030006ff */
[----:B------:R-:W-:Y:S01]  /*3c70*/  F2FP.SATFINITE.E4M3.F32.PACK_AB_MERGE_C R111, R15, R94, RZ ;  /* 0x0000005e0f6f723e */ /* 0x000fe200048070ff */
[--C-:B------:R-:W-:Y:S01]  /*3c80*/  HADD2.F32 R15, -RZ, R12.reuse.H1_H1 ;  /* 0x3000000cff0f7230 */ /* 0x100fe20000004100 */
[----:B------:R-:W-:Y:S01]  /*3c90*/  F2FP.F16.E4M3.UNPACK_B R42, R44.H1 ;  /* 0x0000002cff2a723e */ /* 0x000fe200030006ff */
[----:B------:R-:W-:Y:S01]  /*3ca0*/  HADD2.F32 R94, -RZ, R43.H1_H1 ;  /* 0x3000002bff5e7230 */ /* 0x000fe20000004100 */
[----:B------:R-:W-:Y:S01]  /*3cb0*/  F2FP.F16.E4M3.UNPACK_B R5, R6.H1 ;  /* 0x00000006ff05723e */ /* 0x000fe200030006ff */
[----:B------:R-:W-:Y:S01]  /*3cc0*/  HADD2.F32 R13, -RZ, R12.H0_H0 ;  /* 0x2000000cff0d7230 */ /* 0x000fe20000004100 */
[----:B------:R-:W-:Y:S01]  /*3cd0*/  F2FP.F16.E4M3.UNPACK_B R47, R47 ;  /* 0x0000002fff2f723e */ /* 0x000fe200020006ff */
[----:B------:R-:W-:Y:S01]  /*3ce0*/  HADD2.F32 R46, -RZ, R42.H1_H1 ;  /* 0x3000002aff2e7230 */ /* 0x000fe20000004100 */
[----:B------:R-:W-:Y:S01]  /*3cf0*/  F2FP.F16.E4M3.UNPACK_B R44, R44 ;  /* 0x0000002cff2c723e */ /* 0x000fe200020006ff */
[----:B------:R-:W-:Y:S01]  /*3d00*/  FMUL.FTZ R112, R15, R94 ;  /* 0x0000005e0f707220 */ /* 0x000fe20000410000 */
[----:B------:R-:W-:-:S02]  /*3d10*/  HADD2.F32 R12, -RZ, R5.H1_H1 ;  /* 0x30000005ff0c7230 */ /* 0x000fc40000004100 */
[C---:B------:R-:W-:Y:S01]  /*3d20*/  FMUL.FTZ R114, R13.reuse, R94 ;  /* 0x0000005e0d727220 */ /* 0x040fe20000410000 */
[----:B------:R-:W-:Y:S02]  /*3d30*/  HADD2.F32 R45, -RZ, R47.H1_H1 ;  /* 0x3000002fff2d7230 */ /* 0x000fe40000004100 */
[----:B------:R-:W-:Y:S01]  /*3d40*/  FFMA.FTZ R109, R13, R46, -R112 ;  /* 0x0000002e0d6d7223 */ /* 0x000fe20000010870 */
[----:B------:R-:W-:Y:S01]  /*3d50*/  HADD2.F32 R5, -RZ, R5.H0_H0 ;  /* 0x20000005ff057230 */ /* 0x000fe20000004100 */
[----:B------:R-:W-:Y:S01]  /*3d60*/  F2FP.F16.E4M3.UNPACK_B R6, R6 ;  /* 0x00000006ff06723e */ /* 0x000fe200020006ff */
        /* <DEDUP_REMOVED lines=10> */
[----:B------:R-:W-:Y:S02]  /*3e10*/  HADD2.F32 R6, -RZ, R6.H1_H1 ;  /* 0x30000006ff067230 */ /* 0x000fe40000004100 */
[----:B------:R-:W-:Y:S01]  /*3e20*/  HADD2.F32 R7, -RZ, R7.H1_H1 ;  /* 0x30000007ff077230 */ /* 0x000fe20000004100 */
[----:B------:R-:W-:Y:S01]  /*3e30*/  F2FP.SATFINITE.E4M3.F32.PACK_AB_MERGE_C R45, R45, R94, RZ ;  /* 0x0000005e2d2d723e */ /* 0x000fe200048070ff */
[----:B------:R-:W-:-:S02]  /*3e40*/  HADD2.F32 R43, -RZ, R43.H0_H0 ;  /* 0x2000002bff2b7230 */ /* 0x000fc40000004100 */
[-C--:B------:R-:W-:Y:S01]  /*3e50*/  FMUL.FTZ R46, R6, R47.reuse ;  /* 0x0000002f062e7220 */ /* 0x080fe20000410000 */
[----:B------:R-:W-:Y:S02]  /*3e60*/  HADD2.F32 R42, -RZ, R42.H0_H0 ;  /* 0x2000002aff2a7230 */ /* 0x000fe40000004100 */
[----:B------:R-:W-:Y:S01]  /*3e70*/  FMUL.FTZ R47, R5, R47 ;  /* 0x0000002f052f7220 */ /* 0x000fe20000410000 */
[----:B------:R-:W-:Y:S02]  /*3e80*/  HADD2.F32 R44, -RZ, R44.H0_H0 ;  /* 0x2000002cff2c7230 */ /* 0x000fe40000004100 */
[CC--:B------:R-:W-:Y:S01]  /*3e90*/  FMUL.FTZ R13, R7.reuse, R43.reuse ;  /* 0x0000002b070d7220 */ /* 0x0c0fe20000410000 */
[----:B------:R-:W-:Y:S01]  /*3ea0*/  FMUL.FTZ R112, R12, R43 ;  /* 0x0000002b0c707220 */ /* 0x000fe20000410000 */
[----:B------:R-:W-:Y:S02]  /*3eb0*/  F2FP.SATFINITE.E4M3.F32.PACK_AB_MERGE_C R109, R114, R109, RZ ;  /* 0x0000006d726d723e */ /* 0x000fe400048070ff */
        /* <DEDUP_REMOVED lines=8> */
.L_x_1595:
[----:B------:R-:W-:Y:S05]  /*3f40*/  BSYNC B2 ;  /* 0x0000000000027941 */ /* 0x000fea0003800000 */
.L_x_1594:
[----:B--2---:R0:W-:Y:S02]  /*3f50*/  ST.E.128 desc[UR38][R10.64], R4 ;  /* 0x000000040a007985 */ /* 0x0041e4000c101d26 */
.L_x_1593:
[----:B------:R-:W-:Y:S05]  /*3f60*/  BSYNC B1 ;  /* 0x0000000000017941 */ /* 0x000fea0003800000 */
.L_x_1592:
        /* <DEDUP_REMOVED lines=12> */
[----:B------:R-:W-:Y:S01]  /*4030*/  SHF.R.U32.HI R42, RZ, 0x8, R39 ;  /* 0x00000008ff2a7819 */ /* 0x000fe20000011627 */
[----:B------:R-:W-:Y:S01]  /*4040*/  IMAD.MOV.U32 R13, RZ, RZ, R6 ;  /* 0x000000ffff0d7224 */ /* 0x000fe200078e0006 */
[----:B------:R-:W-:Y:S01]  /*4050*/  SHF.R.U32.HI R40, RZ, 0x10, R41 ;  /* 0x00000010ff287819 */ /* 0x000fe20000011629 */
        /* <DEDUP_REMOVED lines=10> */
[----:B------:R-:W-:Y:S02]  /*4100*/  F2FP.F16.E4M3.UNPACK_B R6, R5 ;  /* 0x00000005ff06723e */ /* 0x000fe400020006ff */
[----:B------:R-:W-:Y:S01]  /*4110*/  LOP3.LUT R43, R41, 0xff0000, R38, 0xf8, !PT ;  /* 0x00ff0000292b7812 */ /* 0x000fe200078ef826 */
[--C-:B------:R-:W-:Y:S01]  /*4120*/  HADD2.F32 R41, -RZ, R39.reuse.H0_H0 ;  /* 0x20000027ff297230 */ /* 0x100fe20000004100 */
[----:B------:R-:W-:Y:S01]  /*4130*/  LOP3.LUT R40, R12, 0xff0000, R7, 0xf8, !PT ;  /* 0x00ff00000c287812 */ /* 0x000fe200078ef807 */
[--C-:B------:R-:W-:Y:S01]  /*4140*/  HADD2.F32 R7, -RZ, R6.reuse.H1_H1 ;  /* 0x30000006ff077230 */ /* 0x100fe20000004100 */
        /* <DEDUP_REMOVED lines=12> */
[CC--:B------:R-:W-:Y:S01]  /*4210*/  FMUL.FTZ R6, R12.reuse, R42.reuse ;  /* 0x0000002a0c067220 */ /* 0x0c0fe20000410000 */
        /* <DEDUP_REMOVED lines=25> */
[----:B------:R-:W-:Y:S02]  /*43b0*/  F2FP.F16.E4M3.UNPACK_B R39, R43.H1 ;  /* 0x0000002bff27723e */ /* 0x000fe400030006ff */
[----:B---3--:R-:W-:Y:S01]  /*43c0*/  F2FP.SATFINITE.E4M3.F32.PACK_AB_MERGE_C R101, R42, R41, RZ ;  /* 0x000000292a65723e */ /* 0x008fe200048070ff */
[----:B------:R-:W-:Y:S01]  /*43d0*/  HADD2.F32 R7, -RZ, R5.H1_H1 ;  /* 0x30000005ff077230 */ /* 0x000fe20000004100 */
[-C--:B------:R-:W-:Y:S01]  /*43e0*/  F2FP.F16.E4M3.UNPACK_B R12, R40.reuse.H1 ;  /* 0x00000028ff0c723e */ /* 0x080fe200030006ff */
        /* <DEDUP_REMOVED lines=8> */
[--C-:B------:R-:W-:Y:S02]  /*4470*/  HADD2.F32 R41, -RZ, R43.reuse.H1_H1 ;  /* 0x3000002bff297230 */ /* 0x100fe40000004100 */
[C---:B------:R-:W-:Y:S01]  /*4480*/  FMUL.FTZ R94, R6.reuse, R42 ;  /* 0x0000002a065e7220 */ /* 0x040fe20000410000 */
[----:B------:R-:W-:Y:S02]  /*4490*/  HADD2.F32 R4, -RZ, R4.H0_H0 ;  /* 0x20000004ff047230 */ /* 0x000fe40000004100 */
[----:B------:R-:W-:Y:S01]  /*44a0*/  FFMA.FTZ R95, R6, R38, -R47 ;  /* 0x00000026065f7223 */ /* 0x000fe2000001082f */
[----:B------:R-:W-:Y:S01]  /*44b0*/  HADD2.F32 R6, -RZ, R40.H1_H1 ;  /* 0x30000028ff067230 */ /* 0x000fe20000004100 */
[----:B------:R-:W-:Y:S01]  /*44c0*/  F2FP.F16.E4M3.UNPACK_B R15, R15 ;  /* 0x0000000fff0f723e */ /* 0x000fe200020006ff */
        /* <DEDUP_REMOVED lines=8> */
[----:B------:R-:W-:Y:S02]  /*4550*/  HADD2.F32 R15, -RZ, R15.H1_H1 ;  /* 0x3000000fff0f7230 */ /* 0x000fe40000004100 */
[----:B------:R-:W-:Y:S01]  /*4560*/  HADD2.F32 R6, -RZ, R39.H0_H0 ;  /* 0x20000027ff067230 */ /* 0x000fe20000004100 */
[----:B------:R-:W-:Y:S01]  /*4570*/  F2FP.SATFINITE.E4M3.F32.PACK_AB_MERGE_C R42, R42, R47, RZ ;  /* 0x0000002f2a2a723e */ /* 0x000fe200048070ff */
[--C-:B------:R-:W-:Y:S01]  /*4580*/  HADD2.F32 R4, -RZ, R13.reuse.H0_H0 ;  /* 0x2000000dff047230 */ /* 0x100fe20000004100 */
[----:B------:R-:W-:Y:S01]  /*4590*/  F2FP.SATFINITE.E4M3.F32.PACK_AB_MERGE_C R95, R108, R95, RZ ;  /* 0x0000005f6c5f723e */ /* 0x000fe200048070ff */
[----:B------:R-:W-:-:S02]  /*45a0*/  HADD2.F32 R13, -RZ, R13.H1_H1 ;  /* 0x3000000dff0d7230 */ /* 0x000fc40000004100 */
[-C--:B------:R-:W-:Y:S01]  /*45b0*/  FMUL.FTZ R38, R15, R6.reuse ;  /* 0x000000060f267220 */ /* 0x080fe20000410000 */
[----:B------:R-:W-:Y:S02]  /*45c0*/  HADD2.F32 R40, -RZ, R40.H0_H0 ;  /* 0x20000028ff287230 */ /* 0x000fe40000004100 */
[----:B------:R-:W-:Y:S01]  /*45d0*/  FMUL.FTZ R94, R5, R6 ;  /* 0x00000006055e7220 */ /* 0x000fe20000410000 */
[----:B------:R-:W-:Y:S02]  /*45e0*/  HADD2.F32 R12, -RZ, R12.H0_H0 ;  /* 0x2000000cff0c7230 */ /* 0x000fe40000004100 */
[-C--:B------:R-:W-:Y:S01]  /*45f0*/  FMUL.FTZ R7, R13, R43.reuse ;  /* 0x0000002b0d077220 */ /* 0x080fe20000410000 */
[----:B------:R-:W-:-:S03]  /*4600*/  FMUL.FTZ R6, R4, R43 ;  /* 0x0000002b04067220 */ /* 0x000fc60000410000 */
[-C--:B------:R-:W-:Y:S01]  /*4610*/  FFMA.FTZ R7, R4, R40.reuse, -R7 ;  /* 0x0000002804077223 */ /* 0x080fe20000010807 */
[----:B------:R-:W-:Y:S01]  /*4620*/  FFMA.FTZ R6, R13, R40, R6 ;  /* 0x000000280d067223 */ /* 0x000fe20000010006 */
[-C--:B------:R-:W-:Y:S01]  /*4630*/  FFMA.FTZ R38, R5, R12.reuse, -R38 ;  /* 0x0000000c05267223 */ /* 0x080fe20000010826 */
[----:B------:R-:W-:Y:S01]  /*4640*/  FFMA.FTZ R15, R15, R12, R94 ;  /* 0x0000000c0f0f7223 */ /* 0x000fe2000001005e */
[----:B------:R-:W-:Y:S02]  /*4650*/  F2FP.SATFINITE.E4M3.F32.PACK_AB_MERGE_C R5, R46, R45, R109 ;  /* 0x0000002d2e05723e */ /* 0x000fe4000480706d */
[----:B------:R-:W-:Y:S02]  /*4660*/  F2FP.SATFINITE.E4M3.F32.PACK_AB_MERGE_C R6, R6, R7, R42 ;  /* 0x000000070606723e */ /* 0x000fe4000480702a */
[----:B------:R-:W-:Y:S02]  /*4670*/  F2FP.SATFINITE.E4M3.F32.PACK_AB_MERGE_C R4, R107, R44, R101 ;  /* 0x0000002c6b04723e */ /* 0x000fe40004807065 */
[----:B------:R-:W-:-:S07]  /*4680*/  F2FP.SATFINITE.E4M3.F32.PACK_AB_MERGE_C R7, R15, R38, R95 ;  /* 0x000000260f07723e */ /* 0x000fce000480705f */
.L_x_1599:
[----:B------:R-:W-:Y:S05]  /*4690*/  BSYNC B2 ;  /* 0x0000000000027941 */ /* 0x000fea0003800000 */
.L_x_1598:
[----:B--2---:R0:W-:Y:S02]  /*46a0*/  ST.E.128 desc[UR38][R10.64], R4 ;  /* 0x000000040a007985 */ /* 0x0041e4000c101d26 */
.L_x_1597:
[----:B------:R-:W-:Y:S05]  /*46b0*/  BSYNC B1 ;  /* 0x0000000000017941 */ /* 0x000fea0003800000 */
.L_x_1596:
[----:B------:R-:W-:Y:S01]  /*46c0*/  LOP3.LUT P2, RZ, R57, 0x8, RZ, 0xc0, !PT ;  /* 0x0000000839ff7812 */ /* 0x000fe2000784c0ff */
[----:B------:R-:W-:-:S12]  /*46d0*/  BSSY B1, `(.L_x_1600) ;  /* 0x0000072000017945 */ /* 0x000fd80003800000 */
[----:B------:R-:W-:Y:S05]  /*46e0*/  @!P2 BRA `(.L_x_1601) ;  /* 0x0000000400c0a947 */ /* 0x000fea0003800000 */
[----:B0-----:R0:W0:Y:S01]  /*46f0*/  LDS.128 R4, [R96+0x18400] ;  /* 0x0184000060047984 */ /* 0x0010220000000c00 */
[----:B----4-:R-:W-:Y:S01]  /*4700*/  IADD3 R10, P2, R177, R14, RZ ;  /* 0x0000000eb10a7210 */ /* 0x010fe20007f5e0ff */
[----:B------:R-:W-:Y:S04]  /*4710*/  BSSY B2, `(.L_x_1602) ;  /* 0x000006c000027945 */ /* 0x000fe80003800000 */
[----:B--2---:R-:W-:Y:S01]  /*4720*/  IMAD.X R11, R97, 0x1, R188, P2 ;  /* 0x00000001610b7824 */ /* 0x004fe200010e06bc */
[----:B------:R-:W-:-:S13]  /*4730*/  ISETP.GE.AND P2, PT, R192, R98, PT ;  /* 0x00000062c000720c */ /* 0x000fda0003f46270 */
[----:B------:R-:W-:Y:S05]  /*4740*/  @P2 BRA `(.L_x_1603) ;  /* 0x0000000400a02947 */ /* 0x000fea0003800000 */
[----:B------:R-:W-:Y:S01]  /*4750*/  SHF.R.U32.HI R38, RZ, 0x8, R35 ;  /* 0x00000008ff267819 */ /* 0x000fe20000011623 */
[----:B0-----:R-:W-:Y:S01]  /*4760*/  IMAD.MOV.U32 R15, RZ, RZ, R7 ;  /* 0x000000ffff0f7224 */ /* 0x001fe200078e0007 */
[----:B------:R-:W-:Y:S01]  /*4770*/  LOP3.LUT R12, R35, 0xff0000ff, RZ, 0xc0, !PT ;  /* 0xff0000ff230c7812 */ /* 0x000fe200078ec0ff */
[----:B------:R-:W-:Y:S01]  /*4780*/  IMAD.MOV.U32 R13, RZ, RZ, R6 ;  /* 0x000000ffff0d7224 */ /* 0x000fe200078e0006 */
[----:B------:R-:W-:Y:S01]  /*4790*/  SHF.R.U32.HI R36, RZ, 0x10, R35 ;  /* 0x00000010ff247819 */ /* 0x000fe20000011623 */
[----:B------:R-:W-:Y:S01]  /*47a0*/  IMAD.SHL.U32 R7, R38, 0x100, RZ ;  /* 0x0000010026077824 */ /* 0x000fe200078e00ff */
[--C-:B------:R-:W-:Y:S02]  /*47b0*/  SHF.R.U32.HI R35, RZ, 0x8, R37.reuse ;  /* 0x00000008ff237819 */ /* 0x100fe40000011625 */
[----:B------:R-:W-:Y:S02]  /*47c0*/  LOP3.LUT R34, R37, 0xff0000ff, RZ, 0xc0, !PT ;  /* 0xff0000ff25227812 */ /* 0x000fe400078ec0ff */
[----:B------:R-:W-:Y:S01]  /*47d0*/  SHF.R.U32.HI R37, RZ, 0x10, R37 ;  /* 0x00000010ff257819 */ /* 0x000fe20000011625 */
[----:B------:R-:W-:Y:S01]  /*47e0*/  IMAD.SHL.U32 R35, R35, 0x100, RZ ;  /* 0x0000010023237824 */ /* 0x000fe200078e00ff */
[----:B------:R-:W-:Y:S01]  /*47f0*/  LOP3.LUT R7, R12, 0xff00, R7, 0xf8, !PT ;  /* 0x0000ff000c077812 */ /* 0x000fe200078ef807 */
[----:B------:R-:W-:Y:S01]  /*4800*/  IMAD.U32 R12, R36, 0x10000, RZ ;  /* 0x00010000240c7824 */ /* 0x000fe200078e00ff */
[----:B------:R-:W-:Y:S01]  /*4810*/  F2FP.F16.E4M3.UNPACK_B R6, R5 ;  /* 0x00000005ff06723e */ /* 0x000fe200020006ff */
[----:B------:R-:W-:Y:S01]  /*4820*/  IMAD.U32 R37, R37, 0x10000, RZ ;  /* 0x0001000025257824 */ /* 0x000fe200078e00ff */
[----:B------:R-:W-:-:S02]  /*4830*/  LOP3.LUT R34, R34, 0xff00, R35, 0xf8, !PT ;  /* 0x0000ff0022227812 */ /* 0x000fc400078ef823 */
[-C--:B------:R-:W-:Y:S02]  /*4840*/  F2FP.F16.E4M3.UNPACK_B R35, R106.reuse.H1 ;  /* 0x0000006aff23723e */ /* 0x080fe400030006ff */
[----:B------:R-:W-:Y:S02]  /*4850*/  LOP3.LUT R39, R34, 0xff0000, R37, 0xf8, !PT ;  /* 0x00ff000022277812 */ /* 0x000fe400078ef825 */
[----:B------:R-:W-:Y:S01]  /*4860*/  LOP3.LUT R36, R7, 0xff0000, R12, 0xf8, !PT ;  /* 0x00ff000007247812 */ /* 0x000fe200078ef80c */
[--C-:B------:R-:W-:Y:S01]  /*4870*/  HADD2.F32 R37, -RZ, R35.reuse.H0_H0 ;  /* 0x20000023ff257230 */ /* 0x100fe20000004100 */
[----:B------:R-:W-:Y:S01]  /*4880*/  F2FP.F16.E4M3.UNPACK_B R34, R105.H1 ;  /* 0x00000069ff22723e */ /* 0x000fe200030006ff */
[--C-:B------:R-:W-:Y:S01]  /*4890*/  HADD2.F32 R7, -RZ, R6.reuse.H1_H1 ;  /* 0x30000006ff077230 */ /* 0x100fe20000004100 */
[----:B------:R-:W-:Y:S01]  /*48a0*/  F2FP.F16.E4M3.UNPACK_B R5, R5.H1 ;  /* 0x00000005ff05723e */ /* 0x000fe200030006ff */
[----:B------:R-:W-:Y:S01]  /*48b0*/  HADD2.F32 R38, -RZ, R35.H1_H1 ;  /* 0x30000023ff267230 */ /* 0x000fe20000004100 */
[----:B------:R-:W-:Y:S01]  /*48c0*/  F2FP.F16.E4M3.UNPACK_B R106, R106 ;  /* 0x0000006aff6a723e */ /* 0x000fe200020006ff */
        /* <DEDUP_REMOVED lines=11> */
[----:B------:R-:W-:-:S02]  /*4980*/  FMUL.FTZ R37, R5, R38 ;  /* 0x0000002605257220 */ /* 0x000fc40000410000 */
[----:B------:R-:W-:Y:S01]  /*4990*/  FFMA.FTZ R43, R5, R34, -R6 ;  /* 0x00000022052b7223 */ /* 0x000fe20000010806 */
[----:B------:R-:W-:Y:S01]  /*49a0*/  F2FP.F16.E4M3.UNPACK_B R5, R4.H1 ;  /* 0x00000004ff05723e */ /* 0x000fe200030006ff */
[----:B------:R-:W-:Y:S01]  /*49b0*/  FFMA.FTZ R44, R12, R34, R37 ;  /* 0x000000220c2c7223 */ /* 0x000fe20000010025 */
[----:B------:R-:W-:Y:S01]  /*49c0*/  F2FP.F16.E4M3.UNPACK_B R4, R4 ;  /* 0x00000004ff04723e */ /* 0x000fe200020006ff */
[----:B------:R-:W-:Y:S02]  /*49d0*/  HADD2.F32 R34, -RZ, R106.H1_H1 ;  /* 0x3000006aff227230 */ /* 0x000fe40000004100 */
[--C-:B------:R-:W-:Y:S01]  /*49e0*/  HADD2.F32 R6, -RZ, R5.reuse.H0_H0 ;  /* 0x20000005ff067230 */ /* 0x100fe20000004100 */
[----:B------:R-:W-:Y:S01]  /*49f0*/  F2FP.SATFINITE.E4M3.F32.PACK_AB_MERGE_C R94, R44, R43, RZ ;  /* 0x0000002b2c5e723e */ /* 0x000fe200048070ff */
[----:B------:R-:W-:Y:S02]  /*4a00*/  HADD2.F32 R7, -RZ, R5.H1_H1 ;  /* 0x30000005ff077230 */ /* 0x000fe40000004100 */
[----:B------:R-:W-:-:S02]  /*4a10*/  HADD2.F32 R5, -RZ, R4.H0_H0 ;  /* 0x20000004ff057230 */ /* 0x000fc40000004100 */
[-C--:B------:R-:W-:Y:S01]  /*4a20*/  FMUL.FTZ R38, R6, R34.reuse ;  /* 0x0000002206267220 */ /* 0x080fe20000410000 */
[----:B------:R-:W-:Y:S02]  /*4a30*/  HADD2.F32 R106, -RZ, R106.H0_H0 ;  /* 0x2000006aff6a7230 */ /* 0x000fe40000004100 */
[----:B------:R-:W-:Y:S01]  /*4a40*/  FMUL.FTZ R37, R7, R34 ;  /* 0x0000002207257220 */ /* 0x000fe20000410000 */
[----:B------:R-:W-:Y:S02]  /*4a50*/  HADD2.F32 R4, -RZ, R4.H1_H1 ;  /* 0x30000004ff047230 */ /* 0x000fe40000004100 */
[--C-:B------:R-:W-:Y:S02]  /*4a60*/  HADD2.F32 R12, -RZ, R105.reuse.H1_H1 ;  /* 0x30000069ff0c7230 */ /* 0x100fe40000004100 */
[-C--:B------:R-:W-:Y:S01]  /*4a70*/  FMUL.FTZ R35, R5, R106.reuse ;  /* 0x0000006a05237220 */ /* 0x080fe20000410000 */
[----:B------:R-:W-:Y:S02]  /*4a80*/  HADD2.F32 R105, -RZ, R105.H0_H0 ;  /* 0x20000069ff697230 */ /* 0x000fe40000004100 */
[----:B------:R-:W-:Y:S01]  /*4a90*/  FMUL.FTZ R34, R4, R106 ;  /* 0x0000006a04227220 */ /* 0x000fe20000410000 */
[-C--:B------:R-:W-:Y:S01]  /*4aa0*/  FFMA.FTZ R37, R6, R12.reuse, -R37 ;  /* 0x0000000c06257223 */ /* 0x080fe20000010825 */
[----:B------:R-:W-:-:S02]  /*4ab0*/  FFMA.FTZ R38, R7, R12, R38 ;  /* 0x0000000c07267223 */ /* 0x000fc40000010026 */
[-C--:B------:R-:W-:Y:S01]  /*4ac0*/  FFMA.FTZ R40, R5, R105.reuse, -R34 ;  /* 0x0000006905287223 */ /* 0x080fe20000010822 */
[----:B------:R-:W-:Y:S01]  /*4ad0*/  FFMA.FTZ R105, R4, R105, R35 ;  /* 0x0000006904697223 */ /* 0x000fe20000010023 */
[----:B------:R-:W-:Y:S02]  /*4ae0*/  F2FP.F16.E4M3.UNPACK_B R5, R15.H1 ;  /* 0x0000000fff05723e */ /* 0x000fe400030006ff */
[----:B------:R-:W-:Y:S02]  /*4af0*/  F2FP.F16.E4M3.UNPACK_B R35, R39.H1 ;  /* 0x00000027ff23723e */ /* 0x000fe400030006ff */
[----:B------:R-:W-:Y:S01]  /*4b00*/  F2FP.SATFINITE.E4M3.F32.PACK_AB_MERGE_C R47, R38, R37, RZ ;  /* 0x00000025262f723e */ /* 0x000fe200048070ff */
        /* <DEDUP_REMOVED lines=44> */
.L_x_1603:
[----:B------:R-:W-:Y:S05]  /*4dd0*/  BSYNC B2 ;  /* 0x0000000000027941 */ /* 0x000fea0003800000 */
.L_x_1602:
[----:B0-----:R0:W-:Y:S02]  /*4de0*/  ST.E.128 desc[UR38][R10.64], R4 ;  /* 0x000000040a007985 */ /* 0x0011e4000c101d26 */
.L_x_1601:
[----:B------:R-:W-:Y:S05]  /*4df0*/  BSYNC B1 ;  /* 0x0000000000017941 */ /* 0x000fea0003800000 */
.L_x_1600:
        /* <DEDUP_REMOVED lines=113> */
.L_x_1607:
[----:B------:R-:W-:Y:S05]  /*5510*/  BSYNC B2 ;  /* 0x0000000000027941 */ /* 0x000fea0003800000 */
.L_x_1606:
[----:B0-----:R0:W-:Y:S02]  /*5520*/  ST.E.128 desc[UR38][R10.64], R4 ;  /* 0x000000040a007985 */ /* 0x0011e4000c101d26 */
.L_x_1605:
[----:B------:R-:W-:Y:S05]  /*5530*/  BSYNC B1 ;  /* 0x0000000000017941 */ /* 0x000fea0003800000 */
.L_x_1604:
[----:B------:R-:W-:-:S13]  /*5540*/  LOP3.LUT P2, RZ, R57, 0x20, RZ, 0xc0, !PT ;  /* 0x0000002039ff7812 */ /* 0x000fda000784c0ff */
        /* <DEDUP_REMOVED lines=9> */
[----:B------:R-:W-:Y:S02]  /*55e0*/  SHF.R.U32.HI R14, RZ, 0x8, R29 ;  /* 0x00000008ff0e7819 */ /* 0x000fe4000001161d */
[----:B------:R-:W-:Y:S01]  /*55f0*/  LOP3.LUT R8, R9, 0xff0000ff, RZ, 0xc0, !PT ;  /* 0xff0000ff09087812 */ /* 0x000fe200078ec0ff */
[----:B------:R-:W-:Y:S01]  /*5600*/  IMAD.SHL.U32 R7, R30, 0x100, RZ ;  /* 0x000001001e077824 */ /* 0x000fe200078e00ff */
[----:B------:R-:W-:Y:S01]  /*5610*/  SHF.R.U32.HI R15, RZ, 0x10, R9 ;  /* 0x00000010ff0f7819 */ /* 0x000fe20000011609 */
[----:B------:R-:W-:Y:S01]  /*5620*/  IMAD.MOV.U32 R9, RZ, RZ, R6 ;  /* 0x000000ffff097224 */ /* 0x000fe200078e0006 */
[----:B------:R-:W-:Y:S01]  /*5630*/  SHF.R.U32.HI R28, RZ, 0x10, R29 ;  /* 0x00000010ff1c7819 */ /* 0x000fe2000001161d */
[----:B------:R-:W-:Y:S01]  /*5640*/  IMAD.SHL.U32 R6, R14, 0x100, RZ ;  /* 0x000001000e067824 */ /* 0x000fe200078e00ff */
[----:B------:R-:W-:-:S02]  /*5650*/  LOP3.LUT R13, R29, 0xff0000ff, RZ, 0xc0, !PT ;  /* 0xff0000ff1d0d7812 */ /* 0x000fc400078ec0ff */
        /* <DEDUP_REMOVED lines=15> */
[----:B------:R-:W-:Y:S01]  /*5750*/  HADD2.F32 R14, -RZ, R13.H0_H0 ;  /* 0x2000000dff0e7230 */ /* 0x000fe20000004100 */
        /* <DEDUP_REMOVED lines=10> */
[-C--:B------:R-:W-:Y:S01]  /*5800*/  FFMA.FTZ R34, R5, R13.reuse, -R6 ;  /* 0x0000000d05227223 */ /* 0x080fe20000010806 */
[-C--:B------:R-:W-:Y:S01]  /*5810*/  F2FP.F16.E4M3.UNPACK_B R5, R4.reuse.H1 ;  /* 0x00000004ff05723e */ /* 0x080fe200030006ff */
        /* <DEDUP_REMOVED lines=17> */
[----:B------:R-:W-:Y:S01]  /*5930*/  FFMA.FTZ R31, R5, R100, -R14 ;  /* 0x00000064051f7223 */ /* 0x000fe2000001080e */
[----:B------:R-:W-:Y:S01]  /*5940*/  F2FP.F16.E4M3.UNPACK_B R5, R12.H1 ;  /* 0x0000000cff05723e */ /* 0x000fe200030006ff */
[----:B------:R-:W-:Y:S01]  /*5950*/  FFMA.FTZ R100, R4, R100, R13 ;  /* 0x0000006404647223 */ /* 0x000fe2000001000d */
        /* <DEDUP_REMOVED lines=25> */
[----:B------:R-:W-:Y:S02]  /*5af0*/  HADD2.F32 R9, -RZ, R9.H1_H1 ;  /* 0x30000009ff097230 */ /* 0x000fe40000004100 */
[----:B------:R-:W-:Y:S01]  /*5b00*/  FFMA.FTZ R34, R7, R13, R34 ;  /* 0x0000000d07227223 */ /* 0x000fe20000010022 */
[--C-:B------:R-:W-:Y:S02]  /*5b10*/  HADD2.F32 R5, -RZ, R12.reuse.H0_H0 ;  /* 0x2000000cff057230 */ /* 0x100fe40000004100 */
[----:B------:R-:W-:Y:S02]  /*5b20*/  HADD2.F32 R12, -RZ, R12.H1_H1 ;  /* 0x3000000cff0c7230 */ /* 0x000fe40000004100 */
[----:B------:R-:W-:Y:S01]  /*5b30*/  FMUL.FTZ R7, R9, R30 ;  /* 0x0000001e09077220 */ /* 0x000fe20000410000 */
        /* <DEDUP_REMOVED lines=11> */
[----:B------:R-:W-:-:S02]  /*5bf0*/  F2FP.SATFINITE.E4M3.F32.PACK_AB_MERGE_C R34, R34, R35, RZ ;  /* 0x000000232222723e */ /* 0x000fc400048070ff */
[----:B------:R-:W-:Y:S02]  /*5c00*/  F2FP.SATFINITE.E4M3.F32.PACK_AB_MERGE_C R28, R30, R7, R28 ;  /* 0x000000071e1c723e */ /* 0x000fe4000480701c */
[----:B------:R-:W-:Y:S02]  /*5c10*/  F2FP.SATFINITE.E4M3.F32.PACK_AB_MERGE_C R7, R13, R6, R34 ;  /* 0x000000060d07723e */ /* 0x000fe40004807022 */
[----:B------:R-:W-:Y:S01]  /*5c20*/  F2FP.SATFINITE.E4M3.F32.PACK_AB_MERGE_C R5, R33, R32, R37 ;  /* 0x000000202105723e */ /* 0x000fe20004807025 */
[----:B------:R-:W-:Y:S01]  /*5c30*/  IMAD.MOV.U32 R6, RZ, RZ, R28 ;  /* 0x000000ffff067224 */ /* 0x000fe200078e001c */
[----:B------:R-:W-:-:S07]  /*5c40*/  F2FP.SATFINITE.E4M3.F32.PACK_AB_MERGE_C R4, R100, R31, R36 ;  /* 0x0000001f6404723e */ /* 0x000fce0004807024 */
.L_x_1609:
[----:B------:R-:W-:Y:S05]  /*5c50*/  BSYNC B1 ;  /* 0x0000000000017941 */ /* 0x000fea0003800000 */
.L_x_1608:
[----:B0-----:R0:W-:Y:S01]  /*5c60*/  ST.E.128 desc[UR38][R10.64], R4 ;  /* 0x000000040a007985 */ /* 0x0011e2000c101d26 */
[----:B------:R-:W-:Y:S05]  /*5c70*/  BRA `(.L_x_1587) ;  /* 0x0000003400b87947 */ /* 0x000fea0003800000 */
.L_x_1580:
        /* <DEDUP_REMOVED lines=42> */
.L_x_1611:
[----:B------:R-:W-:Y:S05]  /*5f20*/  BSYNC B1 ;  /* 0x0000000000017941 */ /* 0x000fea0003800000 */
.L_x_1610:
        /* <DEDUP_REMOVED lines=16> */
.L_x_1612:
[----:B------:R-:W-:Y:S01]  /*6030*/  IMAD R84, R17, 0x8, R16 ;  /* 0x0000000811547824 */ /* 0x000fe200078e0210 */
[----:B------:R-:W-:Y:S01]  /*6040*/  SHF.L.U32 R93, R173, 0x1f, RZ ;  /* 0x0000001fad5d7819 */ /* 0x000fe200000006ff */
[----:B------:R-:W-:Y:S03]  /*6050*/  BSSY B1, `(.L_x_1613) ;  /* 0x0000003000017945 */ /* 0x000fe60003800000 */
[----:B------:R-:W1:Y:S02]  /*6060*/  SYNCS.PHASECHK.TRANS64.TRYWAIT P4, [R84+URZ+0x22890], R93 ;  /* 0x0228905d540075a7 */ /* 0x000e64000808017f */
[----:B-1----:R-:W-:Y:S05]  /*6070*/  @!P4 BRA `(.L_x_1614) ;  /* 0x000002140074c947 */ /* 0x002fea0003800000 */
.L_x_1951:
[----:B------:R-:W-:Y:S05]  /*6080*/  BSYNC B1 ;  /* 0x0000000000017941 */ /* 0x000fea0003800000 */
.L_x_1613:
[----:B------:R-:W-:-:S03]  /*6090*/  UMOV UR4, 0xffffffff ;  /* 0xffffffff00047882 */ /* 0x000fc60000000000 */
[----:B------:R-:W-:Y:S05]  /*60a0*/  BRA.DIV UR4, `(.L_x_1615) ;  /* 0x00000216047c7947 */ /* 0x000fea000b800000 */
[----:B------:R2:W3:Y:S04]  /*60b0*/  SHFL.IDX PT, R99, R97, RZ, 0x1e1f ;  /* 0x001e1fff61637589 */ /* 0x0004e800000e0000 */
[----:B------:R-:W4:Y:S02]  /*60c0*/  SHFL.IDX PT, R101, R101, RZ, 0x1e1f ;  /* 0x001e1fff65657589 */ /* 0x000f2400000e0000 */
.L_x_1955:
[----:B------:R-:W-:Y:S05]  /*60d0*/  @P2 BRA `(.L_x_1587) ;  /* 0x0000003000a02947 */ /* 0x000fea0003800000 */
[----:B------:R-:W5:Y:S01]  /*60e0*/  LDC R106, c[0x0][0x2f4] ;  /* 0x0000bd00ff6a7b82 */ /* 0x000f620000000800 */
[----:B------:R-:W-:Y:S01]  /*60f0*/  ISETP.NE.AND P2, PT, R54, RZ, PT ;  /* 0x000000ff3600720c */ /* 0x000fe20003f45270 */
[----:B------:R-:W-:Y:S01]  /*6100*/  BSSY B1, `(.L_x_1616) ;  /* 0x00000f4000017945 */ /* 0x000fe20003800000 */
[----:B-----5:R-:W-:-:S11]  /*6110*/  IMAD.IADD R110, R106, 0x1, -R65 ;  /* 0x000000016a6e7824 */ /* 0x020fd600078e0a41 */
[----:B------:R-:W-:Y:S05]  /*6120*/  @!P2 BRA `(.L_x_1617) ;  /* 0x0000000c00c4a947 */ /* 0x000fea0003800000 */
[----:B------:R-:W-:Y:S01]  /*6130*/  SEL R8, R65, R110, !P0 ;  /* 0x0000006e41087207 */ /* 0x000fe20004000000 */
[----:B------:R-:W-:Y:S01]  /*6140*/  BSSY B2, `(.L_x_1618) ;  /* 0x00000ed000027945 */ /* 0x000fe20003800000 */
[C---:B----4-:R-:W-:Y:S02]  /*6150*/  IADD3 R94, P2, R59.reuse, R101, RZ ;  /* 0x000000653b5e7210 */ /* 0x050fe40007f5e0ff */
[----:B------:R-:W-:Y:S02]  /*6160*/  SHF.R.S32.HI R9, RZ, 0x1f, R8 ;  /* 0x0000001fff097819 */ /* 0x000fe40000011408 */
[----:B---3--:R-:W-:Y:S02]  /*6170*/  LEA.HI.X.SX32 R95, R59, R99, 0x1, P2 ;  /* 0x000000633b5f7211 */ /* 0x008fe400010f0eff */
[----:B------:R-:W-:-:S04]  /*6180*/  LEA.HI R9, R9, R8, RZ, 0x5 ;  /* 0x0000000809097211 */ /* 0x000fc800078f28ff */
[----:B------:R-:W-:-:S04]  /*6190*/  SHF.R.S32.HI R9, RZ, 0x5, R9 ;  /* 0x00000005ff097819 */ /* 0x000fc80000011409 */
[----:B------:R-:W-:-:S04]  /*61a0*/  LEA.HI.SX32 R9, R78, R9, 0x1c ;  /* 0x000000094e097211 */ /* 0x000fc800078fe2ff */
[----:B0-----:R-:W-:Y:S01]  /*61b0*/  SHF.R.S32.HI R10, RZ, 0x1f, R9 ;  /* 0x0000001fff0a7819 */ /* 0x001fe20000011409 */
[----:B------:R-:W-:-:S03]  /*61c0*/  IMAD.SHL.U32 R8, R9, 0x10, RZ ;  /* 0x0000001009087824 */ /* 0x000fc600078e00ff */
[----:B------:R-:W-:Y:S02]  /*61d0*/  LEA.HI R10, R10, R9, RZ, 0x2 ;  /* 0x000000090a0a7211 */ /* 0x000fe400078f10ff */
[----:B------:R-:W-:Y:S02]  /*61e0*/  LOP3.LUT R9, R181, 0x30, R8, 0xf8, !PT ;  /* 0x00000030b5097812 */ /* 0x000fe400078ef808 */
[----:B------:R-:W-:Y:S01]  /*61f0*/  ISETP.GE.AND P2, PT, R8, R106, PT ;  /* 0x0000006a0800720c */ /* 0x000fe20003f46270 */
[----:B------:R-:W-:Y:S01]  /*6200*/  IMAD.SHL.U32 R10, R10, 0x800, RZ ;  /* 0x000008000a0a7824 */ /* 0x000fe200078e00ff */
[----:B------:R-:W-:-:S04]  /*6210*/  LOP3.LUT R9, R9, R182, RZ, 0x3c, !PT ;  /* 0x000000b609097212 */ /* 0x000fc800078e3cff */
[----:B------:R-:W-:-:S04]  /*6220*/  LOP3.LUT R10, R10, 0xffffe000, RZ, 0xc0, !PT ;  /* 0xffffe0000a0a7812 */ /* 0x000fc800078ec0ff */
[----:B------:R-:W-:Y:S01]  /*6230*/  IADD3 R10, R9, R10, R183 ;  /* 0x0000000a090a7210 */ /* 0x000fe20007ffe0b7 */
[----:B------:R-:W-:Y:S02]  /*6240*/  IMAD R9, R17, 0x6000, R75 ;  /* 0x0000600011097824 */ /* 0x000fe400078e024b */
[----:B------:R-:W-:Y:S02]  /*6250*/  @!P2 IADD3 R96, P4, R101, R8, RZ ;  /* 0x000000086560a210 */ /* 0x000fe40007f9e0ff */
[----:B------:R-:W-:Y:S02]  /*6260*/  IMAD R11, R17, 0x6000, R10 ;  /* 0x00006000110b7824 */ /* 0x000fe400078e020a */
[----:B------:R-:W-:Y:S01]  /*6270*/  IMAD.IADD R9, R16, 0x1, R9 ;  /* 0x0000000110097824 */ /* 0x000fe200078e0209 */
[----:B--2---:R-:W-:Y:S01]  /*6280*/  @!P2 LEA.HI.X.SX32 R97, R8, R99, 0x1, P4 ;  /* 0x000000630861a211 */ /* 0x004fe200020f0eff */
[----:B------:R-:W-:Y:S01]  /*6290*/  IMAD.IADD R12, R16, 0x1, R11 ;  /* 0x00000001100c7824 */ /* 0x000fe200078e020b */
[----:B------:R-:W-:-:S03]  /*62a0*/  ISETP.GE.AND P4, PT, R18, R98, PT ;  /* 0x000000621200720c */ /* 0x000fc60003f86270 */
[----:B------:R-:W0:Y:S04]  /*62b0*/  LDS.128 R8, [R9+0x16400] ;  /* 0x0164000009087984 */ /* 0x000e280000000c00 */
[----:B------:R-:W2:Y:S06]  /*62c0*/  LDS.128 R12, [R12+0x16400] ;  /* 0x016400000c0c7984 */ /* 0x000eac0000000c00 */
[----:B------:R-:W-:Y:S05]  /*62d0*/  @P4 BRA `(.L_x_1619) ;  /* 0x0000000c004c4947 */ /* 0x000fea0003800000 */
[----:B------:R-:W-:Y:S01]  /*62e0*/  SHF.R.U32.HI R119, RZ, 0x8, R33 ;  /* 0x00000008ff777819 */ /* 0x000fe20000011621 */
[----:B0-----:R-:W-:Y:S01]  /*62f0*/  IMAD.MOV.U32 R44, RZ, RZ, R8 ;  /* 0x000000ffff2c7224 */ /* 0x001fe200078e0008 */
[----:B------:R-:W-:Y:S01]  /*6300*/  LOP3.LUT R115, R33, 0xff0000ff, RZ, 0xc0, !PT ;  /* 0xff0000ff21737812 */ /* 0x000fe200078ec0ff */
[----:B------:R-:W-:Y:S01]  /*6310*/  IMAD.MOV.U32 R32, RZ, RZ, R9 ;  /* 0x000000ffff207224 */ /* 0x000fe200078e0009 */
[----:B------:R-:W-:Y:S01]  /*6320*/  SHF.R.U32.HI R117, RZ, 0x8, R35 ;  /* 0x00000008ff757819 */ /* 0x000fe20000011623 */
[----:B------:R-:W-:Y:S01]  /*6330*/  IMAD.SHL.U32 R8, R119, 0x100, RZ ;  /* 0x0000010077087824 */ /* 0x000fe200078e00ff */
[----:B------:R-:W-:Y:S01]  /*6340*/  SHF.R.U32.HI R121, RZ, 0x10, R33 ;  /* 0x00000010ff797819 */ /* 0x000fe20000011621 */
[----:B------:R-:W-:Y:S01]  /*6350*/  IMAD.MOV.U32 R33, RZ, RZ, R10 ;  /* 0x000000ffff217224 */ /* 0x000fe200078e000a */
[----:B------:R-:W-:Y:S02]  /*6360*/  SHF.R.U32.HI R46, RZ, 0x8, R47 ;  /* 0x00000008ff2e7819 */ /* 0x000fe4000001162f */
[--C-:B------:R-:W-:Y:S01]  /*6370*/  SHF.R.U32.HI R120, RZ, 0x10, R45.reuse ;  /* 0x00000010ff787819 */ /* 0x100fe2000001162d */
[----:B------:R-:W-:Y:S01]  /*6380*/  IMAD.U32 R10, R121, 0x10000, RZ ;  /* 0x00010000790a7824 */ /* 0x000fe200078e00ff */
[----:B------:R-:W-:-:S02]  /*6390*/  SHF.R.U32.HI R116, RZ, 0x8, R45 ;  /* 0x00000008ff747819 */ /* 0x000fc4000001162d */
[----:B------:R-:W-:Y:S02]  /*63a0*/  LOP3.LUT R34, R45, 0xff0000ff, RZ, 0xc0, !PT ;  /* 0xff0000ff2d227812 */ /* 0x000fe400078ec0ff */
[----:B------:R-:W-:Y:S01]  /*63b0*/  SHF.R.U32.HI R118, RZ, 0x10, R47 ;  /* 0x00000010ff767819 */ /* 0x000fe2000001162f */
[----:B------:R-:W-:Y:S01]  /*63c0*/  IMAD.SHL.U32 R9, R116, 0x100, RZ ;  /* 0x0000010074097824 */ /* 0x000fe200078e00ff */
[----:B------:R-:W-:Y:S01]  /*63d0*/  LOP3.LUT R45, R47, 0xff0000ff, RZ, 0xc0, !PT ;  /* 0xff0000ff2f2d7812 */ /* 0x000fe200078ec0ff */
[----:B--2---:R-:W-:Y:S01]  /*63e0*/  IMAD.MOV.U32 R47, RZ, RZ, R12 ;  /* 0x000000ffff2f7224 */ /* 0x004fe200078e000c */
[----:B------:R-:W-:Y:S01]  /*63f0*/  LOP3.LUT R115, R115, 0xff00, R8, 0xf8, !PT ;  /* 0x0000ff0073737812 */ /* 0x000fe200078ef808 */
[----:B------:R-:W-:Y:S01]  /*6400*/  IMAD.SHL.U32 R8, R117, 0x100, RZ ;  /* 0x0000010075087824 */ /* 0x000fe200078e00ff */
[----:B------:R-:W-:Y:S01]  /*6410*/  SHF.R.U32.HI R122, RZ, 0x10, R35 ;  /* 0x00000010ff7a7819 */ /* 0x000fe20000011623 */
[----:B------:R-:W-:Y:S01]  /*6420*/  IMAD.SHL.U32 R12, R46, 0x100, RZ ;  /* 0x000001002e0c7824 */ /* 0x000fe200078e00ff */
[----:B------:R-:W-:Y:S01]  /*6430*/  LOP3.LUT R35, R35, 0xff0000ff, RZ, 0xc0, !PT ;  /* 0xff0000ff23237812 */ /* 0x000fe200078ec0ff */
[----:B------:R-:W-:Y:S01]  /*6440*/  IMAD.U32 R118, R118, 0x10000, RZ ;  /* 0x0001000076767824 */ /* 0x000fe200078e00ff */
[----:B------:R-:W-:-:S02]  /*6450*/  LOP3.LUT R10, R115, 0xff0000, R10, 0xf8, !PT ;  /* 0x00ff0000730a7812 */ /* 0x000fc400078ef80a */
[----:B------:R-:W-:Y:S01]  /*6460*/  LOP3.LUT R35, R35, 0xff00, R8, 0xf8, !PT ;  /* 0x0000ff0023237812 */ /* 0x000fe200078ef808 */
[----:B------:R-:W-:Y:S01]  /*6470*/  IMAD.U32 R8, R122, 0x10000, RZ ;  /* 0x000100007a087824 */ /* 0x000fe200078e00ff */
[----:B------:R-:W-:Y:S01]  /*6480*/  LOP3.LUT R121, R45, 0xff00, R12, 0xf8, !PT ;  /* 0x0000ff002d797812 */ /* 0x000fe200078ef80c */
[----:B------:R-:W-:Y:S01]  /*6490*/  IMAD.U32 R12, R120, 0x10000, RZ ;  /* 0x00010000780c7824 */ /* 0x000fe200078e00ff */
[----:B------:R-:W-:Y:S02]  /*64a0*/  F2FP.F16.E4M3.UNPACK_B R117, R114.H1 ;  /* 0x00000072ff75723e */ /* 0x000fe400030006ff */
[----:B------:R-:W-:Y:S02]  /*64b0*/  F2FP.F16.E4M3.UNPACK_B R115, R47.H1 ;  /* 0x0000002fff73723e */ /* 0x000fe400030006ff */
[----:B------:R-:W-:Y:S02]  /*64c0*/  F2FP.F16.E4M3.UNPACK_B R45, R44.H1 ;  /* 0x0000002cff2d723e */ /* 0x000fe400030006ff */
[----:B------:R-:W-:Y:S01]  /*64d0*/  LOP3.LUT R119, R34, 0xff00, R9, 0xf8, !PT ;  /* 0x0000ff0022777812 */ /* 0x000fe200078ef809 */
[----:B------:R-:W-:Y:S01]  /*64e0*/  HADD2.F32 R9, -RZ, R117.H0_H0 ;  /* 0x20000075ff097230 */ /* 0x000fe20000004100 */
[----:B------:R-:W-:Y:S01]  /*64f0*/  LOP3.LUT R8, R35, 0xff0000, R8, 0xf8, !PT ;  /* 0x00ff000023087812 */ /* 0x000fe200078ef808 */
[----:B------:R-:W-:Y:S01]  /*6500*/  HADD2.F32 R35, -RZ, R115.H0_H0 ;  /* 0x20000073ff237230 */ /* 0x000fe20000004100 */
[----:B------:R-:W-:Y:S01]  /*6510*/  F2FP.F16.E4M3.UNPACK_B R46, R113.H1 ;  /* 0x00000071ff2e723e */ /* 0x000fe200030006ff */
[----:B------:R-:W-:Y:S01]  /*6520*/  HADD2.F32 R34, -RZ, R45.H0_H0 ;  /* 0x2000002dff227230 */ /* 0x000fe20000004100 */
[----:B------:R-:W-:Y:S01]  /*6530*/  LOP3.LUT R12, R119, 0xff0000, R12, 0xf8, !PT ;  /* 0x00ff0000770c7812 */ /* 0x000fe200078ef80c */
[----:B------:R-:W-:-:S02]  /*6540*/  HADD2.F32 R119, -RZ, R117.H1_H1 ;  /* 0x30000075ff777230 */ /* 0x000fc40000004100 */
[CC--:B------:R-:W-:Y:S01]  /*6550*/  FMUL.FTZ R123, R35.reuse, R9.reuse ;  /* 0x00000009237b7220 */ /* 0x0c0fe20000410000 */
[--C-:B------:R-:W-:Y:S02]  /*6560*/  HADD2.F32 R116, -RZ, R46.reuse.H0_H0 ;  /* 0x2000002eff747230 */ /* 0x100fe40000004100 */
[C---:B------:R-:W-:Y:S01]  /*6570*/  FMUL.FTZ R120, R34.reuse, R9 ;  /* 0x0000000922787220 */ /* 0x040fe20000410000 */
[----:B------:R-:W-:Y:S01]  /*6580*/  HADD2.F32 R115, -RZ, R115.H1_H1 ;  /* 0x30000073ff737230 */ /* 0x000fe20000004100 */
[----:B------:R-:W-:Y:S01]  /*6590*/  F2FP.F16.E4M3.UNPACK_B R117, R114 ;  /* 0x00000072ff75723e */ /* 0x000fe200020006ff */
[-C--:B------:R-:W-:Y:S01]  /*65a0*/  FFMA.FTZ R34, R34, R116.reuse, -R123 ;  /* 0x0000007422227223 */ /* 0x080fe2000001087b */
[----:B------:R-:W-:Y:S01]  /*65b0*/  FFMA.FTZ R35, R35, R116, R120 ;  /* 0x0000007423237223 */ /* 0x000fe20000010078 */
[----:B------:R-:W-:Y:S01]  /*65c0*/  HADD2.F32 R116, -RZ, R46.H1_H1 ;  /* 0x3000002eff747230 */ /* 0x000fe20000004100 */
[----:B------:R-:W-:Y:S01]  /*65d0*/  F2FP.F16.E4M3.UNPACK_B R44, R44 ;  /* 0x0000002cff2c723e */ /* 0x000fe200020006ff */
[----:B------:R-:W-:Y:S01]  /*65e0*/  HADD2.F32 R46, -RZ, R45.H1_H1 ;  /* 0x3000002dff2e7230 */ /* 0x000fe20000004100 */
[----:B------:R-:W-:-:S02]  /*65f0*/  F2FP.F16.E4M3.UNPACK_B R47, R47 ;  /* 0x0000002fff2f723e */ /* 0x000fc400020006ff */
[----:B------:R-:W-:Y:S01]  /*6600*/  LOP3.LUT R9, R121, 0xff0000, R118, 0xf8, !PT ;  /* 0x00ff000079097812 */ /* 0x000fe200078ef876 */
[C---:B------:R-:W-:Y:S01]  /*6610*/  FMUL.FTZ R121, R115.reuse, R119 ;  /* 0x0000007773797220 */ /* 0x040fe20000410000 */
[----:B------:R-:W-:Y:S01]  /*6620*/  F2FP.F16.E4M3.UNPACK_B R114, R113 ;  /* 0x00000071ff72723e */ /* 0x000fe200020006ff */
[----:B------:R-:W-:Y:S02]  /*6630*/  HADD2.F32 R118, -RZ, R117.H0_H0 ;  /* 0x20000075ff767230 */ /* 0x000fe40000004100 */
[C---:B------:R-:W-:Y:S01]  /*6640*/  FMUL.FTZ R120, R46.reuse, R119 ;  /* 0x000000772e787220 */ /* 0x040fe20000410000 */
[----:B------:R-:W-:Y:S02]  /*6650*/  HADD2.F32 R45, -RZ, R44.H0_H0 ;  /* 0x2000002cff2d7230 */ /* 0x000fe40000004100 */
[-C--:B------:R-:W-:Y:S01]  /*6660*/  FFMA.FTZ R121, R46, R116.reuse, -R121 ;  /* 0x000000742e797223 */ /* 0x080fe20000010879 */
[----:B------:R-:W-:Y:S02]  /*6670*/  HADD2.F32 R113, -RZ, R47.H0_H0 ;  /* 0x2000002fff717230 */ /* 0x000fe40000004100 */
[----:B------:R-:W-:Y:S01]  /*6680*/  FFMA.FTZ R124, R115, R116, R120 ;  /* 0x00000074737c7223 */ /* 0x000fe20000010078 */
[----:B------:R-:W-:-:S02]  /*6690*/  HADD2.F32 R46, -RZ, R114.H0_H0 ;  /* 0x20000072ff2e7230 */ /* 0x000fc40000004100 */
[-C--:B------:R-:W-:Y:S01]  /*66a0*/  FMUL.FTZ R120, R45, R118.reuse ;  /* 0x000000762d787220 */ /* 0x080fe20000410000 */
[----:B------:R-:W-:Y:S02]  /*66b0*/  HADD2.F32 R117, -RZ, R117.H1_H1 ;  /* 0x30000075ff757230 */ /* 0x000fe40000004100 */
[C---:B------:R-:W-:Y:S01]  /*66c0*/  FMUL.FTZ R116, R113.reuse, R118 ;  /* 0x0000007671747220 */ /* 0x040fe20000410000 */
[----:B------:R-:W-:Y:S02]  /*66d0*/  HADD2.F32 R47, -RZ, R47.H1_H1 ;  /* 0x3000002fff2f7230 */ /* 0x000fe40000004100 */
[-C--:B------:R-:W-:Y:S01]  /*66e0*/  FFMA.FTZ R120, R113, R46.reuse, R120 ;  /* 0x0000002e71787223 */ /* 0x080fe20000010078 */
[----:B------:R-:W-:Y:S02]  /*66f0*/  HADD2.F32 R44, -RZ, R44.H1_H1 ;  /* 0x3000002cff2c7230 */ /* 0x000fe40000004100 */
[----:B------:R-:W-:Y:S01]  /*6700*/  FFMA.FTZ R118, R45, R46, -R116 ;  /* 0x0000002e2d767223 */ /* 0x000fe20000010874 */
[----:B------:R-:W-:-:S02]  /*6710*/  HADD2.F32 R114, -RZ, R114.H1_H1 ;  /* 0x30000072ff727230 */ /* 0x000fc40000004100 */
[CC--:B------:R-:W-:Y:S01]  /*6720*/  FMUL.FTZ R113, R47.reuse, R117.reuse ;  /* 0x000000752f717220 */ /* 0x0c0fe20000410000 */
[----:B------:R-:W-:Y:S01]  /*6730*/  F2FP.F16.E4M3.UNPACK_B R45, R112.H1 ;  /* 0x00000070ff2d723e */ /* 0x000fe200030006ff */
[C---:B------:R-:W-:Y:S01]  /*6740*/  FMUL.FTZ R122, R44.reuse, R117 ;  /* 0x000000752c7a7220 */ /* 0x040fe20000410000 */
[----:B------:R-:W-:Y:S01]  /*6750*/  F2FP.F16.E4M3.UNPACK_B R46, R14.H1 ;  /* 0x0000000eff2e723e */ /* 0x000fe200030006ff */
[-C--:B------:R-:W-:Y:S01]  /*6760*/  FFMA.FTZ R117, R44, R114.reuse, -R113 ;  /* 0x000000722c757223 */ /* 0x080fe20000010871 */
[----:B------:R-:W-:Y:S01]  /*6770*/  F2FP.F16.E4M3.UNPACK_B R115, R111.H1 ;  /* 0x0000006fff73723e */ /* 0x000fe200030006ff */
[--C-:B------:R-:W-:Y:S01]  /*6780*/  HADD2.F32 R116, -RZ, R45.reuse.H0_H0 ;  /* 0x2000002dff747230 */ /* 0x100fe20000004100 */
[----:B------:R-:W-:Y:S01]  /*6790*/  F2FP.F16.E4M3.UNPACK_B R44, R33.H1 ;  /* 0x00000021ff2c723e */ /* 0x000fe200030006ff */
[----:B------:R-:W-:Y:S02]  /*67a0*/  HADD2.F32 R113, -RZ, R46.H0_H0 ;  /* 0x2000002eff717230 */ /* 0x000fe40000004100 */
[----:B------:R-:W-:Y:S01]  /*67b0*/  FFMA.FTZ R119, R47, R114, R122 ;  /* 0x000000722f777223 */ /* 0x000fe2000001007a */
[----:B------:R-:W-:Y:S01]  /*67c0*/  HADD2.F32 R47, -RZ, R45.H1_H1 ;  /* 0x3000002dff2f7230 */ /* 0x000fe20000004100 */
[----:B------:R-:W-:Y:S01]  /*67d0*/  F2FP.F16.E4M3.UNPACK_B R112, R112 ;  /* 0x00000070ff70723e */ /* 0x000fe200020006ff */
[----:B------:R-:W-:-:S02]  /*67e0*/  HADD2.F32 R45, -RZ, R44.H0_H0 ;  /* 0x2000002cff2d7230 */ /* 0x000fc40000004100 */
[-C--:B------:R-:W-:Y:S01]  /*67f0*/  FMUL.FTZ R122, R113, R116.reuse ;  /* 0x00000074717a7220 */ /* 0x080fe20000410000 */
[--C-:B------:R-:W-:Y:S01]  /*6800*/  HADD2.F32 R114, -RZ, R115.reuse.H0_H0 ;  /* 0x20000073ff727230 */ /* 0x100fe20000004100 */
[----:B------:R-:W-:Y:S01]  /*6810*/  F2FP.F16.E4M3.UNPACK_B R33, R33 ;  /* 0x00000021ff21723e */ /* 0x000fe200020006ff */
[----:B------:R-:W-:Y:S02]  /*6820*/  HADD2.F32 R46, -RZ, R46.H1_H1 ;  /* 0x3000002eff2e7230 */ /* 0x000fe40000004100 */
[C---:B------:R-:W-:Y:S01]  /*6830*/  FMUL.FTZ R116, R45.reuse, R116 ;  /* 0x000000742d747220 */ /* 0x040fe20000410000 */
[----:B------:R-:W-:Y:S02]  /*6840*/  HADD2.F32 R44, -RZ, R44.H1_H1 ;  /* 0x3000002cff2c7230 */ /* 0x000fe40000004100 */
[-C--:B------:R-:W-:Y:S01]  /*6850*/  FFMA.FTZ R122, R45, R114.reuse, -R122 ;  /* 0x000000722d7a7223 */ /* 0x080fe2000001087a */
[----:B------:R-:W-:Y:S02]  /*6860*/  HADD2.F32 R115, -RZ, R115.H1_H1 ;  /* 0x30000073ff737230 */ /* 0x000fe40000004100 */
[----:B------:R-:W-:Y:S01]  /*6870*/  FMUL.FTZ R45, R46, R47 ;  /* 0x0000002f2e2d7220 */ /* 0x000fe20000410000 */
[----:B------:R-:W-:Y:S01]  /*6880*/  F2FP.F16.E4M3.UNPACK_B R111, R111 ;  /* 0x0000006fff6f723e */ /* 0x000fe200020006ff */
[C---:B------:R-:W-:Y:S01]  /*6890*/  FMUL.FTZ R47, R44.reuse, R47 ;  /* 0x0000002f2c2f7220 */ /* 0x040fe20000410000 */
[----:B------:R-:W-:Y:S01]  /*68a0*/  FFMA.FTZ R123, R113, R114, R116 ;  /* 0x00000072717b7223 */ /* 0x000fe20000010074 */
[-C--:B------:R-:W-:Y:S01]  /*68b0*/  FFMA.FTZ R125, R44, R115.reuse, -R45 ;  /* 0x000000732c7d7223 */ /* 0x080fe2000001082d */
[----:B------:R-:W-:Y:S01]  /*68c0*/  F2FP.F16.E4M3.UNPACK_B R44, R14 ;  /* 0x0000000eff2c723e */ /* 0x000fe200020006ff */
[----:B------:R-:W-:Y:S01]  /*68d0*/  FFMA.FTZ R126, R46, R115, R47 ;  /* 0x000000732e7e7223 */ /* 0x000fe2000001002f */
[----:B------:R-:W-:Y:S01]  /*68e0*/  HADD2.F32 R47, -RZ, R112.H0_H0 ;  /* 0x20000070ff2f7230 */ /* 0x000fe20000004100 */
[----:B------:R-:W-:Y:S01]  /*68f0*/  F2FP.SATFINITE.E4M3.F32.PACK_AB_MERGE_C R34, R121, R34, RZ ;  /* 0x000000227922723e */ /* 0x000fe200048070ff */
[----:B------:R-:W-:Y:S01]  /*6900*/  HADD2.F32 R14, -RZ, R33.H0_H0 ;  /* 0x20000021ff0e7230 */ /* 0x000fe20000004100 */
[----:B------:R-:W-:Y:S01]  /*6910*/  F2FP.SATFINITE.E4M3.F32.PACK_AB_MERGE_C R35, R124, R35, RZ ;  /* 0x000000237c23723e */ /* 0x000fe200048070ff */
[----:B------:R-:W-:Y:S01]  /*6920*/  HADD2.F32 R45, -RZ, R44.H0_H0 ;  /* 0x2000002cff2d7230 */ /* 0x000fe20000004100 */
[----:B------:R-:W-:Y:S01]  /*6930*/  F2FP.SATFINITE.E4M3.F32.PACK_AB_MERGE_C R123, R126, R123, RZ ;  /* 0x0000007b7e7b723e */ /* 0x000fe200048070ff */
[----:B------:R-:W-:-:S02]  /*6940*/  HADD2.F32 R46, -RZ, R111.H0_H0 ;  /* 0x2000006fff2e7230 */ /* 0x000fc40000004100 */
[CC--:B------:R-:W-:Y:S01]  /*6950*/  FMUL.FTZ R114, R14.reuse, R47.reuse ;  /* 0x0000002f0e727220 */ /* 0x0c0fe20000410000 */
[----:B------:R-:W-:Y:S02]  /*6960*/  HADD2.F32 R112, -RZ, R112.H1_H1 ;  /* 0x30000070ff707230 */ /* 0x000fe40000004100 */
[----:B------:R-:W-:Y:S01]  /*6970*/  FMUL.FTZ R113, R45, R47 ;  /* 0x0000002f2d717220 */ /* 0x000fe20000410000 */
[----:B------:R-:W-:Y:S01]  /*6980*/  HADD2.F32 R44, -RZ, R44.H1_H1 ;  /* 0x3000002cff2c7230 */ /* 0x000fe20000004100 */
[----:B------:R-:W-:Y:S01]  /*6990*/  F2FP.SATFINITE.E4M3.F32.PACK_AB_MERGE_C R34, R117, R118, R34 ;  /* 0x000000767522723e */ /* 0x000fe20004807022 */
[----:B------:R-:W-:Y:S02]  /*69a0*/  HADD2.F32 R33, -RZ, R33.H1_H1 ;  /* 0x30000021ff217230 */ /* 0x000fe40000004100 */
[----:B------:R-:W-:Y:S01]  /*69b0*/  FFMA.FTZ R113, R14, R46, -R113 ;  /* 0x0000002e0e717223 */ /* 0x000fe20000010871 */
[----:B------:R-:W-:Y:S02]  /*69c0*/  HADD2.F32 R111, -RZ, R111.H1_H1 ;  /* 0x3000006fff6f7230 */ /* 0x000fe40000004100 */
[C---:B------:R-:W-:Y:S01]  /*69d0*/  FMUL.FTZ R116, R44.reuse, R112 ;  /* 0x000000702c747220 */ /* 0x040fe20000410000 */
[----:B------:R-:W-:Y:S01]  /*69e0*/  FFMA.FTZ R14, R45, R46, R114 ;  /* 0x0000002e2d0e7223 */ /* 0x000fe20000010072 */
[C---:B------:R-:W-:Y:S01]  /*69f0*/  FMUL.FTZ R47, R33.reuse, R112 ;  /* 0x00000070212f7220 */ /* 0x040fe20000410000 */
[----:B------:R-:W-:Y:S01]  /*6a00*/  F2FP.F16.E4M3.UNPACK_B R46, R13 ;  /* 0x0000000dff2e723e */ /* 0x000fe200020006ff */
[-C--:B------:R-:W-:Y:S01]  /*6a10*/  FFMA.FTZ R116, R33, R111.reuse, -R116 ;  /* 0x0000006f21747223 */ /* 0x080fe20000010874 */
[----:B------:R-:W-:Y:S01]  /*6a20*/  F2FP.F16.E4M3.UNPACK_B R114, R12 ;  /* 0x0000000cff72723e */ /* 0x000fe200020006ff */
[----:B------:R-:W-:Y:S01]  /*6a30*/  FFMA.FTZ R111, R44, R111, R47 ;  /* 0x0000006f2c6f7223 */ /* 0x000fe2000001002f */
[----:B------:R-:W-:Y:S01]  /*6a40*/  F2FP.F16.E4M3.UNPACK_B R45, R32 ;  /* 0x00000020ff2d723e */ /* 0x000fe200020006ff */
[----:B------:R-:W-:Y:S01]  /*6a50*/  HADD2.F32 R47, -RZ, R46.H0_H0 ;  /* 0x2000002eff2f7230 */ /* 0x000fe20000004100 */
[----:B------:R-:W-:Y:S01]  /*6a60*/  F2FP.SATFINITE.E4M3.F32.PACK_AB_MERGE_C R33, R125, R122, RZ ;  /* 0x0000007a7d21723e */ /* 0x000fe200048070ff */
[--C-:B------:R-:W-:Y:S01]  /*6a70*/  HADD2.F32 R115, -RZ, R114.reuse.H0_H0 ;  /* 0x20000072ff737230 */ /* 0x100fe20000004100 */
[----:B------:R-:W-:Y:S01]  /*6a80*/  F2FP.F16.E4M3.UNPACK_B R112, R10 ;  /* 0x0000000aff70723e */ /* 0x000fe200020006ff */
[----:B------:R-:W-:Y:S01]  /*6a90*/  HADD2.F32 R44, -RZ, R45.H0_H0 ;  /* 0x2000002dff2c7230 */ /* 0x000fe20000004100 */
[----:B------:R-:W-:Y:S01]  /*6aa0*/  F2FP.SATFINITE.E4M3.F32.PACK_AB_MERGE_C R33, R116, R113, R33 ;  /* 0x000000717421723e */ /* 0x000fe20004807021 */
[----:B------:R-:W-:Y:S01]  /*6ab0*/  HADD2.F32 R114, -RZ, R114.H1_H1 ;  /* 0x30000072ff727230 */ /* 0x000fe20000004100 */
[----:B------:R-:W-:Y:S01]  /*6ac0*/  F2FP.SATFINITE.E4M3.F32.PACK_AB_MERGE_C R14, R111, R14, R123 ;  /* 0x0000000e6f0e723e */ /* 0x000fe2000480707b */
[----:B------:R-:W-:-:S02]  /*6ad0*/  HADD2.F32 R113, -RZ, R112.H0_H0 ;  /* 0x20000070ff717230 */ /* 0x000fc40000004100 */
[CC--:B------:R-:W-:Y:S01]  /*6ae0*/  FMUL.FTZ R117, R47.reuse, R115.reuse ;  /* 0x000000732f757220 */ /* 0x0c0fe20000410000 */
[----:B------:R-:W-:Y:S02]  /*6af0*/  HADD2.F32 R111, -RZ, R46.H1_H1 ;  /* 0x3000002eff6f7230 */ /* 0x000fe40000004100 */
[C---:B------:R-:W-:Y:S01]  /*6b00*/  FMUL.FTZ R116, R44.reuse, R115 ;  /* 0x000000732c747220 */ /* 0x040fe20000410000 */
[----:B------:R-:W-:Y:S02]  /*6b10*/  HADD2.F32 R46, -RZ, R45.H1_H1 ;  /* 0x3000002dff2e7230 */ /* 0x000fe40000004100 */
        /* <DEDUP_REMOVED lines=13> */
[----:B------:R-:W-:Y:S01]  /*6bf0*/  HADD2.F32 R115, -RZ, R113.H0_H0 ;  /* 0x20000071ff737230 */ /* 0x000fe20000004100 */
[----:B------:R-:W-:Y:S01]  /*6c00*/  F2FP.SATFINITE.E4M3.F32.PACK_AB_MERGE_C R35, R119, R120, R35 ;  /* 0x000000787723723e */ /* 0x000fe20004807023 */
[----:B------:R-:W-:Y:S01]  /*6c10*/  HADD2.F32 R47, -RZ, R47.H1_H1 ;  /* 0x3000002fff2f7230 */ /* 0x000fe20000004100 */
[----:B------:R-:W-:Y:S01]  /*6c20*/  F2FP.F16.E4M3.UNPACK_B R114, R9 ;  /* 0x00000009ff72723e */ /* 0x000fe200020006ff */
[----:B------:R-:W-:Y:S02]  /*6c30*/  HADD2.F32 R113, -RZ, R113.H1_H1 ;  /* 0x30000071ff717230 */ /* 0x000fe40000004100 */
[-C--:B------:R-:W-:Y:S01]  /*6c40*/  FMUL.FTZ R117, R46, R115.reuse ;  /* 0x000000732e757220 */ /* 0x080fe20000410000 */
[----:B------:R-:W-:Y:S02]  /*6c50*/  HADD2.F32 R111, -RZ, R10.H0_H0 ;  /* 0x2000000aff6f7230 */ /* 0x000fe40000004100 */
[----:B------:R-:W-:Y:S01]  /*6c60*/  FMUL.FTZ R115, R12, R115 ;  /* 0x000000730c737220 */ /* 0x000fe20000410000 */
[----:B------:R-:W-:-:S02]  /*6c70*/  HADD2.F32 R32, -RZ, R32.H1_H1 ;  /* 0x30000020ff207230 */ /* 0x000fc40000004100 */
[C---:B------:R-:W-:Y:S01]  /*6c80*/  FMUL.FTZ R121, R47.reuse, R113 ;  /* 0x000000712f797220 */ /* 0x040fe20000410000 */
[----:B------:R-:W-:Y:S02]  /*6c90*/  HADD2.F32 R112, -RZ, R10.H1_H1 ;  /* 0x3000000aff707230 */ /* 0x000fe40000004100 */
[----:B------:R-:W-:Y:S01]  /*6ca0*/  FFMA.FTZ R120, R46, R111, R115 ;  /* 0x0000006f2e787223 */ /* 0x000fe20000010073 */
[----:B------:R-:W-:Y:S01]  /*6cb0*/  F2FP.F16.E4M3.UNPACK_B R10, R11 ;  /* 0x0000000bff0a723e */ /* 0x000fe200020006ff */
[----:B------:R-:W-:Y:S01]  /*6cc0*/  FFMA.FTZ R119, R12, R111, -R117 ;  /* 0x0000006f0c777223 */ /* 0x000fe20000010875 */
[----:B------:R-:W-:Y:S01]  /*6cd0*/  F2FP.F16.E4M3.UNPACK_B R46, R15.H1 ;  /* 0x0000000fff2e723e */ /* 0x000fe200030006ff */
[C---:B------:R-:W-:Y:S01]  /*6ce0*/  FMUL.FTZ R12, R32.reuse, R113 ;  /* 0x00000071200c7220 */ /* 0x040fe20000410000 */
[----:B------:R-:W-:Y:S01]  /*6cf0*/  F2FP.F16.E4M3.UNPACK_B R115, R9.H1 ;  /* 0x00000009ff73723e */ /* 0x000fe200030006ff */
[-C--:B------:R-:W-:Y:S01]  /*6d00*/  FFMA.FTZ R122, R32, R112.reuse, -R121 ;  /* 0x00000070207a7223 */ /* 0x080fe20000010879 */
[----:B------:R-:W-:Y:S01]  /*6d10*/  F2FP.F16.E4M3.UNPACK_B R11, R11.H1 ;  /* 0x0000000bff0b723e */ /* 0x000fe200030006ff */
[----:B------:R-:W-:Y:S01]  /*6d20*/  FFMA.FTZ R121, R47, R112, R12 ;  /* 0x000000702f797223 */ /* 0x000fe2000001000c */
[----:B------:R-:W-:Y:S01]  /*6d30*/  F2FP.F16.E4M3.UNPACK_B R32, R15 ;  /* 0x0000000fff20723e */ /* 0x000fe200020006ff */
[----:B------:R-:W-:Y:S01]  /*6d40*/  HADD2.F32 R117, -RZ, R115.H0_H0 ;  /* 0x20000073ff757230 */ /* 0x000fe20000004100 */
[-C--:B------:R-:W-:Y:S01]  /*6d50*/  F2FP.F16.E4M3.UNPACK_B R9, R8.reuse ;  /* 0x00000008ff09723e */ /* 0x080fe200020006ff */
[----:B------:R-:W-:Y:S01]  /*6d60*/  HADD2.F32 R15, -RZ, R11.H0_H0 ;  /* 0x2000000bff0f7230 */ /* 0x000fe20000004100 */
[----:B------:R-:W-:Y:S01]  /*6d70*/  F2FP.F16.E4M3.UNPACK_B R111, R8.H1 ;  /* 0x00000008ff6f723e */ /* 0x000fe200030006ff */
[----:B------:R-:W-:Y:S01]  /*6d80*/  HADD2.F32 R8, -RZ, R46.H0_H0 ;  /* 0x2000002eff087230 */ /* 0x000fe20000004100 */
[----:B------:R-:W-:Y:S01]  /*6d90*/  F2FP.SATFINITE.E4M3.F32.PACK_AB_MERGE_C R119, R122, R119, RZ ;  /* 0x000000777a77723e */ /* 0x000fe200048070ff */
[----:B------:R-:W-:Y:S01]  /*6da0*/  HADD2.F32 R47, -RZ, R32.H0_H0 ;  /* 0x20000020ff2f7230 */ /* 0x000fe20000004100 */
[----:B------:R-:W-:Y:S01]  /*6db0*/  F2FP.SATFINITE.E4M3.F32.PACK_AB_MERGE_C R120, R121, R120, RZ ;  /* 0x000000787978723e */ /* 0x000fe200048070ff */
        /* <DEDUP_REMOVED lines=9> */
[----:B------:R-:W-:Y:S01]  /*6e50*/  FMUL.FTZ R116, R12, R116 ;  /* 0x000000740c747220 */ /* 0x000fe20000410000 */
[----:B------:R-:W-:Y:S02]  /*6e60*/  HADD2.F32 R11, -RZ, R11.H1_H1 ;  /* 0x3000000bff0b7230 */ /* 0x000fe40000004100 */
[----:B------:R-:W-:Y:S01]  /*6e70*/  FFMA.FTZ R117, R8, R113, R117 ;  /* 0x0000007108757223 */ /* 0x000fe20000010075 */
[----:B------:R-:W-:Y:S02]  /*6e80*/  HADD2.F32 R112, -RZ, R9.H0_H0 ;  /* 0x20000009ff707230 */ /* 0x000fe40000004100 */
[-C--:B------:R-:W-:Y:S01]  /*6e90*/  FMUL.FTZ R8, R46, R115.reuse ;  /* 0x000000732e087220 */ /* 0x080fe20000410000 */
[----:B------:R-:W-:Y:S02]  /*6ea0*/  HADD2.F32 R32, -RZ, R32.H1_H1 ;  /* 0x30000020ff207230 */ /* 0x000fe40000004100 */
[----:B------:R-:W-:Y:S01]  /*6eb0*/  FMUL.FTZ R115, R11, R115 ;  /* 0x000000730b737220 */ /* 0x000fe20000410000 */
[----:B------:R-:W-:-:S02]  /*6ec0*/  HADD2.F32 R15, -RZ, R114.H1_H1 ;  /* 0x30000072ff0f7230 */ /* 0x000fc40000004100 */
[-C--:B------:R-:W-:Y:S01]  /*6ed0*/  FFMA.FTZ R116, R47, R112.reuse, R116 ;  /* 0x000000702f747223 */ /* 0x080fe20000010074 */
[----:B------:R-:W-:Y:S02]  /*6ee0*/  HADD2.F32 R111, -RZ, R111.H1_H1 ;  /* 0x3000006fff6f7230 */ /* 0x000fe40000004100 */
[----:B------:R-:W-:Y:S01]  /*6ef0*/  FFMA.FTZ R123, R12, R112, -R123 ;  /* 0x000000700c7b7223 */ /* 0x000fe2000001087b */
[----:B------:R-:W-:Y:S02]  /*6f00*/  HADD2.F32 R10, -RZ, R10.H1_H1 ;  /* 0x3000000aff0a7230 */ /* 0x000fe40000004100 */
[----:B------:R-:W-:Y:S01]  /*6f10*/  FMUL.FTZ R47, R32, R15 ;  /* 0x0000000f202f7220 */ /* 0x000fe20000410000 */
[----:B------:R-:W-:Y:S02]  /*6f20*/  HADD2.F32 R9, -RZ, R9.H1_H1 ;  /* 0x30000009ff097230 */ /* 0x000fe40000004100 */
[-C--:B------:R-:W-:Y:S01]  /*6f30*/  FFMA.FTZ R11, R11, R111.reuse, -R8 ;  /* 0x0000006f0b0b7223 */ /* 0x080fe20000010808 */
[----:B------:R-:W-:Y:S01]  /*6f40*/  FFMA.FTZ R46, R46, R111, R115 ;  /* 0x0000006f2e2e7223 */ /* 0x000fe20000010073 */
[----:B------:R-:W-:Y:S01]  /*6f50*/  FMUL.FTZ R15, R10, R15 ;  /* 0x0000000f0a0f7220 */ /* 0x000fe20000410000 */
[----:B------:R-:W-:-:S02]  /*6f60*/  IMAD.MOV.U32 R8, RZ, RZ, R34 ;  /* 0x000000ffff087224 */ /* 0x000fc400078e0022 */
[-C--:B------:R-:W-:Y:S01]  /*6f70*/  FFMA.FTZ R10, R10, R9.reuse, -R47 ;  /* 0x000000090a0a7223 */ /* 0x080fe2000001082f */
[----:B------:R-:W-:Y:S01]  /*6f80*/  F2FP.SATFINITE.E4M3.F32.PACK_AB_MERGE_C R11, R11, R124, RZ ;  /* 0x0000007c0b0b723e */ /* 0x000fe200048070ff */
[----:B------:R-:W-:Y:S01]  /*6f90*/  FFMA.FTZ R15, R32, R9, R15 ;  /* 0x00000009200f7223 */ /* 0x000fe2000001000f */
[----:B------:R-:W-:Y:S01]  /*6fa0*/  F2FP.SATFINITE.E4M3.F32.PACK_AB_MERGE_C R46, R46, R117, RZ ;  /* 0x000000752e2e723e */ /* 0x000fe200048070ff */
[----:B------:R-:W-:Y:S01]  /*6fb0*/  IMAD.MOV.U32 R12, RZ, RZ, R35 ;  /* 0x000000ffff0c7224 */ /* 0x000fe200078e0023 */
[----:B------:R-:W-:Y:S02]  /*6fc0*/  F2FP.SATFINITE.E4M3.F32.PACK_AB_MERGE_C R9, R13, R44, R119 ;  /* 0x0000002c0d09723e */ /* 0x000fe40004807077 */
[----:B------:R-:W-:Y:S01]  /*6fd0*/  F2FP.SATFINITE.E4M3.F32.PACK_AB_MERGE_C R11, R10, R123, R11 ;  /* 0x0000007b0a0b723e */ /* 0x000fe2000480700b */
[----:B------:R-:W-:Y:S01]  /*6fe0*/  IMAD.MOV.U32 R10, RZ, RZ, R33 ;  /* 0x000000ffff0a7224 */ /* 0x000fe200078e0021 */
[----:B------:R-:W-:Y:S02]  /*6ff0*/  F2FP.SATFINITE.E4M3.F32.PACK_AB_MERGE_C R13, R118, R45, R120 ;  /* 0x0000002d760d723e */ /* 0x000fe40004807078 */
[----:B------:R-:W-:-:S07]  /*7000*/  F2FP.SATFINITE.E4M3.F32.PACK_AB_MERGE_C R15, R15, R116, R46 ;  /* 0x000000740f0f723e */ /* 0x000fce000480702e */
.L_x_1619:
[----:B------:R-:W-:Y:S05]  /*7010*/  BSYNC B2 ;  /* 0x0000000000027941 */ /* 0x000fea0003800000 */
.L_x_1618:
[----:B0-----:R0:W-:Y:S04]  /*7020*/  ST.E.128 desc[UR38][R94.64], R8 ;  /* 0x000000085e007985 */ /* 0x0011e8000c101d26 */
[----:B--2---:R0:W-:Y:S02]  /*7030*/  @!P2 ST.E.128 desc[UR38][R96.64], R12 ;  /* 0x0000000c6000a985 */ /* 0x0041e4000c101d26 */
.L_x_1617:
[----:B------:R-:W-:Y:S05]  /*7040*/  BSYNC B1 ;  /* 0x0000000000017941 */ /* 0x000fea0003800000 */
.L_x_1616:
[----:B------:R-:W-:Y:S01]  /*7050*/  ISETP.NE.AND P2, PT, R3, RZ, PT ;  /* 0x000000ff0300720c */ /* 0x000fe20003f45270 */
[----:B------:R-:W-:-:S12]  /*7060*/  BSSY B1, `(.L_x_1620) ;  /* 0x00000f5000017945 */ /* 0x000fd80003800000 */
[----:B------:R-:W-:Y:S05]  /*7070*/  @!P2 BRA `(.L_x_1621) ;  /* 0x0000000c00cca947 */ /* 0x000fea0003800000 */
[----:B------:R-:W-:Y:S01]  /*7080*/  ISETP.NE.AND P4, PT, R85, RZ, PT ;  /* 0x000000ff5500720c */ /* 0x000fe20003f85270 */
[----:B------:R-:W-:Y:S01]  /*7090*/  BSSY B2, `(.L_x_1622) ;  /* 0x00000ef000027945 */ /* 0x000fe20003800000 */
[C---:B----4-:R-:W-:Y:S02]  /*70a0*/  IADD3 R32, P2, R58.reuse, R101, RZ ;  /* 0x000000653a207210 */ /* 0x050fe40007f5e0ff */
[----:B0-----:R-:W-:Y:S02]  /*70b0*/  SEL R8, R65, R110, !P4 ;  /* 0x0000006e41087207 */ /* 0x001fe40006000000 */
[----:B---3--:R-:W-:Y:S02]  /*70c0*/  LEA.HI.X.SX32 R33, R58, R99, 0x1, P2 ;  /* 0x000000633a217211 */ /* 0x008fe400010f0eff */
[----:B------:R-:W-:-:S04]  /*70d0*/  SHF.R.S32.HI R9, RZ, 0x1f, R8 ;  /* 0x0000001fff097819 */ /* 0x000fc80000011408 */
[----:B------:R-:W-:-:S04]  /*70e0*/  LEA.HI R9, R9, R8, RZ, 0x5 ;  /* 0x0000000809097211 */ /* 0x000fc800078f28ff */
[----:B------:R-:W-:-:S04]  /*70f0*/  SHF.R.S32.HI R8, RZ, 0x5, R9 ;  /* 0x00000005ff087819 */ /* 0x000fc80000011409 */
[----:B------:R-:W-:-:S04]  /*7100*/  LEA.HI.SX32 R8, R77, R8, 0x1c ;  /* 0x000000084d087211 */ /* 0x000fc800078fe2ff */
[----:B------:R-:W-:Y:S01]  /*7110*/  SHF.R.S32.HI R9, RZ, 0x1f, R8 ;  /* 0x0000001fff097819 */ /* 0x000fe20000011408 */
        /* <DEDUP_REMOVED lines=12> */
[----:B------:R-:W-:Y:S01]  /*71e0*/  @!P2 LEA.HI.X.SX32 R35, R10, R99, 0x1, P4 ;  /* 0x000000630a23a211 */ /* 0x000fe200020f0eff */
[----:B------:R-:W-:Y:S01]  /*71f0*/  IMAD.IADD R12, R16, 0x1, R11 ;  /* 0x00000001100c7824 */ /* 0x000fe200078e020b */
[----:B------:R-:W-:-:S03]  /*7200*/  ISETP.GE.AND P4, PT, R82, R98, PT ;  /* 0x000000625200720c */ /* 0x000fc60003f86270 */
[----:B------:R-:W0:Y:S04]  /*7210*/  LDS.128 R8, [R9+0x16400] ;  /* 0x0164000009087984 */ /* 0x000e280000000c00 */
[----:B------:R-:W3:Y:S06]  /*7220*/  LDS.128 R12, [R12+0x16400] ;  /* 0x016400000c0c7984 */ /* 0x000eec0000000c00 */
[----:B------:R-:W-:Y:S05]  /*7230*/  @P4 BRA `(.L_x_1623) ;  /* 0x0000000c00504947 */ /* 0x000fea0003800000 */
[----:B------:R-:W-:Y:S01]  /*7240*/  SHF.R.U32.HI R28, RZ, 0x8, R29 ;  /* 0x00000008ff1c7819 */ /* 0x000fe2000001161d */
[----:B---3--:R-:W-:Y:S01]  /*7250*/  IMAD.MOV.U32 R42, RZ, RZ, R12 ;  /* 0x000000ffff2a7224 */ /* 0x008fe200078e000c */
[--C-:B------:R-:W-:Y:S02]  /*7260*/  SHF.R.U32.HI R45, RZ, 0x8, R41.reuse ;  /* 0x00000008ff2d7819 */ /* 0x100fe40000011629 */
[----:B------:R-:W-:Y:S02]  /*7270*/  LOP3.LUT R44, R41, 0xff0000ff, RZ, 0xc0, !PT ;  /* 0xff0000ff292c7812 */ /* 0x000fe400078ec0ff */
[----:B------:R-:W-:Y:S01]  /*7280*/  SHF.R.U32.HI R96, RZ, 0x10, R41 ;  /* 0x00000010ff607819 */ /* 0x000fe20000011629 */
[----:B------:R-:W-:Y:S01]  /*7290*/  IMAD.SHL.U32 R41, R28, 0x100, RZ ;  /* 0x000001001c297824 */ /* 0x000fe200078e00ff */
[----:B------:R-:W-:Y:S01]  /*72a0*/  LOP3.LUT R30, R29, 0xff0000ff, RZ, 0xc0, !PT ;  /* 0xff0000ff1d1e7812 */ /* 0x000fe200078ec0ff */
[----:B------:R-:W-:Y:S01]  /*72b0*/  IMAD.SHL.U32 R45, R45, 0x100, RZ ;  /* 0x000001002d2d7824 */ /* 0x000fe200078e00ff */
[----:B------:R-:W-:Y:S01]  /*72c0*/  SHF.R.U32.HI R111, RZ, 0x10, R29 ;  /* 0x00000010ff6f7819 */ /* 0x000fe2000001161d */
[----:B------:R-:W-:Y:S01]  /*72d0*/  IMAD.MOV.U32 R29, RZ, RZ, R14 ;  /* 0x000000ffff1d7224 */ /* 0x000fe200078e000e */
[----:B------:R-:W-:Y:S01]  /*72e0*/  SHF.R.U32.HI R94, RZ, 0x8, R31 ;  /* 0x00000008ff5e7819 */ /* 0x000fe2000001161f */
[----:B0-----:R-:W-:Y:S01]  /*72f0*/  IMAD.MOV.U32 R28, RZ, RZ, R10 ;  /* 0x000000ffff1c7224 */ /* 0x001fe200078e000a */
[----:B------:R-:W-:-:S02]  /*7300*/  SHF.R.U32.HI R47, RZ, 0x8, R43 ;  /* 0x00000008ff2f7819 */ /* 0x000fc4000001162b */
[----:B------:R-:W-:Y:S01]  /*7310*/  LOP3.LUT R12, R30, 0xff00, R41, 0xf8, !PT ;  /* 0x0000ff001e0c7812 */ /* 0x000fe200078ef829 */
[----:B------:R-:W-:Y:S01]  /*7320*/  IMAD.U32 R41, R111, 0x10000, RZ ;  /* 0x000100006f297824 */ /* 0x000fe200078e00ff */
[----:B------:R-:W-:Y:S01]  /*7330*/  LOP3.LUT R46, R43, 0xff0000ff, RZ, 0xc0, !PT ;  /* 0xff0000ff2b2e7812 */ /* 0x000fe200078ec0ff */
[----:B------:R-:W-:Y:S01]  /*7340*/  IMAD.SHL.U32 R47, R47, 0x100, RZ ;  /* 0x000001002f2f7824 */ /* 0x000fe200078e00ff */
[----:B------:R-:W-:Y:S01]  /*7350*/  SHF.R.U32.HI R95, RZ, 0x10, R43 ;  /* 0x00000010ff5f7819 */ /* 0x000fe2000001162b */
[----:B------:R-:W-:Y:S01]  /*7360*/  IMAD.SHL.U32 R43, R94, 0x100, RZ ;  /* 0x000001005e2b7824 */ /* 0x000fe200078e00ff */
[----:B------:R-:W-:Y:S02]  /*7370*/  LOP3.LUT R40, R31, 0xff0000ff, RZ, 0xc0, !PT ;  /* 0xff0000ff1f287812 */ /* 0x000fe400078ec0ff */
[----:B--2---:R-:W-:Y:S01]  /*7380*/  SHF.R.U32.HI R97, RZ, 0x10, R31 ;  /* 0x00000010ff617819 */ /* 0x004fe2000001161f */
[----:B------:R-:W-:Y:S01]  /*7390*/  IMAD.MOV.U32 R31, RZ, RZ, R8 ;  /* 0x000000ffff1f7224 */ /* 0x000fe200078e0008 */
[----:B------:R-:W-:Y:S01]  /*73a0*/  LOP3.LUT R12, R12, 0xff0000, R41, 0xf8, !PT ;  /* 0x00ff00000c0c7812 */ /* 0x000fe200078ef829 */
[----:B------:R-:W-:Y:S01]  /*73b0*/  IMAD.U32 R95, R95, 0x10000, RZ ;  /* 0x000100005f5f7824 */ /* 0x000fe200078e00ff */
[----:B------:R-:W-:Y:S01]  /*73c0*/  LOP3.LUT R8, R40, 0xff00, R43, 0xf8, !PT ;  /* 0x0000ff0028087812 */ /* 0x000fe200078ef82b */
[----:B------:R-:W-:Y:S01]  /*73d0*/  IMAD.U32 R41, R97, 0x10000, RZ ;  /* 0x0001000061297824 */ /* 0x000fe200078e00ff */
[----:B------:R-:W-:Y:S01]  /*73e0*/  LOP3.LUT R94, R46, 0xff00, R47, 0xf8, !PT ;  /* 0x0000ff002e5e7812 */ /* 0x000fe200078ef82f */
[----:B------:R-:W-:Y:S01]  /*73f0*/  IMAD.U32 R47, R96, 0x10000, RZ ;  /* 0x00010000602f7824 */ /* 0x000fe200078e00ff */
[----:B------:R-:W-:-:S02]  /*7400*/  F2FP.F16.E4M3.UNPACK_B R46, R109.H1 ;  /* 0x0000006dff2e723e */ /* 0x000fc400030006ff */
[----:B------:R-:W-:Y:S02]  /*7410*/  F2FP.F16.E4M3.UNPACK_B R43, R42.H1 ;  /* 0x0000002aff2b723e */ /* 0x000fe400030006ff */
[----:B------:R-:W-:Y:S01]  /*7420*/  F2FP.F16.E4M3.UNPACK_B R40, R31.H1 ;  /* 0x0000001fff28723e */ /* 0x000fe200030006ff */
[----:B------:R-:W-:Y:S01]  /*7430*/  HADD2.F32 R10, -RZ, R46.H0_H0 ;  /* 0x2000002eff0a7230 */ /* 0x000fe20000004100 */
[----:B------:R-:W-:Y:S02]  /*7440*/  LOP3.LUT R14, R44, 0xff00, R45, 0xf8, !PT ;  /* 0x0000ff002c0e7812 */ /* 0x000fe400078ef82d */
        /* <DEDUP_REMOVED lines=8> */
[----:B------:R-:W-:Y:S01]  /*74d0*/  FMUL.FTZ R96, R30, R10 ;  /* 0x0000000a1e607220 */ /* 0x000fe20000410000 */
[----:B------:R-:W-:Y:S02]  /*74e0*/  LOP3.LUT R10, R94, 0xff0000, R95, 0xf8, !PT ;  /* 0x00ff00005e0a7812 */ /* 0x000fe400078ef85f */
[----:B------:R-:W-:Y:S01]  /*74f0*/  F2FP.F16.E4M3.UNPACK_B R109, R109 ;  /* 0x0000006dff6d723e */ /* 0x000fe200020006ff */
        /* <DEDUP_REMOVED lines=8> */
[----:B------:R-:W-:-:S02]  /*7580*/  HADD2.F32 R46, -RZ, R109.H0_H0 ;  /* 0x2000006dff2e7230 */ /* 0x000fc40000004100 */
[CC--:B------:R-:W-:Y:S01]  /*7590*/  FMUL.FTZ R94, R44.reuse, R47.reuse ;  /* 0x0000002f2c5e7220 */ /* 0x0c0fe20000410000 */
[----:B------:R-:W-:Y:S02]  /*75a0*/  HADD2.F32 R43, -RZ, R42.H0_H0 ;  /* 0x2000002aff2b7230 */ /* 0x000fe40000004100 */
[C---:B------:R-:W-:Y:S01]  /*75b0*/  FMUL.FTZ R47, R41.reuse, R47 ;  /* 0x0000002f292f7220 */ /* 0x040fe20000410000 */
[----:B------:R-:W-:Y:S02]  /*75c0*/  HADD2.F32 R40, -RZ, R31.H0_H0 ;  /* 0x2000001fff287230 */ /* 0x000fe40000004100 */
[-C--:B------:R-:W-:Y:S01]  /*75d0*/  FFMA.FTZ R97, R41, R45.reuse, -R94 ;  /* 0x0000002d29617223 */ /* 0x080fe2000001085e */
[----:B------:R-:W-:Y:S02]  /*75e0*/  HADD2.F32 R41, -RZ, R107.H0_H0 ;  /* 0x2000006bff297230 */ /* 0x000fe40000004100 */
[----:B------:R-:W-:Y:S01]  /*75f0*/  FFMA.FTZ R112, R44, R45, R47 ;  /* 0x0000002d2c707223 */ /* 0x000fe2000001002f */
        /* <DEDUP_REMOVED lines=21> */
[-C--:B------:R-:W-:Y:S01]  /*7750*/  FMUL.FTZ R107, R43, R45.reuse ;  /* 0x0000002d2b6b7220 */ /* 0x080fe20000410000 */
        /* <DEDUP_REMOVED lines=8> */
[----:B------:R-:W-:Y:S01]  /*77e0*/  FFMA.FTZ R114, R43, R42, R114 ;  /* 0x0000002a2b727223 */ /* 0x000fe20000010072 */
[C---:B------:R-:W-:Y:S01]  /*77f0*/  FMUL.FTZ R46, R31.reuse, R46 ;  /* 0x0000002e1f2e7220 */ /* 0x040fe20000410000 */
[----:B------:R-:W-:Y:S01]  /*7800*/  F2FP.F16.E4M3.UNPACK_B R105, R105 ;  /* 0x00000069ff69723e */ /* 0x000fe200020006ff */
[-C--:B------:R-:W-:Y:S01]  /*7810*/  FFMA.FTZ R116, R31, R44.reuse, -R40 ;  /* 0x0000002c1f747223 */ /* 0x080fe20000010828 */
[----:B------:R-:W-:Y:S01]  /*7820*/  F2FP.F16.E4M3.UNPACK_B R31, R29 ;  /* 0x0000001dff1f723e */ /* 0x000fe200020006ff */
[--C-:B------:R-:W-:Y:S02]  /*7830*/  HADD2.F32 R42, -RZ, R108.reuse.H0_H0 ;  /* 0x2000006cff2a7230 */ /* 0x100fe40000004100 */
[----:B------:R-:W-:Y:S01]  /*7840*/  FFMA.FTZ R111, R41, R44, R46 ;  /* 0x0000002c296f7223 */ /* 0x000fe2000001002e */
[----:B------:R-:W-:Y:S01]  /*7850*/  HADD2.F32 R108, -RZ, R108.H1_H1 ;  /* 0x3000006cff6c7230 */ /* 0x000fe20000004100 */
[----:B------:R-:W-:Y:S01]  /*7860*/  F2FP.SATFINITE.E4M3.F32.PACK_AB_MERGE_C R30, R97, R30, RZ ;  /* 0x0000001e611e723e */ /* 0x000fe200048070ff */
[--C-:B------:R-:W-:Y:S01]  /*7870*/  HADD2.F32 R40, -RZ, R31.reuse.H0_H0 ;  /* 0x2000001fff287230 */ /* 0x100fe20000004100 */
[----:B------:R-:W-:Y:S01]  /*7880*/  F2FP.SATFINITE.E4M3.F32.PACK_AB_MERGE_C R95, R112, R95, RZ ;  /* 0x0000005f705f723e */ /* 0x000fe200048070ff */
[----:B------:R-:W-:Y:S01]  /*7890*/  HADD2.F32 R31, -RZ, R31.H1_H1 ;  /* 0x3000001fff1f7230 */ /* 0x000fe20000004100 */
[----:B------:R-:W-:Y:S01]  /*78a0*/  F2FP.SATFINITE.E4M3.F32.PACK_AB_MERGE_C R107, R116, R107, RZ ;  /* 0x0000006b746b723e */ /* 0x000fe200048070ff */
[----:B------:R-:W-:-:S02]  /*78b0*/  HADD2.F32 R29, -RZ, R28.H0_H0 ;  /* 0x2000001cff1d7230 */ /* 0x000fc40000004100 */
[----:B------:R-:W-:Y:S01]  /*78c0*/  FMUL.FTZ R44, R40, R42 ;  /* 0x0000002a282c7220 */ /* 0x000fe20000410000 */
[----:B------:R-:W-:Y:S02]  /*78d0*/  HADD2.F32 R28, -RZ, R28.H1_H1 ;  /* 0x3000001cff1c7230 */ /* 0x000fe40000004100 */
[----:B------:R-:W-:Y:S01]  /*78e0*/  FMUL.FTZ R45, R31, R108 ;  /* 0x0000006c1f2d7220 */ /* 0x000fe20000410000 */
[--C-:B------:R-:W-:Y:S02]  /*78f0*/  HADD2.F32 R41, -RZ, R105.reuse.H0_H0 ;  /* 0x20000069ff297230 */ /* 0x100fe40000004100 */
[----:B------:R-:W-:Y:S01]  /*7900*/  FMUL.FTZ R43, R29, R42 ;  /* 0x0000002a1d2b7220 */ /* 0x000fe20000410000 */
[----:B------:R-:W-:Y:S02]  /*7910*/  HADD2.F32 R105, -RZ, R105.H1_H1 ;  /* 0x30000069ff697230 */ /* 0x000fe40000004100 */
[----:B------:R-:W-:Y:S01]  /*7920*/  FMUL.FTZ R108, R28, R108 ;  /* 0x0000006c1c6c7220 */ /* 0x000fe20000410000 */
[----:B------:R-:W-:Y:S01]  /*7930*/  F2FP.F16.E4M3.UNPACK_B R42, R13 ;  /* 0x0000000dff2a723e */ /* 0x000fe200020006ff */
[----:B------:R-:W-:Y:S01]  /*7940*/  FFMA.FTZ R46, R40, R41, R43 ;  /* 0x00000029282e7223 */ /* 0x000fe2000001002b */
[----:B------:R-:W-:Y:S01]  /*7950*/  F2FP.F16.E4M3.UNPACK_B R40, R9 ;  /* 0x00000009ff28723e */ /* 0x000fe200020006ff */
[-C--:B------:R-:W-:Y:S01]  /*7960*/  FFMA.FTZ R28, R28, R105.reuse, -R45 ;  /* 0x000000691c1c7223 */ /* 0x080fe2000001082d */
[----:B------:R-:W-:Y:S01]  /*7970*/  F2FP.F16.E4M3.UNPACK_B R45, R14 ;  /* 0x0000000eff2d723e */ /* 0x000fe200020006ff */
[----:B------:R-:W-:Y:S01]  /*7980*/  FFMA.FTZ R105, R31, R105, R108 ;  /* 0x000000691f697223 */ /* 0x000fe2000001006c */
[----:B------:R-:W-:Y:S01]  /*7990*/  FFMA.FTZ R29, R29, R41, -R44 ;  /* 0x000000291d1d7223 */ /* 0x000fe2000001082c */
[----:B------:R-:W-:Y:S01]  /*79a0*/  F2FP.SATFINITE.E4M3.F32.PACK_AB_MERGE_C R31, R96, R47, R30 ;  /* 0x0000002f601f723e */ /* 0x000fe2000480701e */
[----:B------:R-:W-:Y:S01]  /*79b0*/  HADD2.F32 R43, -RZ, R42.H0_H0 ;  /* 0x2000002aff2b7230 */ /* 0x000fe20000004100 */
[----:B------:R-:W-:Y:S01]  /*79c0*/  F2FP.SATFINITE.E4M3.F32.PACK_AB_MERGE_C R30, R109, R94, R95 ;  /* 0x0000005e6d1e723e */ /* 0x000fe2000480705f */
[----:B------:R-:W-:Y:S01]  /*79d0*/  HADD2.F32 R94, -RZ, R45.H0_H0 ;  /* 0x2000002dff5e7230 */ /* 0x000fe20000004100 */
[----:B------:R-:W-:Y:S01]  /*79e0*/  F2FP.SATFINITE.E4M3.F32.PACK_AB_MERGE_C R111, R111, R114, RZ ;  /* 0x000000726f6f723e */ /* 0x000fe200048070ff */
[----:B------:R-:W-:Y:S01]  /*79f0*/  HADD2.F32 R41, -RZ, R40.H0_H0 ;  /* 0x20000028ff297230 */ /* 0x000fe20000004100 */
[----:B------:R-:W-:Y:S01]  /*7a00*/  F2FP.F16.E4M3.UNPACK_B R44, R12 ;  /* 0x0000000cff2c723e */ /* 0x000fe200020006ff */
[----:B------:R-:W-:Y:S01]  /*7a10*/  HADD2.F32 R42, -RZ, R42.H1_H1 ;  /* 0x3000002aff2a7230 */ /* 0x000fe20000004100 */
[----:B------:R-:W-:Y:S01]  /*7a20*/  F2FP.SATFINITE.E4M3.F32.PACK_AB_MERGE_C R29, R28, R29, R107 ;  /* 0x0000001d1c1d723e */ /* 0x000fe2000480706b */
[----:B------:R-:W-:Y:S01]  /*7a30*/  FMUL.FTZ R96, R43, R94 ;  /* 0x0000005e2b607220 */ /* 0x000fe20000410000 */
[----:B------:R-:W-:Y:S01]  /*7a40*/  F2FP.SATFINITE.E4M3.F32.PACK_AB_MERGE_C R28, R105, R46, R111 ;  /* 0x0000002e691c723e */ /* 0x000fe2000480706f */
[----:B------:R-:W-:-:S02]  /*7a50*/  HADD2.F32 R46, -RZ, R44.H0_H0 ;  /* 0x2000002cff2e7230 */ /* 0x000fc40000004100 */
[----:B------:R-:W-:Y:S01]  /*7a60*/  FMUL.FTZ R94, R41, R94 ;  /* 0x0000005e295e7220 */ /* 0x000fe20000410000 */
[----:B------:R-:W-:Y:S01]  /*7a70*/  HADD2.F32 R45, -RZ, R45.H1_H1 ;  /* 0x3000002dff2d7230 */ /* 0x000fe20000004100 */
[----:B------:R-:W-:Y:S01]  /*7a80*/  F2FP.F16.E4M3.UNPACK_B R9, R9.H1 ;  /* 0x00000009ff09723e */ /* 0x000fe200030006ff */
[----:B------:R-:W-:Y:S02]  /*7a90*/  HADD2.F32 R40, -RZ, R40.H1_H1 ;  /* 0x30000028ff287230 */ /* 0x000fe40000004100 */
[-C--:B------:R-:W-:Y:S01]  /*7aa0*/  FFMA.FTZ R94, R43, R46.reuse, R94 ;  /* 0x0000002e2b5e7223 */ /* 0x080fe2000001005e */
[----:B------:R-:W-:Y:S02]  /*7ab0*/  HADD2.F32 R43, -RZ, R44.H1_H1 ;  /* 0x3000002cff2b7230 */ /* 0x000fe40000004100 */
[-C--:B------:R-:W-:Y:S01]  /*7ac0*/  FMUL.FTZ R47, R42, R45.reuse ;  /* 0x0000002d2a2f7220 */ /* 0x080fe20000410000 */
[----:B------:R-:W-:Y:S01]  /*7ad0*/  FFMA.FTZ R96, R41, R46, -R96 ;  /* 0x0000002e29607223 */ /* 0x000fe20000010860 */
[C---:B------:R-:W-:Y:S01]  /*7ae0*/  FMUL.FTZ R45, R40.reuse, R45 ;  /* 0x0000002d282d7220 */ /* 0x040fe20000410000 */
[----:B------:R-:W-:Y:S01]  /*7af0*/  F2FP.F16.E4M3.UNPACK_B R41, R13.H1 ;  /* 0x0000000dff29723e */ /* 0x000fe200030006ff */
[-C--:B------:R-:W-:Y:S01]  /*7b00*/  FFMA.FTZ R95, R40, R43.reuse, -R47 ;  /* 0x0000002b285f7223 */ /* 0x080fe2000001082f */
[----:B------:R-:W-:Y:S01]  /*7b10*/  F2FP.F16.E4M3.UNPACK_B R40, R14.H1 ;  /* 0x0000000eff28723e */ /* 0x000fe200030006ff */
[----:B------:R-:W-:Y:S01]  /*7b20*/  FFMA.FTZ R97, R42, R43, R45 ;  /* 0x0000002b2a617223 */ /* 0x000fe2000001002d */
[----:B------:R-:W-:Y:S01]  /*7b30*/  HADD2.F32 R13, -RZ, R9.H0_H0 ;  /* 0x20000009ff0d7230 */ /* 0x000fe20000004100 */
[----:B------:R-:W-:Y:S01]  /*7b40*/  F2FP.F16.E4M3.UNPACK_B R12, R12.H1 ;  /* 0x0000000cff0c723e */ /* 0x000fe200030006ff */
[----:B------:R-:W-:Y:S01]  /*7b50*/  HADD2.F32 R14, -RZ, R41.H0_H0 ;  /* 0x20000029ff0e7230 */ /* 0x000fe20000004100 */
[----:B------:R-:W-:Y:S01]  /*7b60*/  F2FP.F16.E4M3.UNPACK_B R45, R10.H1 ;  /* 0x0000000aff2d723e */ /* 0x000fe200030006ff */
[----:B------:R-:W-:-:S02]  /*7b70*/  HADD2.F32 R42, -RZ, R40.H0_H0 ;  /* 0x20000028ff2a7230 */ /* 0x000fc40000004100 */
[----:B------:R-:W-:Y:S02]  /*7b80*/  HADD2.F32 R41, -RZ, R41.H1_H1 ;  /* 0x30000029ff297230 */ /* 0x000fe40000004100 */
[----:B------:R-:W-:Y:S02]  /*7b90*/  HADD2.F32 R44, -RZ, R40.H1_H1 ;  /* 0x30000028ff2c7230 */ /* 0x000fe40000004100 */
[-C--:B------:R-:W-:Y:S01]  /*7ba0*/  FMUL.FTZ R46, R14, R42.reuse ;  /* 0x0000002a0e2e7220 */ /* 0x080fe20000410000 */
[----:B------:R-:W-:Y:S02]  /*7bb0*/  HADD2.F32 R9, -RZ, R9.H1_H1 ;  /* 0x30000009ff097230 */ /* 0x000fe40000004100 */
[----:B------:R-:W-:Y:S01]  /*7bc0*/  FMUL.FTZ R43, R13, R42 ;  /* 0x0000002a0d2b7220 */ /* 0x000fe20000410000 */
[--C-:B------:R-:W-:Y:S02]  /*7bd0*/  HADD2.F32 R40, -RZ, R12.reuse.H0_H0 ;  /* 0x2000000cff287230 */ /* 0x100fe40000004100 */
[----:B------:R-:W-:Y:S01]  /*7be0*/  FMUL.FTZ R42, R41, R44 ;  /* 0x0000002c292a7220 */ /* 0x000fe20000410000 */
[----:B------:R-:W-:-:S02]  /*7bf0*/  HADD2.F32 R12, -RZ, R12.H1_H1 ;  /* 0x3000000cff0c7230 */ /* 0x000fc40000004100 */
[----:B------:R-:W-:Y:S01]  /*7c00*/  FMUL.FTZ R44, R9, R44 ;  /* 0x0000002c092c7220 */ /* 0x000fe20000410000 */
[----:B------:R-:W-:Y:S01]  /*7c10*/  FFMA.FTZ R107, R14, R40, R43 ;  /* 0x000000280e6b7223 */ /* 0x000fe2000001002b */
[----:B------:R-:W-:Y:S02]  /*7c20*/  F2FP.F16.E4M3.UNPACK_B R14, R15 ;  /* 0x0000000fff0e723e */ /* 0x000fe400020006ff */
[----:B------:R-:W-:Y:S01]  /*7c30*/  FFMA.FTZ R112, R41, R12, R44 ;  /* 0x0000000c29707223 */ /* 0x000fe2000001002c */
[----:B------:R-:W-:Y:S01]  /*7c40*/  F2FP.F16.E4M3.UNPACK_B R44, R10 ;  /* 0x0000000aff2c723e */ /* 0x000fe200020006ff */
[----:B------:R-:W-:Y:S01]  /*7c50*/  FFMA.FTZ R108, R9, R12, -R42 ;  /* 0x0000000c096c7223 */ /* 0x000fe2000001082a */
[-C--:B------:R-:W-:Y:S01]  /*7c60*/  F2FP.F16.E4M3.UNPACK_B R9, R11.reuse ;  /* 0x0000000bff09723e */ /* 0x080fe200020006ff */
[----:B------:R-:W-:Y:S01]  /*7c70*/  FFMA.FTZ R105, R13, R40, -R46 ;  /* 0x000000280d697223 */ /* 0x000fe2000001082e */
[----:B------:R-:W-:Y:S01]  /*7c80*/  F2FP.F16.E4M3.UNPACK_B R11, R11.H1 ;  /* 0x0000000bff0b723e */ /* 0x000fe200030006ff */
[----:B------:R-:W-:Y:S01]  /*7c90*/  HADD2.F32 R40, -RZ, R14.H0_H0 ;  /* 0x2000000eff287230 */ /* 0x000fe20000004100 */
[-C--:B------:R-:W-:Y:S01]  /*7ca0*/  F2FP.F16.E4M3.UNPACK_B R10, R8.reuse ;  /* 0x00000008ff0a723e */ /* 0x080fe200020006ff */
        /* <DEDUP_REMOVED lines=11> */
[----:B------:R-:W-:Y:S01]  /*7d60*/  FMUL.FTZ R111, R13, R46 ;  /* 0x0000002e0d6f7220 */ /* 0x000fe20000410000 */
[----:B------:R-:W-:Y:S02]  /*7d70*/  HADD2.F32 R42, -RZ, R41.H0_H0 ;  /* 0x20000029ff2a7230 */ /* 0x000fe40000004100 */
[----:B------:R-:W-:Y:S01]  /*7d80*/  FFMA.FTZ R109, R12, R43, -R109 ;  /* 0x0000002b0c6d7223 */ /* 0x000fe2000001086d */
[----:B------:R-:W-:-:S02]  /*7d90*/  HADD2.F32 R15, -RZ, R15.H1_H1 ;  /* 0x3000000fff0f7230 */ /* 0x000fc40000004100 */
[C---:B------:R-:W-:Y:S01]  /*7da0*/  FMUL.FTZ R114, R8.reuse, R46 ;  /* 0x0000002e08727220 */ /* 0x040fe20000410000 */
[----:B------:R-:W-:Y:S02]  /*7db0*/  HADD2.F32 R12, -RZ, R45.H1_H1 ;  /* 0x3000002dff0c7230 */ /* 0x000fe40000004100 */
[-C--:B------:R-:W-:Y:S01]  /*7dc0*/  FFMA.FTZ R111, R8, R42.reuse, R111 ;  /* 0x0000002a086f7223 */ /* 0x080fe2000001006f */
[----:B------:R-:W-:Y:S02]  /*7dd0*/  HADD2.F32 R11, -RZ, R11.H1_H1 ;  /* 0x3000000bff0b7230 */ /* 0x000fe40000004100 */
[----:B------:R-:W-:Y:S01]  /*7de0*/  FFMA.FTZ R47, R40, R43, R47 ;  /* 0x0000002b282f7223 */ /* 0x000fe2000001002f */
[----:B------:R-:W-:Y:S02]  /*7df0*/  HADD2.F32 R14, -RZ, R14.H1_H1 ;  /* 0x3000000eff0e7230 */ /* 0x000fe40000004100 */
[----:B------:R-:W-:Y:S01]  /*7e00*/  FFMA.FTZ R114, R13, R42, -R114 ;  /* 0x0000002a0d727223 */ /* 0x000fe20000010872 */
[----:B------:R-:W-:-:S02]  /*7e10*/  HADD2.F32 R44, -RZ, R44.H1_H1 ;  /* 0x3000002cff2c7230 */ /* 0x000fc40000004100 */
[-C--:B------:R-:W-:Y:S01]  /*7e20*/  FMUL.FTZ R40, R15, R12.reuse ;  /* 0x0000000c0f287220 */ /* 0x080fe20000410000 */
[----:B------:R-:W-:Y:S02]  /*7e30*/  HADD2.F32 R9, -RZ, R9.H1_H1 ;  /* 0x30000009ff097230 */ /* 0x000fe40000004100 */
[----:B------:R-:W-:Y:S01]  /*7e40*/  FMUL.FTZ R42, R11, R12 ;  /* 0x0000000c0b2a7220 */ /* 0x000fe20000410000 */
        /* <DEDUP_REMOVED lines=9> */
[----:B------:R-:W-:Y:S01]  /*7ee0*/  F2FP.SATFINITE.E4M3.F32.PACK_AB_MERGE_C R9, R95, R96, R105 ;  /* 0x000000605f09723e */ /* 0x000fe20004807069 */
[----:B------:R-:W-:Y:S01]  /*7ef0*/  IMAD.MOV.U32 R8, RZ, RZ, R31 ;  /* 0x000000ffff087224 */ /* 0x000fe200078e001f */
[----:B------:R-:W-:Y:S01]  /*7f00*/  F2FP.SATFINITE.E4M3.F32.PACK_AB_MERGE_C R11, R11, R114, RZ ;  /* 0x000000720b0b723e */ /* 0x000fe200048070ff */
[----:B------:R-:W-:Y:S01]  /*7f10*/  IMAD.MOV.U32 R14, RZ, RZ, R28 ;  /* 0x000000ffff0e7224 */ /* 0x000fe200078e001c */
[----:B------:R-:W-:-:S02]  /*7f20*/  F2FP.SATFINITE.E4M3.F32.PACK_AB_MERGE_C R42, R42, R111, RZ ;  /* 0x0000006f2a2a723e */ /* 0x000fc400048070ff */
[----:B------:R-:W-:Y:S01]  /*7f30*/  F2FP.SATFINITE.E4M3.F32.PACK_AB_MERGE_C R11, R12, R109, R11 ;  /* 0x0000006d0c0b723e */ /* 0x000fe2000480700b */
[----:B------:R-:W-:Y:S01]  /*7f40*/  IMAD.MOV.U32 R12, RZ, RZ, R30 ;  /* 0x000000ffff0c7224 */ /* 0x000fe200078e001e */
[----:B------:R-:W-:Y:S01]  /*7f50*/  F2FP.SATFINITE.E4M3.F32.PACK_AB_MERGE_C R15, R10, R47, R42 ;  /* 0x0000002f0a0f723e */ /* 0x000fe2000480702a */
[----:B------:R-:W-:Y:S01]  /*7f60*/  IMAD.MOV.U32 R10, RZ, RZ, R29 ;  /* 0x000000ffff0a7224 */ /* 0x000fe200078e001d */
[----:B------:R-:W-:-:S07]  /*7f70*/  F2FP.SATFINITE.E4M3.F32.PACK_AB_MERGE_C R13, R97, R94, R107 ;  /* 0x0000005e610d723e */ /* 0x000fce000480706b */
.L_x_1623:
[----:B------:R-:W-:Y:S05]  /*7f80*/  BSYNC B2 ;  /* 0x0000000000027941 */ /* 0x000fea0003800000 */
.L_x_1622:
[----:B0-----:R0:W-:Y:S04]  /*7f90*/  ST.E.128 desc[UR38][R32.64], R8 ;  /* 0x0000000820007985 */ /* 0x0011e8000c101d26 */
[----:B---3--:R0:W-:Y:S02]  /*7fa0*/  @!P2 ST.E.128 desc[UR38][R34.64], R12 ;  /* 0x0000000c2200a985 */ /* 0x0081e4000c101d26 */
.L_x_1621:
[----:B------:R-:W-:Y:S05]  /*7fb0*/  BSYNC B1 ;  /* 0x0000000000017941 */ /* 0x000fea0003800000 */
.L_x_1620:
[----:B------:R-:W-:-:S13]  /*7fc0*/  ISETP.NE.AND P2, PT, R0, RZ, PT ;  /* 0x000000ff0000720c */ /* 0x000fda0003f45270 */
[----:B------:R-:W-:Y:S05]  /*7fd0*/  @!P2 BRA `(.L_x_1587) ;  /* 0x0000001000e0a947 */ /* 0x000fea0003800000 */
[----:B------:R-:W-:Y:S01]  /*7fe0*/  ISETP.NE.AND P4, PT, R86, RZ, PT ;  /* 0x000000ff5600720c */ /* 0x000fe20003f85270 */
[----:B------:R-:W-:Y:S01]  /*7ff0*/  BSSY B1, `(.L_x_1624) ;  /* 0x00000e9000017945 */ /* 0x000fe20003800000 */
[C---:B----4-:R-:W-:Y:S02]  /*8000*/  IADD3 R28, P2, R56.reuse, R101, RZ ;  /* 0x00000065381c7210 */ /* 0x050fe40007f5e0ff */
[----:B------:R-:W-:Y:S02]  /*8010*/  SEL R110, R65, R110, !P4 ;  /* 0x0000006e416e7207 */ /* 0x000fe40006000000 */
[----:B---3--:R-:W-:Y:S02]  /*8020*/  LEA.HI.X.SX32 R29, R56, R99, 0x1, P2 ;  /* 0x00000063381d7211 */ /* 0x008fe400010f0eff */
[----:B0-----:R-:W-:Y:S02]  /*8030*/  SHF.R.S32.HI R9, RZ, 0x1f, R110 ;  /* 0x0000001fff097819 */ /* 0x001fe4000001146e */
[----:B------:R-:W-:-:S02]  /*8040*/  ISETP.GE.AND P2, PT, R81, R98, PT ;  /* 0x000000625100720c */ /* 0x000fc40003f46270 */
[----:B------:R-:W-:-:S04]  /*8050*/  LEA.HI R9, R9, R110, RZ, 0x5 ;  /* 0x0000006e09097211 */ /* 0x000fc800078f28ff */
[----:B------:R-:W-:-:S04]  /*8060*/  SHF.R.S32.HI R9, RZ, 0x5, R9 ;  /* 0x00000005ff097819 */ /* 0x000fc80000011409 */
[----:B------:R-:W-:-:S04]  /*8070*/  LEA.HI.SX32 R9, R76, R9, 0x1c ;  /* 0x000000094c097211 */ /* 0x000fc800078fe2ff */
[----:B------:R-:W-:Y:S01]  /*8080*/  SHF.R.S32.HI R8, RZ, 0x1f, R9 ;  /* 0x0000001fff087819 */ /* 0x000fe20000011409 */
[----:B------:R-:W-:-:S03]  /*8090*/  IMAD.SHL.U32 R30, R9, 0x10, RZ ;  /* 0x00000010091e7824 */ /* 0x000fc600078e00ff */
[----:B------:R-:W-:Y:S02]  /*80a0*/  LEA.HI R8, R8, R9, RZ, 0x2 ;  /* 0x0000000908087211 */ /* 0x000fe400078f10ff */
[----:B------:R-:W-:-:S03]  /*80b0*/  LOP3.LUT R9, R181, 0x30, R30, 0xf8, !PT ;  /* 0x00000030b5097812 */ /* 0x000fc600078ef81e */
[----:B------:R-:W-:Y:S01]  /*80c0*/  IMAD.SHL.U32 R8, R8, 0x800, RZ ;  /* 0x0000080008087824 */ /* 0x000fe200078e00ff */
[----:B------:R-:W-:-:S04]  /*80d0*/  LOP3.LUT R9, R9, R182, RZ, 0x3c, !PT ;  /* 0x000000b609097212 */ /* 0x000fc800078e3cff */
[----:B------:R-:W-:-:S04]  /*80e0*/  LOP3.LUT R8, R8, 0xffffe000, RZ, 0xc0, !PT ;  /* 0xffffe00008087812 */ /* 0x000fc800078ec0ff */
[----:B------:R-:W-:Y:S01]  /*80f0*/  IADD3 R8, R9, R8, R183 ;  /* 0x0000000809087210 */ /* 0x000fe20007ffe0b7 */
[----:B------:R-:W-:-:S04]  /*8100*/  IMAD R9, R17, 0x6000, R73 ;  /* 0x0000600011097824 */ /* 0x000fc800078e0249 */
[----:B------:R-:W-:Y:S02]  /*8110*/  IMAD R11, R17, 0x6000, R8 ;  /* 0x00006000110b7824 */ /* 0x000fe400078e0208 */
[C---:B------:R-:W-:Y:S02]  /*8120*/  IMAD.IADD R9, R16.reuse, 0x1, R9 ;  /* 0x0000000110097824 */ /* 0x040fe400078e0209 */
[----:B------:R-:W-:-:S04]  /*8130*/  IMAD.IADD R12, R16, 0x1, R11 ;  /* 0x00000001100c7824 */ /* 0x000fc800078e020b */
[----:B------:R-:W0:Y:S04]  /*8140*/  LDS.128 R8, [R9+0x16400] ;  /* 0x0164000009087984 */ /* 0x000e280000000c00 */
[----:B------:R-:W3:Y:S01]  /*8150*/  LDS.128 R12, [R12+0x16400] ;  /* 0x016400000c0c7984 */ /* 0x000ee20000000c00 */
[----:B------:R-:W-:Y:S05]  /*8160*/  @P2 BRA `(.L_x_1625) ;  /* 0x0000000c00442947 */ /* 0x000fea0003800000 */
[----:B------:R-:W-:Y:S01]  /*8170*/  SHF.R.U32.HI R4, RZ, 0x8, R5 ;  /* 0x00000008ff047819 */ /* 0x000fe20000011605 */
[----:B0-----:R-:W-:Y:S01]  /*8180*/  IMAD.MOV.U32 R31, RZ, RZ, R10 ;  /* 0x000000ffff1f7224 */ /* 0x001fe200078e000a */
[----:B------:R-:W-:Y:S01]  /*8190*/  SHF.R.U32.HI R38, RZ, 0x8, R37 ;  /* 0x00000008ff267819 */ /* 0x000fe20000011625 */
[----:B---3--:R-:W-:Y:S01]  /*81a0*/  IMAD.MOV.U32 R32, RZ, RZ, R12 ;  /* 0x000000ffff207224 */ /* 0x008fe200078e000c */
[----:B------:R-:W-:Y:S01]  /*81b0*/  SHF.R.U32.HI R43, RZ, 0x10, R5 ;  /* 0x00000010ff2b7819 */ /* 0x000fe20000011605 */
[----:B------:R-:W-:Y:S01]  /*81c0*/  IMAD.SHL.U32 R4, R4, 0x100, RZ ;  /* 0x0000010004047824 */ /* 0x000fe200078e00ff */
[----:B------:R-:W-:Y:S01]  /*81d0*/  LOP3.LUT R5, R5, 0xff0000ff, RZ, 0xc0, !PT ;  /* 0xff0000ff05057812 */ /* 0x000fe200078ec0ff */
[----:B------:R-:W-:Y:S01]  /*81e0*/  IMAD.SHL.U32 R10, R38, 0x100, RZ ;  /* 0x00000100260a7824 */ /* 0x000fe200078e00ff */
[----:B------:R-:W-:Y:S01]  /*81f0*/  SHF.R.U32.HI R40, RZ, 0x8, R7 ;  /* 0x00000008ff287819 */ /* 0x000fe20000011607 */
[----:B------:R-:W-:Y:S01]  /*8200*/  IMAD.MOV.U32 R34, RZ, RZ, R14 ;  /* 0x000000ffff227224 */ /* 0x000fe200078e000e */
[----:B------:R-:W-:-:S02]  /*8210*/  SHF.R.U32.HI R6, RZ, 0x8, R39 ;  /* 0x00000008ff067819 */ /* 0x000fc40000011627 */
[----:B------:R-:W-:Y:S02]  /*8220*/  LOP3.LUT R33, R37, 0xff0000ff, RZ, 0xc0, !PT ;  /* 0xff0000ff25217812 */ /* 0x000fe400078ec0ff */
[----:B------:R-:W-:Y:S01]  /*8230*/  LOP3.LUT R5, R5, 0xff00, R4, 0xf8, !PT ;  /* 0x0000ff0005057812 */ /* 0x000fe200078ef804 */
[----:B------:R-:W-:Y:S01]  /*8240*/  IMAD.SHL.U32 R4, R40, 0x100, RZ ;  /* 0x0000010028047824 */ /* 0x000fe200078e00ff */
[----:B------:R-:W-:Y:S01]  /*8250*/  SHF.R.U32.HI R42, RZ, 0x10, R7 ;  /* 0x00000010ff2a7819 */ /* 0x000fe20000011607 */
[----:B------:R-:W-:Y:S01]  /*8260*/  IMAD.SHL.U32 R12, R6, 0x100, RZ ;  /* 0x00000100060c7824 */ /* 0x000fe200078e00ff */
[----:B------:R-:W-:Y:S01]  /*8270*/  LOP3.LUT R7, R7, 0xff0000ff, RZ, 0xc0, !PT ;  /* 0xff0000ff07077812 */ /* 0x000fe200078ec0ff */
[----:B------:R-:W-:Y:S01]  /*8280*/  IMAD.U32 R6, R43, 0x10000, RZ ;  /* 0x000100002b067824 */ /* 0x000fe200078e00ff */
[----:B------:R-:W-:Y:S02]  /*8290*/  SHF.R.U32.HI R41, RZ, 0x10, R37 ;  /* 0x00000010ff297819 */ /* 0x000fe40000011625 */
[----:B------:R-:W-:-:S02]  /*82a0*/  LOP3.LUT R35, R39, 0xff0000ff, RZ, 0xc0, !PT ;  /* 0xff0000ff27237812 */ /* 0x000fc400078ec0ff */
[----:B------:R-:W-:Y:S02]  /*82b0*/  LOP3.LUT R38, R33, 0xff00, R10, 0xf8, !PT ;  /* 0x0000ff0021267812 */ /* 0x000fe400078ef80a */
[----:B------:R-:W-:Y:S02]  /*82c0*/  F2FP.F16.E4M3.UNPACK_B R37, R104.H1 ;  /* 0x00000068ff25723e */ /* 0x000fe400030006ff */
[----:B------:R-:W-:Y:S02]  /*82d0*/  F2FP.F16.E4M3.UNPACK_B R14, R32.H1 ;  /* 0x00000020ff0e723e */ /* 0x000fe400030006ff */
[----:B------:R-:W-:Y:S02]  /*82e0*/  F2FP.F16.E4M3.UNPACK_B R10, R8.H1 ;  /* 0x00000008ff0a723e */ /* 0x000fe400030006ff */
[----:B------:R-:W-:Y:S01]  /*82f0*/  LOP3.LUT R7, R7, 0xff00, R4, 0xf8, !PT ;  /* 0x0000ff0007077812 */ /* 0x000fe200078ef804 */
[----:B------:R-:W-:Y:S01]  /*8300*/  IMAD.U32 R4, R42, 0x10000, RZ ;  /* 0x000100002a047824 */ /* 0x000fe200078e00ff */
[----:B------:R-:W-:Y:S01]  /*8310*/  SHF.R.U32.HI R36, RZ, 0x10, R39 ;  /* 0x00000010ff247819 */ /* 0x000fe20000011627 */
[----:B------:R-:W-:Y:S01]  /*8320*/  HADD2.F32 R33, -RZ, R14.H0_H0 ;  /* 0x2000000eff217230 */ /* 0x000fe20000004100 */
[----:B------:R-:W-:Y:S01]  /*8330*/  LOP3.LUT R40, R35, 0xff00, R12, 0xf8, !PT ;  /* 0x0000ff0023287812 */ /* 0x000fe200078ef80c */
[----:B------:R-:W-:Y:S01]  /*8340*/  HADD2.F32 R12, -RZ, R10.H0_H0 ;  /* 0x2000000aff0c7230 */ /* 0x000fe20000004100 */
[----:B------:R-:W-:Y:S01]  /*8350*/  LOP3.LUT R6, R5, 0xff0000, R6, 0xf8, !PT ;  /* 0x00ff000005067812 */ /* 0x000fe200078ef806 */
[----:B------:R-:W-:Y:S01]  /*8360*/  HADD2.F32 R5, -RZ, R37.H0_H0 ;  /* 0x20000025ff057230 */ /* 0x000fe20000004100 */
[----:B------:R-:W-:Y:S01]  /*8370*/  F2FP.F16.E4M3.UNPACK_B R35, R102.H1 ;  /* 0x00000066ff23723e */ /* 0x000fe200030006ff */
[----:B------:R-:W-:Y:S01]  /*8380*/  IMAD.U32 R39, R36, 0x10000, RZ ;  /* 0x0001000024277824 */ /* 0x000fe200078e00ff */
[----:B------:R-:W-:Y:S01]  /*8390*/  LOP3.LUT R4, R7, 0xff0000, R4, 0xf8, !PT ;  /* 0x00ff000007047812 */ /* 0x000fe200078ef804 */
[----:B------:R-:W-:-:S02]  /*83a0*/  IMAD.U32 R7, R41, 0x10000, RZ ;  /* 0x0001000029077824 */ /* 0x000fc400078e00ff */
[CC--:B------:R-:W-:Y:S01]  /*83b0*/  FMUL.FTZ R41, R33.reuse, R5.reuse ;  /* 0x0000000521297220 */ /* 0x0c0fe20000410000 */
[--C-:B------:R-:W-:Y:S02]  /*83c0*/  HADD2.F32 R36, -RZ, R35.reuse.H0_H0 ;  /* 0x20000023ff247230 */ /* 0x100fe40000004100 */
[----:B------:R-:W-:Y:S01]  /*83d0*/  FMUL.FTZ R42, R12, R5 ;  /* 0x000000050c2a7220 */ /* 0x000fe20000410000 */
[----:B------:R-:W-:Y:S01]  /*83e0*/  LOP3.LUT R5, R40, 0xff0000, R39, 0xf8, !PT ;  /* 0x00ff000028057812 */ /* 0x000fe200078ef827 */
[----:B------:R-:W-:Y:S01]  /*83f0*/  HADD2.F32 R35, -RZ, R35.H1_H1 ;  /* 0x30000023ff237230 */ /* 0x000fe20000004100 */
        /* <DEDUP_REMOVED lines=15> */
[----:B------:R-:W-:Y:S02]  /*84f0*/  HADD2.F32 R32, -RZ, R32.H1_H1 ;  /* 0x30000020ff207230 */ /* 0x000fe40000004100 */
[----:B------:R-:W-:Y:S01]  /*8500*/  FFMA.FTZ R47, R33, R35, R36 ;  /* 0x00000023212f7223 */ /* 0x000fe20000010024 */
[----:B------:R-:W-:-:S02]  /*8510*/  HADD2.F32 R33, -RZ, R102.H0_H0 ;  /* 0x20000066ff217230 */ /* 0x000fc40000004100 */
[-C--:B------:R-:W-:Y:S01]  /*8520*/  FMUL.FTZ R39, R14, R37.reuse ;  /* 0x000000250e277220 */ /* 0x080fe20000410000 */
[----:B------:R-:W-:Y:S01]  /*8530*/  FMUL.FTZ R37, R10, R37 ;  /* 0x000000250a257220 */ /* 0x000fe20000410000 */
[----:B------:R-:W-:Y:S01]  /*8540*/  HADD2.F32 R35, -RZ, R104.H1_H1 ;  /* 0x30000068ff237230 */ /* 0x000fe20000004100 */
[----:B------:R-:W-:Y:S01]  /*8550*/  LOP3.LUT R7, R38, 0xff0000, R7, 0xf8, !PT ;  /* 0x00ff000026077812 */ /* 0x000fe200078ef807 */
[-C--:B------:R-:W-:Y:S01]  /*8560*/  FFMA.FTZ R36, R10, R33.reuse, -R39 ;  /* 0x000000210a247223 */ /* 0x080fe20000010827 */
[----:B------:R-:W-:Y:S01]  /*8570*/  FFMA.FTZ R38, R14, R33, R37 ;  /* 0x000000210e267223 */ /* 0x000fe20000010025 */
[----:B------:R-:W-:Y:S02]  /*8580*/  HADD2.F32 R8, -RZ, R8.H1_H1 ;  /* 0x30000008ff087230 */ /* 0x000fe40000004100 */
[----:B------:R-:W-:Y:S01]  /*8590*/  FMUL.FTZ R37, R32, R35 ;  /* 0x0000002320257220 */ /* 0x000fe20000410000 */
[----:B------:R-:W-:Y:S01]  /*85a0*/  HADD2.F32 R33, -RZ, R102.H1_H1 ;  /* 0x30000066ff217230 */ /* 0x000fe20000004100 */
[----:B------:R-:W-:-:S02]  /*85b0*/  F2FP.F16.E4M3.UNPACK_B R10, R103.H1 ;  /* 0x00000067ff0a723e */ /* 0x000fc400030006ff */
[----:B------:R-:W-:Y:S01]  /*85c0*/  F2FP.F16.E4M3.UNPACK_B R12, R34.H1 ;  /* 0x00000022ff0c723e */ /* 0x000fe200030006ff */
[C---:B------:R-:W-:Y:S01]  /*85d0*/  FMUL.FTZ R39, R8.reuse, R35 ;  /* 0x0000002308277220 */ /* 0x040fe20000410000 */
[----:B------:R-:W-:Y:S01]  /*85e0*/  FFMA.FTZ R41, R8, R33, -R37 ;  /* 0x0000002108297223 */ /* 0x000fe20000010825 */
[----:B------:R-:W-:Y:S01]  /*85f0*/  F2FP.F16.E4M3.UNPACK_B R8, R31.H1 ;  /* 0x0000001fff08723e */ /* 0x000fe200030006ff */
[----:B------:R-:W-:Y:S01]  /*8600*/  HADD2.F32 R37, -RZ, R10.H0_H0 ;  /* 0x2000000aff257230 */ /* 0x000fe20000004100 */
[----:B------:R-:W-:Y:S01]  /*8610*/  F2FP.F16.E4M3.UNPACK_B R35, R100.H1 ;  /* 0x00000064ff23723e */ /* 0x000fe200030006ff */
[----:B------:R-:W-:Y:S01]  /*8620*/  FFMA.FTZ R43, R32, R33, R39 ;  /* 0x00000021202b7223 */ /* 0x000fe20000010027 */
[----:B------:R-:W-:Y:S01]  /*8630*/  HADD2.F32 R14, -RZ, R12.H0_H0 ;  /* 0x2000000cff0e7230 */ /* 0x000fe20000004100 */
[----:B------:R-:W-:Y:S01]  /*8640*/  F2FP.F16.E4M3.UNPACK_B R103, R103 ;  /* 0x00000067ff67723e */ /* 0x000fe200020006ff */
[----:B------:R-:W-:Y:S01]  /*8650*/  HADD2.F32 R39, -RZ, R10.H1_H1 ;  /* 0x3000000aff277230 */ /* 0x000fe20000004100 */
[----:B------:R-:W-:Y:S01]  /*8660*/  F2FP.F16.E4M3.UNPACK_B R34, R34 ;  /* 0x00000022ff22723e */ /* 0x000fe200020006ff */
[----:B------:R-:W-:-:S02]  /*8670*/  HADD2.F32 R10, -RZ, R8.H0_H0 ;  /* 0x20000008ff0a7230 */ /* 0x000fc40000004100 */
[----:B------:R-:W-:Y:S01]  /*8680*/  FMUL.FTZ R95, R14, R37 ;  /* 0x000000250e5f7220 */ /* 0x000fe20000410000 */
[----:B------:R-:W-:Y:S01]  /*8690*/  HADD2.F32 R12, -RZ, R12.H1_H1 ;  /* 0x3000000cff0c7230 */ /* 0x000fe20000004100 */
[----:B------:R-:W-:Y:S01]  /*86a0*/  F2FP.F16.E4M3.UNPACK_B R31, R31 ;  /* 0x0000001fff1f723e */ /* 0x000fe200020006ff */
[----:B------:R-:W-:Y:S02]  /*86b0*/  HADD2.F32 R8, -RZ, R8.H1_H1 ;  /* 0x30000008ff087230 */ /* 0x000fe40000004100 */
[----:B------:R-:W-:Y:S01]  /*86c0*/  FMUL.FTZ R37, R10, R37 ;  /* 0x000000250a257220 */ /* 0x000fe20000410000 */
[--C-:B------:R-:W-:Y:S02]  /*86d0*/  HADD2.F32 R33, -RZ, R35.reuse.H0_H0 ;  /* 0x20000023ff217230 */ /* 0x100fe40000004100 */
[-C--:B--2---:R-:W-:Y:S01]  /*86e0*/  FMUL.FTZ R97, R12, R39.reuse ;  /* 0x000000270c617220 */ /* 0x084fe20000410000 */
[----:B------:R-:W-:Y:S02]  /*86f0*/  HADD2.F32 R35, -RZ, R35.H1_H1 ;  /* 0x30000023ff237230 */ /* 0x000fe40000004100 */
[----:B------:R-:W-:Y:S01]  /*8700*/  FMUL.FTZ R39, R8, R39 ;  /* 0x0000002708277220 */ /* 0x000fe20000410000 */
[----:B------:R-:W-:Y:S01]  /*8710*/  F2FP.F16.E4M3.UNPACK_B R100, R100 ;  /* 0x00000064ff64723e */ /* 0x000fe200020006ff */
[----:B------:R-:W-:Y:S01]  /*8720*/  FFMA.FTZ R95, R10, R33, -R95 ;  /* 0x000000210a5f7223 */ /* 0x000fe2000001085f */
[----:B------:R-:W-:-:S02]  /*8730*/  HADD2.F32 R10, -RZ, R34.H0_H0 ;  /* 0x20000022ff0a7230 */ /* 0x000fc40000004100 */
[-C--:B------:R-:W-:Y:S01]  /*8740*/  FFMA.FTZ R32, R8, R35.reuse, -R97 ;  /* 0x0000002308207223 */ /* 0x080fe20000010861 */
[----:B------:R-:W-:Y:S01]  /*8750*/  FFMA.FTZ R97, R12, R35, R39 ;  /* 0x000000230c617223 */ /* 0x000fe20000010027 */
[----:B------:R-:W-:Y:S02]  /*8760*/  HADD2.F32 R35, -RZ, R103.H0_H0 ;  /* 0x20000067ff237230 */ /* 0x000fe40000004100 */
[----:B------:R-:W-:Y:S01]  /*8770*/  FFMA.FTZ R14, R14, R33, R37 ;  /* 0x000000210e0e7223 */ /* 0x000fe20000010025 */
[----:B------:R-:W-:Y:S01]  /*8780*/  HADD2.F32 R8, -RZ, R31.H0_H0 ;  /* 0x2000001fff087230 */ /* 0x000fe20000004100 */
[----:B------:R-:W-:Y:S01]  /*8790*/  F2FP.SATFINITE.E4M3.F32.PACK_AB_MERGE_C R95, R32, R95, RZ ;  /* 0x0000005f205f723e */ /* 0x000fe200048070ff */
[----:B------:R-:W-:Y:S02]  /*87a0*/  HADD2.F32 R103, -RZ, R103.H1_H1 ;  /* 0x30000067ff677230 */ /* 0x000fe40000004100 */
[----:B------:R-:W-:Y:S01]  /*87b0*/  FMUL.FTZ R37, R10, R35 ;  /* 0x000000230a257220 */ /* 0x000fe20000410000 */
[----:B------:R-:W-:-:S02]  /*87c0*/  HADD2.F32 R34, -RZ, R34.H1_H1 ;  /* 0x30000022ff227230 */ /* 0x000fc40000004100 */
[----:B------:R-:W-:Y:S01]  /*87d0*/  FMUL.FTZ R35, R8, R35 ;  /* 0x0000002308237220 */ /* 0x000fe20000410000 */
[--C-:B------:R-:W-:Y:S01]  /*87e0*/  HADD2.F32 R33, -RZ, R100.reuse.H0_H0 ;  /* 0x20000064ff217230 */ /* 0x100fe20000004100 */
[----:B------:R-:W-:Y:S01]  /*87f0*/  F2FP.SATFINITE.E4M3.F32.PACK_AB_MERGE_C R97, R97, R14, RZ ;  /* 0x0000000e6161723e */ /* 0x000fe200048070ff */
[----:B------:R-:W-:Y:S02]  /*8800*/  HADD2.F32 R31, -RZ, R31.H1_H1 ;  /* 0x3000001fff1f7230 */ /* 0x000fe40000004100 */
[----:B------:R-:W-:Y:S01]  /*8810*/  FMUL.FTZ R12, R34, R103 ;  /* 0x00000067220c7220 */ /* 0x000fe20000410000 */
[----:B------:R-:W-:Y:S02]  /*8820*/  HADD2.F32 R100, -RZ, R100.H1_H1 ;  /* 0x30000064ff647230 */ /* 0x000fe40000004100 */
[----:B------:R-:W-:Y:S01]  /*8830*/  FFMA.FTZ R39, R10, R33, R35 ;  /* 0x000000210a277223 */ /* 0x000fe20000010023 */
[----:B------:R-:W-:Y:S01]  /*8840*/  F2FP.F16.E4M3.UNPACK_B R32, R13 ;  /* 0x0000000dff20723e */ /* 0x000fe200020006ff */
[C---:B------:R-:W-:Y:S01]  /*8850*/  FMUL.FTZ R103, R31.reuse, R103 ;  /* 0x000000671f677220 */ /* 0x040fe20000410000 */
[----:B------:R-:W-:Y:S01]  /*8860*/  F2FP.F16.E4M3.UNPACK_B R35, R7 ;  /* 0x00000007ff23723e */ /* 0x000fe200020006ff */
[----:B------:R-:W-:Y:S01]  /*8870*/  FFMA.FTZ R10, R31, R100, -R12 ;  /* 0x000000641f0a7223 */ /* 0x000fe2000001080c */
[----:B------:R-:W-:Y:S01]  /*8880*/  F2FP.SATFINITE.E4M3.F32.PACK_AB_MERGE_C R12, R47, R42, RZ ;  /* 0x0000002a2f0c723e */ /* 0x000fe200048070ff */
[----:B------:R-:W-:Y:S01]  /*8890*/  FFMA.FTZ R37, R8, R33, -R37 ;  /* 0x0000002108257223 */ /* 0x000fe20000010825 */
[----:B------:R-:W-:Y:S01]  /*88a0*/  F2FP.F16.E4M3.UNPACK_B R14, R9 ;  /* 0x00000009ff0e723e */ /* 0x000fe200020006ff */
[----:B------:R-:W-:Y:S01]  /*88b0*/  FFMA.FTZ R100, R34, R100, R103 ;  /* 0x0000006422647223 */ /* 0x000fe20000010067 */
[----:B------:R-:W-:Y:S01]  /*88c0*/  F2FP.SATFINITE.E4M3.F32.PACK_AB_MERGE_C R8, R45, R40, RZ ;  /* 0x000000282d08723e */ /* 0x000fe200048070ff */
[----:B------:R-:W-:Y:S01]  /*88d0*/  HADD2.F32 R33, -RZ, R32.H0_H0 ;  /* 0x20000020ff217230 */ /* 0x000fe20000004100 */
[----:B------:R-:W-:Y:S01]  /*88e0*/  F2FP.SATFINITE.E4M3.F32.PACK_AB_MERGE_C R12, R43, R38, R12 ;  /* 0x000000262b0c723e */ /* 0x000fe2000480700c */
[----:B------:R-:W-:Y:S01]  /*88f0*/  HADD2.F32 R38, -RZ, R35.H0_H0 ;  /* 0x20000023ff267230 */ /* 0x000fe20000004100 */
[----:B------:R-:W-:Y:S01]  /*8900*/  F2FP.F16.E4M3.UNPACK_B R34, R6 ;  /* 0x00000006ff22723e */ /* 0x000fe200020006ff */
[----:B------:R-:W-:Y:S01]  /*8910*/  HADD2.F32 R31, -RZ, R14.H0_H0 ;  /* 0x2000000eff1f7230 */ /* 0x000fe20000004100 */
[----:B------:R-:W-:Y:S01]  /*8920*/  F2FP.SATFINITE.E4M3.F32.PACK_AB_MERGE_C R8, R41, R36, R8 ;  /* 0x000000242908723e */ /* 0x000fe20004807008 */
[----:B------:R-:W-:-:S02]  /*8930*/  HADD2.F32 R32, -RZ, R32.H1_H1 ;  /* 0x30000020ff207230 */ /* 0x000fc40000004100 */
[-C--:B------:R-:W-:Y:S01]  /*8940*/  FMUL.FTZ R40, R33, R38.reuse ;  /* 0x0000002621287220 */ /* 0x080fe20000410000 */
[----:B------:R-:W-:Y:S02]  /*8950*/  HADD2.F32 R36, -RZ, R34.H0_H0 ;  /* 0x20000022ff247230 */ /* 0x000fe40000004100 */
[C---:B------:R-:W-:Y:S01]  /*8960*/  FMUL.FTZ R38, R31.reuse, R38 ;  /* 0x000000261f267220 */ /* 0x040fe20000410000 */
[----:B------:R-:W-:Y:S01]  /*8970*/  HADD2.F32 R35, -RZ, R35.H1_H1 ;  /* 0x30000023ff237230 */ /* 0x000fe20000004100 */
[----:B------:R-:W-:Y:S01]  /*8980*/  F2FP.SATFINITE.E4M3.F32.PACK_AB_MERGE_C R97, R100, R39, R97 ;  /* 0x000000276461723e */ /* 0x000fe20004807061 */
[----:B------:R-:W-:Y:S02]  /*8990*/  HADD2.F32 R14, -RZ, R14.H1_H1 ;  /* 0x3000000eff0e7230 */ /* 0x000fe40000004100 */
[-C--:B------:R-:W-:Y:S01]  /*89a0*/  FFMA.FTZ R40, R31, R36.reuse, -R40 ;  /* 0x000000241f287223 */ /* 0x080fe20000010828 */
[----:B------:R-:W-:Y:S01]  /*89b0*/  FFMA.FTZ R38, R33, R36, R38 ;  /* 0x0000002421267223 */ /* 0x000fe20000010026 */
[----:B------:R-:W-:-:S02]  /*89c0*/  HADD2.F32 R31, -RZ, R34.H1_H1 ;  /* 0x30000022ff1f7230 */ /* 0x000fc40000004100 */
[----:B------:R-:W-:Y:S01]  /*89d0*/  FMUL.FTZ R33, R32, R35 ;  /* 0x0000002320217220 */ /* 0x000fe20000410000 */
[----:B------:R-:W-:Y:S01]  /*89e0*/  F2FP.F16.E4M3.UNPACK_B R9, R9.H1 ;  /* 0x00000009ff09723e */ /* 0x000fe200030006ff */
[C---:B------:R-:W-:Y:S01]  /*89f0*/  FMUL.FTZ R35, R14.reuse, R35 ;  /* 0x000000230e237220 */ /* 0x040fe20000410000 */
[----:B------:R-:W-:Y:S01]  /*8a00*/  F2FP.F16.E4M3.UNPACK_B R13, R13.H1 ;  /* 0x0000000dff0d723e */ /* 0x000fe200030006ff */
[----:B------:R-:W-:Y:S01]  /*8a10*/  FFMA.FTZ R39, R14, R31, -R33 ;  /* 0x0000001f0e277223 */ /* 0x000fe20000010821 */
[----:B------:R-:W-:Y:S01]  /*8a20*/  F2FP.F16.E4M3.UNPACK_B R33, R7.H1 ;  /* 0x00000007ff21723e */ /* 0x000fe200030006ff */
[----:B------:R-:W-:Y:S01]  /*8a30*/  FFMA.FTZ R41, R32, R31, R35 ;  /* 0x0000001f20297223 */ /* 0x000fe20000010023 */
[----:B------:R-:W-:Y:S01]  /*8a40*/  HADD2.F32 R7, -RZ, R9.H0_H0 ;  /* 0x20000009ff077230 */ /* 0x000fe20000004100 */
[----:B------:R-:W-:Y:S01]  /*8a50*/  F2FP.F16.E4M3.UNPACK_B R6, R6.H1 ;  /* 0x00000006ff06723e */ /* 0x000fe200030006ff */
[----:B------:R-:W-:Y:S01]  /*8a60*/  HADD2.F32 R14, -RZ, R13.H0_H0 ;  /* 0x2000000dff0e7230 */ /* 0x000fe20000004100 */
[----:B------:R-:W-:Y:S01]  /*8a70*/  F2FP.F16.E4M3.UNPACK_B R35, R5.H1 ;  /* 0x00000005ff23723e */ /* 0x000fe200030006ff */
[----:B------:R-:W-:Y:S01]  /*8a80*/  HADD2.F32 R32, -RZ, R33.H0_H0 ;  /* 0x20000021ff207230 */ /* 0x000fe20000004100 */
[----:B------:R-:W-:Y:S01]  /*8a90*/  F2FP.SATFINITE.E4M3.F32.PACK_AB_MERGE_C R10, R10, R37, R95 ;  /* 0x000000250a0a723e */ /* 0x000fe2000480705f */
[----:B------:R-:W-:-:S02]  /*8aa0*/  HADD2.F32 R13, -RZ, R13.H1_H1 ;  /* 0x3000000dff0d7230 */ /* 0x000fc40000004100 */
[----:B------:R-:W-:Y:S02]  /*8ab0*/  HADD2.F32 R34, -RZ, R33.H1_H1 ;  /* 0x30000021ff227230 */ /* 0x000fe40000004100 */
[CC--:B------:R-:W-:Y:S01]  /*8ac0*/  FMUL.FTZ R36, R14.reuse, R32.reuse ;  /* 0x000000200e247220 */ /* 0x0c0fe20000410000 */
[----:B------:R-:W-:Y:S02]  /*8ad0*/  HADD2.F32 R9, -RZ, R9.H1_H1 ;  /* 0x30000009ff097230 */ /* 0x000fe40000004100 */
[----:B------:R-:W-:Y:S01]  /*8ae0*/  FMUL.FTZ R33, R7, R32 ;  /* 0x0000002007217220 */ /* 0x000fe20000410000 */
[--C-:B------:R-:W-:Y:S02]  /*8af0*/  HADD2.F32 R31, -RZ, R6.reuse.H0_H0 ;  /* 0x20000006ff1f7230 */ /* 0x100fe40000004100 */
[----:B------:R-:W-:Y:S02]  /*8b00*/  HADD2.F32 R32, -RZ, R6.H1_H1 ;  /* 0x30000006ff207230 */ /* 0x000fe40000004100 */
[-C--:B------:R-:W-:Y:S01]  /*8b10*/  FMUL.FTZ R6, R13, R34.reuse ;  /* 0x000000220d067220 */ /* 0x080fe20000410000 */
[C---:B------:R-:W-:Y:S01]  /*8b20*/  FMUL.FTZ R34, R9.reuse, R34 ;  /* 0x0000002209227220 */ /* 0x040fe20000410000 */
[----:B------:R-:W-:Y:S01]  /*8b30*/  FFMA.FTZ R43, R14, R31, R33 ;  /* 0x0000001f0e2b7223 */ /* 0x000fe20000010021 */
[----:B------:R-:W-:Y:S01]  /*8b40*/  F2FP.F16.E4M3.UNPACK_B R14, R15 ;  /* 0x0000000fff0e723e */ /* 0x000fe200020006ff */
[-C--:B------:R-:W-:Y:S01]  /*8b50*/  FFMA.FTZ R45, R9, R32.reuse, -R6 ;  /* 0x00000020092d7223 */ /* 0x080fe20000010806 */
[----:B------:R-:W-:Y:S01]  /*8b60*/  FFMA.FTZ R44, R13, R32, R34 ;  /* 0x000000200d2c7223 */ /* 0x000fe20000010022 */
[----:B------:R-:W-:Y:S01]  /*8b70*/  F2FP.F16.E4M3.UNPACK_B R34, R5 ;  /* 0x00000005ff22723e */ /* 0x000fe200020006ff */
[----:B------:R-:W-:Y:S01]  /*8b80*/  FFMA.FTZ R42, R7, R31, -R36 ;  /* 0x0000001f072a7223 */ /* 0x000fe20000010824 */
[----:B------:R-:W-:Y:S01]  /*8b90*/  F2FP.F16.E4M3.UNPACK_B R6, R11 ;  /* 0x0000000bff06723e */ /* 0x000fe200020006ff */
[----:B------:R-:W-:Y:S01]  /*8ba0*/  HADD2.F32 R13, -RZ, R14.H0_H0 ;  /* 0x2000000eff0d7230 */ /* 0x000fe20000004100 */
        /* <DEDUP_REMOVED lines=16> */
[-C--:B------:R-:W-:Y:S01]  /*8cb0*/  FFMA.FTZ R46, R7, R32.reuse, -R46 ;  /* 0x00000020072e7223 */ /* 0x080fe2000001082e */
[----:B------:R-:W-:Y:S01]  /*8cc0*/  FFMA.FTZ R36, R13, R32, R36 ;  /* 0x000000200d247223 */ /* 0x000fe20000010024 */
[----:B------:R-:W-:Y:S02]  /*8cd0*/  HADD2.F32 R32, -RZ, R35.H1_H1 ;  /* 0x30000023ff207230 */ /* 0x000fe40000004100 */
[-C--:B------:R-:W-:Y:S01]  /*8ce0*/  FFMA.FTZ R37, R4, R33.reuse, R37 ;  /* 0x0000002104257223 */ /* 0x080fe20000010025 */
[----:B------:R-:W-:Y:S02]  /*8cf0*/  HADD2.F32 R11, -RZ, R11.H1_H1 ;  /* 0x3000000bff0b7230 */ /* 0x000fe40000004100 */
[----:B------:R-:W-:Y:S01]  /*8d00*/  FFMA.FTZ R94, R9, R33, -R94 ;  /* 0x00000021095e7223 */ /* 0x000fe2000001085e */
[----:B------:R-:W-:Y:S01]  /*8d10*/  HADD2.F32 R14, -RZ, R14.H1_H1 ;  /* 0x3000000eff0e7230 */ /* 0x000fe20000004100 */
[----:B------:R-:W-:Y:S01]  /*8d20*/  F2FP.SATFINITE.E4M3.F32.PACK_AB_MERGE_C R42, R45, R42, RZ ;  /* 0x0000002a2d2a723e */ /* 0x000fe200048070ff */
[----:B------:R-:W-:-:S02]  /*8d30*/  HADD2.F32 R7, -RZ, R34.H1_H1 ;  /* 0x30000022ff077230 */ /* 0x000fc40000004100 */
[-C--:B------:R-:W-:Y:S01]  /*8d40*/  FMUL.FTZ R34, R15, R32.reuse ;  /* 0x000000200f227220 */ /* 0x080fe20000410000 */
[----:B------:R-:W-:Y:S02]  /*8d50*/  HADD2.F32 R4, -RZ, R31.H1_H1 ;  /* 0x3000001fff047230 */ /* 0x000fe40000004100 */
[C---:B------:R-:W-:Y:S01]  /*8d60*/  FMUL.FTZ R32, R11.reuse, R32 ;  /* 0x000000200b207220 */ /* 0x040fe20000410000 */
[----:B------:R-:W-:Y:S02]  /*8d70*/  HADD2.F32 R6, -RZ, R6.H1_H1 ;  /* 0x30000006ff067230 */ /* 0x000fe40000004100 */
[-C--:B------:R-:W-:Y:S01]  /*8d80*/  FMUL.FTZ R9, R14, R7.reuse ;  /* 0x000000070e097220 */ /* 0x080fe20000410000 */
[----:B------:R-:W-:Y:S02]  /*8d90*/  HADD2.F32 R5, -RZ, R5.H1_H1 ;  /* 0x30000005ff057230 */ /* 0x000fe40000004100 */
[-C--:B------:R-:W-:Y:S01]  /*8da0*/  FFMA.FTZ R11, R11, R4.reuse, -R34 ;  /* 0x000000040b0b7223 */ /* 0x080fe20000010822 */
[----:B------:R-:W-:Y:S01]  /*8db0*/  FFMA.FTZ R32, R15, R4, R32 ;  /* 0x000000040f207223 */ /* 0x000fe20000010020 */
[C---:B------:R-:W-:Y:S01]  /*8dc0*/  FMUL.FTZ R7, R6.reuse, R7 ;  /* 0x0000000706077220 */ /* 0x040fe20000410000 */
[----:B------:R-:W-:Y:S01]  /*8dd0*/  F2FP.SATFINITE.E4M3.F32.PACK_AB_MERGE_C R39, R39, R40, R42 ;  /* 0x000000282727723e */ /* 0x000fe2000480702a */
[-C--:B------:R-:W-:Y:S01]  /*8de0*/  FFMA.FTZ R9, R6, R5.reuse, -R9 ;  /* 0x0000000506097223 */ /* 0x080fe20000010809 */
[----:B------:R-:W-:Y:S01]  /*8df0*/  F2FP.SATFINITE.E4M3.F32.PACK_AB_MERGE_C R11, R11, R94, RZ ;  /* 0x0000005e0b0b723e */ /* 0x000fe200048070ff */
[----:B------:R-:W-:Y:S01]  /*8e00*/  FFMA.FTZ R7, R14, R5, R7 ;  /* 0x000000050e077223 */ /* 0x000fe20000010007 */
[----:B------:R-:W-:Y:S01]  /*8e10*/  F2FP.SATFINITE.E4M3.F32.PACK_AB_MERGE_C R43, R44, R43, RZ ;  /* 0x0000002b2c2b723e */ /* 0x000fe200048070ff */
[----:B------:R-:W-:Y:S01]  /*8e20*/  IMAD.MOV.U32 R14, RZ, RZ, R97 ;  /* 0x000000ffff0e7224 */ /* 0x000fe200078e0061 */
[----:B------:R-:W-:-:S02]  /*8e30*/  F2FP.SATFINITE.E4M3.F32.PACK_AB_MERGE_C R32, R32, R37, RZ ;  /* 0x000000252020723e */ /* 0x000fc400048070ff */
[----:B------:R-:W-:Y:S01]  /*8e40*/  F2FP.SATFINITE.E4M3.F32.PACK_AB_MERGE_C R11, R9, R46, R11 ;  /* 0x0000002e090b723e */ /* 0x000fe2000480700b */
[----:B------:R-:W-:Y:S01]  /*8e50*/  IMAD.MOV.U32 R9, RZ, RZ, R39 ;  /* 0x000000ffff097224 */ /* 0x000fe200078e0027 */
[----:B------:R-:W-:Y:S02]  /*8e60*/  F2FP.SATFINITE.E4M3.F32.PACK_AB_MERGE_C R13, R41, R38, R43 ;  /* 0x00000026290d723e */ /* 0x000fe4000480702b */
[----:B------:R-:W-:-:S07]  /*8e70*/  F2FP.SATFINITE.E4M3.F32.PACK_AB_MERGE_C R15, R7, R36, R32 ;  /* 0x00000024070f723e */ /* 0x000fce0004807020 */
.L_x_1625:
[----:B------:R-:W-:Y:S05]  /*8e80*/  BSYNC B1 ;  /* 0x0000000000017941 */ /* 0x000fea0003800000 */
.L_x_1624:
[----:B0-----:R0:W-:Y:S01]  /*8e90*/  ST.E.128 desc[UR38][R28.64], R8 ;  /* 0x000000081c007985 */ /* 0x0011e2000c101d26 */
[----:B------:R-:W-:-:S13]  /*8ea0*/  ISETP.GE.AND P2, PT, R30, R106, PT ;  /* 0x0000006a1e00720c */ /* 0x000fda0003f46270 */
[----:B------:R-:W-:Y:S05]  /*8eb0*/  @P2 BRA `(.L_x_1587) ;  /* 0x0000000400282947 */ /* 0x000fea0003800000 */
[----:B------:R-:W-:-:S04]  /*8ec0*/  IADD3 R4, P2, R101, R30, RZ ;  /* 0x0000001e65047210 */ /* 0x000fc80007f5e0ff */
[----:B------:R-:W-:-:S05]  /*8ed0*/  LEA.HI.X.SX32 R5, R30, R99, 0x1, P2 ;  /* 0x000000631e057211 */ /* 0x000fca00010f0eff */
[----:B---3--:R3:W-:Y:S01]  /*8ee0*/  ST.E.128 desc[UR38][R4.64], R12 ;  /* 0x0000000c04007985 */ /* 0x0087e2000c101d26 */
[----:B------:R-:W-:Y:S05]  /*8ef0*/  BRA `(.L_x_1587) ;  /* 0x0000000400187947 */ /* 0x000fea0003800000 */
.L_x_1579:
[----:B------:R-:W-:-:S06]  /*8f00*/  UISETP.NE.AND UP0, UPT, UR41, 0x3, UPT ;  /* 0x000000032900788c */ /* 0x000fcc000bf05270 */
[----:B------:R-:W-:-:S13]  /*8f10*/  PLOP3.LUT P1, PT, PT, PT, UP0, 0x80, 0x0 ;  /* 0x000000000000781c */ /* 0x000fda0003f2f008 */
[----:B------:R-:W-:Y:S05]  /*8f20*/  @!P1 BRA `(.L_x_1626) ;  /* 0x0000000000049947 */ /* 0x000fea0003800000 */
[----:B------:R-:W-:Y:S01]  /*8f30*/  BPT.TRAP 0x1 ;  /* 0x000000040000795c */ /* 0x000fe20000300000 */
.L_x_1626:
[----:B------:R-:W-:Y:S01]  /*8f40*/  IMAD R84, R17, 0x8, R16 ;  /* 0x0000000811547824 */ /* 0x000fe200078e0210 */
[----:B------:R-:W-:Y:S01]  /*8f50*/  SHF.L.U32 R93, R173, 0x1f, RZ ;  /* 0x0000001fad5d7819 */ /* 0x000fe200000006ff */
[----:B------:R-:W-:Y:S01]  /*8f60*/  BSSY B1, `(.L_x_1627) ;  /* 0x0000004000017945 */ /* 0x000fe20003800000 */
[----:B------:R-:W-:Y:S02]  /*8f70*/  SHF.R.S32.HI R90, RZ, 0x1f, R89 ;  /* 0x0000001fff5a7819 */ /* 0x000fe40000011459 */
[----:B------:R-:W0:Y:S02]  /*8f80*/  SYNCS.PHASECHK.TRANS64.TRYWAIT P2, [R84+URZ+0x22890], R93 ;  /* 0x0228905d540075a7 */ /* 0x000e24000804017f */
[----:B0-----:R-:W-:Y:S05]  /*8f90*/  @!P2 BRA `(.L_x_1628) ;  /* 0x000001e8000ca947 */ /* 0x001fea0003800000 */
.L_x_1956:
[----:B------:R-:W-:Y:S05]  /*8fa0*/  BSYNC B1 ;  /* 0x0000000000017941 */ /* 0x000fea0003800000 */
.L_x_1627:
[----:B------:R-:W-:Y:S01]  /*8fb0*/  ULDC.64 UR4, c[0x0][0x300] ;  /* 0x0000c00000047ab9 */ /* 0x000fe20000000a00 */
[----:B-----5:R-:W-:Y:S01]  /*8fc0*/  SHF.R.S32.HI R91, RZ, 0x1f, R87 ;  /* 0x0000001fff5b7819 */ /* 0x020fe20000011457 */
[----:B------:R-:W-:Y:S01]  /*8fd0*/  IMAD R6, R90, UR4, RZ ;  /* 0x000000045a067c24 */ /* 0x000fe2000f8e02ff */
[----:B------:R-:W-:Y:S01]  /*8fe0*/  ULDC.64 UR6, c[0x0][0x2e8] ;  /* 0x0000ba0000067ab9 */ /* 0x000fe20000000a00 */
[----:B------:R-:W-:-:S04]  /*8ff0*/  IMAD.WIDE.U32 R4, R89, UR4, RZ ;  /* 0x0000000459047c25 */ /* 0x000fc8000f8e00ff */
        /* <DEDUP_REMOVED lines=15> */
[----:B------:R-:W-:Y:S02]  /*90f0*/  IADD3.X R13, R5, UR7, R7, P2, !PT ;  /* 0x00000007050d7c10 */ /* 0x000fe400097fe407 */
[----:B------:R-:W-:Y:S01]  /*9100*/  ISETP.GT.AND P2, PT, R92, R176, PT ;  /* 0x000000b05c00720c */ /* 0x000fe20003f44270 */
[----:B------:R-:W-:-:S12]  /*9110*/  BRA.DIV UR4, `(.L_x_1629) ;  /* 0x000001e604c07947 */ /* 0x000fd8000b800000 */
[----:B------:R1:W2:Y:S04]  /*9120*/  SHFL.IDX PT, R29, R13, RZ, 0x1e1f ;  /* 0x001e1fff0d1d7589 */ /* 0x0002a800000e0000 */
[----:B------:R1:W3:Y:S02]  /*9130*/  SHFL.IDX PT, R14, R4, RZ, 0x1e1f ;  /* 0x001e1fff040e7589 */ /* 0x0002e400000e0000 */
.L_x_1960:
[----:B------:R-:W-:Y:S05]  /*9140*/  @!P2 BRA `(.L_x_1587) ;  /* 0x000000000084a947 */ /* 0x000fea0003800000 */
[----:B------:R-:W-:Y:S02]  /*9150*/  ULDC UR4, c[0x0][0x2f4] ;  /* 0x0000bd0000047ab9 */ /* 0x000fe40000000800 */
[----:B------:R-:W-:-:S13]  /*9160*/  ISETP.GE.AND P5, PT, R18, UR4, PT ;  /* 0x0000000412007c0c */ /* 0x000fda000bfa6270 */
[----:B-1----:R-:W1:Y:S01]  /*9170*/  @!P5 LDS.128 R4, [R99+0x16400] ;  /* 0x016400006304d984 */ /* 0x002e620000000c00 */
[----:B---3--:R-:W-:-:S05]  /*9180*/  @!P5 IADD3 R12, P2, R18, R14, RZ ;  /* 0x0000000e120cd210 */ /* 0x008fca0007f5e0ff */
[----:B--2---:R-:W-:Y:S01]  /*9190*/  @!P5 IMAD.X R13, R29, 0x1, R19, P2 ;  /* 0x000000011d0dd824 */ /* 0x004fe200010e0613 */
[----:B------:R-:W-:-:S13]  /*91a0*/  ISETP.GE.AND P2, PT, R177, UR4, PT ;  /* 0x00000004b1007c0c */ /* 0x000fda000bf46270 */
[----:B------:R-:W-:-:S05]  /*91b0*/  @!P2 IADD3 R10, P4, R177, R14, RZ ;  /* 0x0000000eb10aa210 */ /* 0x000fca0007f9e0ff */
[----:B------:R-:W-:Y:S01]  /*91c0*/  @!P2 IMAD.X R11, R29, 0x1, R188, P4 ;  /* 0x000000011d0ba824 */ /* 0x000fe200020e06bc */
[----:B------:R-:W-:-:S13]  /*91d0*/  ISETP.GE.AND P4, PT, R185, UR4, PT ;  /* 0x00000004b9007c0c */ /* 0x000fda000bf86270 */
[----:B------:R-:W-:Y:S01]  /*91e0*/  @!P4 IADD3 R8, P6, R185, R14, RZ ;  /* 0x0000000eb908c210 */ /* 0x000fe20007fde0ff */
[----:B-1----:R1:W-:Y:S01]  /*91f0*/  @!P5 ST.E.128 desc[UR38][R12.64], R4 ;  /* 0x000000040c00d985 */ /* 0x0023e2000c101d26 */
[----:B------:R-:W-:-:S03]  /*9200*/  ISETP.GE.AND P5, PT, R82, UR4, PT ;  /* 0x0000000452007c0c */ /* 0x000fc6000bfa6270 */
[----:B------:R-:W-:-:S10]  /*9210*/  @!P4 IMAD.X R9, R29, 0x1, R196, P6 ;  /* 0x000000011d09c824 */ /* 0x000fd400030e06c4 */
[----:B------:R-:W2:Y:S01]  /*9220*/  @!P5 LDS.128 R4, [R96+0x16400] ;  /* 0x016400006004d984 */ /* 0x000ea20000000c00 */
[----:B------:R-:W-:-:S05]  /*9230*/  @!P5 IMAD.SHL.U32 R15, R179, 0x10, RZ ;  /* 0x00000010b30fd824 */ /* 0x000fca00078e00ff */
[----:B-1----:R-:W-:-:S04]  /*9240*/  @!P5 IADD3 R12, P6, R15, R14, RZ ;  /* 0x0000000e0f0cd210 */ /* 0x002fc80007fde0ff */
[----:B------:R-:W-:-:S05]  /*9250*/  @!P5 LEA.HI.X.SX32 R13, R15, R29, 0x1, P6 ;  /* 0x0000001d0f0dd211 */ /* 0x000fca00030f0eff */
[----:B--2---:R1:W-:Y:S01]  /*9260*/  @!P5 ST.E.128 desc[UR38][R12.64], R4 ;  /* 0x000000040c00d985 */ /* 0x0043e2000c101d26 */
[----:B------:R-:W-:-:S13]  /*9270*/  ISETP.GE.AND P5, PT, R81, UR4, PT ;  /* 0x0000000451007c0c */ /* 0x000fda000bfa6270 */
[----:B------:R-:W2:Y:S01]  /*9280*/  @!P5 LDS.128 R4, [R99+0x18400] ;  /* 0x018400006304d984 */ /* 0x000ea20000000c00 */
[----:B------:R-:W-:-:S05]  /*9290*/  @!P5 IMAD.SHL.U32 R15, R180, 0x10, RZ ;  /* 0x00000010b40fd824 */ /* 0x000fca00078e00ff */
[----:B-1----:R-:W-:-:S04]  /*92a0*/  @!P5 IADD3 R12, P6, R15, R14, RZ ;  /* 0x0000000e0f0cd210 */ /* 0x002fc80007fde0ff */
[----:B------:R-:W-:-:S05]  /*92b0*/  @!P5 LEA.HI.X.SX32 R13, R15, R29, 0x1, P6 ;  /* 0x0000001d0f0dd211 */ /* 0x000fca00030f0eff */
[----:B--2---:R1:W-:Y:S01]  /*92c0*/  @!P5 ST.E.128 desc[UR38][R12.64], R4 ;  /* 0x000000040c00d985 */ /* 0x0043e2000c101d26 */
[----:B------:R-:W-:-:S03]  /*92d0*/  ISETP.GE.AND P5, PT, R186, UR4, PT ;  /* 0x00000004ba007c0c */ /* 0x000fc6000bfa6270 */
[----:B------:R-:W2:Y:S10]  /*92e0*/  @!P2 LDS.128 R4, [R96+0x18400] ;  /* 0x018400006004a984 */ /* 0x000eb40000000c00 */
[----:B-1----:R-:W-:-:S05]  /*92f0*/  @!P5 IADD3 R12, P6, R186, R14, RZ ;  /* 0x0000000eba0cd210 */ /* 0x002fca0007fde0ff */
[----:B------:R-:W-:Y:S01]  /*9300*/  @!P5 IMAD.X R13, R29, 0x1, R195, P6 ;  /* 0x000000011d0dd824 */ /* 0x000fe200030e06c3 */
[----:B--2---:R-:W-:Y:S04]  /*9310*/  @!P2 ST.E.128 desc[UR38][R10.64], R4 ;  /* 0x000000040a00a985 */ /* 0x004fe8000c101d26 */
[----:B------:R-:W1:Y:S04]  /*9320*/  @!P4 LDS.128 R4, [R99+0x1a400] ;  /* 0x01a400006304c984 */ /* 0x000e680000000c00 */
[----:B-1----:R-:W-:Y:S04]  /*9330*/  @!P4 ST.E.128 desc[UR38][R8.64], R4 ;  /* 0x000000040800c985 */ /* 0x002fe8000c101d26 */
[----:B------:R-:W1:Y:S04]  /*9340*/  @!P5 LDS.128 R4, [R96+0x1a400] ;  /* 0x01a400006004d984 */ /* 0x000e680000000c00 */
[----:B-1----:R4:W-:Y:S02]  /*9350*/  @!P5 ST.E.128 desc[UR38][R12.64], R4 ;  /* 0x000000040c00d985 */ /* 0x0029e4000c101d26 */
.L_x_1587:
[----:B------:R-:W-:Y:S05]  /*9360*/  BSYNC B0 ;  /* 0x0000000000007941 */ /* 0x000fea0003800000 */
.L_x_1578:
[----:B01-34-:R-:W0:Y:S01]  /*9370*/  S2R R4, SR_TID.X ;  /* 0x0000000000047919 */ /* 0x01be220000002100 */
[----:B------:R-:W-:Y:S01]  /*9380*/  @!PT LDS RZ, [RZ] ;  /* 0x00000000fffff984 */ /* 0x000fe20000000800 */
[----:B------:R-:W-:Y:S01]  /*9390*/  @!PT LDS RZ, [RZ] ;  /* 0x00000000fffff984 */ /* 0x000fe20000000800 */
[----:B------:R-:W-:Y:S01]  /*93a0*/  @!PT LDS RZ, [RZ] ;  /* 0x00000000fffff984 */ /* 0x000fe20000000800 */
[----:B------:R-:W-:Y:S01]  /*93b0*/  @!PT LDS RZ, [RZ] ;  /* 0x00000000fffff984 */ /* 0x000fe20000000800 */
[----:B------:R1:W-:Y:S06]  /*93c0*/  MEMBAR.ALL.CTA ;  /* 0x0000000000007992 */ /* 0x0003ec0000008000 */
[----:B-1----:R-:W1:Y:S01]  /*93d0*/  FENCE.VIEW.ASYNC.S ;  /* 0x00000000000073c6 */ /* 0x002e620000000000 */
[----:B------:R-:W-:Y:S05]  /*93e0*/  WARPSYNC.ALL ;  /* 0x0000000000007948 */ /* 0x000fea0003800000 */
[----:B------:R-:W-:Y:S01]  /*93f0*/  BSSY B0, `(.L_x_1630) ;  /* 0x0000008000007945 */ /* 0x000fe20003800000 */
[----:B-1----:R1:W-:Y:S01]  /*9400*/  BAR.SYNC.DEFER_BLOCKING R66, 0x80 ;  /* 0x000200420000751d */ /* 0x0023e20000010000 */
[----:B0-----:R-:W-:-:S13]  /*9410*/  LOP3.LUT P4, RZ, R4, 0x7f, RZ, 0xc0, !PT ;  /* 0x0000007f04ff7812 */ /* 0x001fda000788c0ff */
[----:B------:R-:W-:-:S05]  /*9420*/  @!P4 VIADD R4, R84, 0x228a0 ;  /* 0x000228a05404c836 */ /* 0x000fca0000000000 */
[----:B------:R-:W-:-:S04]  /*9430*/  @!P4 PRMT R4, RZ, 0x654, R4 ;  /* 0x00000654ff04c816 */ /* 0x000fc80000000004 */
[----:B------:R1:W-:Y:S01]  /*9440*/  @!P4 SYNCS.ARRIVE.TRANS64.RED.A1T0 RZ, [R4+URZ], RZ ;  /* 0x000000ff04ffc9a7 */ /* 0x0003e2000810043f */
[----:B------:R-:W-:Y:S05]  /*9450*/  @!P1 BRA `(.L_x_1631) ;  /* 0x0000000000049947 */ /* 0x000fea0003800000 */
[----:B------:R-:W-:Y:S01]  /*9460*/  BPT.TRAP 0x1 ;  /* 0x000000040000795c */ /* 0x000fe20000300000 */
.L_x_1631:
[----:B------:R-:W-:Y:S05]  /*9470*/  BSYNC B0 ;  /* 0x0000000000007941 */ /* 0x000fea0003800000 */
.L_x_1630:
[----:B------:R-:W0:Y:S01]  /*9480*/  SYNCS.PHASECHK.TRANS64.TRYWAIT P1, [R84+URZ+0x228b0], R93 ;  /* 0x0228b05d540075a7 */ /* 0x000e22000802017f */
[----:B------:R-:W-:Y:S04]  /*9490*/  BSSY B0, `(.L_x_1632) ;  /* 0x0000002000007945 */ /* 0x000fe80003800000 */
[----:B0-----:R-:W-:Y:S05]  /*94a0*/  @!P1 BRA `(.L_x_1633) ;  /* 0x000001e400209947 */ /* 0x001fea0003800000 */
.L_x_1961:
[----:B------:R-:W-:Y:S05]  /*94b0*/  BSYNC B0 ;  /* 0x0000000000007941 */ /* 0x000fea0003800000 */
.L_x_1632:
[----:B------:R-:W-:Y:S01]  /*94c0*/  ULDC.64 UR4, c[0x0][0x328] ;  /* 0x0000ca0000047ab9 */ /* 0x000fe20000000a00 */
[----:B------:R-:W-:Y:S01]  /*94d0*/  ULDC.64 UR6, c[0x0][0x318] ;  /* 0x0000c60000067ab9 */ /* 0x000fe20000000a00 */
[----:B------:R-:W-:Y:S01]  /*94e0*/  IMAD R90, R90, UR4, RZ ;  /* 0x000000045a5a7c24 */ /* 0x000fe2000f8e02ff */
[----:B------:R-:W-:Y:S01]  /*94f0*/  BSSY B0, `(.L_x_1634) ;  /* 0x0000042000007945 */ /* 0x000fe20003800000 */
[----:B-1----:R-:W-:-:S04]  /*9500*/  IMAD.WIDE.U32 R4, R89, UR4, RZ ;  /* 0x0000000459047c25 */ /* 0x002fc8000f8e00ff */
        /* <DEDUP_REMOVED lines=9> */
[----:B------:R-:W-:-:S04]  /*95a0*/  IMAD.WIDE.U32 R4, R22, UR4, R4 ;  /* 0x0000000416047c25 */ /* 0x000fc8000f8e0004 */
[----:B------:R-:W-:Y:S01]  /*95b0*/  IMAD R7, R22, UR5, R7 ;  /* 0x0000000516077c24 */ /* 0x000fe2000f8e0207 */
[----:B------:R-:W-:-:S04]  /*95c0*/  IADD3 R4, P1, R4, UR6, RZ ;  /* 0x0000000604047c10 */ /* 0x000fc8000ff3e0ff */
[----:B------:R-:W-:Y:S01]  /*95d0*/  IADD3.X R5, R5, UR7, R7, P1, !PT ;  /* 0x0000000705057c10 */ /* 0x000fe20008ffe407 */
[----:B------:R1:W3:Y:S01]  /*95e0*/  SHFL.IDX PT, R10, R4, RZ, 0x1e1f ;  /* 0x001e1fff040a7589 */ /* 0x0002e200000e0000 */
[----:B------:R-:W-:-:S03]  /*95f0*/  ISETP.GT.AND P1, PT, R92, R176, PT ;  /* 0x000000b05c00720c */ /* 0x000fc60003f24270 */
[----:B------:R1:W4:Y:S10]  /*9600*/  SHFL.IDX PT, R13, R5, RZ, 0x1e1f ;  /* 0x001e1fff050d7589 */ /* 0x00033400000e0000 */
[----:B-1----:R-:W-:Y:S05]  /*9610*/  @!P1 BRA `(.L_x_1635) ;  /* 0x0000000000bc9947 */ /* 0x002fea0003800000 */
[----:B------:R-:W-:Y:S01]  /*9620*/  LOP3.LUT P1, RZ, R79, 0x1, RZ, 0xc0, !PT ;  /* 0x000000014fff7812 */ /* 0x000fe2000782c0ff */
[----:B------:R-:W-:Y:S01]  /*9630*/  IMAD R11, R17, 0x4000, R201 ;  /* 0x00004000110b7824 */ /* 0x000fe200078e02c9 */
[----:B------:R-:W-:Y:S11]  /*9640*/  BSSY B1, `(.L_x_1636) ;  /* 0x0000011000017945 */ /* 0x000ff60003800000 */
[----:B------:R-:W-:Y:S01]  /*9650*/  @P1 IMAD.IADD R4, R16, 0x1, R11 ;  /* 0x0000000110041824 */ /* 0x000fe200078e020b */
[----:B---3--:R-:W-:-:S05]  /*9660*/  @P1 IADD3 R8, P2, R18, R10, RZ ;  /* 0x0000000a12081210 */ /* 0x008fca0007f5e0ff */
[----:B------:R-:W1:Y:S01]  /*9670*/  @P1 LDS.128 R4, [R4+0x8400] ;  /* 0x0084000004041984 */ /* 0x000e620000000c00 */
[----:B----4-:R-:W-:-:S05]  /*9680*/  @P1 IMAD.X R9, R13, 0x1, R19, P2 ;  /* 0x000000010d091824 */ /* 0x010fca00010e0613 */
[----:B-1----:R1:W-:Y:S01]  /*9690*/  @P1 ST.E.128 desc[UR38][R8.64], R4 ;  /* 0x0000000408001985 */ /* 0x0023e2000c101d26 */
[----:B------:R-:W-:-:S13]  /*96a0*/  LOP3.LUT P1, RZ, R55, 0x2, RZ, 0xc0, !PT ;  /* 0x0000000237ff7812 */ /* 0x000fda000782c0ff */
[----:B------:R-:W-:Y:S05]  /*96b0*/  @!P1 BRA `(.L_x_1637) ;  /* 0x0000000000249947 */ /* 0x000fea0003800000 */
[----:B------:R-:W-:Y:S01]  /*96c0*/  LOP3.LUT P1, RZ, R187, 0x2, RZ, 0xc0, !PT ;  /* 0x00000002bbff7812 */ /* 0x000fe2000782c0ff */
[----:B-1----:R-:W-:Y:S02]  /*96d0*/  VIADD R5, R11, 0x20 ;  /* 0x000000200b057836 */ /* 0x002fe40000000000 */
[----:B------:R-:W-:-:S10]  /*96e0*/  IMAD.SHL.U32 R9, R179, 0x10, RZ ;  /* 0x00000010b3097824 */ /* 0x000fd400078e00ff */
[----:B------:R-:W-:Y:S01]  /*96f0*/  @P1 VIADD R5, R11, 0xffffffe0 ;  /* 0xffffffe00b051836 */ /* 0x000fe20000000000 */
[----:B------:R-:W-:-:S03]  /*9700*/  IADD3 R8, P1, R9, R10, RZ ;  /* 0x0000000a09087210 */ /* 0x000fc60007f3e0ff */
[----:B------:R-:W-:Y:S01]  /*9710*/  IMAD.IADD R5, R16, 0x1, R5 ;  /* 0x0000000110057824 */ /* 0x000fe200078e0205 */
[----:B------:R-:W-:-:S05]  /*9720*/  LEA.HI.X.SX32 R9, R9, R13, 0x1, P1 ;  /* 0x0000000d09097211 */ /* 0x000fca00008f0eff */
[----:B------:R-:W1:Y:S04]  /*9730*/  LDS.128 R4, [R5+0x8400] ;  /* 0x0084000005047984 */ /* 0x000e680000000c00 */
[----:B-1----:R3:W-:Y:S02]  /*9740*/  ST.E.128 desc[UR38][R8.64], R4 ;  /* 0x0000000408007985 */ /* 0x0027e4000c101d26 */
.L_x_1637:
[----:B------:R-:W-:Y:S05]  /*9750*/  BSYNC B1 ;  /* 0x0000000000017941 */ /* 0x000fea0003800000 */
.L_x_1636:
[----:B------:R-:W-:Y:S01]  /*9760*/  LOP3.LUT P1, RZ, R55, 0x4, RZ, 0xc0, !PT ;  /* 0x0000000437ff7812 */ /* 0x000fe2000782c0ff */
[----:B------:R-:W-:-:S12]  /*9770*/  BSSY B1, `(.L_x_1638) ;  /* 0x000000b000017945 */ /* 0x000fd80003800000 */
[----:B------:R-:W-:Y:S05]  /*9780*/  @!P1 BRA `(.L_x_1639) ;  /* 0x0000000000249947 */ /* 0x000fea0003800000 */
[----:B------:R-:W-:Y:S01]  /*9790*/  LOP3.LUT P1, RZ, R187, 0x4, RZ, 0xc0, !PT ;  /* 0x00000004bbff7812 */ /* 0x000fe2000782c0ff */
[----:B-1-3--:R-:W-:Y:S02]  /*97a0*/  VIADD R5, R11, 0x40 ;  /* 0x000000400b057836 */ /* 0x00afe40000000000 */
[----:B------:R-:W-:-:S10]  /*97b0*/  IMAD.SHL.U32 R9, R180, 0x10, RZ ;  /* 0x00000010b4097824 */ /* 0x000fd400078e00ff */
[----:B------:R-:W-:Y:S01]  /*97c0*/  @P1 VIADD R5, R11, 0xffffffc0 ;  /* 0xffffffc00b051836 */ /* 0x000fe20000000000 */
[----:B------:R-:W-:-:S03]  /*97d0*/  IADD3 R8, P1, R9, R10, RZ ;  /* 0x0000000a09087210 */ /* 0x000fc60007f3e0ff */
[----:B------:R-:W-:Y:S01]  /*97e0*/  IMAD.IADD R5, R16, 0x1, R5 ;  /* 0x0000000110057824 */ /* 0x000fe200078e0205 */
[----:B------:R-:W-:-:S05]  /*97f0*/  LEA.HI.X.SX32 R9, R9, R13, 0x1, P1 ;  /* 0x0000000d09097211 */ /* 0x000fca00008f0eff */
[----:B------:R-:W1:Y:S04]  /*9800*/  LDS.128 R4, [R5+0x8400] ;  /* 0x0084000005047984 */ /* 0x000e680000000c00 */
[----:B-1----:R4:W-:Y:S02]  /*9810*/  ST.E.128 desc[UR38][R8.64], R4 ;  /* 0x0000000408007985 */ /* 0x0029e4000c101d26 */
.L_x_1639:
[----:B------:R-:W-:Y:S05]  /*9820*/  BSYNC B1 ;  /* 0x0000000000017941 */ /* 0x000fea0003800000 */
.L_x_1638:
[----:B------:R-:W-:-:S13]  /*9830*/  LOP3.LUT P1, RZ, R55, 0x8, RZ, 0xc0, !PT ;  /* 0x0000000837ff7812 */ /* 0x000fda000782c0ff */
[----:B------:R-:W-:Y:S05]  /*9840*/  @!P1 BRA `(.L_x_1635) ;  /* 0x0000000000309947 */ /* 0x000fea0003800000 */
[----:B------:R-:W-:Y:S01]  /*9850*/  R2P PR, R187, 0x6 ;  /* 0x00000006bb007804 */ /* 0x000fe20000000000 */
[----:B-1-34-:R-:W-:Y:S02]  /*9860*/  IMAD.MOV.U32 R4, RZ, RZ, -0x40 ;  /* 0xffffffc0ff047424 */ /* 0x01afe400078e00ff */
[----:B------:R-:W-:Y:S02]  /*9870*/  IMAD.MOV.U32 R6, RZ, RZ, 0x40 ;  /* 0x00000040ff067424 */ /* 0x000fe400078e00ff */
[----:B------:R-:W-:Y:S01]  /*9880*/  IMAD.MOV.U32 R5, RZ, RZ, 0x60 ;  /* 0x00000060ff057424 */ /* 0x000fe200078e00ff */
[----:B------:R-:W-:-:S07]  /*9890*/  SEL R4, R4, 0x40, P2 ;  /* 0x0000004004047807 */ /* 0x000fce0001000000 */
[----:B------:R-:W-:Y:S01]  /*98a0*/  @P2 IADD3 R5, -R6, 0x20, RZ ;  /* 0x0000002006052810 */ /* 0x000fe20007ffe1ff */
[----:B------:R-:W-:Y:S01]  /*98b0*/  @P1 VIADD R5, R4, 0xffffffe0 ;  /* 0xffffffe004051836 */ /* 0x000fe20000000000 */
[----:B------:R-:W-:-:S04]  /*98c0*/  IADD3 R8, P1, R177, R10, RZ ;  /* 0x0000000ab1087210 */ /* 0x000fc80007f3e0ff */
[----:B------:R-:W-:Y:S01]  /*98d0*/  IADD3 R5, R16, R11, R5 ;  /* 0x0000000b10057210 */ /* 0x000fe20007ffe005 */
[----:B------:R-:W-:-:S05]  /*98e0*/  IMAD.X R9, R13, 0x1, R188, P1 ;  /* 0x000000010d097824 */ /* 0x000fca00008e06bc */
[----:B------:R-:W1:Y:S04]  /*98f0*/  LDS.128 R4, [R5+0x8400] ;  /* 0x0084000005047984 */ /* 0x000e680000000c00 */
[----:B-1----:R1:W-:Y:S02]  /*9900*/  ST.E.128 desc[UR38][R8.64], R4 ;  /* 0x0000000408007985 */ /* 0x0023e4000c101d26 */
.L_x_1635:
[----:B------:R-:W-:Y:S05]  /*9910*/  BSYNC B0 ;  /* 0x0000000000007941 */ /* 0x000fea0003800000 */
.L_x_1634:
[----:B------:R-:W-:Y:S01]  /*9920*/  @!PT LDS RZ, [RZ] ;  /* 0x00000000fffff984 */ /* 0x000fe20000000800 */
[----:B------:R-:W-:Y:S01]  /*9930*/  @!PT LDS RZ, [RZ] ;  /* 0x00000000fffff984 */ /* 0x000fe20000000800 */
[----:B------:R-:W-:Y:S01]  /*9940*/  @!PT LDS RZ, [RZ] ;  /* 0x00000000fffff984 */ /* 0x000fe20000000800 */
[----:B------:R-:W-:Y:S01]  /*9950*/  @!PT LDS RZ, [RZ] ;  /* 0x00000000fffff984 */ /* 0x000fe20000000800 */
[----:B------:R5:W-:Y:S06]  /*9960*/  MEMBAR.ALL.CTA ;  /* 0x0000000000007992 */ /* 0x000bec0000008000 */
[----:B-----5:R-:W5:Y:S01]  /*9970*/  FENCE.VIEW.ASYNC.S ;  /* 0x00000000000073c6 */ /* 0x020f620000000000 */
[----:B------:R-:W-:Y:S02]  /*9980*/  VIADD R17, R17, 0x1 ;  /* 0x0000000111117836 */ /* 0x000fe40000000000 */
[----:B0-----:R-:W-:Y:S01]  /*9990*/  @!P4 VIADD R84, R84, 0x228c0 ;  /* 0x000228c05454c836 */ /* 0x001fe20000000000 */
[----:B-----5:R0:W-:Y:S02]  /*99a0*/  BAR.SYNC.DEFER_BLOCKING R66, 0x80 ;  /* 0x000200420000751d */ /* 0x0201e40000010000 */
[----:B------:R-:W-:-:S02]  /*99b0*/  ISETP.NE.AND P1, PT, R17, 0x2, PT ;  /* 0x000000021100780c */ /* 0x000fc40003f25270 */
[----:B------:R-:W-:Y:S02]  /*99c0*/  @!P4 PRMT R84, RZ, 0x654, R84 ;  /* 0x00000654ff54c816 */ /* 0x000fe40000000054 */
[----:B-1-34-:R-:W-:Y:S02]  /*99d0*/  SEL R4, RZ, 0x1, P1 ;  /* 0x00000001ff047807 */ /* 0x01afe40000800000 */
[----:B------:R-:W-:Y:S02]  /*99e0*/  SEL R17, R17, RZ, P1 ;  /* 0x000000ff11117207 */ /* 0x000fe40000800000 */
[----:B------:R-:W-:Y:S01]  /*99f0*/  LOP3.LUT R173, R173, R4, RZ, 0x3c, !PT ;  /* 0x00000004adad7212 */ /* 0x000fe200078e3cff */
[----:B------:R0:W-:Y:S01]  /*9a00*/  @!P4 SYNCS.ARRIVE.TRANS64.RED.A1T0 RZ, [R84+URZ], RZ ;  /* 0x000000ff54ffc9a7 */ /* 0x0001e2000810043f */
[----:B------:R-:W-:Y:S05]  /*9a10*/  @P3 BRA `(.L_x_1640) ;  /* 0xffffff8c006c3947 */ /* 0x000fea000383ffff */
[----:B------:R-:W1:Y:S01]  /*9a20*/  S2R R5, SR_TID.X ;  /* 0x0000000000057919 */ /* 0x000e620000002100 */
[----:B------:R-:W-:Y:S02]  /*9a30*/  PLOP3.LUT P0, PT, PT, PT, PT, 0x8, 0x0 ;  /* 0x000000000000781c */ /* 0x000fe40003f0e170 */
[----:B-1----:R-:W-:-:S04]  /*9a40*/  SHF.R.U32.HI R5, RZ, 0x7, R5 ;  /* 0x00000007ff057819 */ /* 0x002fc80000011605 */
[----:B------:R-:W-:-:S13]  /*9a50*/  ISETP.NE.AND P2, PT, R5, 0x1, PT ;  /* 0x000000010500780c */ /* 0x000fda0003f45270 */
[----:B------:R-:W-:Y:S06]  /*9a60*/  @!P2 BAR.ARV 0x9, 0x100 ;  /* 0x024400000000ab1d */ /* 0x000fec0000002000 */
.L_x_1573:
[----:B------:R-:W-:Y:S05]  /*9a70*/  @P0 BRA `(.L_x_1641) ;  /* 0x00000000000c0947 */ /* 0x000fea0003800000 */
[----:B------:R-:W1:Y:S01]  /*9a80*/  FENCE.VIEW.ASYNC.G ;  /* 0x00000000000073c6 */ /* 0x000e620000000100 */
[----:B------:R-:W-:Y:S05]  /*9a90*/  WARPSYNC.ALL ;  /* 0x0000000000007948 */ /* 0x000fea0003800000 */
[----:B-1----:R-:W-:Y:S06]  /*9aa0*/  BAR.ARV 0xc, 0x180 ;  /* 0x0306000000007b1d */ /* 0x002fec0000002000 */
.L_x_1641:
[----:B------:R-:W-:Y:S01]  /*9ab0*/  ULDC.64 UR6, c[0x0][0x998] ;  /* 0x0002660000067ab9 */ /* 0x000fe20000000a00 */
[----:B------:R-:W-:Y:S01]  /*9ac0*/  ULDC.64 UR4, c[0x0][0x990] ;  /* 0x0002640000047ab9 */ /* 0x000fe20000000a00 */
[----:B------:R-:W-:Y:S02]  /*9ad0*/  ISETP.NE.U32.AND P1, PT, RZ, UR6, PT ;  /* 0x00000006ff007c0c */ /* 0x000fe4000bf25070 */
[----:B------:R-:W-:Y:S02]  /*9ae0*/  ISETP.NE.U32.AND P0, PT, RZ, UR4, PT ;  /* 0x00000004ff007c0c */ /* 0x000fe4000bf05070 */
[----:B------:R-:W-:Y:S02]  /*9af0*/  ISETP.NE.AND.EX P1, PT, RZ, UR7, PT, P1 ;  /* 0x00000007ff007c0c */ /* 0x000fe4000bf25310 */
[----:B------:R-:W-:-:S11]  /*9b00*/  ISETP.NE.AND.EX P0, PT, RZ, UR5, PT, P0 ;  /* 0x00000005ff007c0c */ /* 0x000fd6000bf05300 */
[----:B------:R-:W1:Y:S01]  /*9b10*/  @P1 LDC.64 R8, c[0x0][0x9b8] ;  /* 0x00026e00ff081b82 */ /* 0x000e620000000a00 */
[--C-:B------:R-:W-:Y:S02]  /*9b20*/  @P1 SHF.R.S32.HI R5, RZ, 0x1f, R23.reuse ;  /* 0x0000001fff051819 */ /* 0x100fe40000011417 */
[----:B------:R-:W-:Y:S02]  /*9b30*/  @P0 SHF.R.S32.HI R3, RZ, 0x1f, R23 ;  /* 0x0000001fff030819 */ /* 0x000fe40000011417 */
[----:B------:R-:W-:-:S03]  /*9b40*/  @P1 SHF.R.S32.HI R15, RZ, 0x1f, R22 ;  /* 0x0000001fff0f1819 */ /* 0x000fc60000011416 */
[----:B------:R-:W3:Y:S08]  /*9b50*/  @P0 LDC.64 R6, c[0x0][0x9a8] ;  /* 0x00026a00ff060b82 */ /* 0x000ef00000000a00 */
[----:B------:R-:W4:Y:S08]  /*9b60*/  @P1 LDC.64 R10, c[0x0][0x9c0] ;  /* 0x00027000ff0a1b82 */ /* 0x000f300000000a00 */
[----:B------:R-:W0:Y:S01]  /*9b70*/  @P0 LDC.64 R12, c[0x0][0x9b0] ;  /* 0x00026c00ff0c0b82 */ /* 0x000e220000000a00 */
[----:B-1----:R-:W-:-:S02]  /*9b80*/  @P1 IMAD R2, R5, R8, RZ ;  /* 0x0000000805021224 */ /* 0x002fc400078e02ff */
[----:B------:R-:W-:-:S04]  /*9b90*/  @P1 IMAD.WIDE.U32 R4, R23, R8, RZ ;  /* 0x0000000817041225 */ /* 0x000fc800078e00ff */
[----:B------:R-:W-:Y:S02]  /*9ba0*/  @P1 IMAD R9, R23, R9, R2 ;  /* 0x0000000917091224 */ /* 0x000fe400078e0202 */
[-C--:B---3--:R-:W-:Y:S02]  /*9bb0*/  @P0 IMAD R0, R3, R6.reuse, RZ ;  /* 0x0000000603000224 */ /* 0x088fe400078e02ff */
[----:B------:R-:W-:Y:S01]  /*9bc0*/  @P1 IMAD.IADD R5, R5, 0x1, R9 ;  /* 0x0000000105051824 */ /* 0x000fe200078e0209 */
[----:B------:R-:W-:Y:S01]  /*9bd0*/  @P0 SHF.R.S32.HI R9, RZ, 0x1f, R22 ;  /* 0x0000001fff090819 */ /* 0x000fe20000011416 */
[C---:B------:R-:W-:Y:S02]  /*9be0*/  @P0 IMAD R7, R23.reuse, R7, R0 ;  /* 0x0000000717070224 */ /* 0x040fe400078e0200 */
[----:B------:R-:W-:-:S04]  /*9bf0*/  @P0 IMAD.WIDE.U32 R2, R23, R6, RZ ;  /* 0x0000000617020225 */ /* 0x000fc800078e00ff */
[----:B----4-:R-:W-:Y:S02]  /*9c00*/  @P1 IMAD R6, R15, R10, RZ ;  /* 0x0000000a0f061224 */ /* 0x010fe400078e02ff */
[----:B------:R-:W-:Y:S02]  /*9c10*/  @P0 IMAD.IADD R3, R3, 0x1, R7 ;  /* 0x0000000103030824 */ /* 0x000fe400078e0207 */
[C---:B------:R-:W-:Y:S02]  /*9c20*/  @P1 IMAD R11, R22.reuse, R11, R6 ;  /* 0x0000000b160b1224 */ /* 0x040fe400078e0206 */
[----:B0-----:R-:W-:Y:S02]  /*9c30*/  @P0 IMAD R0, R9, R12, RZ ;  /* 0x0000000c09000224 */ /* 0x001fe400078e02ff */
[----:B------:R-:W-:-:S04]  /*9c40*/  @P1 IMAD.WIDE.U32 R6, R22, R10, R4 ;  /* 0x0000000a16061225 */ /* 0x000fc800078e0004 */
[----:B------:R-:W-:Y:S01]  /*9c50*/  @P0 IMAD R9, R22, R13, R0 ;  /* 0x0000000d16090224 */ /* 0x000fe200078e0200 */
[----:B------:R-:W-:Y:S01]  /*9c60*/  @P1 LEA R8, P3, R6, UR6, 0x2 ;  /* 0x0000000606081c11 */ /* 0x000fe2000f8610ff */
[----:B------:R-:W-:-:S04]  /*9c70*/  @P0 IMAD.WIDE.U32 R2, R22, R12, R2 ;  /* 0x0000000c16020225 */ /* 0x000fc800078e0002 */
[----:B------:R-:W-:Y:S01]  /*9c80*/  @P1 IMAD.IADD R5, R7, 0x1, R11 ;  /* 0x0000000107051824 */ /* 0x000fe200078e020b */
[----:B------:R-:W-:Y:S01]  /*9c90*/  @P0 LEA R4, P2, R2, UR4, 0x2 ;  /* 0x0000000402040c11 */ /* 0x000fe2000f8410ff */
[----:B------:R-:W-:Y:S01]  /*9ca0*/  @P0 IMAD.IADD R3, R3, 0x1, R9 ;  /* 0x0000000103030824 */ /* 0x000fe200078e0209 */
[----:B------:R-:W0:Y:S01]  /*9cb0*/  LDC.64 R10, c[0x0][0x9e0] ;  /* 0x00027800ff0a7b82 */ /* 0x000e220000000a00 */
[----:B------:R-:W-:Y:S01]  /*9cc0*/  IMAD.MOV.U32 R0, RZ, RZ, 0x3f800000 ;  /* 0x3f800000ff007424 */ /* 0x000fe200078e00ff */
[----:B------:R-:W-:Y:S01]  /*9cd0*/  @P1 LEA.HI.X R9, R6, UR7, R5, 0x2, P3 ;  /* 0x0000000706091c11 */ /* 0x000fe200098f1405 */
[----:B------:R-:W-:Y:S01]  /*9ce0*/  ULDC UR4, c[0x0][0x988] ;  /* 0x0002620000047ab9 */ /* 0x000fe20000000800 */
[----:B------:R-:W-:Y:S01]  /*9cf0*/  @P0 LEA.HI.X R5, R2, UR5, R3, 0x2, P2 ;  /* 0x0000000502050c11 */ /* 0x000fe200090f1403 */
[----:B------:R-:W-:Y:S02]  /*9d00*/  IMAD.MOV.U32 R3, RZ, RZ, 0x3f800000 ;  /* 0x3f800000ff037424 */ /* 0x000fe400078e00ff */
[----:B------:R-:W3:Y:S01]  /*9d10*/  @P1 LDG.E R0, desc[UR38][R8.64] ;  /* 0x0000002608001981 */ /* 0x000ee2000c1e1900 */
[----:B------:R-:W1:Y:S03]  /*9d20*/  LDC R2, c[0x0][0x448] ;  /* 0x00011200ff027b82 */ /* 0x000e660000000800 */
[----:B------:R4:W3:Y:S01]  /*9d30*/  @P0 LDG.E R3, desc[UR38][R4.64] ;  /* 0x0000002604030981 */ /* 0x0008e2000c1e1900 */
[----:B0-----:R-:W-:-:S02]  /*9d40*/  ISETP.GE.AND P2, PT, R11, 0x1, PT ;  /* 0x000000010b00780c */ /* 0x001fc40003f46270 */
[----:B-1----:R-:W-:Y:S01]  /*9d50*/  ISETP.NE.AND P1, PT, R2, 0x1, PT ;  /* 0x000000010200780c */ /* 0x002fe20003f25270 */
[----:B------:R-:W-:-:S12]  /*9d60*/  VIADD R2, R178, 0x7f ;  /* 0x0000007fb2027836 */ /* 0x000fd80000000000 */
[----:B------:R-:W0:Y:S08]  /*9d70*/  @P1 LDC R7, c[0x0][0x44c] ;  /* 0x00011300ff071b82 */ /* 0x000e300000000800 */
[----:B------:R-:W1:Y:S01]  /*9d80*/  @P1 LDC R6, c[0x0][0x450] ;  /* 0x00011400ff061b82 */ /* 0x000e620000000800 */
[----:B0-----:R-:W-:-:S05]  /*9d90*/  @P1 IMAD.HI.U32 R7, R2, R7, RZ ;  /* 0x0000000702071227 */ /* 0x001fca00078e00ff */
[----:B-1----:R-:W-:Y:S02]  /*9da0*/  @P1 SHF.R.U32.HI R2, RZ, R6, R7 ;  /* 0x00000006ff021219 */ /* 0x002fe40000011607 */
[----:B------:R-:W-:-:S05]  /*9db0*/  IADD3 R7, R171, 0x1, -R170 ;  /* 0x00000001ab077810 */ /* 0x000fca0007ffe8aa */
[----:B----4-:R-:W-:Y:S02]  /*9dc0*/  IMAD.IADD R5, R7, 0x1, R2 ;  /* 0x0000000107057824 */ /* 0x010fe400078e0202 */
[----:B---3--:R-:W-:Y:S02]  /*9dd0*/  FMUL.FTZ R0, R3, R0 ;  /* 0x0000000003007220 */ /* 0x008fe40000410000 */
[----:B------:R-:W-:Y:S02]  /*9de0*/  IMAD.IADD R3, R5, 0x1, R10 ;  /* 0x0000000105037824 */ /* 0x000fe400078e020a */
[----:B------:R-:W-:Y:S01]  /*9df0*/  FMUL.FTZ R2, R0, UR4 ;  /* 0x0000000400027c20 */ /* 0x000fe20008410000 */
        /* <DEDUP_REMOVED lines=12> */
.L_x_1644:
[----:B------:R-:W-:-:S13]  /*9ec0*/  ISETP.NE.AND P0, PT, R11, 0x1, PT ;  /* 0x000000010b00780c */ /* 0x000fda0003f05270 */
[----:B------:R-:W0:Y:S02]  /*9ed0*/  @P0 LDC.64 R4, c[0x0][0x9e8] ;  /* 0x00027a00ff040b82 */ /* 0x000e240000000a00 */
[----:B0-----:R-:W-:-:S05]  /*9ee0*/  @P0 IMAD.HI.U32 R4, R0, R4, RZ ;  /* 0x0000000400040227 */ /* 0x001fca00078e00ff */
[----:B------:R-:W-:-:S07]  /*9ef0*/  @P0 SHF.R.U32.HI R0, RZ, R5, R4 ;  /* 0x00000005ff000219 */ /* 0x000fce0000011604 */
.L_x_1645:
[----:B------:R-:W-:Y:S05]  /*9f00*/  BSYNC B0 ;  /* 0x0000000000007941 */ /* 0x000fea0003800000 */
.L_x_1643:
[----:B------:R-:W-:-:S05]  /*9f10*/  IMAD R0, R0, R11, R11 ;  /* 0x0000000b00007224 */ /* 0x000fca00078e020b */
[----:B------:R-:W-:-:S07]  /*9f20*/  VIMNMX R3, R3, R0, PT ;  /* 0x0000000003037248 */ /* 0x000fce0003fe0100 */
.L_x_1642:
[----:B------:R-:W0:Y:S01]  /*9f30*/  @P1 LDC R5, c[0x0][0x44c] ;  /* 0x00011300ff051b82 */ /* 0x000e220000000800 */
[----:B------:R-:W-:Y:S01]  /*9f40*/  VIADD R3, R3, 0x7f ;  /* 0x0000007f03037836 */ /* 0x000fe20000000000 */
[----:B------:R-:W-:-:S04]  /*9f50*/  ULDC UR4, c[0x0][0x9dc] ;  /* 0x0002770000047ab9 */ /* 0x000fc80000000800 */
[----:B------:R-:W-:Y:S02]  /*9f60*/  SHF.R.S32.HI R0, RZ, 0x1f, R3 ;  /* 0x0000001fff007819 */ /* 0x000fe40000011403 */
[----:B------:R-:W1:Y:S02]  /*9f70*/  @P1 LDC R7, c[0x0][0x450] ;  /* 0x00011400ff071b82 */ /* 0x000e640000000800 */
[----:B------:R-:W-:-:S04]  /*9f80*/  LEA.HI R0, R0, R3, RZ, 0x7 ;  /* 0x0000000300007211 */ /* 0x000fc800078f38ff */
[----:B------:R-:W-:-:S04]  /*9f90*/  SHF.R.S32.HI R0, RZ, 0x7, R0 ;  /* 0x00000007ff007819 */ /* 0x000fc80000011400 */
[----:B------:R-:W-:Y:S01]  /*9fa0*/  VIMNMX R89, R25, R0, PT ;  /* 0x0000000019597248 */ /* 0x000fe20003fe0100 */
        /* <DEDUP_REMOVED lines=16> */
.L_x_1648:
[----:B------:R-:W-:-:S13]  /*a0b0*/  ISETP.NE.AND P0, PT, R11, 0x1, PT ;  /* 0x000000010b00780c */ /* 0x000fda0003f05270 */
[----:B------:R-:W0:Y:S02]  /*a0c0*/  @P0 LDC.64 R4, c[0x0][0x9e8] ;  /* 0x00027a00ff040b82 */ /* 0x000e240000000a00 */
[----:B0-----:R-:W-:-:S05]  /*a0d0*/  @P0 IMAD.HI.U32 R4, R3, R4, RZ ;  /* 0x0000000403040227 */ /* 0x001fca00078e00ff */
[----:B------:R-:W-:-:S07]  /*a0e0*/  @P0 SHF.R.U32.HI R3, RZ, R5, R4 ;  /* 0x00000005ff030219 */ /* 0x000fce0000011604 */
.L_x_1649:
[----:B------:R-:W-:Y:S05]  /*a0f0*/  BSYNC B0 ;  /* 0x0000000000007941 */ /* 0x000fea0003800000 */
.L_x_1647:
[----:B------:R-:W-:-:S05]  /*a100*/  IMAD R3, R3, R11, RZ ;  /* 0x0000000b03037224 */ /* 0x000fca00078e02ff */
[----:B------:R-:W-:-:S07]  /*a110*/  VIMNMX R0, R0, R3, !PT ;  /* 0x0000000300007248 */ /* 0x000fce0007fe0100 */
.L_x_1646:
[----:B------:R-:W-:Y:S01]  /*a120*/  SHF.R.S32.HI R3, RZ, 0x1f, R0 ;  /* 0x0000001fff037819 */ /* 0x000fe20000011400 */
[----:B------:R-:W-:Y:S01]  /*a130*/  IMAD.MOV.U32 R56, RZ, RZ, RZ ;  /* 0x000000ffff387224 */ /* 0x000fe200078e00ff */
[----:B------:R-:W-:Y:S01]  /*a140*/  PLOP3.LUT P0, PT, PT, PT, PT, 0x80, 0x0 ;  /* 0x000000000000781c */ /* 0x000fe20003f0f070 */
[----:B------:R-:W-:Y:S01]  /*a150*/  IMAD.MOV.U32 R54, RZ, RZ, RZ ;  /* 0x000000ffff367224 */ /* 0x000fe200078e00ff */
[----:B------:R-:W-:Y:S02]  /*a160*/  LEA.HI R3, R3, R0, RZ, 0x7 ;  /* 0x0000000003037211 */ /* 0x000fe400078f38ff */
[----:B------:R-:W-:Y:S02]  /*a170*/  CS2R R150, SRZ ;  /* 0x0000000000967805 */ /* 0x000fe4000001ff00 */
        /* <DEDUP_REMOVED lines=17> */
[----:B--2---:R-:W-:Y:S01]  /*a290*/  CS2R R28, SRZ ;  /* 0x00000000001c7805 */ /* 0x004fe2000001ff00 */
[----:B------:R-:W-:Y:S01]  /*a2a0*/  IMAD.MOV.U32 R25, RZ, RZ, RZ ;  /* 0x000000ffff197224 */ /* 0x000fe200078e00ff */
        /* <DEDUP_REMOVED lines=11> */
[----:B------:R-:W-:Y:S01]  /*a360*/  CS2R R40, SRZ ;  /* 0x0000000000287805 */ /* 0x000fe2000001ff00 */
[----:B------:R-:W-:Y:S01]  /*a370*/  IMAD.MOV.U32 R95, RZ, RZ, RZ ;  /* 0x000000ffff5f7224 */ /* 0x000fe200078e00ff */
[----:B------:R-:W-:Y:S01]  /*a380*/  CS2R R92, SRZ ;  /* 0x00000000005c7805 */ /* 0x000fe2000001ff00 */
[----:B------:R-:W-:Y:S02]  /*a390*/  IMAD.MOV.U32 R42, RZ, RZ, RZ ;  /* 0x000000ffff2a7224 */ /* 0x000fe400078e00ff */
[----:B------:R-:W-:-:S02]  /*a3a0*/  IMAD.MOV.U32 R44, RZ, RZ, RZ ;  /* 0x000000ffff2c7224 */ /* 0x000fc400078e00ff */
[----:B------:R-:W-:Y:S02]  /*a3b0*/  IMAD.MOV.U32 R51, RZ, RZ, RZ ;  /* 0x000000ffff337224 */ /* 0x000fe400078e00ff */
[----:B------:R-:W-:Y:S01]  /*a3c0*/  IMAD.MOV.U32 R90, RZ, RZ, RZ ;  /* 0x000000ffff5a7224 */ /* 0x000fe200078e00ff */
[----:B------:R-:W-:Y:S06]  /*a3d0*/  @!P1 BRA `(.L_x_1650) ;  /* 0x00000130004c9947 */ /* 0x000fec0003800000 */
[----:B------:R-:W-:-:S03]  /*a3e0*/  UMOV UR4, 0xffffffff ;  /* 0xffffffff00047882 */ /* 0x000fc60000000000 */
[----:B------:R-:W-:Y:S05]  /*a3f0*/  BRA.DIV UR4, `(.L_x_1651) ;  /* 0x000001d604607947 */ /* 0x000fea000b800000 */
[----:B------:R0:W1:Y:S02]  /*a400*/  SHFL.IDX PT, R184, R218, RZ, 0x1f ;  /* 0x00001fffdab87589 */ /* 0x00006400000e0000 */
.L_x_1964:
[----:B-1----:R-:W-:Y:S01]  /*a410*/  LEA.HI R0, R184, R184, RZ, 0x1 ;  /* 0x000000b8b8007211 */ /* 0x002fe200078f08ff */
[----:B------:R-:W-:-:S03]  /*a420*/  ULOP3.LUT UP0, URZ, UR42, 0x3ff, URZ, 0xc0, !UPT ;  /* 0x000003ff2a3f7892 */ /* 0x000fc6000f80c03f */
[----:B------:R-:W-:-:S03]  /*a430*/  LOP3.LUT R3, R0, 0x3e, RZ, 0xc0, !PT ;  /* 0x0000003e00037812 */ /* 0x000fc600078ec0ff */
[----:B------:R-:W-:Y:S02]  /*a440*/  PLOP3.LUT P0, PT, PT, PT, UP0, 0x80, 0x0 ;  /* 0x000000000000781c */ /* 0x000fe40003f0f008 */
[----:B------:R-:W-:-:S05]  /*a450*/  IMAD.IADD R3, R184, 0x1, -R3 ;  /* 0x00000001b8037824 */ /* 0x000fca00078e0a03 */
        /* <DEDUP_REMOVED lines=8> */
[----:B------:R1:W2:Y:S01]  /*a4e0*/  LDC.64 R14, c[0x4][R0] ;  /* 0x01000000000e7b82 */ /* 0x0002a20000000a00 */
        /* <DEDUP_REMOVED lines=8> */
[----:B-1----:R-:W-:-:S07]  /*a570*/  IMAD.MOV.U32 R13, RZ, RZ, RZ ;  /* 0x000000ffff0d7224 */ /* 0x002fce00078e00ff */
[----:B------:R-:W-:-:S07]  /*a580*/  LEPC R20, `(.L_x_1652) ;  /* 0x000000001014794e */ /* 0x000fce0000000000 */
[----:B0-2--5:R-:W-:Y:S05]  /*a590*/  CALL.ABS.NOINC R14 ;  /* 0x000000000e007343 */ /* 0x025fea0003c00000 */
.L_x_1652:
        /* <DEDUP_REMOVED lines=8> */
[----:B------:R1:W2:Y:S03]  /*a620*/  SYNCS.PHASECHK.TRANS64.TRYWAIT P0, [R16+URZ+0x22800], R3 ;  /* 0x02280003100075a7 */ /* 0x0002a6000800017f */
[----:B--2---:R-:W-:Y:S05]  /*a630*/  @!P0 NANOSLEEP.SYNCS 0x989680 ;  /* 0x009896800000895d */ /* 0x004fea0003900000 */
[----:B------:R-:W2:Y:S01]  /*a640*/  @!P0 SYNCS.PHASECHK.TRANS64 P0, [R16+URZ+0x22800], R3 ;  /* 0x02280003100085a7 */ /* 0x000ea2000800007f */
[----:B------:R-:W-:Y:S04]  /*a650*/  BSSY B0, `(.L_x_1654) ;  /* 0x0000006000007945 */ /* 0x000fe80003800000 */
[----:B--2---:R-:W-:Y:S05]  /*a660*/  @P0 BRA `(.L_x_1655) ;  /* 0x0000000000100947 */ /* 0x004fea0003800000 */
.L_x_1656:
[----:B--2---:R2:W3:Y:S02]  /*a670*/  SYNCS.PHASECHK.TRANS64.TRYWAIT P0, [R16+URZ+0x22800], R3 ;  /* 0x02280003100075a7 */ /* 0x0044e4000800017f */
[----:B---3--:R-:W-:Y:S05]  /*a680*/  @!P0 NANOSLEEP.SYNCS 0x989680 ;  /* 0x009896800000895d */ /* 0x008fea0003900000 */
[----:B------:R-:W3:Y:S02]  /*a690*/  @!P0 SYNCS.PHASECHK.TRANS64 P0, [R16+URZ+0x22800], R3 ;  /* 0x02280003100085a7 */ /* 0x000ee4000800007f */
[----:B---3--:R-:W-:Y:S05]  /*a6a0*/  @!P0 BRA `(.L_x_1656) ;  /* 0xfffffffc00f08947 */ /* 0x008fea000383ffff */
.L_x_1655:
[----:B------:R-:W-:Y:S05]  /*a6b0*/  BSYNC B0 ;  /* 0x0000000000007941 */ /* 0x000fea0003800000 */
.L_x_1654:
[----:B------:R-:W-:Y:S05]  /*a6c0*/  BRA `(.L_x_1657) ;  /* 0x0000006c009c7947 */ /* 0x000fea0003800000 */
.L_x_1653:
[----:B------:R-:W-:Y:S01]  /*a6d0*/  ULOP3.LUT UP0, URZ, UR42, 0x1bf, URZ, 0xc0, !UPT ;  /* 0x000001bf2a3f7892 */ /* 0x000fe2000f80c03f */
[----:B-----5:R-:W-:Y:S01]  /*a6e0*/  SHF.R.S32.HI R0, RZ, 0x1f, R24 ;  /* 0x0000001fff007819 */ /* 0x020fe20000011418 */
[----:B------:R-:W-:Y:S01]  /*a6f0*/  ULDC.64 UR4, c[0x0][0x3f8] ;  /* 0x0000fe0000047ab9 */ /* 0x000fe20000000a00 */
[----:B------:R-:W-:Y:S01]  /*a700*/  ULDC.64 UR6, c[0x0][0x408] ;  /* 0x0001020000067ab9 */ /* 0x000fe20000000a00 */
[----:B------:R-:W-:Y:S02]  /*a710*/  IMAD.WIDE.U32 R26, R24, UR4, RZ ;  /* 0x00000004181a7c25 */ /* 0x000fe4000f8e00ff */
[----:B------:R-:W-:Y:S02]  /*a720*/  PLOP3.LUT P0, PT, PT, PT, UP0, 0x80, 0x0 ;  /* 0x000000000000781c */ /* 0x000fe40003f0f008 */
[C---:B------:R-:W-:Y:S02]  /*a730*/  IMAD R3, R0.reuse, UR4, RZ ;  /* 0x0000000400037c24 */ /* 0x040fe4000f8e02ff */
[----:B------:R-:W-:-:S02]  /*a740*/  IMAD R5, R0, UR6, RZ ;  /* 0x0000000600057c24 */ /* 0x000fc4000f8e02ff */
[C---:B------:R-:W-:Y:S02]  /*a750*/  IMAD R3, R24.reuse, UR5, R3 ;  /* 0x0000000518037c24 */ /* 0x040fe4000f8e0203 */
[C---:B------:R-:W-:Y:S02]  /*a760*/  IMAD R5, R24.reuse, UR7, R5 ;  /* 0x0000000718057c24 */ /* 0x040fe4000f8e0205 */
[----:B------:R-:W-:-:S04]  /*a770*/  IMAD.WIDE.U32 R24, R24, UR6, RZ ;  /* 0x0000000618187c25 */ /* 0x000fc8000f8e00ff */
[----:B------:R-:W-:Y:S02]  /*a780*/  IMAD.IADD R29, R3, 0x1, R27 ;  /* 0x00000001031d7824 */ /* 0x000fe400078e021b */
[----:B------:R-:W-:Y:S01]  /*a790*/  IMAD.IADD R31, R5, 0x1, R25 ;  /* 0x00000001051f7824 */ /* 0x000fe200078e0219 */
        /* <DEDUP_REMOVED lines=16> */
[----:B0-2---:R-:W-:Y:S05]  /*a8a0*/  CALL.ABS.NOINC R14 ;  /* 0x000000000e007343 */ /* 0x005fea0003c00000 */
.L_x_1658:
[----:B------:R-:W-:Y:S01]  /*a8b0*/  ULDC.U8 UR4, c[0x0][0x410] ;  /* 0x0001040000047ab9 */ /* 0x000fe20000000000 */
[----:B------:R-:W-:Y:S01]  /*a8c0*/  BSSY B0, `(.L_x_1659) ;  /* 0x00006bf000007945 */ /* 0x000fe20003800000 */
[----:B------:R-:W-:Y:S01]  /*a8d0*/  ISETP.NE.AND P0, PT, RZ, UR4, PT ;  /* 0x00000004ff007c0c */ /* 0x000fe2000bf05270 */
[----:B------:R-:W-:-:S12]  /*a8e0*/  IMAD.IADD R10, R176, 0x1, R178 ;  /* 0x00000001b00a7824 */ /* 0x000fd800078e02b2 */
[----:B------:R-:W-:Y:S05]  /*a8f0*/  @!P0 BRA `(.L_x_1660) ;  /* 0x0000003400788947 */ /* 0x000fea0003800000 */
[----:B------:R-:W1:Y:S01]  /*a900*/  LDC R45, c[0x0][0x448] ;  /* 0x00011200ff2d7b82 */ /* 0x000e620000000800 */
[----:B------:R-:W-:Y:S01]  /*a910*/  ULDC.64 UR4, c[0x0][0x3f8] ;  /* 0x0000fe0000047ab9 */ /* 0x000fe20000000a00 */
[----:B------:R-:W-:Y:S01]  /*a920*/  IMAD.MOV.U32 R4, RZ, RZ, R26 ;  /* 0x000000ffff047224 */ /* 0x000fe200078e001a */
[----:B------:R-:W-:Y:S01]  /*a930*/  ULDC.64 UR6, c[0x0][0x408] ;  /* 0x0001020000067ab9 */ /* 0x000fe20000000a00 */
[----:B------:R-:W-:Y:S01]  /*a940*/  IMAD.MOV.U32 R6, RZ, RZ, R24 ;  /* 0x000000ffff067224 */ /* 0x000fe200078e0018 */
[----:B------:R-:W-:Y:S01]  /*a950*/  ULDC.64 UR8, c[0x0][0x400] ;  /* 0x0001000000087ab9 */ /* 0x000fe20000000a00 */
[----:B------:R-:W-:Y:S01]  /*a960*/  IMAD.MOV.U32 R7, RZ, RZ, R31 ;  /* 0x000000ffff077224 */ /* 0x000fe200078e001f */
[----:B-1----:R-:W-:-:S13]  /*a970*/  ISETP.NE.AND P0, PT, R45, 0x1, PT ;  /* 0x000000012d00780c */ /* 0x002fda0003f05270 */
[----:B------:R-:W1:Y:S08]  /*a980*/  @P0 LDC R3, c[0x0][0x44c] ;  /* 0x00011300ff030b82 */ /* 0x000e700000000800 */
[----:B------:R-:W2:Y:S01]  /*a990*/  @P0 LDC R5, c[0x0][0x450] ;  /* 0x00011400ff050b82 */ /* 0x000ea20000000800 */
[----:B-1----:R-:W-:-:S04]  /*a9a0*/  @P0 IMAD.HI.U32 R0, R10, R3, RZ ;  /* 0x000000030a000227 */ /* 0x002fc800078e00ff */
[----:B------:R-:W-:Y:S01]  /*a9b0*/  IMAD.MOV.U32 R3, RZ, RZ, R10 ;  /* 0x000000ffff037224 */ /* 0x000fe200078e000a */
[----:B--2---:R-:W-:Y:S01]  /*a9c0*/  @P0 SHF.R.U32.HI R3, RZ, R5, R0 ;  /* 0x00000005ff030219 */ /* 0x004fe20000011600 */
[----:B------:R-:W-:-:S03]  /*a9d0*/  IMAD.MOV.U32 R5, RZ, RZ, R29 ;  /* 0x000000ffff057224 */ /* 0x000fc600078e001d */
[----:B------:R-:W-:Y:S01]  /*a9e0*/  SHF.R.S32.HI R0, RZ, 0x1f, R3 ;  /* 0x0000001fff007819 */ /* 0x000fe20000011403 */
[----:B------:R-:W-:-:S04]  /*a9f0*/  IMAD.WIDE.U32 R4, R3, UR4, R4 ;  /* 0x0000000403047c25 */ /* 0x000fc8000f8e0004 */
[----:B------:R-:W-:Y:S02]  /*aa00*/  IMAD R8, R0, UR4, RZ ;  /* 0x0000000400087c24 */ /* 0x000fe4000f8e02ff */
[----:B------:R-:W-:-:S04]  /*aa10*/  IMAD.WIDE.U32 R6, R3, UR6, R6 ;  /* 0x0000000603067c25 */ /* 0x000fc8000f8e0006 */
[C---:B------:R-:W-:Y:S01]  /*aa20*/  IMAD R13, R3.reuse, UR5, R8 ;  /* 0x00000005030d7c24 */ /* 0x040fe2000f8e0208 */
[----:B------:R-:W-:Y:S01]  /*aa30*/  ULDC.64 UR4, c[0x0][0x3e8] ;  /* 0x0000fa0000047ab9 */ /* 0x000fe20000000a00 */
[----:B------:R-:W-:Y:S01]  /*aa40*/  IMAD R8, R0, UR6, RZ ;  /* 0x0000000600087c24 */ /* 0x000fe2000f8e02ff */
[----:B------:R-:W-:Y:S01]  /*aa50*/  IADD3 R0, P0, R4, UR4, RZ ;  /* 0x0000000404007c10 */ /* 0x000fe2000ff1e0ff */
[----:B------:R-:W-:Y:S01]  /*aa60*/  UMOV UR4, 0xffffffff ;  /* 0xffffffff00047882 */ /* 0x000fe20000000000 */
[----:B------:R-:W-:Y:S01]  /*aa70*/  IADD3 R4, P1, R6, UR8, RZ ;  /* 0x0000000806047c10 */ /* 0x000fe2000ff3e0ff */
[----:B------:R-:W-:Y:S01]  /*aa80*/  IMAD R3, R3, UR7, R8 ;  /* 0x0000000703037c24 */ /* 0x000fe2000f8e0208 */
[----:B------:R-:W-:-:S04]  /*aa90*/  IADD3.X R13, R5, UR5, R13, P0, !PT ;  /* 0x00000005050d7c10 */ /* 0x000fc800087fe40d */
[----:B------:R-:W-:Y:S01]  /*aaa0*/  IADD3.X R5, R7, UR9, R3, P1, !PT ;  /* 0x0000000907057c10 */ /* 0x000fe20008ffe403 */
[----:B------:R-:W-:Y:S06]  /*aab0*/  BRA.DIV UR4, `(.L_x_1661) ;  /* 0x000001ce04dc7947 */ /* 0x000fec000b800000 */
[----:B------:R1:W2:Y:S04]  /*aac0*/  SHFL.IDX PT, R3, R13, RZ, 0x1e1f ;  /* 0x001e1fff0d037589 */ /* 0x0002a800000e0000 */
[----:B------:R-:W3:Y:S04]  /*aad0*/  SHFL.IDX PT, R0, R0, RZ, 0x1e1f ;  /* 0x001e1fff00007589 */ /* 0x000ee800000e0000 */
[----:B------:R-:W4:Y:S04]  /*aae0*/  SHFL.IDX PT, R5, R5, RZ, 0x1e1f ;  /* 0x001e1fff05057589 */ /* 0x000f2800000e0000 */
[----:B------:R1:W0:Y:S02]  /*aaf0*/  SHFL.IDX PT, R14, R4, RZ, 0x1e1f ;  /* 0x001e1fff040e7589 */ /* 0x00022400000e0000 */
.L_x_1970:
[----:B------:R-:W-:Y:S01]  /*ab00*/  IMAD R45, R170, R45, RZ ;  /* 0x0000002daa2d7224 */ /* 0x000fe200078e02ff */
[----:B------:R-:W-:Y:S01]  /*ab10*/  BSSY B1, `(.L_x_1662) ;  /* 0x0000047000017945 */ /* 0x000fe20003800000 */
[----:B------:R-:W-:Y:S02]  /*ab20*/  CS2R R8, SRZ ;  /* 0x0000000000087805 */ /* 0x000fe4000001ff00 */
[----:B-1----:R-:W-:Y:S02]  /*ab30*/  CS2R R12, SRZ ;  /* 0x00000000000c7805 */ /* 0x002fe4000001ff00 */
        /* <DEDUP_REMOVED lines=12> */
[----:B------:R-:W-:Y:S01]  /*ac00*/  ULDC UR4, c[0x0][0x3f4] ;  /* 0x0000fd0000047ab9 */ /* 0x000fe20000000800 */
[----:B------:R-:W-:Y:S02]  /*ac10*/  CS2R R38, SRZ ;  /* 0x0000000000267805 */ /* 0x000fe4000001ff00 */
[----:B------:R-:W-:Y:S02]  /*ac20*/  ISETP.GE.AND P5, PT, R174, UR4, PT ;  /* 0x00000004ae007c0c */ /* 0x000fe4000bfa6270 */
[----:B------:R-:W-:Y:S02]  /*ac30*/  CS2R R36, SRZ ;  /* 0x0000000000247805 */ /* 0x000fe4000001ff00 */
[----:B------:R-:W-:Y:S02]  /*ac40*/  ISETP.GE.AND P2, PT, R190, UR4, PT ;  /* 0x00000004be007c0c */ /* 0x000fe4000bf46270 */
[----:B------:R-:W-:Y:S02]  /*ac50*/  CS2R R32, SRZ ;  /* 0x0000000000207805 */ /* 0x000fe4000001ff00 */
[----:B------:R-:W-:-:S05]  /*ac60*/  ISETP.GE.AND P3, PT, R189, UR4, PT ;  /* 0x00000004bd007c0c */ /* 0x000fca000bf66270 */
[----:B------:R-:W-:Y:S02]  /*ac70*/  @!P5 SHF.R.S32.HI R4, RZ, 0x1f, R174 ;  /* 0x0000001fff04d819 */ /* 0x000fe400000114ae */
[C---:B---3--:R-:W-:Y:S02]  /*ac80*/  @!P5 IADD3 R6, P0, R174.reuse, R0, RZ ;  /* 0x00000000ae06d210 */ /* 0x048fe40007f1e0ff */
[----:B0-----:R-:W-:Y:S02]  /*ac90*/  @!P5 IADD3 R8, P1, R174, R14, RZ ;  /* 0x0000000eae08d210 */ /* 0x001fe40007f3e0ff */
[----:B------:R-:W-:Y:S01]  /*aca0*/  @!P2 IADD3 R10, P4, R190, R0, RZ ;  /* 0x00000000be0aa210 */ /* 0x000fe20007f9e0ff */
[--C-:B--2---:R-:W-:Y:S02]  /*acb0*/  @!P5 IMAD.X R7, R3, 0x1, R4.reuse, P0 ;  /* 0x000000010307d824 */ /* 0x104fe400000e0604 */
[----:B----4-:R-:W-:Y:S01]  /*acc0*/  @!P5 IMAD.X R9, R5, 0x1, R4, P1 ;  /* 0x000000010509d824 */ /* 0x010fe200008e0604 */
[----:B------:R-:W-:Y:S01]  /*acd0*/  ISETP.GE.AND P1, PT, R192, UR4, PT ;  /* 0x00000004c0007c0c */ /* 0x000fe2000bf26270 */
[----:B------:R-:W-:Y:S01]  /*ace0*/  @!P2 IMAD.X R11, R3, 0x1, R214, P4 ;  /* 0x00000001030ba824 */ /* 0x000fe200020e06d6 */
[----:B------:R0:W5:Y:S01]  /*acf0*/  @!P5 LD.E.64 R38, desc[UR38][R6.64] ;  /* 0x000000260626d980 */ /* 0x000162000c101b00 */
[----:B------:R-:W-:-:S02]  /*ad00*/  @!P2 IADD3 R12, P0, R190, R14, RZ ;  /* 0x0000000ebe0ca210 */ /* 0x000fc40007f1e0ff */
[C---:B------:R-:W-:Y:S01]  /*ad10*/  @!P3 IADD3 R20, P4, R189.reuse, R0, RZ ;  /* 0x00000000bd14b210 */ /* 0x040fe20007f9e0ff */
[----:B------:R-:W5:Y:S01]  /*ad20*/  @!P5 LD.E.64 R36, desc[UR38][R8.64] ;  /* 0x000000260824d980 */ /* 0x000f62000c101b00 */
[----:B------:R-:W-:Y:S02]  /*ad30*/  @!P3 IADD3 R40, P5, R189, R14, RZ ;  /* 0x0000000ebd28b210 */ /* 0x000fe40007fbe0ff */
[----:B------:R-:W-:Y:S02]  /*ad40*/  CS2R R34, SRZ ;  /* 0x0000000000227805 */ /* 0x000fe4000001ff00 */
[----:B------:R-:W-:Y:S01]  /*ad50*/  CS2R R28, SRZ ;  /* 0x00000000001c7805 */ /* 0x000fe2000001ff00 */
[----:B------:R-:W-:Y:S01]  /*ad60*/  @!P2 IMAD.X R13, R5, 0x1, R214, P0 ;  /* 0x00000001050da824 */ /* 0x000fe200000e06d6 */
[----:B------:R-:W-:Y:S01]  /*ad70*/  CS2R R30, SRZ ;  /* 0x00000000001e7805 */ /* 0x000fe2000001ff00 */
[--C-:B------:R-:W-:Y:S01]  /*ad80*/  @!P3 IMAD.X R21, R3, 0x1, R213.reuse, P4 ;  /* 0x000000010315b824 */ /* 0x100fe200020e06d5 */
[----:B------:R-:W5:Y:S01]  /*ad90*/  @!P2 LD.E.64 R32, desc[UR38][R10.64] ;  /* 0x000000260a20a980 */ /* 0x000f62000c101b00 */
[----:B------:R-:W-:Y:S01]  /*ada0*/  @!P3 IMAD.X R41, R5, 0x1, R213, P5 ;  /* 0x000000010529b824 */ /* 0x000fe200028e06d5 */
[----:B------:R-:W-:-:S02]  /*adb0*/  ISETP.GE.AND P0, PT, R191, UR4, PT ;  /* 0x00000004bf007c0c */ /* 0x000fc4000bf06270 */
[----:B------:R1:W5:Y:S01]  /*adc0*/  @!P2 LD.E.64 R34, desc[UR38][R12.64] ;  /* 0x000000260c22a980 */ /* 0x000362000c101b00 */
[----:B------:R-:W-:Y:S02]  /*add0*/  ISETP.GE.AND P2, PT, R193, UR4, PT ;  /* 0x00000004c1007c0c */ /* 0x000fe4000bf46270 */
[C---:B------:R-:W-:Y:S01]  /*ade0*/  @!P1 IADD3 R42, P4, R192.reuse, R14, RZ ;  /* 0x0000000ec02a9210 */ /* 0x040fe20007f9e0ff */
[----:B------:R2:W5:Y:S04]  /*adf0*/  @!P3 LD.E.64 R28, desc[UR38][R20.64] ;  /* 0x00000026141cb980 */ /* 0x000568000c101b00 */
[----:B------:R3:W5:Y:S01]  /*ae00*/  @!P3 LD.E.64 R30, desc[UR38][R40.64] ;  /* 0x00000026281eb980 */ /* 0x000762000c101b00 */
[----:B0-----:R-:W-:Y:S02]  /*ae10*/  @!P1 IADD3 R6, P3, R192, R0, RZ ;  /* 0x00000000c0069210 */ /* 0x001fe40007f7e0ff */
[----:B------:R-:W-:-:S02]  /*ae20*/  CS2R R24, SRZ ;  /* 0x0000000000187805 */ /* 0x000fc4000001ff00 */
[----:B------:R-:W-:Y:S01]  /*ae30*/  CS2R R26, SRZ ;  /* 0x00000000001a7805 */ /* 0x000fe2000001ff00 */
[--C-:B------:R-:W-:Y:S01]  /*ae40*/  @!P1 IMAD.X R43, R5, 0x1, R212.reuse, P4 ;  /* 0x00000001052b9824 */ /* 0x100fe200020e06d4 */
[-C--:B------:R-:W-:Y:S01]  /*ae50*/  @!P0 IADD3 R46, P5, R191, R0.reuse, RZ ;  /* 0x00000000bf2e8210 */ /* 0x080fe20007fbe0ff */
[----:B------:R-:W-:Y:S01]  /*ae60*/  @!P1 IMAD.X R7, R3, 0x1, R212, P3 ;  /* 0x0000000103079824 */ /* 0x000fe200018e06d4 */
[----:B------:R-:W-:Y:S02]  /*ae70*/  @!P2 IADD3 R48, P3, R193, R0, RZ ;  /* 0x00000000c130a210 */ /* 0x000fe40007f7e0ff */
[----:B-1----:R-:W-:Y:S01]  /*ae80*/  CS2R R12, SRZ ;  /* 0x00000000000c7805 */ /* 0x002fe2000001ff00 */
[----:B------:R1:W5:Y:S01]  /*ae90*/  @!P1 LD.E.64 R26, desc[UR38][R42.64] ;  /* 0x000000262a1a9980 */ /* 0x000362000c101b00 */
[----:B--2---:R-:W-:Y:S02]  /*aea0*/  CS2R R20, SRZ ;  /* 0x0000000000147805 */ /* 0x004fe4000001ff00 */
[----:B------:R-:W-:-:S02]  /*aeb0*/  CS2R R8, SRZ ;  /* 0x0000000000087805 */ /* 0x000fc4000001ff00 */
[----:B------:R-:W-:Y:S01]  /*aec0*/  CS2R R10, SRZ ;  /* 0x00000000000a7805 */ /* 0x000fe2000001ff00 */
[----:B------:R1:W5:Y:S01]  /*aed0*/  @!P1 LD.E.64 R24, desc[UR38][R6.64] ;  /* 0x0000002606189980 */ /* 0x000362000c101b00 */
[-C--:B---3--:R-:W-:Y:S01]  /*aee0*/  @!P0 IADD3 R40, P1, R191, R14.reuse, RZ ;  /* 0x0000000ebf288210 */ /* 0x088fe20007f3e0ff */
[--C-:B------:R-:W-:Y:S01]  /*aef0*/  @!P0 IMAD.X R47, R3, 0x1, R211.reuse, P5 ;  /* 0x00000001032f8824 */ /* 0x100fe200028e06d3 */
[----:B------:R-:W-:Y:S01]  /*af00*/  @!P2 IADD3 R14, P4, R193, R14, RZ ;  /* 0x0000000ec10ea210 */ /* 0x000fe20007f9e0ff */
[--C-:B------:R-:W-:Y:S02]  /*af10*/  @!P2 IMAD.X R49, R3, 0x1, R210.reuse, P3 ;  /* 0x000000010331a824 */ /* 0x100fe400018e06d2 */
[C---:B------:R-:W-:Y:S01]  /*af20*/  @!P0 IMAD.X R41, R5.reuse, 0x1, R211, P1 ;  /* 0x0000000105298824 */ /* 0x040fe200008e06d3 */
[----:B------:R1:W5:Y:S01]  /*af30*/  @!P0 LD.E.64 R12, desc[UR38][R46.64] ;  /* 0x000000262e0c8980 */ /* 0x000362000c101b00 */
[----:B------:R-:W-:-:S03]  /*af40*/  @!P2 IMAD.X R15, R5, 0x1, R210, P4 ;  /* 0x00000001050fa824 */ /* 0x000fc600020e06d2 */
[----:B------:R1:W5:Y:S04]  /*af50*/  @!P0 LD.E.64 R20, desc[UR38][R40.64] ;  /* 0x0000002628148980 */ /* 0x000368000c101b00 */
[----:B------:R1:W5:Y:S04]  /*af60*/  @!P2 LD.E.64 R8, desc[UR38][R48.64] ;  /* 0x000000263008a980 */ /* 0x000368000c101b00 */
[----:B------:R1:W5:Y:S02]  /*af70*/  @!P2 LD.E.64 R10, desc[UR38][R14.64] ;  /* 0x000000260e0aa980 */ /* 0x000364000c101b00 */
.L_x_1663:
[----:B------:R-:W-:Y:S05]  /*af80*/  BSYNC B1 ;  /* 0x0000000000017941 */ /* 0x000fea0003800000 */
.L_x_1662:
[----:B------:R-:W-:Y:S01]  /*af90*/  ULEA.HI UR4, UR37, UR37, URZ, 0x1 ;  /* 0x0000002525047291 */ /* 0x000fe2000f8f083f */
[----:B--2---:R-:W-:Y:S01]  /*afa0*/  VIADDMNMX R3, R45, -R178, 0x80, PT ;  /* 0x000000802d037446 */ /* 0x004fe200038009b2 */
[----:B------:R-:W-:Y:S02]  /*afb0*/  BSSY B1, `(.L_x_1664) ;  /* 0x0000008000017945 */ /* 0x000fe40003800000 */
[----:B------:R-:W-:Y:S01]  /*afc0*/  ULOP3.LUT UR4, UR4, 0xfffffffe, URZ, 0xc0, !UPT ;  /* 0xfffffffe04047892 */ /* 0x000fe2000f8ec03f */
[----:B------:R-:W-:-:S03]  /*afd0*/  ISETP.GE.AND P1, PT, R176, R3, PT ;  /* 0x00000003b000720c */ /* 0x000fc60003f26270 */
[----:B------:R-:W-:-:S06]  /*afe0*/  UIADD3 UR4, UR37, -UR4, URZ ;  /* 0x8000000425047290 */ /* 0x000fcc000fffe03f */
[----:B----4-:R-:W-:-:S05]  /*aff0*/  IMAD.U32 R5, RZ, RZ, UR4 ;  /* 0x00000004ff057e24 */ /* 0x010fca000f8e00ff */
[----:B------:R-:W-:-:S04]  /*b000*/  SHF.L.U32 R5, R5, 0x1f, RZ ;  /* 0x0000001f05057819 */ /* 0x000fc800000006ff */
[----:B------:R-:W2:Y:S02]  /*b010*/  SYNCS.PHASECHK.TRANS64.TRYWAIT P0, [R16+URZ+0x22800], R5 ;  /* 0x02280005100075a7 */ /* 0x000ea4000800017f */
[----:B--2---:R-:W-:Y:S05]  /*b020*/  @!P0 BRA `(.L_x_1665) ;  /* 0x000001c800ec8947 */ /* 0x004fea0003800000 */
.L_x_1971:
[----:B------:R-:W-:Y:S05]  /*b030*/  BSYNC B1 ;  /* 0x0000000000017941 */ /* 0x000fea0003800000 */
.L_x_1664:
[----:B------:R-:W-:Y:S05]  /*b040*/  @P1 BRA `(.L_x_1666) ;  /* 0x0000006400181947 */ /* 0x000fea0003800000 */
[----:B---3--:R-:W3:Y:S01]  /*b050*/  LDC R0, c[0x0][0x3f4] ;  /* 0x0000fd00ff007b82 */ /* 0x008ee20000000800 */
[----:B------:R-:W-:Y:S01]  /*b060*/  BSSY B1, `(.L_x_1667) ;  /* 0x000007f000017945 */ /* 0x000fe20003800000 */
[-C--:B---3--:R-:W-:Y:S02]  /*b070*/  ISETP.GE.AND P0, PT, R174, R0.reuse, PT ;  /* 0x00000000ae00720c */ /* 0x088fe40003f06270 */
[-C--:B------:R-:W-:Y:S02]  /*b080*/  ISETP.GE.AND P1, PT, R190, R0.reuse, PT ;  /* 0x00000000be00720c */ /* 0x080fe40003f26270 */
[-C--:B------:R-:W-:Y:S02]  /*b090*/  ISETP.GE.AND P2, PT, R189, R0.reuse, PT ;  /* 0x00000000bd00720c */ /* 0x080fe40003f46270 */
[-C--:B------:R-:W-:Y:S02]  /*b0a0*/  ISETP.GE.AND P3, PT, R192, R0.reuse, PT ;  /* 0x00000000c000720c */ /* 0x080fe40003f66270 */
[----:B------:R-:W-:-:S02]  /*b0b0*/  ISETP.GE.AND P4, PT, R191, R0, PT ;  /* 0x00000000bf00720c */ /* 0x000fc40003f86270 */
[----:B------:R-:W-:Y:S01]  /*b0c0*/  ISETP.GE.AND P5, PT, R193, R0, PT ;  /* 0x00000000c100720c */ /* 0x000fe20003fa6270 */
[----:B------:R-:W-:Y:S02]  /*b0d0*/  IMAD.IADD R0, R16, 0x1, R199 ;  /* 0x0000000110007824 */ /* 0x000fe400078e02c7 */
[----:B------:R-:W-:Y:S10]  /*b0e0*/  @P0 BRA `(.L_x_1668) ;  /* 0x0000000400d80947 */ /* 0x000ff40003800000 */
[----:B-12---:R-:W1:Y:S01]  /*b0f0*/  LDS.128 R4, [R0+0x10400] ;  /* 0x0104000000047984 */ /* 0x006e620000000c00 */
[----:B0----5:R-:W-:Y:S02]  /*b100*/  SHF.R.U32.HI R14, RZ, 0x8, R38 ;  /* 0x00000008ff0e7819 */ /* 0x021fe40000011626 */
        /* <DEDUP_REMOVED lines=24> */
[----:B-1----:R-:W-:-:S02]  /*b290*/  F2FP.F16.E4M3.UNPACK_B R3, R6.H1 ;  /* 0x00000006ff03723e */ /* 0x002fc400030006ff */
[----:B------:R-:W-:Y:S02]  /*b2a0*/  F2FP.F16.E4M3.UNPACK_B R42, R45 ;  /* 0x0000002dff2a723e */ /* 0x000fe400020006ff */
[----:B------:R-:W-:Y:S01]  /*b2b0*/  F2FP.F16.E4M3.UNPACK_B R39, R41 ;  /* 0x00000029ff27723e */ /* 0x000fe200020006ff */
[----:B------:R-:W-:Y:S01]  /*b2c0*/  HADD2.F32 R14, -RZ, R3.H1_H1 ;  /* 0x30000003ff0e7230 */ /* 0x000fe20000004100 */
[--C-:B------:R-:W-:Y:S01]  /*b2d0*/  LOP3.LUT R43, R43, 0xff0000, R36.reuse, 0xf8, !PT ;  /* 0x00ff00002b2b7812 */ /* 0x100fe200078ef824 */
[--C-:B------:R-:W-:Y:S01]  /*b2e0*/  HADD2.F32 R46, -RZ, R42.reuse.H1_H1 ;  /* 0x3000002aff2e7230 */ /* 0x100fe20000004100 */
[----:B------:R-:W-:Y:S01]  /*b2f0*/  F2FP.F16.E4M3.UNPACK_B R6, R6 ;  /* 0x00000006ff06723e */ /* 0x000fe200020006ff */
[----:B------:R-:W-:Y:S01]  /*b300*/  HADD2.F32 R40, -RZ, R39.H1_H1 ;  /* 0x30000027ff287230 */ /* 0x000fe20000004100 */
[----:B------:R-:W-:Y:S01]  /*b310*/  LOP3.LUT R43, R43, 0xff000000, R36, 0xf8, !PT ;  /* 0xff0000002b2b7812 */ /* 0x000fe200078ef824 */
[----:B------:R-:W-:Y:S01]  /*b320*/  HADD2.F32 R42, -RZ, R42.H0_H0 ;  /* 0x2000002aff2a7230 */ /* 0x000fe20000004100 */
[----:B------:R-:W-:Y:S01]  /*b330*/  LOP3.LUT R38, R15, 0xff000000, R38, 0xf8, !PT ;  /* 0xff0000000f267812 */ /* 0x000fe200078ef826 */
[C---:B------:R-:W-:Y:S01]  /*b340*/  FMUL.FTZ R48, R14.reuse, R46 ;  /* 0x0000002e0e307220 */ /* 0x040fe20000410000 */
[-C--:B------:R-:W-:Y:S01]  /*b350*/  F2FP.F16.E4M3.UNPACK_B R36, R7.reuse ;  /* 0x00000007ff24723e */ /* 0x080fe200020006ff */
[----:B------:R-:W-:Y:S01]  /*b360*/  FMUL.FTZ R47, R14, R40 ;  /* 0x000000280e2f7220 */ /* 0x000fe20000410000 */
[----:B------:R-:W-:Y:S01]  /*b370*/  F2FP.F16.E4M3.UNPACK_B R37, R7.H1 ;  /* 0x00000007ff25723e */ /* 0x000fe200030006ff */
[----:B------:R-:W-:Y:S01]  /*b380*/  HADD2.F32 R15, -RZ, R3.H0_H0 ;  /* 0x20000003ff0f7230 */ /* 0x000fe20000004100 */
[-C--:B------:R-:W-:Y:S01]  /*b390*/  F2FP.F16.E4M3.UNPACK_B R7, R5.reuse ;  /* 0x00000005ff07723e */ /* 0x080fe200020006ff */
[----:B------:R-:W-:Y:S01]  /*b3a0*/  HADD2.F32 R39, -RZ, R39.H0_H0 ;  /* 0x20000027ff277230 */ /* 0x000fe20000004100 */
[----:B------:R-:W-:Y:S01]  /*b3b0*/  F2FP.F16.E4M3.UNPACK_B R14, R5.H1 ;  /* 0x00000005ff0e723e */ /* 0x000fe200030006ff */
[----:B------:R-:W-:-:S02]  /*b3c0*/  HADD2.F32 R5, -RZ, R6.H1_H1 ;  /* 0x30000006ff057230 */ /* 0x000fc40000004100 */
[C---:B------:R-:W-:Y:S01]  /*b3d0*/  FFMA.FTZ R48, R15.reuse, R40, -R48 ;  /* 0x000000280f307223 */ /* 0x040fe20000010830 */
        /* <DEDUP_REMOVED lines=71> */
.L_x_1668:
[----:B------:R-:W-:Y:S05]  /*b850*/  BSYNC B1 ;  /* 0x0000000000017941 */ /* 0x000fea0003800000 */
.L_x_1667:
[----:B------:R-:W-:Y:S04]  /*b860*/  BSSY B1, `(.L_x_1669) ;  /* 0x000007c000017945 */ /* 0x000fe80003800000 */
[----:B------:R-:W-:Y:S05]  /*b870*/  @P1 BRA `(.L_x_1670) ;  /* 0x0000000400e81947 */ /* 0x000fea0003800000 */
[----:B-123--:R-:W1:Y:S01]  /*b880*/  LDS.128 R4, [R206] ;  /* 0x00000000ce047984 */ /* 0x00ee620000000c00 */
        /* <DEDUP_REMOVED lines=13> */
[----:B0-----:R-:W-:Y:S02]  /*b960*/  LOP3.LUT R14, R32, 0xff, RZ, 0xc0, !PT ;  /* 0x000000ff200e7812 */ /* 0x001fe400078ec0ff */
        /* <DEDUP_REMOVED lines=17> */
[-C--:B-1----:R-:W-:Y:S02]  /*ba80*/  F2FP.F16.E4M3.UNPACK_B R3, R6.reuse.H1 ;  /* 0x00000006ff03723e */ /* 0x082fe400030006ff */
        /* <DEDUP_REMOVED lines=89> */
.L_x_1670:
[----:B------:R-:W-:Y:S05]  /*c020*/  BSYNC B1 ;  /* 0x0000000000017941 */ /* 0x000fea0003800000 */
.L_x_1669:
[----:B------:R-:W-:Y:S04]  /*c030*/  BSSY B1, `(.L_x_1671) ;  /* 0x0000078000017945 */ /* 0x000fe80003800000 */
[----:B------:R-:W-:Y:S05]  /*c040*/  @P2 BRA `(.L_x_1672) ;  /* 0x0000000400d82947 */ /* 0x000fea0003800000 */
[----:B-1234-:R-:W1:Y:S01]  /*c050*/  LDS.128 R4, [R0+0x12400] ;  /* 0x0124000000047984 */ /* 0x01ee620000000c00 */
        /* <DEDUP_REMOVED lines=117> */
.L_x_1672:
[----:B------:R-:W-:Y:S05]  /*c7b0*/  BSYNC B1 ;  /* 0x0000000000017941 */ /* 0x000fea0003800000 */
.L_x_1671:
[----:B------:R-:W-:Y:S04]  /*c7c0*/  BSSY B1, `(.L_x_1673) ;  /* 0x000007c000017945 */ /* 0x000fe80003800000 */
[----:B------:R-:W-:Y:S05]  /*c7d0*/  @P3 BRA `(.L_x_1674) ;  /* 0x0000000400e83947 */ /* 0x000fea0003800000 */
[----:B01234-:R-:W0:Y:S01]  /*c7e0*/  LDS.128 R4, [R206+0x2000] ;  /* 0x00200000ce047984 */ /* 0x01fe220000000c00 */
        /* <DEDUP_REMOVED lines=13> */
[----:B------:R-:W-:Y:S02]  /*c8c0*/  LOP3.LUT R14, R24, 0xff, RZ, 0xc0, !PT ;  /* 0x000000ff180e7812 */ /* 0x000fe400078ec0ff */
        /* <DEDUP_REMOVED lines=107> */
.L_x_1674:
[----:B------:R-:W-:Y:S05]  /*cf80*/  BSYNC B1 ;  /* 0x0000000000017941 */ /* 0x000fea0003800000 */
.L_x_1673:
[----:B------:R-:W-:Y:S04]  /*cf90*/  BSSY B1, `(.L_x_1675) ;  /* 0x0000078000017945 */ /* 0x000fe80003800000 */
[----:B------:R-:W-:Y:S05]  /*cfa0*/  @P4 BRA `(.L_x_1676) ;  /* 0x0000000400d84947 */ /* 0x000fea0003800000 */
[----:B01234-:R-:W0:Y:S01]  /*cfb0*/  LDS.128 R4, [R0+0x14400] ;  /* 0x0144000000047984 */ /* 0x01fe220000000c00 */
[----:B-----5:R-:W-:Y:S02]  /*cfc0*/  SHF.R.U32.HI R14, RZ, 0x8, R12 ;  /* 0x00000008ff0e7819 */ /* 0x020fe4000001160c */
        /* <DEDUP_REMOVED lines=116> */
.L_x_1676:
[----:B------:R-:W-:Y:S05]  /*d710*/  BSYNC B1 ;  /* 0x0000000000017941 */ /* 0x000fea0003800000 */
.L_x_1675:
[----:B------:R-:W-:Y:S05]  /*d720*/  @P5 BRA `(.L_x_1666) ;  /* 0x0000003c00605947 */ /* 0x000fea0003800000 */
[----:B01234-:R-:W0:Y:S01]  /*d730*/  LDS.128 R4, [R206+0x4000] ;  /* 0x00400000ce047984 */ /* 0x01fe220000000c00 */
[----:B-----5:R-:W-:Y:S02]  /*d740*/  SHF.R.U32.HI R12, RZ, 0x8, R9 ;  /* 0x00000008ff0c7819 */ /* 0x020fe40000011609 */
[----:B------:R-:W-:Y:S02]  /*d750*/  SHF.R.U32.HI R20, RZ, 0x8, R11 ;  /* 0x00000008ff147819 */ /* 0x000fe4000001160b */
[----:B------:R-:W-:Y:S02]  /*d760*/  LOP3.LUT R13, R9, 0xff, RZ, 0xc0, !PT ;  /* 0x000000ff090d7812 */ /* 0x000fe400078ec0ff */
[----:B------:R-:W-:Y:S02]  /*d770*/  LOP3.LUT R21, R11, 0xff, RZ, 0xc0, !PT ;  /* 0x000000ff0b157812 */ /* 0x000fe400078ec0ff */
[----:B------:R-:W-:Y:S02]  /*d780*/  LOP3.LUT R12, R12, 0xff, RZ, 0xc0, !PT ;  /* 0x000000ff0c0c7812 */ /* 0x000fe400078ec0ff */
[----:B------:R-:W-:-:S02]  /*d790*/  LOP3.LUT R20, R20, 0xff, RZ, 0xc0, !PT ;  /* 0x000000ff14147812 */ /* 0x000fc400078ec0ff */
[----:B------:R-:W-:Y:S02]  /*d7a0*/  SHF.R.U32.HI R0, RZ, 0x8, R8 ;  /* 0x00000008ff007819 */ /* 0x000fe40000011608 */
[----:B------:R-:W-:Y:S02]  /*d7b0*/  SHF.R.U32.HI R14, RZ, 0x8, R10 ;  /* 0x00000008ff0e7819 */ /* 0x000fe4000001160a */
        /* <DEDUP_REMOVED lines=114> */
.L_x_1660:
[----:B------:R-:W1:Y:S01]  /*dee0*/  LDC R25, c[0x0][0x448] ;  /* 0x00011200ff197b82 */ /* 0x000e620000000800 */
[----:B------:R-:W-:Y:S01]  /*def0*/  IMAD.MOV.U32 R9, RZ, RZ, R10 ;  /* 0x000000ffff097224 */ /* 0x000fe200078e000a */
[----:B------:R-:W-:Y:S01]  /*df00*/  ULDC.64 UR4, c[0x0][0x3f8] ;  /* 0x0000fe0000047ab9 */ /* 0x000fe20000000a00 */
[----:B------:R-:W-:Y:S01]  /*df10*/  IMAD.MOV.U32 R6, RZ, RZ, R24 ;  /* 0x000000ffff067224 */ /* 0x000fe200078e0018 */
[----:B------:R-:W-:Y:S01]  /*df20*/  ULDC.64 UR6, c[0x0][0x408] ;  /* 0x0001020000067ab9 */ /* 0x000fe20000000a00 */
[----:B------:R-:W-:Y:S01]  /*df30*/  IMAD.MOV.U32 R7, RZ, RZ, R31 ;  /* 0x000000ffff077224 */ /* 0x000fe200078e001f */
[----:B------:R-:W-:Y:S01]  /*df40*/  ULDC.64 UR8, c[0x0][0x400] ;  /* 0x0001000000087ab9 */ /* 0x000fe20000000a00 */
[----:B------:R-:W-:Y:S02]  /*df50*/  IMAD.MOV.U32 R4, RZ, RZ, R26 ;  /* 0x000000ffff047224 */ /* 0x000fe400078e001a */
[----:B------:R-:W-:Y:S01]  /*df60*/  IMAD.MOV.U32 R5, RZ, RZ, R29 ;  /* 0x000000ffff057224 */ /* 0x000fe200078e001d */
[----:B-1----:R-:W-:-:S13]  /*df70*/  ISETP.NE.AND P0, PT, R25, 0x1, PT ;  /* 0x000000011900780c */ /* 0x002fda0003f05270 */
[----:B------:R-:W1:Y:S08]  /*df80*/  @P0 LDC R3, c[0x0][0x44c] ;  /* 0x00011300ff030b82 */ /* 0x000e700000000800 */
[----:B------:R-:W2:Y:S01]  /*df90*/  @P0 LDC R0, c[0x0][0x450] ;  /* 0x00011400ff000b82 */ /* 0x000ea20000000800 */
[----:B-1----:R-:W-:-:S05]  /*dfa0*/  @P0 IMAD.HI.U32 R3, R10, R3, RZ ;  /* 0x000000030a030227 */ /* 0x002fca00078e00ff */
[----:B--2---:R-:W-:-:S04]  /*dfb0*/  @P0 SHF.R.U32.HI R9, RZ, R0, R3 ;  /* 0x00000000ff090219 */ /* 0x004fc80000011603 */
[----:B------:R-:W-:Y:S01]  /*dfc0*/  SHF.R.S32.HI R0, RZ, 0x1f, R9 ;  /* 0x0000001fff007819 */ /* 0x000fe20000011409 */
[----:B------:R-:W-:-:S04]  /*dfd0*/  IMAD.WIDE.U32 R6, R9, UR6, R6 ;  /* 0x0000000609067c25 */ /* 0x000fc8000f8e0006 */
[----:B------:R-:W-:Y:S01]  /*dfe0*/  IMAD R8, R0, UR4, RZ ;  /* 0x0000000400087c24 */ /* 0x000fe2000f8e02ff */
[----:B------:R-:W-:Y:S01]  /*dff0*/  IADD3 R21, P1, R6, UR8, RZ ;  /* 0x0000000806157c10 */ /* 0x000fe2000ff3e0ff */
[----:B------:R-:W-:-:S04]  /*e000*/  IMAD.WIDE.U32 R4, R9, UR4, R4 ;  /* 0x0000000409047c25 */ /* 0x000fc8000f8e0004 */
[----:B------:R-:W-:Y:S02]  /*e010*/  IMAD R0, R0, UR6, RZ ;  /* 0x0000000600007c24 */ /* 0x000fe4000f8e02ff */
[C---:B------:R-:W-:Y:S01]  /*e020*/  IMAD R13, R9.reuse, UR5, R8 ;  /* 0x00000005090d7c24 */ /* 0x040fe2000f8e0208 */
[----:B------:R-:W-:Y:S01]  /*e030*/  ULDC.64 UR4, c[0x0][0x3e8] ;  /* 0x0000fa0000047ab9 */ /* 0x000fe20000000a00 */
[----:B------:R-:W-:Y:S01]  /*e040*/  IMAD R6, R9, UR7, R0 ;  /* 0x0000000709067c24 */ /* 0x000fe2000f8e0200 */
[----:B------:R-:W-:Y:S01]  /*e050*/  IADD3 R3, P0, R4, UR4, RZ ;  /* 0x0000000404037c10 */ /* 0x000fe2000ff1e0ff */
[----:B------:R-:W-:-:S03]  /*e060*/  UMOV UR4, 0xffffffff ;  /* 0xffffffff00047882 */ /* 0x000fc60000000000 */
[----:B------:R-:W-:Y:S02]  /*e070*/  IADD3.X R13, R5, UR5, R13, P0, !PT ;  /* 0x00000005050d7c10 */ /* 0x000fe400087fe40d */
[----:B------:R-:W-:Y:S01]  /*e080*/  IADD3.X R20, R7, UR9, R6, P1, !PT ;  /* 0x0000000907147c10 */ /* 0x000fe20008ffe406 */
[----:B------:R-:W-:Y:S06]  /*e090*/  BRA.DIV UR4, `(.L_x_1677) ;  /* 0x0000019a04e47947 */ /* 0x000fec000b800000 */
[----:B------:R1:W2:Y:S04]  /*e0a0*/  SHFL.IDX PT, R0, R13, RZ, 0x1e1f ;  /* 0x001e1fff0d007589 */ /* 0x0002a800000e0000 */
[----:B------:R-:W3:Y:S04]  /*e0b0*/  SHFL.IDX PT, R3, R3, RZ, 0x1e1f ;  /* 0x001e1fff03037589 */ /* 0x000ee800000e0000 */
[----:B------:R-:W4:Y:S04]  /*e0c0*/  SHFL.IDX PT, R20, R20, RZ, 0x1e1f ;  /* 0x001e1fff14147589 */ /* 0x000f2800000e0000 */
[----:B-1----:R-:W0:Y:S02]  /*e0d0*/  SHFL.IDX PT, R21, R21, RZ, 0x1e1f ;  /* 0x001e1fff15157589 */ /* 0x002e2400000e0000 */
.L_x_1977:
[----:B------:R-:W-:Y:S01]  /*e0e0*/  IMAD R45, R170, R25, RZ ;  /* 0x00000019aa2d7224 */ /* 0x000fe200078e02ff */
        /* <DEDUP_REMOVED lines=17> */
[C---:B------:R-:W-:Y:S01]  /*e200*/  VIADD R5, R18.reuse, 0x40 ;  /* 0x0000004012057836 */ /* 0x040fe20000000000 */
[----:B------:R-:W-:Y:S02]  /*e210*/  ISETP.GE.AND P2, PT, R18, UR4, PT ;  /* 0x0000000412007c0c */ /* 0x000fe4000bf46270 */
[----:B------:R-:W-:Y:S02]  /*e220*/  CS2R R24, SRZ ;  /* 0x0000000000187805 */ /* 0x000fe4000001ff00 */
[----:B------:R-:W-:Y:S02]  /*e230*/  ISETP.GE.AND P1, PT, R4, UR4, PT ;  /* 0x0000000404007c0c */ /* 0x000fe4000bf26270 */
[----:B------:R-:W-:Y:S02]  /*e240*/  CS2R R26, SRZ ;  /* 0x00000000001a7805 */ /* 0x000fe4000001ff00 */
[----:B------:R-:W-:-:S02]  /*e250*/  ISETP.GE.AND P0, PT, R5, UR4, PT ;  /* 0x0000000405007c0c */ /* 0x000fc4000bf06270 */
[----:B------:R-:W-:Y:S02]  /*e260*/  CS2R R6, SRZ ;  /* 0x0000000000067805 */ /* 0x000fe4000001ff00 */
[----:B------:R-:W-:Y:S02]  /*e270*/  CS2R R28, SRZ ;  /* 0x00000000001c7805 */ /* 0x000fe4000001ff00 */
[----:B------:R-:W-:Y:S02]  /*e280*/  CS2R R30, SRZ ;  /* 0x00000000001e7805 */ /* 0x000fe4000001ff00 */
[----:B------:R-:W-:Y:S02]  /*e290*/  @!P2 SHF.R.S32.HI R5, RZ, 0x1f, R18 ;  /* 0x0000001fff05a819 */ /* 0x000fe40000011412 */
[C---:B---3--:R-:W-:Y:S01]  /*e2a0*/  @!P2 IADD3 R36, P3, R18.reuse, R3, RZ ;  /* 0x000000031224a210 */ /* 0x048fe20007f7e0ff */
[----:B------:R-:W-:Y:S01]  /*e2b0*/  @!P1 IMAD.SHL.U32 R42, R179, 0x10, RZ ;  /* 0x00000010b32a9824 */ /* 0x000fe200078e00ff */
[----:B0-----:R-:W-:Y:S01]  /*e2c0*/  @!P2 IADD3 R38, P4, R18, R21, RZ ;  /* 0x000000151226a210 */ /* 0x001fe20007f9e0ff */
[----:B------:R-:W-:-:S02]  /*e2d0*/  @!P0 IMAD.SHL.U32 R48, R180, 0x10, RZ ;  /* 0x00000010b4308824 */ /* 0x000fc400078e00ff */
[--C-:B--2---:R-:W-:Y:S01]  /*e2e0*/  @!P2 IMAD.X R37, R0, 0x1, R5.reuse, P3 ;  /* 0x000000010025a824 */ /* 0x104fe200018e0605 */
[----:B------:R-:W-:Y:S01]  /*e2f0*/  @!P1 IADD3 R40, P5, R42, R3, RZ ;  /* 0x000000032a289210 */ /* 0x000fe20007fbe0ff */
[----:B----4-:R-:W-:Y:S01]  /*e300*/  @!P2 IMAD.X R39, R20, 0x1, R5, P4 ;  /* 0x000000011427a824 */ /* 0x010fe200020e0605 */
[----:B------:R-:W-:Y:S02]  /*e310*/  @!P1 SHF.R.S32.HI R5, RZ, 0x1f, R42 ;  /* 0x0000001fff059819 */ /* 0x000fe4000001142a */
[----:B------:R-:W-:Y:S02]  /*e320*/  @!P1 IADD3 R42, P4, R42, R21, RZ ;  /* 0x000000152a2a9210 */ /* 0x000fe40007f9e0ff */
[----:B------:R-:W-:Y:S02]  /*e330*/  CS2R R8, SRZ ;  /* 0x0000000000087805 */ /* 0x000fe4000001ff00 */
[----:B------:R-:W-:Y:S01]  /*e340*/  @!P0 IADD3 R46, P3, R48, R3, RZ ;  /* 0x00000003302e8210 */ /* 0x000fe20007f7e0ff */
[--C-:B------:R-:W-:Y:S01]  /*e350*/  @!P1 IMAD.X R41, R0, 0x1, R5.reuse, P5 ;  /* 0x0000000100299824 */ /* 0x100fe200028e0605 */
[----:B------:R-:W-:Y:S01]  /*e360*/  @!P0 SHF.R.S32.HI R3, RZ, 0x1f, R48 ;  /* 0x0000001fff038819 */ /* 0x000fe20000011430 */
[----:B------:R-:W-:Y:S01]  /*e370*/  @!P1 IMAD.X R43, R20, 0x1, R5, P4 ;  /* 0x00000001142b9824 */ /* 0x000fe200020e0605 */
[----:B------:R-:W-:-:S02]  /*e380*/  @!P0 IADD3 R48, P5, R48, R21, RZ ;  /* 0x0000001530308210 */ /* 0x000fc40007fbe0ff */
[----:B------:R-:W-:Y:S02]  /*e390*/  CS2R R4, SRZ ;  /* 0x0000000000047805 */ /* 0x000fe4000001ff00 */
[----:B------:R-:W-:Y:S02]  /*e3a0*/  CS2R R10, SRZ ;  /* 0x00000000000a7805 */ /* 0x000fe4000001ff00 */
[----:B------:R-:W-:Y:S02]  /*e3b0*/  CS2R R32, SRZ ;  /* 0x0000000000207805 */ /* 0x000fe4000001ff00 */
[----:B------:R-:W-:Y:S02]  /*e3c0*/  CS2R R34, SRZ ;  /* 0x0000000000227805 */ /* 0x000fe4000001ff00 */
[----:B------:R-:W-:Y:S02]  /*e3d0*/  CS2R R12, SRZ ;  /* 0x00000000000c7805 */ /* 0x000fe4000001ff00 */
[----:B------:R-:W-:Y:S01]  /*e3e0*/  CS2R R14, SRZ ;  /* 0x00000000000e7805 */ /* 0x000fe2000001ff00 */
[--C-:B------:R-:W-:Y:S01]  /*e3f0*/  @!P0 IMAD.X R47, R0, 0x1, R3.reuse, P3 ;  /* 0x00000001002f8824 */ /* 0x100fe200018e0603 */
[----:B------:R1:W5:Y:S01]  /*e400*/  @!P2 LD.E.128 R24, desc[UR38][R36.64] ;  /* 0x000000262418a980 */ /* 0x000362000c101d00 */
[----:B------:R-:W-:-:S03]  /*e410*/  @!P0 IMAD.X R49, R20, 0x1, R3, P5 ;  /* 0x0000000114318824 */ /* 0x000fc600028e0603 */
[----:B------:R1:W5:Y:S04]  /*e420*/  @!P2 LD.E.128 R4, desc[UR38][R38.64] ;  /* 0x000000262604a980 */ /* 0x000368000c101d00 */
[----:B------:R1:W5:Y:S04]  /*e430*/  @!P1 LD.E.128 R28, desc[UR38][R40.64] ;  /* 0x00000026281c9980 */ /* 0x000368000c101d00 */
[----:B------:R1:W5:Y:S04]  /*e440*/  @!P1 LD.E.128 R8, desc[UR38][R42.64] ;  /* 0x000000262a089980 */ /* 0x000368000c101d00 */
[----:B------:R1:W5:Y:S04]  /*e450*/  @!P0 LD.E.128 R32, desc[UR38][R46.64] ;  /* 0x000000262e208980 */ /* 0x000368000c101d00 */
[----:B------:R1:W5:Y:S02]  /*e460*/  @!P0 LD.E.128 R12, desc[UR38][R48.64] ;  /* 0x00000026300c8980 */ /* 0x000364000c101d00 */
.L_x_1679:
[----:B------:R-:W-:Y:S05]  /*e470*/  BSYNC B1 ;  /* 0x0000000000017941 */ /* 0x000fea0003800000 */
.L_x_1678:
[----:B------:R-:W-:Y:S01]  /*e480*/  ULEA.HI UR4, UR37, UR37, URZ, 0x1 ;  /* 0x0000002525047291 */ /* 0x000fe2000f8f083f */
[----:B---3--:R-:W-:Y:S01]  /*e490*/  VIADDMNMX R3, R45, -R178, 0x80, PT ;  /* 0x000000802d037446 */ /* 0x008fe200038009b2 */
[----:B------:R-:W-:Y:S02]  /*e4a0*/  BSSY B1, `(.L_x_1680) ;  /* 0x0000008000017945 */ /* 0x000fe40003800000 */
[----:B------:R-:W-:Y:S01]  /*e4b0*/  ULOP3.LUT UR4, UR4, 0xfffffffe, URZ, 0xc0, !UPT ;  /* 0xfffffffe04047892 */ /* 0x000fe2000f8ec03f */
[----:B------:R-:W-:-:S03]  /*e4c0*/  ISETP.GE.AND P1, PT, R176, R3, PT ;  /* 0x00000003b000720c */ /* 0x000fc60003f26270 */
[----:B------:R-:W-:-:S06]  /*e4d0*/  UIADD3 UR4, UR37, -UR4, URZ ;  /* 0x8000000425047290 */ /* 0x000fcc000fffe03f */
[----:B0-----:R-:W-:-:S05]  /*e4e0*/  IMAD.U32 R21, RZ, RZ, UR4 ;  /* 0x00000004ff157e24 */ /* 0x001fca000f8e00ff */
[----:B------:R-:W-:-:S04]  /*e4f0*/  SHF.L.U32 R21, R21, 0x1f, RZ ;  /* 0x0000001f15157819 */ /* 0x000fc800000006ff */
[----:B------:R-:W0:Y:S02]  /*e500*/  SYNCS.PHASECHK.TRANS64.TRYWAIT P0, [R16+URZ+0x22800], R21 ;  /* 0x02280015100075a7 */ /* 0x000e24000800017f */
[----:B0-----:R-:W-:Y:S05]  /*e510*/  @!P0 BRA `(.L_x_1681) ;  /* 0x0000019800348947 */ /* 0x001fea0003800000 */
.L_x_1978:
[----:B------:R-:W-:Y:S05]  /*e520*/  BSYNC B1 ;  /* 0x0000000000017941 */ /* 0x000fea0003800000 */
.L_x_1680:
[----:B------:R-:W-:Y:S05]  /*e530*/  @P1 BRA `(.L_x_1666) ;  /* 0x0000002c00dc1947 */ /* 0x000fea0003800000 */
[----:B------:R-:W3:Y:S01]  /*e540*/  LDC R3, c[0x0][0x3f4] ;  /* 0x0000fd00ff037b82 */ /* 0x000ee20000000800 */
[C---:B--2---:R-:W-:Y:S01]  /*e550*/  VIADD R0, R18.reuse, 0x20 ;  /* 0x0000002012007836 */ /* 0x044fe20000000000 */
[----:B------:R-:W-:Y:S01]  /*e560*/  BSSY B1, `(.L_x_1682) ;  /* 0x00000fc000017945 */ /* 0x000fe20003800000 */
[C---:B----4-:R-:W-:Y:S01]  /*e570*/  VIADD R20, R18.reuse, 0x40 ;  /* 0x0000004012147836 */ /* 0x050fe20000000000 */
[-C--:B---3--:R-:W-:Y:S02]  /*e580*/  ISETP.GE.AND P0, PT, R18, R3.reuse, PT ;  /* 0x000000031200720c */ /* 0x088fe40003f06270 */
[-C--:B------:R-:W-:Y:S02]  /*e590*/  ISETP.GE.AND P1, PT, R0, R3.reuse, PT ;  /* 0x000000030000720c */ /* 0x080fe40003f26270 */
[----:B------:R-:W-:-:S09]  /*e5a0*/  ISETP.GE.AND P2, PT, R20, R3, PT ;  /* 0x000000031400720c */ /* 0x000fd20003f46270 */
[----:B------:R-:W-:Y:S05]  /*e5b0*/  @P0 BRA `(.L_x_1683) ;  /* 0x0000000c00d80947 */ /* 0x000fea0003800000 */
[----:B-----5:R-:W-:Y:S02]  /*e5c0*/  SHF.R.U32.HI R0, RZ, 0x8, R24 ;  /* 0x00000008ff007819 */ /* 0x020fe40000011618 */
[----:B------:R-:W-:Y:S02]  /*e5d0*/  LOP3.LUT R20, R24, 0xff, RZ, 0xc0, !PT ;  /* 0x000000ff18147812 */ /* 0x000fe400078ec0ff */
[----:B0-----:R-:W-:Y:S02]  /*e5e0*/  LOP3.LUT R21, R0, 0xff, RZ, 0xc0, !PT ;  /* 0x000000ff00157812 */ /* 0x001fe400078ec0ff */
[----:B------:R-:W-:Y:S02]  /*e5f0*/  LEA.HI R0, R3, R208, RZ, 0x1c ;  /* 0x000000d003007211 */ /* 0x000fe400078fe0ff */
[----:B------:R-:W-:Y:S02]  /*e600*/  PRMT R45, R21, 0x7604, R20 ;  /* 0x00007604152d7816 */ /* 0x000fe40000000014 */
[----:B------:R-:W-:-:S02]  /*e610*/  SHF.R.S32.HI R21, RZ, 0x1f, R0 ;  /* 0x0000001fff157819 */ /* 0x000fc40000011400 */
[----:B-1----:R-:W-:Y:S02]  /*e620*/  SHF.R.U32.HI R37, RZ, 0x8, R25 ;  /* 0x00000008ff257819 */ /* 0x002fe40000011619 */
[----:B------:R-:W-:Y:S01]  /*e630*/  LEA.HI R20, R21, R0, RZ, 0x2 ;  /* 0x0000000015147211 */ /* 0x000fe200078f10ff */
[----:B------:R-:W-:Y:S01]  /*e640*/  IMAD.SHL.U32 R0, R0, 0x10, RZ ;  /* 0x0000001000007824 */ /* 0x000fe200078e00ff */
[----:B------:R-:W-:Y:S02]  /*e650*/  SHF.R.U32.HI R39, RZ, 0x8, R26 ;  /* 0x00000008ff277819 */ /* 0x000fe4000001161a */
[----:B------:R-:W-:Y:S01]  /*e660*/  LOP3.LUT R36, R25, 0xff, RZ, 0xc0, !PT ;  /* 0x000000ff19247812 */ /* 0x000fe200078ec0ff */
[----:B------:R-:W-:Y:S01]  /*e670*/  IMAD.SHL.U32 R20, R20, 0x800, RZ ;  /* 0x0000080014147824 */ /* 0x000fe200078e00ff */
[----:B------:R-:W-:Y:S02]  /*e680*/  LOP3.LUT R21, R181, 0x30, R0, 0xf8, !PT ;  /* 0x00000030b5157812 */ /* 0x000fe400078ef800 */
[----:B------:R-:W-:-:S02]  /*e690*/  LOP3.LUT R38, R26, 0xff, RZ, 0xc0, !PT ;  /* 0x000000ff1a267812 */ /* 0x000fc400078ec0ff */
[----:B------:R-:W-:Y:S02]  /*e6a0*/  LOP3.LUT R21, R21, R182, RZ, 0x3c, !PT ;  /* 0x000000b615157212 */ /* 0x000fe400078e3cff */
[----:B------:R-:W-:Y:S02]  /*e6b0*/  LOP3.LUT R20, R20, 0xffffe000, RZ, 0xc0, !PT ;  /* 0xffffe00014147812 */ /* 0x000fe400078ec0ff */
[----:B------:R-:W-:Y:S02]  /*e6c0*/  LOP3.LUT R37, R37, 0xff, RZ, 0xc0, !PT ;  /* 0x000000ff25257812 */ /* 0x000fe400078ec0ff */
[----:B------:R-:W-:Y:S02]  /*e6d0*/  LOP3.LUT R39, R39, 0xff, RZ, 0xc0, !PT ;  /* 0x000000ff27277812 */ /* 0x000fe400078ec0ff */
[----:B------:R-:W-:Y:S02]  /*e6e0*/  IADD3 R21, R21, R183, R20 ;  /* 0x000000b715157210 */ /* 0x000fe40007ffe014 */
[----:B------:R-:W-:-:S02]  /*e6f0*/  PRMT R46, R37, 0x7604, R36 ;  /* 0x00007604252e7816 */ /* 0x000fc40000000024 */
[----:B------:R-:W-:Y:S01]  /*e700*/  PRMT R47, R39, 0x7604, R38 ;  /* 0x00007604272f7816 */ /* 0x000fe20000000026 */
[----:B------:R-:W-:Y:S01]  /*e710*/  IMAD.IADD R0, R16, 0x1, R21 ;  /* 0x0000000110007824 */ /* 0x000fe200078e0215 */
[----:B------:R-:W-:Y:S02]  /*e720*/  SHF.R.U32.HI R37, RZ, 0x8, R27 ;  /* 0x00000008ff257819 */ /* 0x000fe4000001161b */
[----:B------:R-:W-:Y:S02]  /*e730*/  SHF.R.U32.HI R39, RZ, 0x8, R4 ;  /* 0x00000008ff277819 */ /* 0x000fe40000011604 */
[----:B------:R-:W-:Y:S02]  /*e740*/  SHF.R.U32.HI R40, RZ, 0x8, R5 ;  /* 0x00000008ff287819 */ /* 0x000fe40000011605 */
[----:B------:R-:W-:Y:S02]  /*e750*/  LOP3.LUT R36, R27, 0xff, RZ, 0xc0, !PT ;  /* 0x000000ff1b247812 */ /* 0x000fe400078ec0ff */
[----:B------:R-:W-:-:S02]  /*e760*/  LOP3.LUT R38, R4, 0xff, RZ, 0xc0, !PT ;  /* 0x000000ff04267812 */ /* 0x000fc400078ec0ff */
[----:B------:R-:W-:Y:S02]  /*e770*/  LOP3.LUT R37, R37, 0xff, RZ, 0xc0, !PT ;  /* 0x000000ff25257812 */ /* 0x000fe400078ec0ff */
[----:B------:R-:W-:Y:S02]  /*e780*/  LOP3.LUT R39, R39, 0xff, RZ, 0xc0, !PT ;  /* 0x000000ff27277812 */ /* 0x000fe400078ec0ff */
[----:B------:R-:W-:Y:S02]  /*e790*/  LOP3.LUT R21, R40, 0xff, RZ, 0xc0, !PT ;  /* 0x000000ff28157812 */ /* 0x000fe400078ec0ff */
[----:B------:R-:W0:Y:S01]  /*e7a0*/  LDS.128 R40, [R0+0x10400] ;  /* 0x0104000000287984 */ /* 0x000e220000000c00 */
[----:B------:R-:W-:Y:S02]  /*e7b0*/  PRMT R48, R37, 0x7604, R36 ;  /* 0x0000760425307816 */ /* 0x000fe40000000024 */
[----:B------:R-:W-:Y:S02]  /*e7c0*/  PRMT R53, R39, 0x7604, R38 ;  /* 0x0000760427357816 */ /* 0x000fe40000000026 */
[----:B------:R-:W1:Y:S01]  /*e7d0*/  LDS.128 R36, [R217+0x10400] ;  /* 0x01040000d9247984 */ /* 0x000e620000000c00 */
[----:B------:R-:W-:-:S02]  /*e7e0*/  SHF.R.U32.HI R52, RZ, 0x8, R7 ;  /* 0x00000008ff347819 */ /* 0x000fc40000011607 */
[----:B------:R-:W-:Y:S02]  /*e7f0*/  SHF.R.U32.HI R50, RZ, 0x8, R6 ;  /* 0x00000008ff327819 */ /* 0x000fe40000011606 */
        /* <DEDUP_REMOVED lines=16> */
[----:B------:R-:W-:Y:S01]  /*e900*/  LOP3.LUT R21, R46, 0xff0000, R21, 0xf8, !PT ;  /* 0x00ff00002e157812 */ /* 0x000fe200078ef815 */
[----:B------:R-:W-:Y:S01]  /*e910*/  IMAD.U32 R59, R59, 0x10000, RZ ;  /* 0x000100003b3b7824 */ /* 0x000fe200078e00ff */
        /* <DEDUP_REMOVED lines=10> */
[----:B------:R-:W-:Y:S02]  /*e9c0*/  F2FP.F16.E4M3.UNPACK_B R27, R55 ;  /* 0x00000037ff1b723e */ /* 0x000fe400020006ff */
[----:B0-----:R-:W-:Y:S02]  /*e9d0*/  F2FP.F16.E4M3.UNPACK_B R24, R41 ;  /* 0x00000029ff18723e */ /* 0x001fe400020006ff */
[----:B------:R-:W-:Y:S01]  /*e9e0*/  F2FP.F16.E4M3.UNPACK_B R26, R52 ;  /* 0x00000034ff1a723e */ /* 0x000fe200020006ff */
[----:B------:R-:W-:Y:S01]  /*e9f0*/  HADD2.F32 R58, -RZ, R27.H0_H0 ;  /* 0x2000001bff3a7230 */ /* 0x000fe20000004100 */
[----:B------:R-:W-:Y:S01]  /*ea00*/  LOP3.LUT R56, R21, 0xff000000, R4, 0xf8, !PT ;  /* 0xff00000015387812 */ /* 0x000fe200078ef804 */
[----:B------:R-:W-:Y:S01]  /*ea10*/  HADD2.F32 R5, -RZ, R24.H0_H0 ;  /* 0x20000018ff057230 */ /* 0x000fe20000004100 */
[----:B-1----:R-:W-:Y:S01]  /*ea20*/  F2FP.F16.E4M3.UNPACK_B R21, R37 ;  /* 0x00000025ff15723e */ /* 0x002fe200020006ff */
[----:B------:R-:W-:Y:S01]  /*ea30*/  HADD2.F32 R54, -RZ, R26.H0_H0 ;  /* 0x2000001aff367230 */ /* 0x000fe20000004100 */
[----:B------:R-:W-:Y:S01]  /*ea40*/  LOP3.LUT R57, R57, 0xff0000, R6, 0xf8, !PT ;  /* 0x00ff000039397812 */ /* 0x000fe200078ef806 */
[----:B------:R-:W-:Y:S01]  /*ea50*/  HADD2.F32 R24, -RZ, R24.H1_H1 ;  /* 0x30000018ff187230 */ /* 0x000fe20000004100 */
[----:B------:R-:W-:Y:S01]  /*ea60*/  F2FP.F16.E4M3.UNPACK_B R47, R41.H1 ;  /* 0x00000029ff2f723e */ /* 0x000fe200030006ff */
[--C-:B------:R-:W-:Y:S01]  /*ea70*/  HADD2.F32 R25, -RZ, R21.reuse.H0_H0 ;  /* 0x20000015ff197230 */ /* 0x100fe20000004100 */
[-C--:B------:R-:W-:Y:S01]  /*ea80*/  F2FP.F16.E4M3.UNPACK_B R49, R43.reuse ;  /* 0x0000002bff31723e */ /* 0x080fe200020006ff */
[----:B------:R-:W-:Y:S01]  /*ea90*/  HADD2.F32 R21, -RZ, R21.H1_H1 ;  /* 0x30000015ff157230 */ /* 0x000fe20000004100 */
[----:B------:R-:W-:-:S02]  /*eaa0*/  F2FP.F16.E4M3.UNPACK_B R50, R43.H1 ;  /* 0x0000002bff32723e */ /* 0x000fc400030006ff */
[-C--:B------:R-:W-:Y:S02]  /*eab0*/  F2FP.F16.E4M3.UNPACK_B R41, R40.reuse ;  /* 0x00000028ff29723e */ /* 0x080fe400020006ff */
[----:B------:R-:W-:Y:S01]  /*eac0*/  F2FP.F16.E4M3.UNPACK_B R43, R40.H1 ;  /* 0x00000028ff2b723e */ /* 0x000fe200030006ff */
[----:B------:R-:W-:Y:S01]  /*ead0*/  FMUL.FTZ R40, R5, R58 ;  /* 0x0000003a05287220 */ /* 0x000fe20000410000 */
[----:B------:R-:W-:Y:S01]  /*eae0*/  LOP3.LUT R6, R57, 0xff000000, R6, 0xf8, !PT ;  /* 0xff00000039067812 */ /* 0x000fe200078ef806 */
[-C--:B------:R-:W-:Y:S01]  /*eaf0*/  FMUL.FTZ R57, R5, R54.reuse ;  /* 0x0000003605397220 */ /* 0x080fe20000410000 */
[----:B------:R-:W-:Y:S01]  /*eb00*/  F2FP.F16.E4M3.UNPACK_B R55, R55.H1 ;  /* 0x00000037ff37723e */ /* 0x000fe200030006ff */
[C---:B------:R-:W-:Y:S01]  /*eb10*/  FFMA.FTZ R5, R25.reuse, R54, -R40 ;  /* 0x0000003619057223 */ /* 0x040fe20000010828 */
[----:B------:R-:W-:Y:S01]  /*eb20*/  F2FP.F16.E4M3.UNPACK_B R52, R52.H1 ;  /* 0x00000034ff34723e */ /* 0x000fe200030006ff */
[----:B------:R-:W-:Y:S01]  /*eb30*/  FFMA.FTZ R25, R25, R58, R57 ;  /* 0x0000003a19197223 */ /* 0x000fe20000010039 */
[----:B------:R-:W-:Y:S01]  /*eb40*/  LOP3.LUT R59, R59, 0xff000000, R7, 0xf8, !PT ;  /* 0xff0000003b3b7812 */ /* 0x000fe200078ef807 */
[----:B------:R-:W-:Y:S01]  /*eb50*/  HADD2.F32 R40, -RZ, R26.H1_H1 ;  /* 0x3000001aff287230 */ /* 0x000fe20000004100 */
[----:B------:R-:W-:Y:S01]  /*eb60*/  F2FP.F16.E4M3.UNPACK_B R45, R37.H1 ;  /* 0x00000025ff2d723e */ /* 0x000fe200030006ff */
[----:B------:R-:W-:Y:S01]  /*eb70*/  HADD2.F32 R54, -RZ, R27.H1_H1 ;  /* 0x3000001bff367230 */ /* 0x000fe20000004100 */
[-C--:B------:R-:W-:Y:S01]  /*eb80*/  F2FP.F16.E4M3.UNPACK_B R7, R42.reuse ;  /* 0x0000002aff07723e */ /* 0x080fe200020006ff */
[----:B------:R-:W-:Y:S01]  /*eb90*/  HADD2.F32 R57, -RZ, R55.H0_H0 ;  /* 0x20000037ff397230 */ /* 0x000fe20000004100 */
[----:B------:R-:W-:Y:S01]  /*eba0*/  F2FP.F16.E4M3.UNPACK_B R48, R42.H1 ;  /* 0x0000002aff30723e */ /* 0x000fe200030006ff */
[----:B------:R-:W-:-:S02]  /*ebb0*/  HADD2.F32 R26, -RZ, R47.H0_H0 ;  /* 0x2000002fff1a7230 */ /* 0x000fc40000004100 */
[C---:B------:R-:W-:Y:S01]  /*ebc0*/  FMUL.FTZ R58, R24.reuse, R54 ;  /* 0x00000036183a7220 */ /* 0x040fe20000410000 */
[----:B------:R-:W-:Y:S02]  /*ebd0*/  HADD2.F32 R42, -RZ, R52.H0_H0 ;  /* 0x20000034ff2a7230 */ /* 0x000fe40000004100 */
[-C--:B------:R-:W-:Y:S01]  /*ebe0*/  FMUL.FTZ R61, R24, R40.reuse ;  /* 0x00000028183d7220 */ /* 0x080fe20000410000 */
[----:B------:R-:W-:Y:S02]  /*ebf0*/  HADD2.F32 R27, -RZ, R45.H0_H0 ;  /* 0x2000002dff1b7230 */ /* 0x000fe40000004100 */
[C---:B------:R-:W-:Y:S01]  /*ec00*/  FMUL.FTZ R60, R26.reuse, R57 ;  /* 0x000000391a3c7220 */ /* 0x040fe20000410000 */
[C---:B------:R-:W-:Y:S01]  /*ec10*/  FFMA.FTZ R24, R21.reuse, R40, -R58 ;  /* 0x0000002815187223 */ /* 0x040fe2000001083a */
[----:B------:R-:W-:Y:S01]  /*ec20*/  FMUL.FTZ R62, R26, R42 ;  /* 0x0000002a1a3e7220 */ /* 0x000fe20000410000 */
[----:B------:R-:W-:Y:S01]  /*ec30*/  FFMA.FTZ R26, R21, R54, R61 ;  /* 0x00000036151a7223 */ /* 0x000fe2000001003d */
[C---:B------:R-:W-:Y:S01]  /*ec40*/  FFMA.FTZ R21, R27.reuse, R42, -R60 ;  /* 0x0000002a1b157223 */ /* 0x040fe2000001083c */
[----:B------:R-:W-:Y:S01]  /*ec50*/  F2FP.F16.E4M3.UNPACK_B R54, R53 ;  /* 0x00000035ff36723e */ /* 0x000fe200020006ff */
[----:B------:R-:W-:Y:S01]  /*ec60*/  FFMA.FTZ R27, R27, R57, R62 ;  /* 0x000000391b1b7223 */ /* 0x000fe2000001003e */
[----:B------:R-:W-:Y:S01]  /*ec70*/  F2FP.F16.E4M3.UNPACK_B R57, R59 ;  /* 0x0000003bff39723e */ /* 0x000fe200020006ff */
[----:B------:R-:W-:Y:S01]  /*ec80*/  HADD2.F32 R58, -RZ, R55.H1_H1 ;  /* 0x30000037ff3a7230 */ /* 0x000fe20000004100 */
[----:B------:R-:W-:Y:S01]  /*ec90*/  F2FP.F16.E4M3.UNPACK_B R46, R39 ;  /* 0x00000027ff2e723e */ /* 0x000fe200020006ff */
[----:B------:R-:W-:Y:S01]  /*eca0*/  HADD2.F32 R47, -RZ, R47.H1_H1 ;  /* 0x3000002fff2f7230 */ /* 0x000fe20000004100 */
[----:B------:R-:W-:Y:S01]  /*ecb0*/  F2FP.F16.E4M3.UNPACK_B R59, R59.H1 ;  /* 0x0000003bff3b723e */ /* 0x000fe200030006ff */
[----:B------:R-:W-:Y:S01]  /*ecc0*/  HADD2.F32 R61, -RZ, R57.H0_H0 ;  /* 0x20000039ff3d7230 */ /* 0x000fe20000004100 */
[----:B------:R-:W-:Y:S01]  /*ecd0*/  F2FP.F16.E4M3.UNPACK_B R53, R53.H1 ;  /* 0x00000035ff35723e */ /* 0x000fe200030006ff */
[----:B------:R-:W-:-:S02]  /*ece0*/  HADD2.F32 R42, -RZ, R49.H0_H0 ;  /* 0x20000031ff2a7230 */ /* 0x000fc40000004100 */
[C---:B------:R-:W-:Y:S01]  /*ecf0*/  FMUL.FTZ R60, R47.reuse, R58 ;  /* 0x0000003a2f3c7220 */ /* 0x040fe20000410000 */
[----:B------:R-:W-:Y:S01]  /*ed00*/  HADD2.F32 R52, -RZ, R52.H1_H1 ;  /* 0x30000034ff347230 */ /* 0x000fe20000004100 */
[----:B------:R-:W-:Y:S01]  /*ed10*/  F2FP.F16.E4M3.UNPACK_B R39, R39.H1 ;  /* 0x00000027ff27723e */ /* 0x000fe200030006ff */
[----:B------:R-:W-:Y:S02]  /*ed20*/  HADD2.F32 R55, -RZ, R54.H0_H0 ;  /* 0x20000036ff377230 */ /* 0x000fe40000004100 */
[C---:B------:R-:W-:Y:S01]  /*ed30*/  FMUL.FTZ R63, R42.reuse, R61 ;  /* 0x0000003d2a3f7220 */ /* 0x040fe20000410000 */
[----:B------:R-:W-:Y:S02]  /*ed40*/  HADD2.F32 R45, -RZ, R45.H1_H1 ;  /* 0x3000002dff2d7230 */ /* 0x000fe40000004100 */
[----:B------:R-:W-:Y:S01]  /*ed50*/  FMUL.FTZ R47, R47, R52 ;  /* 0x000000342f2f7220 */ /* 0x000fe20000410000 */
[----:B------:R-:W-:Y:S02]  /*ed60*/  HADD2.F32 R40, -RZ, R46.H0_H0 ;  /* 0x2000002eff287230 */ /* 0x000fe40000004100 */
[----:B------:R-:W-:Y:S01]  /*ed70*/  FMUL.FTZ R42, R42, R55 ;  /* 0x000000372a2a7220 */ /* 0x000fe20000410000 */
[----:B------:R-:W-:-:S02]  /*ed80*/  HADD2.F32 R54, -RZ, R54.H1_H1 ;  /* 0x30000036ff367230 */ /* 0x000fc40000004100 */
[C---:B------:R-:W-:Y:S01]  /*ed90*/  FFMA.FTZ R58, R45.reuse, R58, R47 ;  /* 0x0000003a2d3a7223 */ /* 0x040fe2000001002f */
[----:B------:R-:W-:Y:S02]  /*eda0*/  HADD2.F32 R57, -RZ, R57.H1_H1 ;  /* 0x30000039ff397230 */ /* 0x000fe40000004100 */
[C---:B------:R-:W-:Y:S01]  /*edb0*/  FFMA.FTZ R61, R40.reuse, R61, R42 ;  /* 0x0000003d283d7223 */ /* 0x040fe2000001002a */
[----:B------:R-:W-:Y:S02]  /*edc0*/  HADD2.F32 R49, -RZ, R49.H1_H1 ;  /* 0x30000031ff317230 */ /* 0x000fe40000004100 */
[----:B------:R-:W-:Y:S01]  /*edd0*/  FFMA.FTZ R60, R45, R52, -R60 ;  /* 0x000000342d3c7223 */ /* 0x000fe2000001083c */
[----:B------:R-:W-:Y:S02]  /*ede0*/  HADD2.F32 R47, -RZ, R59.H0_H0 ;  /* 0x2000003bff2f7230 */ /* 0x000fe40000004100 */
[----:B------:R-:W-:Y:S01]  /*edf0*/  FFMA.FTZ R63, R40, R55, -R63 ;  /* 0x00000037283f7223 */ /* 0x000fe2000001083f */
        /* <DEDUP_REMOVED lines=8> */
[----:B------:R-:W-:Y:S01]  /*ee80*/  F2FP.F16.E4M3.UNPACK_B R37, R36 ;  /* 0x00000024ff25723e */ /* 0x000fe200020006ff */
[----:B------:R-:W-:Y:S01]  /*ee90*/  FFMA.FTZ R64, R46, R57, R52 ;  /* 0x000000392e407223 */ /* 0x000fe20000010034 */
[----:B------:R-:W-:-:S02]  /*eea0*/  HADD2.F32 R53, -RZ, R53.H1_H1 ;  /* 0x30000035ff357230 */ /* 0x000fc40000004100 */
[C---:B------:R-:W-:Y:S01]  /*eeb0*/  FFMA.FTZ R65, R40.reuse, R47, R42 ;  /* 0x0000002f28417223 */ /* 0x040fe2000001002a */
[----:B------:R-:W-:Y:S01]  /*eec0*/  FFMA.FTZ R57, R40, R45, -R49 ;  /* 0x0000002d28397223 */ /* 0x000fe20000010831 */
[----:B------:R-:W-:Y:S01]  /*eed0*/  F2FP.F16.E4M3.UNPACK_B R47, R56.H1 ;  /* 0x00000038ff2f723e */ /* 0x000fe200030006ff */
[----:B------:R-:W-:Y:S01]  /*eee0*/  HADD2.F32 R59, -RZ, R59.H1_H1 ;  /* 0x3000003bff3b7230 */ /* 0x000fe20000004100 */
[----:B------:R-:W-:Y:S01]  /*eef0*/  F2FP.F16.E4M3.UNPACK_B R45, R51.H1 ;  /* 0x00000033ff2d723e */ /* 0x000fe200030006ff */
[----:B------:R-:W-:Y:S01]  /*ef00*/  HADD2.F32 R50, -RZ, R50.H1_H1 ;  /* 0x30000032ff327230 */ /* 0x000fe20000004100 */
[----:B------:R-:W-:Y:S01]  /*ef10*/  F2FP.F16.E4M3.UNPACK_B R36, R36.H1 ;  /* 0x00000024ff24723e */ /* 0x000fe200030006ff */
[----:B------:R-:W-:Y:S01]  /*ef20*/  FFMA.FTZ R62, R46, R54, -R55 ;  /* 0x000000362e3e7223 */ /* 0x000fe20000010837 */
[----:B------:R-:W-:Y:S01]  /*ef30*/  HADD2.F32 R49, -RZ, R47.H0_H0 ;  /* 0x2000002fff317230 */ /* 0x000fe20000004100 */
[----:B------:R-:W-:Y:S01]  /*ef40*/  F2FP.F16.E4M3.UNPACK_B R56, R56 ;  /* 0x00000038ff38723e */ /* 0x000fe200020006ff */
        /* <DEDUP_REMOVED lines=9> */
[C---:B------:R-:W-:Y:S01]  /*efe0*/  FFMA.FTZ R66, R40.reuse, R53, -R55 ;  /* 0x0000003528427223 */ /* 0x040fe20000010837 */
[----:B------:R-:W-:Y:S02]  /*eff0*/  HADD2.F32 R43, -RZ, R43.H1_H1 ;  /* 0x3000002bff2b7230 */ /* 0x000fe40000004100 */
        /* <DEDUP_REMOVED lines=9> */
[----:B------:R-:W-:Y:S01]  /*f090*/  F2FP.F16.E4M3.UNPACK_B R4, R38 ;  /* 0x00000026ff04723e */ /* 0x000fe200020006ff */
[----:B------:R-:W-:-:S02]  /*f0a0*/  HADD2.F32 R39, -RZ, R41.H0_H0 ;  /* 0x20000029ff277230 */ /* 0x000fc40000004100 */
[C---:B------:R-:W-:Y:S01]  /*f0b0*/  FFMA.FTZ R53, R36.reuse, R45, -R53 ;  /* 0x0000002d24357223 */ /* 0x040fe20000010835 */
[----:B------:R-:W-:Y:S01]  /*f0c0*/  FFMA.FTZ R52, R36, R47, R40 ;  /* 0x0000002f24347223 */ /* 0x000fe20000010028 */
[----:B------:R-:W-:Y:S01]  /*f0d0*/  HADD2.F32 R40, -RZ, R51.H0_H0 ;  /* 0x20000033ff287230 */ /* 0x000fe20000004100 */
[----:B------:R-:W-:Y:S01]  /*f0e0*/  F2FP.F16.E4M3.UNPACK_B R38, R38.H1 ;  /* 0x00000026ff26723e */ /* 0x000fe200030006ff */
        /* <DEDUP_REMOVED lines=34> */
[----:B------:R-:W-:Y:S01]  /*f310*/  F2FP.SATFINITE.E4M3.F32.PACK_AB_MERGE_C R27, R58, R27, RZ ;  /* 0x0000001b3a1b723e */ /* 0x000fe200048070ff */
[----:B------:R-:W-:Y:S01]  /*f320*/  FFMA.FTZ R48, R38, R41, -R37 ;  /* 0x0000002926307223 */ /* 0x000fe20000010825 */
[----:B------:R-:W-:-:S02]  /*f330*/  HADD2.F32 R37, -RZ, R20.H0_H0 ;  /* 0x20000014ff257230 */ /* 0x000fc40000004100 */
[----:B------:R-:W-:Y:S01]  /*f340*/  FFMA.FTZ R55, R38, R43, R54 ;  /* 0x0000002b26377223 */ /* 0x000fe20000010036 */
[--C-:B------:R-:W-:Y:S01]  /*f350*/  HADD2.F32 R20, -RZ, R7.reuse.H0_H0 ;  /* 0x20000007ff147230 */ /* 0x100fe20000004100 */
[----:B------:R-:W-:Y:S01]  /*f360*/  F2FP.SATFINITE.E4M3.F32.PACK_AB_MERGE_C R65, R68, R65, RZ ;  /* 0x000000414441723e */ /* 0x000fe200048070ff */
        /* <DEDUP_REMOVED lines=16> */
[----:B------:R-:W-:Y:S02]  /*f470*/  F2FP.SATFINITE.E4M3.F32.PACK_AB_MERGE_C R40, R55, R40, RZ ;  /* 0x000000283728723e */ /* 0x000fe400048070ff */
[----:B------:R-:W-:Y:S02]  /*f480*/  F2FP.SATFINITE.E4M3.F32.PACK_AB_MERGE_C R5, R24, R5, R21 ;  /* 0x000000051805723e */ /* 0x000fe40004807015 */
[----:B------:R-:W-:Y:S02]  /*f490*/  F2FP.SATFINITE.E4M3.F32.PACK_AB_MERGE_C R7, R62, R63, R7 ;  /* 0x0000003f3e07723e */ /* 0x000fe40004807007 */
        /* <DEDUP_REMOVED lines=8> */
.L_x_1683:
[----:B------:R-:W-:Y:S05]  /*f520*/  BSYNC B1 ;  /* 0x0000000000017941 */ /* 0x000fea0003800000 */
.L_x_1682:
[----:B------:R-:W-:Y:S04]  /*f530*/  BSSY B1, `(.L_x_1684) ;  /* 0x0000100000017945 */ /* 0x000fe80003800000 */
[----:B------:R-:W-:Y:S05]  /*f540*/  @P1 BRA `(.L_x_1685) ;  /* 0x0000000c00f81947 */ /* 0x000fea0003800000 */
[----:B--2--5:R-:W-:Y:S02]  /*f550*/  SHF.R.U32.HI R0, RZ, 0x8, R28 ;  /* 0x00000008ff007819 */ /* 0x024fe4000001161c */
[----:B------:R-:W-:Y:S02]  /*f560*/  LOP3.LUT R5, R28, 0xff, RZ, 0xc0, !PT ;  /* 0x000000ff1c057812 */ /* 0x000fe400078ec0ff */
[----:B------:R-:W-:Y:S02]  /*f570*/  LOP3.LUT R4, R0, 0xff, RZ, 0xc0, !PT ;  /* 0x000000ff00047812 */ /* 0x000fe400078ec0ff */
[----:B------:R-:W-:Y:S02]  /*f580*/  LEA.HI R0, R3, R179, RZ, 0x1c ;  /* 0x000000b303007211 */ /* 0x000fe400078fe0ff */
[----:B-1----:R-:W-:Y:S02]  /*f590*/  PRMT R37, R4, 0x7604, R5 ;  /* 0x0000760404257816 */ /* 0x002fe40000000005 */
[----:B------:R-:W-:-:S02]  /*f5a0*/  SHF.R.S32.HI R5, RZ, 0x1f, R0 ;  /* 0x0000001fff057819 */ /* 0x000fc40000011400 */
[----:B------:R-:W-:Y:S02]  /*f5b0*/  SHF.R.U32.HI R24, RZ, 0x8, R31 ;  /* 0x00000008ff187819 */ /* 0x000fe4000001161f */
[----:B------:R-:W-:Y:S01]  /*f5c0*/  LEA.HI R4, R5, R0, RZ, 0x2 ;  /* 0x0000000005047211 */ /* 0x000fe200078f10ff */
[----:B------:R-:W-:Y:S01]  /*f5d0*/  IMAD.SHL.U32 R0, R0, 0x10, RZ ;  /* 0x0000001000007824 */ /* 0x000fe200078e00ff */
[----:B0-----:R-:W-:Y:S02]  /*f5e0*/  LOP3.LUT R21, R31, 0xff, RZ, 0xc0, !PT ;  /* 0x000000ff1f157812 */ /* 0x001fe400078ec0ff */
[----:B------:R-:W-:Y:S01]  /*f5f0*/  SHF.R.U32.HI R20, RZ, 0x8, R8 ;  /* 0x00000008ff147819 */ /* 0x000fe20000011608 */
[----:B------:R-:W-:Y:S01]  /*f600*/  IMAD.SHL.U32 R4, R4, 0x800, RZ ;  /* 0x0000080004047824 */ /* 0x000fe200078e00ff */
[----:B------:R-:W-:Y:S02]  /*f610*/  LOP3.LUT R5, R181, 0x30, R0, 0xf8, !PT ;  /* 0x00000030b5057812 */ /* 0x000fe400078ef800 */
[----:B------:R-:W-:-:S02]  /*f620*/  LOP3.LUT R0, R24, 0xff, RZ, 0xc0, !PT ;  /* 0x000000ff18007812 */ /* 0x000fc400078ec0ff */
[----:B------:R-:W-:Y:S02]  /*f630*/  SHF.R.U32.HI R6, RZ, 0x8, R29 ;  /* 0x00000008ff067819 */ /* 0x000fe4000001161d */
[----:B------:R-:W-:Y:S02]  /*f640*/  LOP3.LUT R25, R8, 0xff, RZ, 0xc0, !PT ;  /* 0x000000ff08197812 */ /* 0x000fe400078ec0ff */
[----:B------:R-:W-:Y:S02]  /*f650*/  LOP3.LUT R20, R20, 0xff, RZ, 0xc0, !PT ;  /* 0x000000ff14147812 */ /* 0x000fe400078ec0ff */
[----:B------:R-:W-:Y:S02]  /*f660*/  PRMT R41, R0, 0x7604, R21 ;  /* 0x0000760400297816 */ /* 0x000fe40000000015 */
[----:B------:R-:W-:Y:S02]  /*f670*/  LOP3.LUT R5, R5, R182, RZ, 0x3c, !PT ;  /* 0x000000b605057212 */ /* 0x000fe400078e3cff */
[----:B------:R-:W-:-:S02]  /*f680*/  LOP3.LUT R4, R4, 0xffffe000, RZ, 0xc0, !PT ;  /* 0xffffe00004047812 */ /* 0x000fc400078ec0ff */
[----:B------:R-:W-:Y:S02]  /*f690*/  SHF.R.U32.HI R0, RZ, 0x8, R9 ;  /* 0x00000008ff007819 */ /* 0x000fe40000011609 */
[----:B------:R-:W-:Y:S02]  /*f6a0*/  LOP3.LUT R7, R29, 0xff, RZ, 0xc0, !PT ;  /* 0x000000ff1d077812 */ /* 0x000fe400078ec0ff */
[----:B------:R-:W-:Y:S02]  /*f6b0*/  LOP3.LUT R6, R6, 0xff, RZ, 0xc0, !PT ;  /* 0x000000ff06067812 */ /* 0x000fe400078ec0ff */
[----:B------:R-:W-:Y:S02]  /*f6c0*/  PRMT R45, R20, 0x7604, R25 ;  /* 0x00007604142d7816 */ /* 0x000fe40000000019 */
[----:B------:R-:W-:Y:S02]  /*f6d0*/  IADD3 R21, R5, R183, R4 ;  /* 0x000000b705157210 */ /* 0x000fe40007ffe004 */
[----:B------:R-:W-:-:S02]  /*f6e0*/  LOP3.LUT R25, R9, 0xff, RZ, 0xc0, !PT ;  /* 0x000000ff09197812 */ /* 0x000fc400078ec0ff */
[----:B------:R-:W-:Y:S02]  /*f6f0*/  SHF.R.U32.HI R24, RZ, 0x8, R11 ;  /* 0x00000008ff187819 */ /* 0x000fe4000001160b */
[----:B------:R-:W-:Y:S02]  /*f700*/  LOP3.LUT R0, R0, 0xff, RZ, 0xc0, !PT ;  /* 0x000000ff00007812 */ /* 0x000fe400078ec0ff */
[----:B------:R-:W-:Y:S02]  /*f710*/  SHF.R.U32.HI R20, RZ, 0x8, R10 ;  /* 0x00000008ff147819 */ /* 0x000fe4000001160a */
[----:B------:R-:W-:Y:S02]  /*f720*/  PRMT R36, R6, 0x7604, R7 ;  /* 0x0000760406247816 */ /* 0x000fe40000000007 */
[----:B------:R-:W-:Y:S02]  /*f730*/  SHF.R.U32.HI R6, RZ, 0x8, R30 ;  /* 0x00000008ff067819 */ /* 0x000fe4000001161e */
[----:B------:R-:W-:-:S02]  /*f740*/  LOP3.LUT R27, R10, 0xff, RZ, 0xc0, !PT ;  /* 0x000000ff0a1b7812 */ /* 0x000fc400078ec0ff */
[----:B------:R-:W-:Y:S02]  /*f750*/  LOP3.LUT R24, R24, 0xff, RZ, 0xc0, !PT ;  /* 0x000000ff18187812 */ /* 0x000fe400078ec0ff */
[----:B------:R-:W-:Y:S01]  /*f760*/  PRMT R49, R0, 0x7604, R25 ;  /* 0x0000760400317816 */ /* 0x000fe20000000019 */
[----:B------:R-:W-:Y:S01]  /*f770*/  IMAD.IADD R0, R16, 0x1, R21 ;  /* 0x0000000110007824 */ /* 0x000fe200078e0215 */
[----:B------:R-:W-:Y:S02]  /*f780*/  LOP3.LUT R20, R20, 0xff, RZ, 0xc0, !PT ;  /* 0x000000ff14147812 */ /* 0x000fe400078ec0ff */
[----:B------:R-:W-:Y:S02]  /*f790*/  LOP3.LUT R43, R11, 0xff, RZ, 0xc0, !PT ;  /* 0x000000ff0b2b7812 */ /* 0x000fe400078ec0ff */
[----:B------:R-:W-:Y:S02]  /*f7a0*/  LOP3.LUT R7, R30, 0xff, RZ, 0xc0, !PT ;  /* 0x000000ff1e077812 */ /* 0x000fe400078ec0ff */
[----:B------:R-:W-:-:S02]  /*f7b0*/  LOP3.LUT R6, R6, 0xff, RZ, 0xc0, !PT ;  /* 0x000000ff06067812 */ /* 0x000fc400078ec0ff */
[----:B------:R-:W-:Y:S02]  /*f7c0*/  PRMT R51, R20, 0x7604, R27 ;  /* 0x0000760414337816 */ /* 0x000fe4000000001b */
[----:B------:R-:W-:Y:S02]  /*f7d0*/  PRMT R53, R24, 0x7604, R43 ;  /* 0x0000760418357816 */ /* 0x000fe4000000002b */
[----:B------:R-:W0:Y:S01]  /*f7e0*/  LDS.128 R24, [R0+0x10400] ;  /* 0x0104000000187984 */ /* 0x000e220000000c00 */
[----:B------:R-:W-:Y:S02]  /*f7f0*/  PRMT R39, R6, 0x7604, R7 ;  /* 0x0000760406277816 */ /* 0x000fe40000000007 */
[----:B------:R-:W-:Y:S01]  /*f800*/  SHF.R.U32.HI R21, RZ, 0x10, R29 ;  /* 0x00000010ff157819 */ /* 0x000fe2000001161d */
[----:B------:R-:W1:Y:S01]  /*f810*/  LDS.128 R4, [R216+0x10400] ;  /* 0x01040000d8047984 */ /* 0x000e620000000c00 */
[----:B------:R-:W-:Y:S02]  /*f820*/  SHF.R.U32.HI R20, RZ, 0x10, R28 ;  /* 0x00000010ff147819 */ /* 0x000fe4000001161c */
[----:B------:R-:W-:-:S02]  /*f830*/  LOP3.LUT R21, R21, 0xff, RZ, 0xc0, !PT ;  /* 0x000000ff15157812 */ /* 0x000fc400078ec0ff */
[----:B------:R-:W-:Y:S02]  /*f840*/  SHF.R.U32.HI R38, RZ, 0x10, R30 ;  /* 0x00000010ff267819 */ /* 0x000fe4000001161e */
[----:B------:R-:W-:Y:S02]  /*f850*/  PRMT R21, R21, 0x7054, R36 ;  /* 0x0000705415157816 */ /* 0x000fe40000000024 */
[----:B------:R-:W-:Y:S02]  /*f860*/  SHF.R.U32.HI R36, RZ, 0x10, R9 ;  /* 0x00000010ff247819 */ /* 0x000fe40000011609 */
[----:B------:R-:W-:Y:S02]  /*f870*/  LOP3.LUT R20, R20, 0xff, RZ, 0xc0, !PT ;  /* 0x000000ff14147812 */ /* 0x000fe400078ec0ff */
[----:B------:R-:W-:Y:S02]  /*f880*/  LOP3.LUT R38, R38, 0xff, RZ, 0xc0, !PT ;  /* 0x000000ff26267812 */ /* 0x000fe400078ec0ff */
[----:B------:R-:W-:-:S02]  /*f890*/  LOP3.LUT R36, R36, 0xff, RZ, 0xc0, !PT ;  /* 0x000000ff24247812 */ /* 0x000fc400078ec0ff */
[----:B------:R-:W-:Y:S02]  /*f8a0*/  PRMT R37, R20, 0x7054, R37 ;  /* 0x0000705414257816 */ /* 0x000fe40000000025 */
[----:B------:R-:W-:Y:S02]  /*f8b0*/  SHF.R.U32.HI R40, RZ, 0x10, R31 ;  /* 0x00000010ff287819 */ /* 0x000fe4000001161f */
[----:B------:R-:W-:Y:S02]  /*f8c0*/  PRMT R39, R38, 0x7054, R39 ;  /* 0x0000705426277816 */ /* 0x000fe40000000027 */
[----:B------:R-:W-:Y:S02]  /*f8d0*/  SHF.R.U32.HI R20, RZ, 0x10, R8 ;  /* 0x00000010ff147819 */ /* 0x000fe40000011608 */
[----:B------:R-:W-:Y:S02]  /*f8e0*/  SHF.R.U32.HI R38, RZ, 0x10, R10 ;  /* 0x00000010ff267819 */ /* 0x000fe4000001160a */
[----:B------:R-:W-:-:S02]  /*f8f0*/  PRMT R49, R36, 0x7054, R49 ;  /* 0x0000705424317816 */ /* 0x000fc40000000031 */
[----:B------:R-:W-:Y:S02]  /*f900*/  LOP3.LUT R40, R40, 0xff, RZ, 0xc0, !PT ;  /* 0x000000ff28287812 */ /* 0x000fe400078ec0ff */
[----:B------:R-:W-:Y:S02]  /*f910*/  LOP3.LUT R20, R20, 0xff, RZ, 0xc0, !PT ;  /* 0x000000ff14147812 */ /* 0x000fe400078ec0ff */
[----:B------:R-:W-:Y:S02]  /*f920*/  LOP3.LUT R38, R38, 0xff, RZ, 0xc0, !PT ;  /* 0x000000ff26267812 */ /* 0x000fe400078ec0ff */
[----:B------:R-:W-:Y:S02]  /*f930*/  LOP3.LUT R49, R49, 0xff000000, R9, 0xf8, !PT ;  /* 0xff00000031317812 */ /* 0x000fe400078ef809 */
[----:B------:R-:W-:Y:S02]  /*f940*/  PRMT R43, R40, 0x7054, R41 ;  /* 0x00007054282b7816 */ /* 0x000fe40000000029 */
[----:B------:R-:W-:-:S02]  /*f950*/  PRMT R47, R20, 0x7054, R45 ;  /* 0x00007054142f7816 */ /* 0x000fc4000000002d */
        /* <DEDUP_REMOVED lines=10> */
[-C--:B-1----:R-:W-:Y:S02]  /*fa00*/  F2FP.F16.E4M3.UNPACK_B R10, R5.reuse ;  /* 0x00000005ff0a723e */ /* 0x082fe400020006ff */
[----:B------:R-:W-:Y:S01]  /*fa10*/  F2FP.F16.E4M3.UNPACK_B R21, R5.H1 ;  /* 0x00000005ff15723e */ /* 0x000fe200030006ff */
[----:B------:R-:W-:Y:S01]  /*fa20*/  HADD2.F32 R5, -RZ, R36.H0_H0 ;  /* 0x20000024ff057230 */ /* 0x000fe20000004100 */
[----:B------:R-:W-:Y:S01]  /*fa30*/  LOP3.LUT R40, R40, 0xff, RZ, 0xc0, !PT ;  /* 0x000000ff28287812 */ /* 0x000fe200078ec0ff */
[----:B------:R-:W-:Y:S01]  /*fa40*/  HADD2.F32 R46, -RZ, R42.H0_H0 ;  /* 0x2000002aff2e7230 */ /* 0x000fe20000004100 */
[----:B------:R-:W-:Y:S01]  /*fa50*/  LOP3.LUT R20, R39, 0xff000000, R30, 0xf8, !PT ;  /* 0xff00000027147812 */ /* 0x000fe200078ef81e */
[----:B------:R-:W-:Y:S01]  /*fa60*/  HADD2.F32 R9, -RZ, R10.H0_H0 ;  /* 0x2000000aff097230 */ /* 0x000fe20000004100 */
[----:B------:R-:W-:Y:S01]  /*fa70*/  LOP3.LUT R45, R43, 0xff000000, R31, 0xf8, !PT ;  /* 0xff0000002b2d7812 */ /* 0x000fe200078ef81f */
[----:B------:R-:W-:Y:S01]  /*fa80*/  HADD2.F32 R36, -RZ, R36.H1_H1 ;  /* 0x30000024ff247230 */ /* 0x000fe20000004100 */
[-C--:B------:R-:W-:Y:S01]  /*fa90*/  F2FP.F16.E4M3.UNPACK_B R38, R27.reuse ;  /* 0x0000001bff26723e */ /* 0x080fe200020006ff */
[----:B------:R-:W-:Y:S01]  /*faa0*/  HADD2.F32 R43, -RZ, R42.H1_H1 ;  /* 0x3000002aff2b7230 */ /* 0x000fe20000004100 */
[----:B------:R-:W-:-:S02]  /*fab0*/  F2FP.F16.E4M3.UNPACK_B R39, R27.H1 ;  /* 0x0000001bff27723e */ /* 0x000fc400030006ff */
[----:B------:R-:W-:Y:S01]  /*fac0*/  PRMT R53, R40, 0x7054, R53 ;  /* 0x0000705428357816 */ /* 0x000fe20000000035 */
[C---:B------:R-:W-:Y:S01]  /*fad0*/  FMUL.FTZ R55, R36.reuse, R51 ;  /* 0x0000003324377220 */ /* 0x040fe20000410000 */
[-C--:B------:R-:W-:Y:S01]  /*fae0*/  F2FP.F16.E4M3.UNPACK_B R27, R24.reuse ;  /* 0x00000018ff1b723e */ /* 0x080fe200020006ff */
[----:B------:R-:W-:Y:S01]  /*faf0*/  FMUL.FTZ R36, R36, R43 ;  /* 0x0000002b24247220 */ /* 0x000fe20000410000 */
[----:B------:R-:W-:Y:S01]  /*fb00*/  F2FP.F16.E4M3.UNPACK_B R31, R24.H1 ;  /* 0x00000018ff1f723e */ /* 0x000fe200030006ff */
[----:B------:R-:W-:Y:S01]  /*fb10*/  FMUL.FTZ R24, R5, R50 ;  /* 0x0000003205187220 */ /* 0x000fe20000410000 */
[----:B------:R-:W-:Y:S02]  /*fb20*/  LOP3.LUT R40, R37, 0xff000000, R28, 0xf8, !PT ;  /* 0xff00000025287812 */ /* 0x000fe400078ef81c */
[----:B------:R-:W-:Y:S01]  /*fb30*/  F2FP.F16.E4M3.UNPACK_B R37, R25.H1 ;  /* 0x00000019ff25723e */ /* 0x000fe200030006ff */
[-C--:B------:R-:W-:Y:S01]  /*fb40*/  FMUL.FTZ R25, R5, R46.reuse ;  /* 0x0000002e05197220 */ /* 0x080fe20000410000 */
[----:B------:R-:W-:Y:S01]  /*fb50*/  F2FP.F16.E4M3.UNPACK_B R49, R49.H1 ;  /* 0x00000031ff31723e */ /* 0x000fe200030006ff */
[----:B------:R-:W-:Y:S01]  /*fb60*/  FFMA.FTZ R5, R9, R46, -R24 ;  /* 0x0000002e09057223 */ /* 0x000fe20000010818 */
[----:B------:R-:W-:Y:S01]  /*fb70*/  F2FP.F16.E4M3.UNPACK_B R41, R41.H1 ;  /* 0x00000029ff29723e */ /* 0x000fe200030006ff */
[----:B------:R-:W-:-:S02]  /*fb80*/  HADD2.F32 R24, -RZ, R10.H1_H1 ;  /* 0x3000000aff187230 */ /* 0x000fc40000004100 */
[----:B------:R-:W-:Y:S01]  /*fb90*/  FFMA.FTZ R9, R9, R50, R25 ;  /* 0x0000003209097223 */ /* 0x000fe20000010019 */
[----:B------:R-:W-:Y:S01]  /*fba0*/  HADD2.F32 R46, -RZ, R49.H0_H0 ;  /* 0x20000031ff2e7230 */ /* 0x000fe20000004100 */
[----:B------:R-:W-:Y:S01]  /*fbb0*/  LOP3.LUT R53, R53, 0xff000000, R11, 0xf8, !PT ;  /* 0xff00000035357812 */ /* 0x000fe200078ef80b */
[----:B------:R-:W-:Y:S01]  /*fbc0*/  HADD2.F32 R10, -RZ, R37.H0_H0 ;  /* 0x20000025ff0a7230 */ /* 0x000fe20000004100 */
[-C--:B------:R-:W-:Y:S01]  /*fbd0*/  F2FP.F16.E4M3.UNPACK_B R29, R7.reuse ;  /* 0x00000007ff1d723e */ /* 0x080fe200020006ff */
[----:B------:R-:W-:Y:S01]  /*fbe0*/  HADD2.F32 R42, -RZ, R41.H0_H0 ;  /* 0x20000029ff2a7230 */ /* 0x000fe20000004100 */
[----:B------:R-:W-:Y:S01]  /*fbf0*/  F2FP.F16.E4M3.UNPACK_B R30, R7.H1 ;  /* 0x00000007ff1e723e */ /* 0x000fe200030006ff */
[----:B------:R-:W-:Y:S02]  /*fc00*/  HADD2.F32 R25, -RZ, R21.H0_H0 ;  /* 0x20000015ff197230 */ /* 0x000fe40000004100 */
[----:B------:R-:W-:Y:S01]  /*fc10*/  FMUL.FTZ R48, R10, R46 ;  /* 0x0000002e0a307220 */ /* 0x000fe20000410000 */
[----:B------:R-:W-:-:S02]  /*fc20*/  HADD2.F32 R37, -RZ, R37.H1_H1 ;  /* 0x30000025ff257230 */ /* 0x000fc40000004100 */
        /* <DEDUP_REMOVED lines=37> */
[-C--:B------:R-:W-:Y:S01]  /*fe80*/  F2FP.F16.E4M3.UNPACK_B R37, R47.reuse.H1 ;  /* 0x0000002fff25723e */ /* 0x080fe200030006ff */
[----:B------:R-:W-:Y:S01]  /*fe90*/  FMUL.FTZ R25, R25, R36 ;  /* 0x0000002419197220 */ /* 0x000fe20000410000 */
[----:B------:R-:W-:Y:S01]  /*fea0*/  F2FP.F16.E4M3.UNPACK_B R29, R40.H1 ;  /* 0x00000028ff1d723e */ /* 0x000fe200030006ff */
[C---:B------:R-:W-:Y:S01]  /*feb0*/  FFMA.FTZ R59, R21.reuse, R36, -R38 ;  /* 0x00000024153b7223 */ /* 0x040fe20000010826 */
[----:B------:R-:W-:Y:S01]  /*fec0*/  F2FP.F16.E4M3.UNPACK_B R11, R4.H1 ;  /* 0x00000004ff0b723e */ /* 0x000fe200030006ff */
[----:B------:R-:W-:Y:S01]  /*fed0*/  FFMA.FTZ R60, R21, R42, R25 ;  /* 0x0000002a153c7223 */ /* 0x000fe20000010019 */
[----:B------:R-:W-:Y:S01]  /*fee0*/  HADD2.F32 R53, -RZ, R53.H1_H1 ;  /* 0x30000035ff357230 */ /* 0x000fe20000004100 */
[----:B------:R-:W-:Y:S01]  /*fef0*/  F2FP.F16.E4M3.UNPACK_B R47, R47 ;  /* 0x0000002fff2f723e */ /* 0x000fe200020006ff */
[----:B------:R-:W-:Y:S01]  /*ff00*/  HADD2.F32 R39, -RZ, R39.H1_H1 ;  /* 0x30000027ff277230 */ /* 0x000fe20000004100 */
[----:B------:R-:W-:Y:S01]  /*ff10*/  F2FP.F16.E4M3.UNPACK_B R7, R4 ;  /* 0x00000004ff07723e */ /* 0x000fe200020006ff */
[----:B------:R-:W-:Y:S01]  /*ff20*/  HADD2.F32 R38, -RZ, R37.H0_H0 ;  /* 0x20000025ff267230 */ /* 0x000fe20000004100 */
[----:B------:R-:W-:Y:S01]  /*ff30*/  F2FP.F16.E4M3.UNPACK_B R40, R40 ;  /* 0x00000028ff28723e */ /* 0x000fe200020006ff */
[----:B------:R-:W-:-:S02]  /*ff40*/  HADD2.F32 R25, -RZ, R31.H0_H0 ;  /* 0x2000001fff197230 */ /* 0x000fc40000004100 */
[----:B------:R-:W-:Y:S01]  /*ff50*/  FMUL.FTZ R41, R39, R53 ;  /* 0x0000003527297220 */ /* 0x000fe20000410000 */
[----:B------:R-:W-:Y:S01]  /*ff60*/  HADD2.F32 R36, -RZ, R29.H0_H0 ;  /* 0x2000001dff247230 */ /* 0x000fe20000004100 */
[----:B------:R-:W-:Y:S01]  /*ff70*/  F2FP.F16.E4M3.UNPACK_B R4, R6 ;  /* 0x00000006ff04723e */ /* 0x000fe200020006ff */
[----:B------:R-:W-:Y:S02]  /*ff80*/  HADD2.F32 R45, -RZ, R45.H1_H1 ;  /* 0x3000002dff2d7230 */ /* 0x000fe40000004100 */
[C---:B------:R-:W-:Y:S01]  /*ff90*/  FMUL.FTZ R42, R25.reuse, R38 ;  /* 0x00000026192a7220 */ /* 0x040fe20000410000 */
[----:B------:R-:W-:Y:S02]  /*ffa0*/  HADD2.F32 R30, -RZ, R30.H1_H1 ;  /* 0x3000001eff1e7230 */ /* 0x000fe40000004100 */
[----:B------:R-:W-:Y:S01]  /*ffb0*/  FMUL.FTZ R25, R25, R36 ;  /* 0x0000002419197220 */ /* 0x000fe20000410000 */
[----:B------:R-:W-:Y:S02]  /*ffc0*/  HADD2.F32 R21, -RZ, R11.H0_H0 ;  /* 0x2000000bff157230 */ /* 0x000fe40000004100 */
[----:B------:R-:W-:Y:S01]  /*ffd0*/  FMUL.FTZ R46, R39, R45 ;  /* 0x0000002d272e7220 */ /* 0x000fe20000410000 */
[----:B------:R-:W-:-:S02]  /*ffe0*/  HADD2.F32 R31, -RZ, R31.H1_H1 ;  /* 0x3000001fff1f7230 */ /* 0x000fc40000004100 */
[C---:B------:R-:W-:Y:S01]  /*fff0*/  FFMA.FTZ R62, R30.reuse, R45, -R41 ;  /* 0x0000002d1e3e7223 */ /* 0x040fe20000010829 */
[----:B------:R-:W-:Y:S02]  /*10000*/  HADD2.F32 R11, -RZ, R11.H1_H1 ;  /* 0x3000000bff0b7230 */ /* 0x000fe40000004100 */
[C---:B------:R-:W-:Y:S01]  /*10010*/  FFMA.FTZ R41, R21.reuse, R38, R25 ;  /* 0x0000002615297223 */ /* 0x040fe20000010019 */
[----:B------:R-:W-:Y:S01]  /*10020*/  FFMA.FTZ R53, R30, R53, R46 ;  /* 0x000000351e357223 */ /* 0x000fe2000001002e */
[----:B------:R-:W-:Y:S02]  /*10030*/  HADD2.F32 R38, -RZ, R37.H1_H1 ;  /* 0x30000025ff267230 */ /* 0x000fe40000004100 */
[----:B------:R-:W-:Y:S01]  /*10040*/  FFMA.FTZ R39, R21, R36, -R42 ;  /* 0x0000002415277223 */ /* 0x000fe2000001082a */
[----:B------:R-:W-:Y:S01]  /*10050*/  HADD2.F32 R30, -RZ, R29.H1_H1 ;  /* 0x3000001dff1e7230 */ /* 0x000fe20000004100 */
[----:B------:R-:W-:Y:S01]  /*10060*/  F2FP.F16.E4M3.UNPACK_B R28, R6.H1 ;  /* 0x00000006ff1c723e */ /* 0x000fe200030006ff */
[----:B------:R-:W-:-:S02]  /*10070*/  HADD2.F32 R36, -RZ, R47.H0_H0 ;  /* 0x2000002fff247230 */ /* 0x000fc40000004100 */
[C---:B------:R-:W-:Y:S01]  /*10080*/  FMUL.FTZ R42, R31.reuse, R38 ;  /* 0x000000261f2a7220 */ /* 0x040fe20000410000 */
[--C-:B------:R-:W-:Y:S02]  /*10090*/  HADD2.F32 R21, -RZ, R27.reuse.H0_H0 ;  /* 0x2000001bff157230 */ /* 0x100fe40000004100 */
[-C--:B------:R-:W-:Y:S01]  /*100a0*/  FMUL.FTZ R31, R31, R30.reuse ;  /* 0x0000001e1f1f7220 */ /* 0x080fe20000410000 */
[----:B------:R-:W-:Y:S02]  /*100b0*/  HADD2.F32 R27, -RZ, R27.H1_H1 ;  /* 0x3000001bff1b7230 */ /* 0x000fe40000004100 */
[C---:B------:R-:W-:Y:S01]  /*100c0*/  FFMA.FTZ R48, R11.reuse, R30, -R42 ;  /* 0x0000001e0b307223 */ /* 0x040fe2000001082a */
[----:B------:R-:W-:Y:S02]  /*100d0*/  HADD2.F32 R30, -RZ, R40.H0_H0 ;  /* 0x20000028ff1e7230 */ /* 0x000fe40000004100 */
[----:B------:R-:W-:Y:S01]  /*100e0*/  FFMA.FTZ R50, R11, R38, R31 ;  /* 0x000000260b327223 */ /* 0x000fe2000001001f */
[----:B------:R-:W-:-:S02]  /*100f0*/  HADD2.F32 R11, -RZ, R7.H0_H0 ;  /* 0x20000007ff0b7230 */ /* 0x000fc40000004100 */
[C---:B------:R-:W-:Y:S01]  /*10100*/  FMUL.FTZ R42, R21.reuse, R36 ;  /* 0x00000024152a7220 */ /* 0x040fe20000410000 */
[----:B------:R-:W-:Y:S01]  /*10110*/  HADD2.F32 R38, -RZ, R47.H1_H1 ;  /* 0x3000002fff267230 */ /* 0x000fe20000004100 */
[----:B------:R-:W-:Y:S01]  /*10120*/  F2FP.F16.E4M3.UNPACK_B R6, R26 ;  /* 0x0000001aff06723e */ /* 0x000fe200020006ff */
[----:B------:R-:W-:Y:S02]  /*10130*/  HADD2.F32 R40, -RZ, R40.H1_H1 ;  /* 0x30000028ff287230 */ /* 0x000fe40000004100 */
        /* <DEDUP_REMOVED lines=63> */
.L_x_1685:
[----:B------:R-:W-:Y:S05]  /*10530*/  BSYNC B1 ;  /* 0x0000000000017941 */ /* 0x000fea0003800000 */
.L_x_1684:
[----:B------:R-:W-:Y:S05]  /*10540*/  @P2 BRA `(.L_x_1666) ;  /* 0x0000000c00d82947 */ /* 0x000fea0003800000 */
[----:B--23-5:R-:W-:Y:S02]  /*10550*/  SHF.R.U32.HI R4, RZ, 0x8, R32 ;  /* 0x00000008ff047819 */ /* 0x02cfe40000011620 */
        /* <DEDUP_REMOVED lines=20> */
[----:B------:R-:W-:Y:S02]  /*106a0*/  LOP3.LUT R7, R12, 0xff, RZ, 0xc0, !PT ;  /* 0x000000ff0c077812 */ /* 0x000fe400078ec0ff */
[----:B------:R-:W-:Y:S02]  /*106b0*/  LOP3.LUT R8, R8, 0xff, RZ, 0xc0, !PT ;  /* 0x000000ff08087812 */ /* 0x000fe400078ec0ff */
[----:B------:R-:W-:Y:S02]  /*106c0*/  IADD3 R3, R3, R183, R0 ;  /* 0x000000b703037210 */ /* 0x000fe40007ffe000 */
[----:B------:R-:W-:Y:S02]  /*106d0*/  PRMT R29, R8, 0x7604, R7 ;  /* 0x00007604081d7816 */ /* 0x000fe40000000007 */
[----:B------:R-:W-:Y:S01]  /*106e0*/  SHF.R.U32.HI R6, RZ, 0x8, R35 ;  /* 0x00000008ff067819 */ /* 0x000fe20000011623 */
[----:B------:R-:W-:Y:S01]  /*106f0*/  IMAD.IADD R0, R16, 0x1, R3 ;  /* 0x0000000110007824 */ /* 0x000fe200078e0203 */
[----:B------:R-:W-:-:S02]  /*10700*/  SHF.R.U32.HI R8, RZ, 0x8, R13 ;  /* 0x00000008ff087819 */ /* 0x000fc4000001160d */
[----:B------:R-:W-:Y:S02]  /*10710*/  LOP3.LUT R5, R35, 0xff, RZ, 0xc0, !PT ;  /* 0x000000ff23057812 */ /* 0x000fe400078ec0ff */
[----:B------:R-:W-:Y:S02]  /*10720*/  LOP3.LUT R6, R6, 0xff, RZ, 0xc0, !PT ;  /* 0x000000ff06067812 */ /* 0x000fe400078ec0ff */
[----:B------:R-:W-:Y:S02]  /*10730*/  LOP3.LUT R3, R8, 0xff, RZ, 0xc0, !PT ;  /* 0x000000ff08037812 */ /* 0x000fe400078ec0ff */
[----:B------:R-:W0:Y:S01]  /*10740*/  LDS.128 R8, [R0+0x10400] ;  /* 0x0104000000087984 */ /* 0x000e220000000c00 */
[----:B------:R-:W-:Y:S02]  /*10750*/  PRMT R24, R6, 0x7604, R5 ;  /* 0x0000760406187816 */ /* 0x000fe40000000005 */
[----:B------:R-:W-:Y:S01]  /*10760*/  SHF.R.U32.HI R31, RZ, 0x8, R15 ;  /* 0x00000008ff1f7819 */ /* 0x000fe2000001160f */
[----:B------:R-:W2:Y:S01]  /*10770*/  LDS.128 R4, [R215+0x10400] ;  /* 0x01040000d7047984 */ /* 0x000ea20000000c00 */
[----:B------:R-:W-:-:S02]  /*10780*/  LOP3.LUT R30, R15, 0xff, RZ, 0xc0, !PT ;  /* 0x000000ff0f1e7812 */ /* 0x000fc400078ec0ff */
[----:B------:R-:W-:Y:S02]  /*10790*/  LOP3.LUT R31, R31, 0xff, RZ, 0xc0, !PT ;  /* 0x000000ff1f1f7812 */ /* 0x000fe400078ec0ff */
[----:B------:R-:W-:Y:S02]  /*107a0*/  LOP3.LUT R26, R13, 0xff, RZ, 0xc0, !PT ;  /* 0x000000ff0d1a7812 */ /* 0x000fe400078ec0ff */
[----:B------:R-:W-:Y:S02]  /*107b0*/  SHF.R.U32.HI R28, RZ, 0x8, R14 ;  /* 0x00000008ff1c7819 */ /* 0x000fe4000001160e */
[----:B------:R-:W-:Y:S02]  /*107c0*/  PRMT R30, R31, 0x7604, R30 ;  /* 0x000076041f1e7816 */ /* 0x000fe4000000001e */
[----:B------:R-:W-:Y:S02]  /*107d0*/  PRMT R26, R3, 0x7604, R26 ;  /* 0x00007604031a7816 */ /* 0x000fe4000000001a */
[----:B------:R-:W-:-:S02]  /*107e0*/  SHF.R.U32.HI R31, RZ, 0x10, R13 ;  /* 0x00000010ff1f7819 */ /* 0x000fc4000001160d */
[----:B------:R-:W-:Y:S02]  /*107f0*/  LOP3.LUT R27, R14, 0xff, RZ, 0xc0, !PT ;  /* 0x000000ff0e1b7812 */ /* 0x000fe400078ec0ff */
[----:B------:R-:W-:Y:S01]  /*10800*/  LOP3.LUT R28, R28, 0xff, RZ, 0xc0, !PT ;  /* 0x000000ff1c1c7812 */ /* 0x000fe200078ec0ff */
[----:B------:R-:W-:Y:S01]  /*10810*/  IMAD.U32 R31, R31, 0x10000, RZ ;  /* 0x000100001f1f7824 */ /* 0x000fe200078e00ff */
[----:B------:R-:W-:Y:S02]  /*10820*/  SHF.R.U32.HI R3, RZ, 0x10, R33 ;  /* 0x00000010ff037819 */ /* 0x000fe40000011621 */
[----:B-1----:R-:W-:Y:S02]  /*10830*/  SHF.R.U32.HI R39, RZ, 0x10, R15 ;  /* 0x00000010ff277819 */ /* 0x002fe4000001160f */
[----:B------:R-:W-:Y:S01]  /*10840*/  PRMT R37, R28, 0x7604, R27 ;  /* 0x000076041c257816 */ /* 0x000fe2000000001b */
[----:B------:R-:W-:Y:S01]  /*10850*/  IMAD.U32 R3, R3, 0x10000, RZ ;  /* 0x0001000003037824 */ /* 0x000fe200078e00ff */
[----:B------:R-:W-:Y:S01]  /*10860*/  SHF.R.U32.HI R27, RZ, 0x10, R35 ;  /* 0x00000010ff1b7819 */ /* 0x000fe20000011623 */
[----:B------:R-:W-:Y:S01]  /*10870*/  IMAD.U32 R39, R39, 0x10000, RZ ;  /* 0x0001000027277824 */ /* 0x000fe200078e00ff */
[----:B------:R-:W-:-:S02]  /*10880*/  LOP3.LUT R21, R21, 0xff0000, R32, 0xf8, !PT ;  /* 0x00ff000015157812 */ /* 0x000fc400078ef820 */
[----:B------:R-:W-:Y:S01]  /*10890*/  LOP3.LUT R31, R26, 0xff0000, R31, 0xf8, !PT ;  /* 0x00ff00001a1f7812 */ /* 0x000fe200078ef81f */
[----:B------:R-:W-:Y:S01]  /*108a0*/  IMAD.U32 R27, R27, 0x10000, RZ ;  /* 0x000100001b1b7824 */ /* 0x000fe200078e00ff */
        /* <DEDUP_REMOVED lines=11> */
[----:B0-----:R-:W-:Y:S02]  /*10960*/  F2FP.F16.E4M3.UNPACK_B R24, R9 ;  /* 0x00000009ff18723e */ /* 0x001fe400020006ff */
[----:B------:R-:W-:Y:S01]  /*10970*/  LOP3.LUT R20, R25, 0xff000000, R34, 0xf8, !PT ;  /* 0xff00000019147812 */ /* 0x000fe200078ef822 */
[--C-:B------:R-:W-:Y:S01]  /*10980*/  HADD2.F32 R38, -RZ, R37.reuse.H0_H0 ;  /* 0x20000025ff267230 */ /* 0x100fe20000004100 */
[----:B------:R-:W-:Y:S01]  /*10990*/  F2FP.F16.E4M3.UNPACK_B R31, R32 ;  /* 0x00000020ff1f723e */ /* 0x000fe200020006ff */
[----:B------:R-:W-:Y:S01]  /*109a0*/  HADD2.F32 R37, -RZ, R37.H1_H1 ;  /* 0x30000025ff257230 */ /* 0x000fe20000004100 */
[----:B------:R-:W-:Y:S02]  /*109b0*/  LOP3.LUT R34, R27, 0xff000000, R35, 0xf8, !PT ;  /* 0xff0000001b227812 */ /* 0x000fe400078ef823 */
[----:B------:R-:W-:Y:S01]  /*109c0*/  LOP3.LUT R35, R29, 0xff000000, R12, 0xf8, !PT ;  /* 0xff0000001d237812 */ /* 0x000fe200078ef80c */
[--C-:B------:R-:W-:Y:S01]  /*109d0*/  HADD2.F32 R33, -RZ, R31.reuse.H0_H0 ;  /* 0x2000001fff217230 */ /* 0x100fe20000004100 */
[-C--:B--2---:R-:W-:Y:S01]  /*109e0*/  F2FP.F16.E4M3.UNPACK_B R12, R5.reuse ;  /* 0x00000005ff0c723e */ /* 0x084fe200020006ff */
[----:B------:R-:W-:Y:S01]  /*109f0*/  HADD2.F32 R31, -RZ, R31.H1_H1 ;  /* 0x3000001fff1f7230 */ /* 0x000fe20000004100 */
[----:B------:R-:W-:Y:S01]  /*10a00*/  F2FP.F16.E4M3.UNPACK_B R13, R5.H1 ;  /* 0x00000005ff0d723e */ /* 0x000fe200030006ff */
[--C-:B------:R-:W-:Y:S01]  /*10a10*/  HADD2.F32 R5, -RZ, R24.reuse.H0_H0 ;  /* 0x20000018ff057230 */ /* 0x100fe20000004100 */
[-C--:B------:R-:W-:Y:S01]  /*10a20*/  F2FP.F16.E4M3.UNPACK_B R3, R6.reuse ;  /* 0x00000006ff03723e */ /* 0x080fe200020006ff */
[----:B------:R-:W-:Y:S01]  /*10a30*/  HADD2.F32 R24, -RZ, R24.H1_H1 ;  /* 0x30000018ff187230 */ /* 0x000fe20000004100 */
[----:B------:R-:W-:Y:S01]  /*10a40*/  F2FP.F16.E4M3.UNPACK_B R14, R6.H1 ;  /* 0x00000006ff0e723e */ /* 0x000fe200030006ff */
[--C-:B------:R-:W-:Y:S01]  /*10a50*/  HADD2.F32 R6, -RZ, R12.reuse.H0_H0 ;  /* 0x2000000cff067230 */ /* 0x100fe20000004100 */
        /* <DEDUP_REMOVED lines=8> */
[-C--:B------:R-:W-:Y:S01]  /*10ae0*/  F2FP.F16.E4M3.UNPACK_B R26, R10.reuse ;  /* 0x0000000aff1a723e */ /* 0x080fe200020006ff */
[----:B------:R-:W-:Y:S01]  /*10af0*/  HADD2.F32 R12, -RZ, R12.H1_H1 ;  /* 0x3000000cff0c7230 */ /* 0x000fe20000004100 */
[----:B------:R-:W-:Y:S01]  /*10b00*/  F2FP.F16.E4M3.UNPACK_B R27, R10.H1 ;  /* 0x0000000aff1b723e */ /* 0x000fe200030006ff */
[----:B------:R-:W-:-:S02]  /*10b10*/  HADD2.F32 R39, -RZ, R36.H0_H0 ;  /* 0x20000024ff277230 */ /* 0x000fc40000004100 */
[C---:B------:R-:W-:Y:S01]  /*10b20*/  FMUL.FTZ R43, R24.reuse, R37 ;  /* 0x00000025182b7220 */ /* 0x040fe20000410000 */
[----:B------:R-:W-:Y:S02]  /*10b30*/  HADD2.F32 R10, -RZ, R25.H0_H0 ;  /* 0x20000019ff0a7230 */ /* 0x000fe40000004100 */
[----:B------:R-:W-:Y:S01]  /*10b40*/  FMUL.FTZ R24, R24, R31 ;  /* 0x0000001f18187220 */ /* 0x000fe20000410000 */
[----:B------:R-:W-:Y:S01]  /*10b50*/  HADD2.F32 R33, -RZ, R32.H0_H0 ;  /* 0x20000020ff217230 */ /* 0x000fe20000004100 */
[----:B------:R-:W-:Y:S01]  /*10b60*/  F2FP.F16.E4M3.UNPACK_B R28, R11 ;  /* 0x0000000bff1c723e */ /* 0x000fe200020006ff */
[----:B------:R-:W-:Y:S02]  /*10b70*/  HADD2.F32 R6, -RZ, R13.H0_H0 ;  /* 0x2000000dff067230 */ /* 0x000fe40000004100 */
[----:B------:R-:W-:Y:S01]  /*10b80*/  FMUL.FTZ R45, R10, R39 ;  /* 0x000000270a2d7220 */ /* 0x000fe20000410000 */
[----:B------:R-:W-:Y:S01]  /*10b90*/  FFMA.FTZ R42, R12, R37, R24 ;  /* 0x000000250c2a7223 */ /* 0x000fe20000010018 */
[----:B------:R-:W-:Y:S01]  /*10ba0*/  FMUL.FTZ R10, R10, R33 ;  /* 0x000000210a0a7220 */ /* 0x000fe20000410000 */
[----:B------:R-:W-:Y:S01]  /*10bb0*/  FFMA.FTZ R38, R12, R31, -R43 ;  /* 0x0000001f0c267223 */ /* 0x000fe2000001082b */
[----:B------:R-:W-:Y:S01]  /*10bc0*/  F2FP.F16.E4M3.UNPACK_B R24, R41 ;  /* 0x00000029ff18723e */ /* 0x000fe200020006ff */
[C---:B------:R-:W-:Y:S01]  /*10bd0*/  FFMA.FTZ R45, R6.reuse, R33, -R45 ;  /* 0x00000021062d7223 */ /* 0x040fe2000001082d */
[-C--:B------:R-:W-:Y:S01]  /*10be0*/  F2FP.F16.E4M3.UNPACK_B R12, R34.reuse ;  /* 0x00000022ff0c723e */ /* 0x080fe200020006ff */
[----:B------:R-:W-:Y:S01]  /*10bf0*/  FFMA.FTZ R39, R6, R39, R10 ;  /* 0x0000002706277223 */ /* 0x000fe2000001000a */
[----:B------:R-:W-:Y:S01]  /*10c00*/  F2FP.F16.E4M3.UNPACK_B R15, R7 ;  /* 0x00000007ff0f723e */ /* 0x000fe200020006ff */
[----:B------:R-:W-:Y:S01]  /*10c10*/  HADD2.F32 R36, -RZ, R36.H1_H1 ;  /* 0x30000024ff247230 */ /* 0x000fe20000004100 */
[----:B------:R-:W-:Y:S01]  /*10c20*/  F2FP.F16.E4M3.UNPACK_B R29, R11.H1 ;  /* 0x0000000bff1d723e */ /* 0x000fe200030006ff */
        /* <DEDUP_REMOVED lines=8> */
[--C-:B------:R-:W-:Y:S02]  /*10cb0*/  HADD2.F32 R31, -RZ, R12.reuse.H0_H0 ;  /* 0x2000000cff1f7230 */ /* 0x100fe40000004100 */
        /* <DEDUP_REMOVED lines=11> */
[----:B------:R-:W-:Y:S01]  /*10d70*/  FFMA.FTZ R37, R6, R31, -R37 ;  /* 0x0000001f06257223 */ /* 0x000fe20000010825 */
[----:B------:R-:W-:Y:S01]  /*10d80*/  HADD2.F32 R15, -RZ, R15.H1_H1 ;  /* 0x3000000fff0f7230 */ /* 0x000fe20000004100 */
[----:B------:R-:W-:Y:S01]  /*10d90*/  F2FP.F16.E4M3.UNPACK_B R11, R8 ;  /* 0x00000008ff0b723e */ /* 0x000fe200020006ff */
[----:B------:R-:W-:-:S02]  /*10da0*/  HADD2.F32 R25, -RZ, R41.H0_H0 ;  /* 0x20000029ff197230 */ /* 0x000fc40000004100 */
[C---:B------:R-:W-:Y:S01]  /*10db0*/  FMUL.FTZ R32, R28.reuse, R24 ;  /* 0x000000181c207220 */ /* 0x040fe20000410000 */
[----:B------:R-:W-:Y:S02]  /*10dc0*/  HADD2.F32 R10, -RZ, R29.H0_H0 ;  /* 0x2000001dff0a7230 */ /* 0x000fe40000004100 */
[-C--:B------:R-:W-:Y:S01]  /*10dd0*/  FMUL.FTZ R31, R28, R12.reuse ;  /* 0x0000000c1c1f7220 */ /* 0x080fe20000410000 */
[--C-:B------:R-:W-:Y:S02]  /*10de0*/  HADD2.F32 R13, -RZ, R34.reuse.H0_H0 ;  /* 0x20000022ff0d7230 */ /* 0x100fe40000004100 */
[C---:B------:R-:W-:Y:S01]  /*10df0*/  FFMA.FTZ R48, R15.reuse, R12, -R32 ;  /* 0x0000000c0f307223 */ /* 0x040fe20000010820 */
[----:B------:R-:W-:Y:S02]  /*10e00*/  HADD2.F32 R6, -RZ, R21.H0_H0 ;  /* 0x20000015ff067230 */ /* 0x000fe40000004100 */
[C---:B------:R-:W-:Y:S01]  /*10e10*/  FMUL.FTZ R33, R10.reuse, R25 ;  /* 0x000000190a217220 */ /* 0x040fe20000410000 */
[----:B------:R-:W-:Y:S01]  /*10e20*/  FFMA.FTZ R50, R15, R24, R31 ;  /* 0x000000180f327223 */ /* 0x000fe2000001001f */
[----:B------:R-:W-:Y:S01]  /*10e30*/  F2FP.F16.E4M3.UNPACK_B R8, R8.H1 ;  /* 0x00000008ff08723e */ /* 0x000fe200030006ff */
[----:B------:R-:W-:Y:S01]  /*10e40*/  FMUL.FTZ R10, R10, R13 ;  /* 0x0000000d0a0a7220 */ /* 0x000fe20000410000 */
[----:B------:R-:W-:Y:S01]  /*10e50*/  F2FP.F16.E4M3.UNPACK_B R15, R35.H1 ;  /* 0x00000023ff0f723e */ /* 0x000fe200030006ff */
[----:B------:R-:W-:Y:S01]  /*10e60*/  HADD2.F32 R34, -RZ, R34.H1_H1 ;  /* 0x30000022ff227230 */ /* 0x000fe20000004100 */
[----:B------:R-:W-:Y:S01]  /*10e70*/  F2FP.F16.E4M3.UNPACK_B R7, R4 ;  /* 0x00000004ff07723e */ /* 0x000fe200020006ff */
[----:B------:R-:W-:Y:S01]  /*10e80*/  HADD2.F32 R24, -RZ, R41.H1_H1 ;  /* 0x30000029ff187230 */ /* 0x000fe20000004100 */
[----:B------:R-:W-:Y:S01]  /*10e90*/  F2FP.F16.E4M3.UNPACK_B R12, R30.H1 ;  /* 0x0000001eff0c723e */ /* 0x000fe200030006ff */
[----:B------:R-:W-:Y:S01]  /*10ea0*/  HADD2.F32 R29, -RZ, R29.H1_H1 ;  /* 0x3000001dff1d7230 */ /* 0x000fe20000004100 */
[----:B------:R-:W-:Y:S01]  /*10eb0*/  F2FP.F16.E4M3.UNPACK_B R4, R4.H1 ;  /* 0x00000004ff04723e */ /* 0x000fe200030006ff */
[----:B------:R-:W-:Y:S01]  /*10ec0*/  FFMA.FTZ R49, R6, R25, R10 ;  /* 0x0000001906317223 */ /* 0x000fe2000001000a */
[----:B------:R-:W-:-:S02]  /*10ed0*/  HADD2.F32 R25, -RZ, R15.H0_H0 ;  /* 0x2000000fff197230 */ /* 0x000fc40000004100 */
[----:B------:R-:W-:Y:S01]  /*10ee0*/  FFMA.FTZ R47, R6, R13, -R33 ;  /* 0x0000000d062f7223 */ /* 0x000fe20000010821 */
[----:B------:R-:W-:Y:S02]  /*10ef0*/  HADD2.F32 R10, -RZ, R8.H0_H0 ;  /* 0x20000008ff0a7230 */ /* 0x000fe40000004100 */
[C---:B------:R-:W-:Y:S01]  /*10f00*/  FMUL.FTZ R28, R29.reuse, R24 ;  /* 0x000000181d1c7220 */ /* 0x040fe20000410000 */
[----:B------:R-:W-:Y:S02]  /*10f10*/  HADD2.F32 R21, -RZ, R21.H1_H1 ;  /* 0x30000015ff157230 */ /* 0x000fe40000004100 */
[----:B------:R-:W-:Y:S01]  /*10f20*/  FMUL.FTZ R31, R29, R34 ;  /* 0x000000221d1f7220 */ /* 0x000fe20000410000 */
[----:B------:R-:W-:Y:S02]  /*10f30*/  HADD2.F32 R13, -RZ, R12.H0_H0 ;  /* 0x2000000cff0d7230 */ /* 0x000fe40000004100 */
[----:B------:R-:W-:Y:S01]  /*10f40*/  FMUL.FTZ R29, R10, R25 ;  /* 0x000000190a1d7220 */ /* 0x000fe20000410000 */
[----:B------:R-:W-:-:S02]  /*10f50*/  HADD2.F32 R6, -RZ, R4.H0_H0 ;  /* 0x20000004ff067230 */ /* 0x000fc40000004100 */
[C---:B------:R-:W-:Y:S01]  /*10f60*/  FFMA.FTZ R52, R21.reuse, R34, -R28 ;  /* 0x0000002215347223 */ /* 0x040fe2000001081c */
[----:B------:R-:W-:Y:S01]  /*10f70*/  FFMA.FTZ R54, R21, R24, R31 ;  /* 0x0000001815367223 */ /* 0x000fe2000001001f */
[-C--:B------:R-:W-:Y:S01]  /*10f80*/  FMUL.FTZ R10, R10, R13.reuse ;  /* 0x0000000d0a0a7220 */ /* 0x080fe20000410000 */
[----:B------:R-:W-:Y:S02]  /*10f90*/  HADD2.F32 R21, -RZ, R15.H1_H1 ;  /* 0x3000000fff157230 */ /* 0x000fe40000004100 */
[C---:B------:R-:W-:Y:S01]  /*10fa0*/  FFMA.FTZ R29, R6.reuse, R13, -R29 ;  /* 0x0000000d061d7223 */ /* 0x040fe2000001081d */
[----:B------:R-:W-:Y:S02]  /*10fb0*/  HADD2.F32 R8, -RZ, R8.H1_H1 ;  /* 0x30000008ff087230 */ /* 0x000fe40000004100 */
[----:B------:R-:W-:Y:S01]  /*10fc0*/  FFMA.FTZ R24, R6, R25, R10 ;  /* 0x0000001906187223 */ /* 0x000fe2000001000a */
[----:B------:R-:W-:Y:S01]  /*10fd0*/  HADD2.F32 R13, -RZ, R12.H1_H1 ;  /* 0x3000000cff0d7230 */ /* 0x000fe20000004100 */
[----:B------:R-:W-:Y:S01]  /*10fe0*/  F2FP.F16.E4M3.UNPACK_B R35, R35 ;  /* 0x00000023ff23723e */ /* 0x000fe200020006ff */
[----:B------:R-:W-:Y:S01]  /*10ff0*/  HADD2.F32 R4, -RZ, R4.H1_H1 ;  /* 0x30000004ff047230 */ /* 0x000fe20000004100 */
[----:B------:R-:W-:Y:S01]  /*11000*/  F2FP.F16.E4M3.UNPACK_B R30, R30 ;  /* 0x0000001eff1e723e */ /* 0x000fe200020006ff */
[C---:B------:R-:W-:Y:S01]  /*11010*/  FMUL.FTZ R25, R8.reuse, R21 ;  /* 0x0000001508197220 */ /* 0x040fe20000410000 */
[-C--:B------:R-:W-:Y:S01]  /*11020*/  FMUL.FTZ R8, R8, R13.reuse ;  /* 0x0000000d08087220 */ /* 0x080fe20000410000 */
[----:B------:R-:W-:Y:S01]  /*11030*/  HADD2.F32 R15, -RZ, R35.H0_H0 ;  /* 0x20000023ff0f7230 */ /* 0x000fe20000004100 */
[----:B------:R-:W-:Y:S01]  /*11040*/  F2FP.F16.E4M3.UNPACK_B R10, R40.H1 ;  /* 0x00000028ff0a723e */ /* 0x000fe200030006ff */
[----:B------:R-:W-:Y:S01]  /*11050*/  FFMA.FTZ R28, R4, R13, -R25 ;  /* 0x0000000d041c7223 */ /* 0x000fe20000010819 */
[----:B------:R-:W-:-:S02]  /*11060*/  HADD2.F32 R6, -RZ, R11.H0_H0 ;  /* 0x2000000bff067230 */ /* 0x000fc40000004100 */
[----:B------:R-:W-:Y:S01]  /*11070*/  FFMA.FTZ R31, R4, R21, R8 ;  /* 0x00000015041f7223 */ /* 0x000fe20000010008 */
[--C-:B------:R-:W-:Y:S01]  /*11080*/  HADD2.F32 R13, -RZ, R30.reuse.H0_H0 ;  /* 0x2000001eff0d7230 */ /* 0x100fe20000004100 */
[----:B------:R-:W-:Y:S01]  /*11090*/  F2FP.F16.E4M3.UNPACK_B R40, R40 ;  /* 0x00000028ff28723e */ /* 0x000fe200020006ff */
[----:B------:R-:W-:Y:S02]  /*110a0*/  HADD2.F32 R8, -RZ, R35.H1_H1 ;  /* 0x30000023ff087230 */ /* 0x000fe40000004100 */
[C---:B------:R-:W-:Y:S01]  /*110b0*/  FMUL.FTZ R21, R6.reuse, R15 ;  /* 0x0000000f06157220 */ /* 0x040fe20000410000 */
[----:B------:R-:W-:Y:S02]  /*110c0*/  HADD2.F32 R11, -RZ, R11.H1_H1 ;  /* 0x3000000bff0b7230 */ /* 0x000fe40000004100 */
[----:B------:R-:W-:Y:S01]  /*110d0*/  FMUL.FTZ R25, R6, R13 ;  /* 0x0000000d06197220 */ /* 0x000fe20000410000 */
[----:B------:R-:W-:Y:S01]  /*110e0*/  HADD2.F32 R4, -RZ, R7.H0_H0 ;  /* 0x20000007ff047230 */ /* 0x000fe20000004100 */
[----:B------:R-:W-:Y:S01]  /*110f0*/  F2FP.SATFINITE.E4M3.F32.PACK_AB_MERGE_C R45, R46, R45, RZ ;  /* 0x0000002d2e2d723e */ /* 0x000fe200048070ff */
[----:B------:R-:W-:-:S02]  /*11100*/  HADD2.F32 R30, -RZ, R30.H1_H1 ;  /* 0x3000001eff1e7230 */ /* 0x000fc40000004100 */
[C---:B------:R-:W-:Y:S01]  /*11110*/  FMUL.FTZ R6, R11.reuse, R8 ;  /* 0x000000080b067220 */ /* 0x040fe20000410000 */
[----:B------:R-:W-:Y:S02]  /*11120*/  HADD2.F32 R7, -RZ, R7.H1_H1 ;  /* 0x30000007ff077230 */ /* 0x000fe40000004100 */
[C---:B------:R-:W-:Y:S01]  /*11130*/  FFMA.FTZ R21, R4.reuse, R13, -R21 ;  /* 0x0000000d04157223 */ /* 0x040fe20000010815 */
        /* <DEDUP_REMOVED lines=9> */
[----:B------:R-:W-:Y:S01]  /*111d0*/  F2FP.SATFINITE.E4M3.F32.PACK_AB_MERGE_C R36, R36, R39, RZ ;  /* 0x000000272424723e */ /* 0x000fe200048070ff */
[----:B------:R-:W-:Y:S02]  /*111e0*/  HADD2.F32 R8, -RZ, R4.H1_H1 ;  /* 0x30000004ff087230 */ /* 0x000fe40000004100 */
[C---:B------:R-:W-:Y:S01]  /*111f0*/  FMUL.FTZ R13, R6.reuse, R11 ;  /* 0x0000000b060d7220 */ /* 0x040fe20000410000 */
[----:B------:R-:W-:Y:S02]  /*11200*/  HADD2.F32 R4, -RZ, R14.H0_H0 ;  /* 0x2000000eff047230 */ /* 0x000fe40000004100 */
[----:B------:R-:W-:Y:S01]  /*11210*/  FMUL.FTZ R15, R6, R7 ;  /* 0x00000007060f7220 */ /* 0x000fe20000410000 */
[----:B------:R-:W-:Y:S01]  /*11220*/  HADD2.F32 R10, -RZ, R10.H1_H1 ;  /* 0x3000000aff0a7230 */ /* 0x000fe20000004100 */
[----:B------:R-:W-:Y:S01]  /*11230*/  F2FP.SATFINITE.E4M3.F32.PACK_AB_MERGE_C R5, R38, R5, R45 ;  /* 0x000000052605723e */ /* 0x000fe2000480702d */
[----:B------:R-:W-:-:S02]  /*11240*/  HADD2.F32 R27, -RZ, R27.H1_H1 ;  /* 0x3000001bff1b7230 */ /* 0x000fc40000004100 */
[----:B------:R-:W-:Y:S01]  /*11250*/  FFMA.FTZ R32, R4, R7, -R13 ;  /* 0x0000000704207223 */ /* 0x000fe2000001080d */
[----:B------:R-:W-:Y:S01]  /*11260*/  HADD2.F32 R14, -RZ, R14.H1_H1 ;  /* 0x3000000eff0e7230 */ /* 0x000fe20000004100 */
[----:B------:R-:W-:Y:S01]  /*11270*/  F2FP.SATFINITE.E4M3.F32.PACK_AB_MERGE_C R9, R42, R9, R36 ;  /* 0x000000092a09723e */ /* 0x000fe20004807024 */
[----:B------:R-:W-:Y:S02]  /*11280*/  HADD2.F32 R6, -RZ, R26.H0_H0 ;  /* 0x2000001aff067230 */ /* 0x000fe40000004100 */
[C---:B------:R-:W-:Y:S01]  /*11290*/  FMUL.FTZ R7, R27.reuse, R10 ;  /* 0x0000000a1b077220 */ /* 0x040fe20000410000 */
[-C--:B------:R-:W-:Y:S01]  /*112a0*/  FMUL.FTZ R13, R27, R8.reuse ;  /* 0x000000081b0d7220 */ /* 0x080fe20000410000 */
[----:B------:R-:W-:Y:S01]  /*112b0*/  FFMA.FTZ R27, R4, R11, R15 ;  /* 0x0000000b041b7223 */ /* 0x000fe2000001000f */
[----:B------:R-:W-:Y:S02]  /*112c0*/  HADD2.F32 R11, -RZ, R40.H0_H0 ;  /* 0x20000028ff0b7230 */ /* 0x000fe40000004100 */
[----:B------:R-:W-:Y:S01]  /*112d0*/  FFMA.FTZ R33, R14, R8, -R7 ;  /* 0x000000080e217223 */ /* 0x000fe20000010807 */
[----:B------:R-:W-:-:S02]  /*112e0*/  HADD2.F32 R7, -RZ, R20.H0_H0 ;  /* 0x20000014ff077230 */ /* 0x000fc40000004100 */
[----:B------:R-:W-:Y:S01]  /*112f0*/  FFMA.FTZ R34, R14, R10, R13 ;  /* 0x0000000a0e227223 */ /* 0x000fe2000001000d */
[----:B------:R-:W-:Y:S02]  /*11300*/  HADD2.F32 R40, -RZ, R40.H1_H1 ;  /* 0x30000028ff287230 */ /* 0x000fe40000004100 */
[C---:B------:R-:W-:Y:S01]  /*11310*/  FMUL.FTZ R13, R6.reuse, R11 ;  /* 0x0000000b060d7220 */ /* 0x040fe20000410000 */
[----:B------:R-:W-:Y:S02]  /*11320*/  HADD2.F32 R26, -RZ, R26.H1_H1 ;  /* 0x3000001aff1a7230 */ /* 0x000fe40000004100 */
[----:B------:R-:W-:Y:S01]  /*11330*/  FMUL.FTZ R8, R6, R7 ;  /* 0x0000000706087220 */ /* 0x000fe20000410000 */
[----:B------:R-:W-:Y:S01]  /*11340*/  HADD2.F32 R20, -RZ, R20.H1_H1 ;  /* 0x30000014ff147230 */ /* 0x000fe20000004100 */
[----:B------:R-:W-:Y:S01]  /*11350*/  F2FP.SATFINITE.E4M3.F32.PACK_AB_MERGE_C R32, R33, R32, RZ ;  /* 0x000000202120723e */ /* 0x000fe200048070ff */
[--C-:B------:R-:W-:Y:S02]  /*11360*/  HADD2.F32 R4, -RZ, R3.reuse.H0_H0 ;  /* 0x20000003ff047230 */ /* 0x100fe40000004100 */
[----:B------:R-:W-:Y:S01]  /*11370*/  FMUL.FTZ R14, R26, R40 ;  /* 0x000000281a0e7220 */ /* 0x000fe20000410000 */
[----:B------:R-:W-:-:S02]  /*11380*/  HADD2.F32 R3, -RZ, R3.H1_H1 ;  /* 0x30000003ff037230 */ /* 0x000fc40000004100 */
[-C--:B------:R-:W-:Y:S01]  /*11390*/  FMUL.FTZ R15, R26, R20.reuse ;  /* 0x000000141a0f7220 */ /* 0x080fe20000410000 */
[----:B------:R-:W-:Y:S01]  /*113a0*/  F2FP.SATFINITE.E4M3.F32.PACK_AB_MERGE_C R27, R34, R27, RZ ;  /* 0x0000001b221b723e */ /* 0x000fe200048070ff */
        /* <DEDUP_REMOVED lines=16> */
.L_x_1666:
[----:B------:R-:W-:Y:S05]  /*114b0*/  BSYNC B0 ;  /* 0x0000000000007941 */ /* 0x000fea0003800000 */
.L_x_1659:
        /* <DEDUP_REMOVED lines=8> */
.L_x_1657:
[----:B0-23--:R-:W-:-:S05]  /*11540*/  IMAD.U32 R0, RZ, RZ, UR41 ;  /* 0x00000029ff007e24 */ /* 0x00dfca000f8e00ff */
[----:B------:R-:W-:-:S13]  /*11550*/  ISETP.NE.AND P0, PT, R0, 0x3, PT ;  /* 0x000000030000780c */ /* 0x000fda0003f05270 */
[----:B------:R-:W-:Y:S05]  /*11560*/  @!P0 BRA `(.L_x_1686) ;  /* 0x0000000000048947 */ /* 0x000fea0003800000 */
[----:B------:R-:W-:Y:S01]  /*11570*/  BPT.TRAP 0x1 ;  /* 0x000000040000795c */ /* 0x000fe20000300000 */
.L_x_1686:
[----:B-----5:R-:W-:Y:S01]  /*11580*/  IMAD R11, R168, 0x8, R16 ;  /* 0x00000008a80b7824 */ /* 0x020fe200078e0210 */
[----:B------:R-:W-:-:S04]  /*11590*/  SHF.L.U32 R0, R169, 0x1f, RZ ;  /* 0x0000001fa9007819 */ /* 0x000fc800000006ff */
[----:B------:R0:W2:Y:S01]  /*115a0*/  SYNCS.PHASECHK.TRANS64.TRYWAIT P1, [R11+URZ+0x22830], R0 ;  /* 0x022830000b0075a7 */ /* 0x0000a2000802017f */
[----:B------:R-:W-:Y:S05]  /*115b0*/  @!P0 BRA `(.L_x_1687) ;  /* 0x0000000000048947 */ /* 0x000fea0003800000 */
[----:B------:R-:W-:Y:S01]  /*115c0*/  BPT.TRAP 0x1 ;  /* 0x000000040000795c */ /* 0x000fe20000300000 */
.L_x_1687:
[----:B--2---:R-:W-:Y:S05]  /*115d0*/  @P1 BRA `(.L_x_1688) ;  /* 0x0000000000081947 */ /* 0x004fea0003800000 */
[----:B------:R-:W2:Y:S02]  /*115e0*/  SYNCS.PHASECHK.TRANS64.TRYWAIT P1, [R11+URZ+0x22830], R0 ;  /* 0x022830000b0075a7 */ /* 0x000ea4000802017f */
[----:B--2---:R-:W-:Y:S05]  /*115f0*/  @!P1 BRA `(.L_x_1689) ;  /* 0x0000016800109947 */ /* 0x004fea0003800000 */
.L_x_1688:
[----:B------:R-:W-:Y:S05]  /*11600*/  WARPSYNC.ALL ;  /* 0x0000000000007948 */ /* 0x000fea0003800000 */
[----:B0-2---:R-:W-:Y:S01]  /*11610*/  VIADD R0, R16, 0x16400 ;  /* 0x0001640010007836 */ /* 0x005fe20000000000 */
[----:B------:R-:W-:Y:S01]  /*11620*/  R2UR UR28, R44 ;  /* 0x000000002c1c72ca */ /* 0x000fe200000e0000 */
[----:B----4-:R-:W-:Y:S01]  /*11630*/  IMAD.MOV.U32 R5, RZ, RZ, -0x7fffffe0 ;  /* 0x80000020ff057424 */ /* 0x010fe200078e00ff */
[----:B------:R-:W-:Y:S01]  /*11640*/  WARPGROUP.ARRIVE ;  /* 0x00000000000079c5 */ /* 0x000fe20000000000 */
[----:B------:R-:W-:Y:S01]  /*11650*/  UMOV UR29, 0x80000020 ;  /* 0x80000020001d7882 */ /* 0x000fe20000000000 */
[----:B------:R-:W-:Y:S01]  /*11660*/  SHF.R.U32.HI R0, RZ, 0x4, R0 ;  /* 0x00000004ff007819 */ /* 0x000fe20000011600 */
[----:B------:R-:W-:Y:S01]  /*11670*/  IMAD.MOV.U32 R9, RZ, RZ, -0x7fffffe0 ;  /* 0x80000020ff097424 */ /* 0x000fe200078e00ff */
[----:B------:R-:W-:Y:S01]  /*11680*/  R2UR UR31, R5 ;  /* 0x00000000051f72ca */ /* 0x000fe200000e0000 */
[----:B------:R-:W-:Y:S01]  /*11690*/  UMOV UR9, 0x80000020 ;  /* 0x8000002000097882 */ /* 0x000fe20000000000 */
[----:B------:R-:W-:Y:S01]  /*116a0*/  LOP3.LUT R0, R0, 0x3fff, RZ, 0xc0, !PT ;  /* 0x00003fff00007812 */ /* 0x000fe200078ec0ff */
[----:B------:R-:W-:Y:S01]  /*116b0*/  UMOV UR13, 0x80000020 ;  /* 0x80000020000d7882 */ /* 0x000fe20000000000 */
[----:B------:R-:W-:Y:S01]  /*116c0*/  R2UR UR11, R9 ;  /* 0x00000000090b72ca */ /* 0x000fe200000e0000 */
[----:B------:R-:W-:Y:S01]  /*116d0*/  IMAD.MOV.U32 R9, RZ, RZ, -0x7fffffe0 ;  /* 0x80000020ff097424 */ /* 0x000fe200078e00ff */
[----:B------:R-:W-:Y:S01]  /*116e0*/  LOP3.LUT R7, R0, 0x10000, RZ, 0xfc, !PT ;  /* 0x0001000000077812 */ /* 0x000fe200078efcff */
[----:B------:R-:W-:Y:S01]  /*116f0*/  ULOP3.LUT UR28, UR28, 0x10000, URZ, 0xfc, !UPT ;  /* 0x000100001c1c7892 */ /* 0x000fe2000f8efc3f */
[----:B------:R-:W-:Y:S01]  /*11700*/  IMAD.MOV.U32 R5, RZ, RZ, -0x7fffffe0 ;  /* 0x80000020ff057424 */ /* 0x000fe200078e00ff */
[----:B------:R-:W-:Y:S01]  /*11710*/  UMOV UR17, 0x80000020 ;  /* 0x8000002000117882 */ /* 0x000fe20000000000 */
[----:B------:R-:W-:Y:S01]  /*11720*/  R2UR UR15, R9 ;  /* 0x00000000090f72ca */ /* 0x000fe200000e0000 */
[----:B------:R-:W-:Y:S01]  /*11730*/  IMAD R4, R168, 0x600, R7 ;  /* 0x00000600a8047824 */ /* 0x000fe200078e0207 */
[----:B------:R-:W-:Y:S01]  /*11740*/  UIADD3 UR8, UR28, 0x2, URZ ;  /* 0x000000021c087890 */ /* 0x000fe2000fffe03f */
[----:B------:R-:W-:Y:S01]  /*11750*/  IMAD.MOV.U32 R9, RZ, RZ, -0x7fffffe0 ;  /* 0x80000020ff097424 */ /* 0x000fe200078e00ff */
[----:B------:R-:W-:Y:S01]  /*11760*/  UIADD3 UR12, UR28, 0x200, URZ ;  /* 0x000002001c0c7890 */ /* 0x000fe2000fffe03f */
[C---:B------:R-:W-:Y:S01]  /*11770*/  VIADD R8, R4.reuse, 0x2 ;  /* 0x0000000204087836 */ /* 0x040fe20000000000 */
[----:B------:R-:W-:Y:S01]  /*11780*/  R2UR UR30, R4 ;  /* 0x00000000041e72ca */ /* 0x000fe200000e0000 */
[----:B------:R-:W-:Y:S01]  /*11790*/  UIADD3 UR16, UR28, 0x202, URZ ;  /* 0x000002021c107890 */ /* 0x000fe2000fffe03f */
[----:B------:R-:W-:Y:S01]  /*117a0*/  R2UR UR19, R9 ;  /* 0x00000000091372ca */ /* 0x000fe200000e0000 */
[----:B------:R-:W-:Y:S01]  /*117b0*/  IMAD.MOV.U32 R9, RZ, RZ, -0x7fffffe0 ;  /* 0x80000020ff097424 */ /* 0x000fe200078e00ff */
[----:B------:R-:W-:Y:S01]  /*117c0*/  R2UR UR10, R8 ;  /* 0x00000000080a72ca */ /* 0x000fe200000e0000 */
[----:B------:R-:W-:Y:S01]  /*117d0*/  VIADD R8, R4, 0x200 ;  /* 0x0000020004087836 */ /* 0x000fe20000000000 */
[----:B------:R-:W-:Y:S01]  /*117e0*/  UIADD3 UR20, UR28, 0x400, URZ ;  /* 0x000004001c147890 */ /* 0x000fe2000fffe03f */
[----:B------:R-:W-:Y:S01]  /*117f0*/  R2UR UR27, R5 ;  /* 0x00000000051b72ca */ /* 0x000fe200000e0000 */
[----:B------:R-:W-:Y:S01]  /*11800*/  UMOV UR21, 0x80000020 ;  /* 0x8000002000157882 */ /* 0x000fe20000000000 */
[----:B------:R-:W-:Y:S01]  /*11810*/  R2UR UR23, R9 ;  /* 0x00000000091772ca */ /* 0x000fe200000e0000 */
[----:B------:R-:W-:Y:S01]  /*11820*/  UIADD3 UR24, UR28, 0x402, URZ ;  /* 0x000004021c187890 */ /* 0x000fe2000fffe03f */
[----:B------:R-:W-:Y:S01]  /*11830*/  R2UR UR14, R8 ;  /* 0x00000000080e72ca */ /* 0x000fe200000e0000 */
[----:B------:R-:W-:Y:S01]  /*11840*/  VIADD R8, R4, 0x202 ;  /* 0x0000020204087836 */ /* 0x000fe20000000000 */
[----:B------:R-:W-:Y:S01]  /*11850*/  QGMMA.64x128x32.F32.E4M3.E4M3 R24, gdesc[UR28], RZ, !UPT, gsb0 ;  /* 0x01e000001c1879f3 */ /* 0x000fe2000c0008ff */
[----:B------:R-:W-:-:S03]  /*11860*/  UMOV UR25, 0x80000020 ;  /* 0x8000002000197882 */ /* 0x000fc60000000000 */
[----:B------:R-:W-:Y:S01]  /*11870*/  R2UR UR18, R8 ;  /* 0x00000000081272ca */ /* 0x000fe200000e0000 */
[C---:B------:R-:W-:Y:S02]  /*11880*/  VIADD R8, R4.reuse, 0x400 ;  /* 0x0000040004087836 */ /* 0x040fe40000000000 */
[----:B------:R-:W-:-:S03]  /*11890*/  VIADD R4, R4, 0x402 ;  /* 0x0000040204047836 */ /* 0x000fc60000000000 */
[----:B------:R-:W-:Y:S02]  /*118a0*/  R2UR UR22, R8 ;  /* 0x00000000081672ca */ /* 0x000fe400000e0000 */
[----:B------:R-:W-:Y:S01]  /*118b0*/  R2UR UR26, R4 ;  /* 0x00000000041a72ca */ /* 0x000fe200000e0000 */
        /* <DEDUP_REMOVED lines=18> */
.L_x_1690:
[----:B------:R-:W0:Y:S01]  /*119e0*/  LDC R0, c[0x0][0x448] ;  /* 0x00011200ff007b82 */ /* 0x000e220000000800 */
[----:B------:R-:W-:Y:S01]  /*119f0*/  ULDC UR34, c[0x0][0x9dc] ;  /* 0x0002770000227ab9 */ /* 0x000fe20000000800 */
[----:B------:R-:W-:Y:S01]  /*11a00*/  LEA R12, R89, 0xffffff80, 0x7 ;  /* 0xffffff80590c7811 */ /* 0x000fe200078e38ff */
[----:B------:R-:W-:-:S05]  /*11a10*/  ULOP3.LUT UR4, URZ, UR34, URZ, 0x33, !UPT ;  /* 0x000000223f047292 */ /* 0x000fca000f8e333f */
[----:B------:R-:W2:Y:S01]  /*11a20*/  LDC.64 R8, c[0x0][0x9e0] ;  /* 0x00027800ff087b82 */ /* 0x000ea20000000a00 */
[----:B0-----:R-:W-:Y:S01]  /*11a30*/  ISETP.NE.AND P1, PT, R0, 0x1, PT ;  /* 0x000000010000780c */ /* 0x001fe20003f25270 */
[----:B------:R-:W-:-:S04]  /*11a40*/  IMAD.IADD R0, R194, 0x1, R178 ;  /* 0x00000001c2007824 */ /* 0x000fc800078e02b2 */
[----:B------:R-:W-:Y:S01]  /*11a50*/  IMAD.MOV.U32 R4, RZ, RZ, R0 ;  /* 0x000000ffff047224 */ /* 0x000fe200078e0000 */
[----:B--2---:R-:W-:-:S07]  /*11a60*/  ISETP.GE.AND P2, PT, R9, 0x1, PT ;  /* 0x000000010900780c */ /* 0x004fce0003f46270 */
[----:B-1----:R-:W0:Y:S08]  /*11a70*/  @P1 LDC R3, c[0x0][0x44c] ;  /* 0x00011300ff031b82 */ /* 0x002e300000000800 */
[----:B------:R-:W1:Y:S01]  /*11a80*/  @P1 LDC R6, c[0x0][0x450] ;  /* 0x00011400ff061b82 */ /* 0x000e620000000800 */
[----:B0-----:R-:W-:-:S04]  /*11a90*/  @P1 IMAD.HI.U32 R3, R0, R3, RZ ;  /* 0x0000000300031227 */ /* 0x001fc800078e00ff */
[----:B------:R-:W-:Y:S01]  /*11aa0*/  VIADD R0, R11, 0x22840 ;  /* 0x000228400b007836 */ /* 0x000fe20000000000 */
[----:B-1----:R-:W-:Y:S01]  /*11ab0*/  @P1 SHF.R.U32.HI R4, RZ, R6, R3 ;  /* 0x00000006ff041219 */ /* 0x002fe20000011603 */
[----:B------:R-:W-:Y:S02]  /*11ac0*/  IMAD.MOV.U32 R6, RZ, RZ, -0x80 ;  /* 0xffffff80ff067424 */ /* 0x000fe400078e00ff */
[----:B------:R-:W-:Y:S02]  /*11ad0*/  IMAD.U32 R3, RZ, RZ, UR40 ;  /* 0x00000028ff037e24 */ /* 0x000fe4000f8e00ff */
[----:B------:R-:W0:Y:S01]  /*11ae0*/  SHFL.IDX PT, R11, R4, RZ, 0x1c1f ;  /* 0x001c1fff040b7589 */ /* 0x000e2200000e0000 */
[----:B------:R-:W-:Y:S02]  /*11af0*/  IMAD R10, R89, R6, 0x80 ;  /* 0x00000080590a7424 */ /* 0x000fe400078e0206 */
[----:B------:R-:W-:Y:S02]  /*11b00*/  PRMT R0, R3, 0x654, R0 ;  /* 0x0000065403007816 */ /* 0x000fe40000000000 */
[----:B------:R-:W-:-:S02]  /*11b10*/  VIADD R3, R10, 0x1 ;  /* 0x000000010a037836 */ /* 0x000fc40000000000 */
[----:B------:R1:W-:Y:S02]  /*11b20*/  SYNCS.ARRIVE.TRANS64.RED.A1T0 RZ, [R0+URZ], RZ ;  /* 0x000000ff00ff79a7 */ /* 0x0003e4000810043f */
[----:B-1----:R-:W-:Y:S02]  /*11b30*/  IMAD R0, R172, -0x2, R3 ;  /* 0xfffffffeac007824 */ /* 0x002fe400078e0203 */
[----:B------:R-:W-:-:S03]  /*11b40*/  IMAD.IADD R3, R171, 0x1, R10 ;  /* 0x00000001ab037824 */ /* 0x000fc600078e020a */
[----:B------:R-:W-:Y:S01]  /*11b50*/  IADD3 R5, -R170, R0, R171 ;  /* 0x00000000aa057210 */ /* 0x000fe20007ffe1ab */
[----:B------:R-:W-:-:S04]  /*11b60*/  IMAD R14, R172, -0x2, R3 ;  /* 0xfffffffeac0e7824 */ /* 0x000fc800078e0203 */
[C---:B------:R-:W-:Y:S02]  /*11b70*/  IMAD.IADD R101, R5.reuse, 0x1, R8 ;  /* 0x0000000105657824 */ /* 0x040fe400078e0208 */
[----:B------:R-:W-:-:S03]  /*11b80*/  VIADD R20, R5, UR4 ;  /* 0x0000000405147c36 */ /* 0x000fc60008000000 */
[----:B0-----:R-:W-:Y:S01]  /*11b90*/  VIADDMNMX R0, R11, R101, R14, PT ;  /* 0x000000650b007246 */ /* 0x001fe2000380010e */
[----:B------:R-:W-:Y:S01]  /*11ba0*/  IMAD.IADD R5, R20, 0x1, R11 ;  /* 0x0000000114057824 */ /* 0x000fe200078e020b */
[----:B------:R-:W-:Y:S06]  /*11bb0*/  @!P2 BRA `(.L_x_1691) ;  /* 0x000000000050a947 */ /* 0x000fec0003800000 */
[----:B------:R-:W-:Y:S01]  /*11bc0*/  IADD3 R3, -R170, R171, R11 ;  /* 0x000000abaa037210 */ /* 0x000fe20007ffe10b */
[----:B------:R-:W-:Y:S03]  /*11bd0*/  BSSY B0, `(.L_x_1692) ;  /* 0x000000e000007945 */ /* 0x000fe60003800000 */
        /* <DEDUP_REMOVED lines=9> */
.L_x_1693:
[----:B------:R-:W-:-:S13]  /*11c70*/  ISETP.NE.AND P3, PT, R9, 0x1, PT ;  /* 0x000000010900780c */ /* 0x000fda0003f65270 */
[----:B------:R-:W0:Y:S02]  /*11c80*/  @P3 LDC.64 R90, c[0x0][0x9e8] ;  /* 0x00027a00ff5a3b82 */ /* 0x000e240000000a00 */
[----:B0-----:R-:W-:-:S05]  /*11c90*/  @P3 IMAD.HI.U32 R6, R3, R90, RZ ;  /* 0x0000005a03063227 */ /* 0x001fca00078e00ff */
[----:B------:R-:W-:-:S07]  /*11ca0*/  @P3 SHF.R.U32.HI R3, RZ, R91, R6 ;  /* 0x0000005bff033219 */ /* 0x000fce0000011606 */
.L_x_1694:
[----:B------:R-:W-:Y:S05]  /*11cb0*/  BSYNC B0 ;  /* 0x0000000000007941 */ /* 0x000fea0003800000 */
.L_x_1692:
[----:B------:R-:W-:-:S04]  /*11cc0*/  IMAD R3, R3, R9, -R12 ;  /* 0x0000000903037224 */ /* 0x000fc800078e0a0c */
[----:B------:R-:W-:-:S05]  /*11cd0*/  IMAD R6, R172, -0x2, R3 ;  /* 0xfffffffeac067824 */ /* 0x000fca00078e0203 */
[----:B------:R-:W-:Y:S02]  /*11ce0*/  VIMNMX R5, R5, R6, !PT ;  /* 0x0000000605057248 */ /* 0x000fe40007fe0100 */
[----:B------:R-:W-:-:S07]  /*11cf0*/  VIADDMNMX R0, R6, R9, R0, PT ;  /* 0x0000000906007246 */ /* 0x000fce0003800100 */
.L_x_1691:
[C---:B------:R-:W-:Y:S02]  /*11d00*/  ISETP.GE.AND P3, PT, R10.reuse, 0x2, PT ;  /* 0x000000020a00780c */ /* 0x040fe40003f66270 */
[----:B------:R-:W-:Y:S02]  /*11d10*/  ISETP.GE.AND P5, PT, R10, 0x9, PT ;  /* 0x000000090a00780c */ /* 0x000fe40003fa6270 */
[----:B------:R-:W-:Y:S02]  /*11d20*/  ISETP.GT.AND P4, PT, R5, 0x1, !P3 ;  /* 0x000000010500780c */ /* 0x000fe40005f84270 */
[----:B------:R-:W-:Y:S02]  /*11d30*/  P2R R90, PR, RZ, 0x20 ;  /* 0x00000020ff5a7803 */ /* 0x000fe40000000000 */
[----:B------:R-:W-:-:S04]  /*11d40*/  ISETP.LT.OR P4, PT, R0, 0x2, P4 ;  /* 0x000000020000780c */ /* 0x000fc80002781670 */
[----:B------:R-:W-:Y:S02]  /*11d50*/  FSEL R131, R25, -INF , !P4 ;  /* 0xff80000019837808 */ /* 0x000fe40006000000 */
[----:B------:R-:W-:Y:S02]  /*11d60*/  ISETP.GT.AND P4, PT, R5, 0x8, !P5 ;  /* 0x000000080500780c */ /* 0x000fe40006f84270 */
[----:B------:R-:W-:Y:S02]  /*11d70*/  ISETP.GE.AND P5, PT, R10, 0xa, PT ;  /* 0x0000000a0a00780c */ /* 0x000fe40003fa6270 */
[----:B------:R-:W-:Y:S02]  /*11d80*/  ISETP.LT.OR P4, PT, R0, 0x9, P4 ;  /* 0x000000090000780c */ /* 0x000fe40002781670 */
[----:B------:R-:W-:Y:S02]  /*11d90*/  P2R R92, PR, RZ, 0x20 ;  /* 0x00000020ff5c7803 */ /* 0x000fe40000000000 */
[----:B------:R-:W-:-:S02]  /*11da0*/  FSEL R129, R28, -INF , !P4 ;  /* 0xff8000001c817808 */ /* 0x000fc40006000000 */
[----:B------:R-:W-:Y:S02]  /*11db0*/  ISETP.GT.AND P4, PT, R5, 0x9, !P5 ;  /* 0x000000090500780c */ /* 0x000fe40006f84270 */
[----:B------:R-:W-:Y:S02]  /*11dc0*/  ISETP.GE.AND P5, PT, R10, 0x11, PT ;  /* 0x000000110a00780c */ /* 0x000fe40003fa6270 */
[----:B------:R-:W-:Y:S02]  /*11dd0*/  ISETP.LT.OR P4, PT, R0, 0xa, P4 ;  /* 0x0000000a0000780c */ /* 0x000fe40002781670 */
[----:B------:R-:W-:Y:S02]  /*11de0*/  P2R R94, PR, RZ, 0x20 ;  /* 0x00000020ff5e7803 */ /* 0x000fe40000000000 */
[----:B------:R-:W-:Y:S02]  /*11df0*/  FSEL R127, R29, -INF , !P4 ;  /* 0xff8000001d7f7808 */ /* 0x000fe40006000000 */
[----:B------:R-:W-:-:S02]  /*11e00*/  ISETP.GT.AND P4, PT, R5, 0x10, !P5 ;  /* 0x000000100500780c */ /* 0x000fc40006f84270 */
[----:B------:R-:W-:Y:S02]  /*11e10*/  ISETP.GE.AND P5, PT, R10, 0x12, PT ;  /* 0x000000120a00780c */ /* 0x000fe40003fa6270 */
[----:B------:R-:W-:Y:S02]  /*11e20*/  ISETP.LT.OR P4, PT, R0, 0x11, P4 ;  /* 0x000000110000780c */ /* 0x000fe40002781670 */
[----:B------:R-:W-:Y:S02]  /*11e30*/  P2R R96, PR, RZ, 0x20 ;  /* 0x00000020ff607803 */ /* 0x000fe40000000000 */
[----:B------:R-:W-:Y:S02]  /*11e40*/  FSEL R121, R32, -INF , !P4 ;  /* 0xff80000020797808 */ /* 0x000fe40006000000 */
[----:B------:R-:W-:Y:S02]  /*11e50*/  ISETP.GT.AND P4, PT, R5, 0x11, !P5 ;  /* 0x000000110500780c */ /* 0x000fe40006f84270 */
[----:B------:R-:W-:-:S02]  /*11e60*/  ISETP.GE.AND P5, PT, R10, 0x19, PT ;  /* 0x000000190a00780c */ /* 0x000fc40003fa6270 */
[----:B------:R-:W-:Y:S02]  /*11e70*/  ISETP.LT.OR P4, PT, R0, 0x12, P4 ;  /* 0x000000120000780c */ /* 0x000fe40002781670 */
[----:B------:R-:W-:Y:S02]  /*11e80*/  P2R R98, PR, RZ, 0x20 ;  /* 0x00000020ff627803 */ /* 0x000fe40000000000 */
[----:B------:R-:W-:Y:S02]  /*11e90*/  FSEL R111, R33, -INF , !P4 ;  /* 0xff800000216f7808 */ /* 0x000fe40006000000 */
[----:B------:R-:W-:Y:S02]  /*11ea0*/  ISETP.GT.AND P4, PT, R5, 0x18, !P5 ;  /* 0x000000180500780c */ /* 0x000fe40006f84270 */
[----:B------:R-:W-:Y:S02]  /*11eb0*/  ISETP.GE.AND P5, PT, R10, 0x1a, PT ;  /* 0x0000001a0a00780c */ /* 0x000fe40003fa6270 */
[----:B------:R-:W-:-:S04]  /*11ec0*/  ISETP.LT.OR P4, PT, R0, 0x19, P4 ;  /* 0x000000190000780c */ /* 0x000fc80002781670 */
[----:B------:R-:W-:Y:S02]  /*11ed0*/  FSEL R99, R36, -INF , !P4 ;  /* 0xff80000024637808 */ /* 0x000fe40006000000 */
[----:B------:R-:W-:Y:S02]  /*11ee0*/  ISETP.GT.AND P4, PT, R5, 0x19, !P5 ;  /* 0x000000190500780c */ /* 0x000fe40006f84270 */
[----:B------:R-:W-:Y:S02]  /*11ef0*/  P2R R36, PR, RZ, 0x20 ;  /* 0x00000020ff247803 */ /* 0x000fe40000000000 */
[----:B------:R-:W-:Y:S02]  /*11f00*/  ISETP.LT.OR P4, PT, R0, 0x1a, P4 ;  /* 0x0000001a0000780c */ /* 0x000fe40002781670 */
[----:B------:R-:W-:Y:S02]  /*11f10*/  ISETP.GE.AND P5, PT, R10, 0x21, PT ;  /* 0x000000210a00780c */ /* 0x000fe40003fa6270 */
[----:B------:R-:W-:-:S02]  /*11f20*/  FSEL R97, R37, -INF , !P4 ;  /* 0xff80000025617808 */ /* 0x000fc40006000000 */
[C---:B------:R-:W-:Y:S02]  /*11f30*/  ISETP.GT.AND P4, PT, R5.reuse, 0x20, !P5 ;  /* 0x000000200500780c */ /* 0x040fe40006f84270 */
        /* <DEDUP_REMOVED lines=118> */
[----:B------:R-:W-:Y:S02]  /*126a0*/  ISETP.GT.AND P6, PT, R5, 0x79, !P6 ;  /* 0x000000790500780c */ /* 0x000fe400077c4270 */
[----:B------:R-:W0:Y:S02]  /*126b0*/  SHFL.IDX PT, R5, R4, 0x1, 0x1c1f ;  /* 0x003c1f0004057f89 */ /* 0x000e2400000e0000 */
[----:B------:R-:W-:-:S04]  /*126c0*/  ISETP.LT.OR P6, PT, R0, 0x7a, P6 ;  /* 0x0000007a0000780c */ /* 0x000fc800037c1670 */
[----:B------:R-:W-:Y:S02]  /*126d0*/  FSEL R85, R85, -INF , !P6 ;  /* 0xff80000055557808 */ /* 0x000fe40007000000 */
        /* <DEDUP_REMOVED lines=14> */
.L_x_1697:
[----:B------:R-:W-:-:S13]  /*127c0*/  ISETP.NE.AND P6, PT, R9, 0x1, PT ;  /* 0x000000010900780c */ /* 0x000fda0003fc5270 */
[----:B------:R-:W0:Y:S02]  /*127d0*/  @P6 LDC.64 R4, c[0x0][0x9e8] ;  /* 0x00027a00ff046b82 */ /* 0x000e240000000a00 */
[----:B0-----:R-:W-:-:S05]  /*127e0*/  @P6 IMAD.HI.U32 R4, R0, R4, RZ ;  /* 0x0000000400046227 */ /* 0x001fca00078e00ff */
[----:B------:R-:W-:-:S07]  /*127f0*/  @P6 SHF.R.U32.HI R0, RZ, R5, R4 ;  /* 0x00000005ff006219 */ /* 0x000fce0000011604 */
.L_x_1698:
[----:B------:R-:W-:Y:S05]  /*12800*/  BSYNC B0 ;  /* 0x0000000000007941 */ /* 0x000fea0003800000 */
.L_x_1696:
[----:B------:R-:W-:-:S04]  /*12810*/  IMAD R5, R0, R9, -R12 ;  /* 0x0000000900057224 */ /* 0x000fc800078e0a0c */
[----:B------:R-:W-:-:S05]  /*12820*/  IMAD R5, R172, -0x2, R5 ;  /* 0xfffffffeac057824 */ /* 0x000fca00078e0205 */
[----:B------:R-:W-:Y:S02]  /*12830*/  VIMNMX R10, R10, R5, !PT ;  /* 0x000000050a0a7248 */ /* 0x000fe40007fe0100 */
[----:B------:R-:W-:-:S07]  /*12840*/  VIADDMNMX R6, R5, R9, R6, PT ;  /* 0x0000000905067246 */ /* 0x000fce0003800106 */
.L_x_1695:
[----:B------:R-:W-:Y:S02]  /*12850*/  ISETP.GT.AND P3, PT, R10, 0x1, !P3 ;  /* 0x000000010a00780c */ /* 0x000fe40005f64270 */
[----:B------:R-:W-:Y:S02]  /*12860*/  ISETP.NE.AND P6, PT, R98, RZ, PT ;  /* 0x000000ff6200720c */ /* 0x000fe40003fc5270 */
        /* <DEDUP_REMOVED lines=31> */
[----:B------:R-:W-:Y:S02]  /*12a60*/  ISETP.GT.AND P3, PT, R10, 0x18, !P6 ;  /* 0x000000180a00780c */ /* 0x000fe40007764270 */
[----:B------:R-:W-:Y:S02]  /*12a70*/  ISETP.NE.AND P6, PT, R56, RZ, PT ;  /* 0x000000ff3800720c */ /* 0x000fe40003fc5270 */
        /* <DEDUP_REMOVED lines=43> */
[----:B------:R-:W-:Y:S01]  /*12d30*/  ISETP.GT.AND P4, PT, R10, 0x71, !P4 ;  /* 0x000000710a00780c */ /* 0x000fe20006784270 */
[----:B------:R-:W0:Y:S01]  /*12d40*/  SHFL.BFLY PT, R5, R4, 0x2, 0x1f ;  /* 0x0c401f0004057f89 */ /* 0x000e2200000e0000 */
[----:B------:R-:W-:Y:S02]  /*12d50*/  FSEL R115, R50, -INF , !P3 ;  /* 0xff80000032737808 */ /* 0x000fe40005800000 */
[----:B------:R-:W-:Y:S02]  /*12d60*/  ISETP.NE.AND P3, PT, R48, RZ, PT ;  /* 0x000000ff3000720c */ /* 0x000fe40003f65270 */
[C---:B------:R-:W-:Y:S02]  /*12d70*/  ISETP.GT.AND P5, PT, R10.reuse, 0x78, !P5 ;  /* 0x000000780a00780c */ /* 0x040fe40006fa4270 */
[----:B------:R-:W-:Y:S02]  /*12d80*/  ISETP.GT.AND P3, PT, R10, 0x31, !P3 ;  /* 0x000000310a00780c */ /* 0x000fe40005f64270 */
[----:B------:R-:W-:-:S02]  /*12d90*/  ISETP.LT.OR P4, PT, R6, 0x72, P4 ;  /* 0x000000720600780c */ /* 0x000fc40002781670 */
[C---:B------:R-:W-:Y:S02]  /*12da0*/  ISETP.LT.OR P3, PT, R6.reuse, 0x32, P3 ;  /* 0x000000320600780c */ /* 0x040fe40001f61670 */
[----:B------:R-:W-:Y:S02]  /*12db0*/  ISETP.LT.OR P5, PT, R6, 0x79, P5 ;  /* 0x000000790600780c */ /* 0x000fe40002fa1670 */
[----:B------:R-:W-:Y:S02]  /*12dc0*/  FSEL R113, R51, -INF , !P3 ;  /* 0xff80000033717808 */ /* 0x000fe40005800000 */
[----:B------:R-:W-:Y:S02]  /*12dd0*/  ISETP.NE.AND P3, PT, R106, RZ, PT ;  /* 0x000000ff6a00720c */ /* 0x000fe40003f65270 */
[----:B------:R-:W-:Y:S02]  /*12de0*/  FSEL R83, R83, -INF , !P4 ;  /* 0xff80000053537808 */ /* 0x000fe40006000000 */
[----:B------:R-:W-:-:S02]  /*12df0*/  ISETP.GT.AND P3, PT, R10, 0x38, !P3 ;  /* 0x000000380a00780c */ /* 0x000fc40005f64270 */
[----:B0-----:R-:W-:Y:S02]  /*12e00*/  FMNMX.FTZ R5, R4, R5, !PT ;  /* 0x0000000504057209 */ /* 0x001fe40007810000 */
[----:B------:R-:W-:-:S03]  /*12e10*/  ISETP.LT.OR P3, PT, R6, 0x39, P3 ;  /* 0x000000390600780c */ /* 0x000fc60001f61670 */
[----:B------:R-:W0:Y:S01]  /*12e20*/  SHFL.BFLY PT, R0, R5, 0x1, 0x1f ;  /* 0x0c201f0005007f89 */ /* 0x000e2200000e0000 */
[----:B------:R-:W-:Y:S02]  /*12e30*/  FSEL R51, R54, -INF , !P3 ;  /* 0xff80000036337808 */ /* 0x000fe40005800000 */
[----:B------:R-:W-:-:S04]  /*12e40*/  ISETP.NE.AND P3, PT, R52, RZ, PT ;  /* 0x000000ff3400720c */ /* 0x000fc80003f65270 */
[----:B------:R-:W-:-:S04]  /*12e50*/  ISETP.GT.AND P3, PT, R10, 0x39, !P3 ;  /* 0x000000390a00780c */ /* 0x000fc80005f64270 */
[----:B------:R-:W-:-:S04]  /*12e60*/  ISETP.LT.OR P3, PT, R6, 0x3a, P3 ;  /* 0x0000003a0600780c */ /* 0x000fc80001f61670 */
[----:B------:R-:W-:Y:S02]  /*12e70*/  FSEL R55, R55, -INF , !P3 ;  /* 0xff80000037377808 */ /* 0x000fe40005800000 */
[----:B------:R-:W-:-:S04]  /*12e80*/  ISETP.NE.AND P3, PT, R108, RZ, PT ;  /* 0x000000ff6c00720c */ /* 0x000fc80003f65270 */
[----:B------:R-:W-:Y:S02]  /*12e90*/  ISETP.GT.AND P3, PT, R10, 0x40, !P3 ;  /* 0x000000400a00780c */ /* 0x000fe40005f64270 */
[----:B0-----:R-:W-:Y:S02]  /*12ea0*/  FMNMX.FTZ R0, R5, R0, !PT ;  /* 0x0000000005007209 */ /* 0x001fe40007810000 */
[----:B------:R-:W-:-:S03]  /*12eb0*/  ISETP.LT.OR P3, PT, R6, 0x41, P3 ;  /* 0x000000410600780c */ /* 0x000fc60001f61670 */
[----:B------:R-:W-:Y:S01]  /*12ec0*/  FFMA.FTZ R139, R2, R0, -8 ;  /* 0xc1000000028b7423 */ /* 0x000fe20000010000 */
[----:B------:R-:W-:Y:S02]  /*12ed0*/  FSEL R119, R58, -INF , !P3 ;  /* 0xff8000003a777808 */ /* 0x000fe40005800000 */
[----:B------:R-:W-:Y:S02]  /*12ee0*/  ISETP.GT.AND P3, PT, R10, 0x41, !P6 ;  /* 0x000000410a00780c */ /* 0x000fe40007764270 */
[----:B------:R-:W-:Y:S02]  /*12ef0*/  ISETP.NE.AND P6, PT, R117, RZ, PT ;  /* 0x000000ff7500720c */ /* 0x000fe40003fc5270 */
        /* <DEDUP_REMOVED lines=46> */
[----:B------:R-:W-:-:S04]  /*131e0*/  FSETP.NEU.FTZ.AND P3, PT, R0, -INF , PT ;  /* 0xff8000000000780b */ /* 0x000fc80003f7d000 */
[----:B------:R-:W-:Y:S02]  /*131f0*/  FSEL R139, R139, RZ, P3 ;  /* 0x000000ff8b8b7208 */ /* 0x000fe40001800000 */
[----:B------:R-:W-:Y:S02]  /*13200*/  ISETP.GT.AND P3, PT, R10, RZ, !P6 ;  /* 0x000000ff0a00720c */ /* 0x000fe40007764270 */
[----:B------:R-:W-:Y:S01]  /*13210*/  ISETP.NE.AND P6, PT, R28, RZ, PT ;  /* 0x000000ff1c00720c */ /* 0x000fe20003fc5270 */
[----:B------:R-:W-:-:S01]  /*13220*/  FFMA.FTZ R24, R2, R24, -R139 ;  /* 0x0000001802187223 */ /* 0x000fc2000001088b */
[----:B------:R-:W-:Y:S01]  /*13230*/  ISETP.LT.OR P3, PT, R6, 0x1, P3 ;  /* 0x000000010600780c */ /* 0x000fe20001f61670 */
[----:B------:R-:W-:-:S01]  /*13240*/  FFMA.FTZ R5, R2, R33, -R139 ;  /* 0x0000002102057223 */ /* 0x000fc2000001088b */
[--C-:B------:R-:W-:Y:S01]  /*13250*/  FFMA.FTZ R33, R2, R45, -R139.reuse ;  /* 0x0000002d02217223 */ /* 0x100fe2000001088b */
[----:B------:R0:W-:Y:S01]  /*13260*/  MUFU.EX2 R4, R24 ;  /* 0x0000001800047308 */ /* 0x0001e20000000800 */
[----:B------:R-:W-:Y:S01]  /*13270*/  FSEL R26, R26, -INF , !P3 ;  /* 0xff8000001a1a7808 */ /* 0x000fe20005800000 */
[--C-:B------:R-:W-:Y:S01]  /*13280*/  FFMA.FTZ R131, R2, R131, -R139.reuse ;  /* 0x0000008302837223 */ /* 0x100fe2000001088b */
[----:B------:R-:W-:Y:S01]  /*13290*/  ISETP.GT.AND P3, PT, R10, 0x79, !P6 ;  /* 0x000000790a00780c */ /* 0x000fe20007764270 */
[--C-:B------:R-:W-:Y:S01]  /*132a0*/  FFMA.FTZ R12, R2, R129, -R139.reuse ;  /* 0x00000081020c7223 */ /* 0x100fe2000001088b */
[----:B------:R-:W-:Y:S01]  /*132b0*/  FMNMX.FTZ R14, R26, R103, !PT ;  /* 0x000000671a0e7209 */ /* 0x000fe20007810000 */
[--C-:B------:R-:W-:Y:S01]  /*132c0*/  FFMA.FTZ R127, R2, R127, -R139.reuse ;  /* 0x0000007f027f7223 */ /* 0x100fe2000001088b */
[----:B------:R-:W-:Y:S01]  /*132d0*/  ISETP.LT.OR P3, PT, R6, 0x7a, P3 ;  /* 0x0000007a0600780c */ /* 0x000fe20001f61670 */
[----:B------:R-:W-:Y:S01]  /*132e0*/  MUFU.EX2 R131, R131 ;  /* 0x0000008300837308 */ /* 0x000fe20000000800 */
[----:B------:R-:W-:Y:S01]  /*132f0*/  FMNMX.FTZ R20, R101, R14, !PT ;  /* 0x0000000e65147209 */ /* 0x000fe20007810000 */
[--C-:B------:R-:W-:Y:S01]  /*13300*/  FFMA.FTZ R121, R2, R121, -R139.reuse ;  /* 0x0000007902797223 */ /* 0x100fe2000001088b */
[----:B------:R-:W-:Y:S01]  /*13310*/  FSEL R45, R86, -INF , !P5 ;  /* 0xff800000562d7808 */ /* 0x000fe20006800000 */
[C-C-:B------:R-:W-:Y:S01]  /*13320*/  FFMA.FTZ R111, R2.reuse, R111, -R139.reuse ;  /* 0x0000006f026f7223 */ /* 0x140fe2000001088b */
[----:B------:R-:W-:Y:S01]  /*13330*/  FMNMX.FTZ R20, R31, R20, !PT ;  /* 0x000000141f147209 */ /* 0x000fe20007810000 */
[C-C-:B------:R-:W-:Y:S01]  /*13340*/  FFMA.FTZ R36, R2.reuse, R37, -R139.reuse ;  /* 0x0000002502247223 */ /* 0x140fe2000001088b */
[----:B------:R-:W-:Y:S01]  /*13350*/  FSEL R87, R87, -INF , !P3 ;  /* 0xff80000057577808 */ /* 0x000fe20005800000 */
[----:B------:R-:W-:Y:S01]  /*13360*/  MUFU.EX2 R12, R12 ;  /* 0x0000000c000c7308 */ /* 0x000fe20000000800 */
[----:B------:R-:W-:Y:S01]  /*13370*/  FMNMX.FTZ R20, R105, R20, !PT ;  /* 0x0000001469147209 */ /* 0x000fe20007810000 */
[C-C-:B------:R-:W-:Y:S01]  /*13380*/  FFMA.FTZ R37, R2.reuse, R49, -R139.reuse ;  /* 0x0000003102257223 */ /* 0x140fe2000001088b */
[----:B------:R-:W-:-:S01]  /*13390*/  FFMA.FTZ R49, R2, R57, -R139 ;  /* 0x0000003902317223 */ /* 0x000fc2000001088b */
[C-C-:B------:R-:W-:Y:S01]  /*133a0*/  FFMA.FTZ R99, R2.reuse, R99, -R139.reuse ;  /* 0x0000006302637223 */ /* 0x140fe2000001088b */
[----:B------:R-:W-:Y:S01]  /*133b0*/  FMNMX.FTZ R20, R35, R20, !PT ;  /* 0x0000001423147209 */ /* 0x000fe20007810000 */
[C-C-:B------:R-:W-:Y:S01]  /*133c0*/  FFMA.FTZ R97, R2.reuse, R97, -R139.reuse ;  /* 0x0000006102617223 */ /* 0x140fe2000001088b */
[----:B------:R-:W-:-:S01]  /*133d0*/  FFMA.FTZ R95, R2, R95, -R139 ;  /* 0x0000005f025f7223 */ /* 0x000fc2000001088b */
[----:B------:R-:W1:Y:S01]  /*133e0*/  MUFU.EX2 R127, R127 ;  /* 0x0000007f007f7308 */ /* 0x000e620000000800 */
[----:B0-----:R-:W-:Y:S01]  /*133f0*/  FMNMX.FTZ R24, R27, R20, !PT ;  /* 0x000000141b187209 */ /* 0x001fe20007810000 */
[C-C-:B------:R-:W-:Y:S01]  /*13400*/  FFMA.FTZ R91, R2.reuse, R91, -R139.reuse ;  /* 0x0000005b025b7223 */ /* 0x140fe2000001088b */
[----:B------:R-:W-:-:S01]  /*13410*/  FFMA.FTZ R6, R2, R29, -R139 ;  /* 0x0000001d02067223 */ /* 0x000fc2000001088b */
[C-C-:B------:R-:W-:Y:S01]  /*13420*/  FFMA.FTZ R29, R2.reuse, R61, -R139.reuse ;  /* 0x0000003d021d7223 */ /* 0x140fe2000001088b */
[----:B------:R-:W-:Y:S01]  /*13430*/  FMNMX.FTZ R24, R39, R24, !PT ;  /* 0x0000001827187209 */ /* 0x000fe20007810000 */
[C-C-:B------:R-:W-:Y:S01]  /*13440*/  FFMA.FTZ R93, R2.reuse, R93, -R139.reuse ;  /* 0x0000005d025d7223 */ /* 0x140fe2000001088b */
[----:B------:R-:W-:-:S01]  /*13450*/  FFMA.FTZ R25, R2, R25, -R139 ;  /* 0x0000001902197223 */ /* 0x000fc2000001088b */
        /* <DEDUP_REMOVED lines=11> */
[----:B-1----:R-:W-:Y:S01]  /*13510*/  F2FP.SATFINITE.E4M3.F32.PACK_AB_MERGE_C R164, R127, R12, RZ ;  /* 0x0000000c7fa4723e */ /* 0x002fe200048070ff */
[----:B------:R-:W-:Y:S01]  /*13520*/  FFMA.FTZ R42, R2, R81, -R139 ;  /* 0x00000051022a7223 */ /* 0x000fe2000001088b */
[----:B------:R-:W-:-:S02]  /*13530*/  FMNMX.FTZ R28, R47, R28, !PT ;  /* 0x0000001c2f1c7209 */ /* 0x000fc40007810000 */
[----:B------:R-:W-:Y:S01]  /*13540*/  F2FP.SATFINITE.E4M3.F32.PACK_AB_MERGE_C R164, R131, R4, R164 ;  /* 0x0000000483a4723e */ /* 0x000fe200048070a4 */
[----:B------:R-:W-:Y:S01]  /*13550*/  MUFU.EX2 R20, R99 ;  /* 0x0000006300147308 */ /* 0x000fe20000000800 */
[----:B------:R-:W-:-:S04]  /*13560*/  FMNMX.FTZ R28, R115, R28, !PT ;  /* 0x0000001c731c7209 */ /* 0x000fc80007810000 */
[----:B------:R-:W-:-:S03]  /*13570*/  FMNMX.FTZ R28, R113, R28, !PT ;  /* 0x0000001c711c7209 */ /* 0x000fc60007810000 */
[----:B------:R-:W0:Y:S01]  /*13580*/  MUFU.EX2 R97, R97 ;  /* 0x0000006100617308 */ /* 0x000e220000000800 */
[----:B------:R-:W-:-:S04]  /*13590*/  FMNMX.FTZ R30, R51, R28, !PT ;  /* 0x0000001c331e7209 */ /* 0x000fc80007810000 */
[----:B------:R-:W-:-:S03]  /*135a0*/  FMNMX.FTZ R30, R55, R30, !PT ;  /* 0x0000001e371e7209 */ /* 0x000fc60007810000 */
[----:B------:R1:W-:Y:S01]  /*135b0*/  MUFU.EX2 R28, R5 ;  /* 0x00000005001c7308 */ /* 0x0003e20000000800 */
[----:B------:R-:W-:-:S04]  /*135c0*/  FMNMX.FTZ R30, R119, R30, !PT ;  /* 0x0000001e771e7209 */ /* 0x000fc80007810000 */
[----:B------:R-:W-:-:S03]  /*135d0*/  FMNMX.FTZ R30, R117, R30, !PT ;  /* 0x0000001e751e7209 */ /* 0x000fc60007810000 */
[----:B------:R-:W-:Y:S01]  /*135e0*/  MUFU.EX2 R24, R95 ;  /* 0x0000005f00187308 */ /* 0x000fe20000000800 */
[----:B------:R-:W-:Y:S01]  /*135f0*/  FMNMX.FTZ R32, R59, R30, !PT ;  /* 0x0000001e3b207209 */ /* 0x000fe20007810000 */
[C-C-:B-1----:R-:W-:Y:S01]  /*13600*/  FFMA.FTZ R5, R2.reuse, R41, -R139.reuse ;  /* 0x0000002902057223 */ /* 0x142fe2000001088b */
[----:B------:R-:W-:-:S01]  /*13610*/  FFMA.FTZ R41, R2, R53, -R139 ;  /* 0x0000003502297223 */ /* 0x000fc2000001088b */
[----:B0-----:R-:W-:Y:S02]  /*13620*/  F2FP.SATFINITE.E4M3.F32.PACK_AB_MERGE_C R166, R97, R20, RZ ;  /* 0x0000001461a6723e */ /* 0x001fe400048070ff */
[----:B------:R-:W-:Y:S02]  /*13630*/  FMNMX.FTZ R32, R63, R32, !PT ;  /* 0x000000203f207209 */ /* 0x000fe40007810000 */
[----:B------:R-:W-:Y:S01]  /*13640*/  MUFU.EX2 R91, R91 ;  /* 0x0000005b005b7308 */ /* 0x000fe20000000800 */
[----:B------:R-:W-:Y:S02]  /*13650*/  F2FP.SATFINITE.E4M3.F32.PACK_AB_MERGE_C R166, R111, R14, R166 ;  /* 0x0000000e6fa6723e */ /* 0x000fe400048070a6 */
        /* <DEDUP_REMOVED lines=8> */
[----:B------:R0:W-:Y:S03]  /*136e0*/  MUFU.EX2 R30, R36 ;  /* 0x00000024001e7308 */ /* 0x0001e60000000800 */
[----:B------:R-:W-:-:S04]  /*136f0*/  FMNMX.FTZ R34, R135, R34, !PT ;  /* 0x0000002287227209 */ /* 0x000fc80007810000 */
[----:B------:R-:W-:Y:S01]  /*13700*/  FMNMX.FTZ R34, R79, R34, !PT ;  /* 0x000000224f227209 */ /* 0x000fe20007810000 */
[----:B------:R-:W-:Y:S01]  /*13710*/  MUFU.EX2 R37, R37 ;  /* 0x0000002500257308 */ /* 0x000fe20000000800 */
[----:B0-----:R-:W-:-:S02]  /*13720*/  FFMA.FTZ R36, R2, R69, -R139 ;  /* 0x0000004502247223 */ /* 0x001fc4000001088b */
[----:B------:R-:W-:-:S04]  /*13730*/  FMNMX.FTZ R34, R137, R34, !PT ;  /* 0x0000002289227209 */ /* 0x000fc80007810000 */
[----:B------:R-:W-:Y:S01]  /*13740*/  FMNMX.FTZ R34, R83, R34, !PT ;  /* 0x0000002253227209 */ /* 0x000fe20007810000 */
[----:B------:R-:W-:Y:S03]  /*13750*/  MUFU.EX2 R41, R41 ;  /* 0x0000002900297308 */ /* 0x000fe60000000800 */
[----:B------:R-:W-:-:S04]  /*13760*/  FMNMX.FTZ R34, R45, R34, !PT ;  /* 0x000000222d227209 */ /* 0x000fc80007810000 */
[----:B------:R-:W-:Y:S01]  /*13770*/  FMNMX.FTZ R5, R87, R34, !PT ;  /* 0x0000002257057209 */ /* 0x000fe20007810000 */
[----:B------:R-:W-:Y:S01]  /*13780*/  MUFU.EX2 R6, R6 ;  /* 0x0000000600067308 */ /* 0x000fe20000000800 */
[----:B------:R-:W-:-:S03]  /*13790*/  FFMA.FTZ R34, R2, R65, -R139 ;  /* 0x0000004102227223 */ /* 0x000fc6000001088b */
[----:B------:R-:W0:Y:S04]  /*137a0*/  SHFL.BFLY PT, R38, R5, 0x2, 0x1f ;  /* 0x0c401f0005267f89 */ /* 0x000e2800000e0000 */
[----:B------:R-:W-:Y:S08]  /*137b0*/  MUFU.EX2 R29, R29 ;  /* 0x0000001d001d7308 */ /* 0x000ff00000000800 */
[----:B------:R-:W-:Y:S08]  /*137c0*/  MUFU.EX2 R10, R93 ;  /* 0x0000005d000a7308 */ /* 0x000ff00000000800 */
[----:B------:R-:W-:Y:S01]  /*137d0*/  MUFU.EX2 R49, R49 ;  /* 0x0000003100317308 */ /* 0x000fe20000000800 */
[----:B0-----:R-:W-:Y:S01]  /*137e0*/  FMNMX.FTZ R44, R5, R38, !PT ;  /* 0x00000026052c7209 */ /* 0x001fe20007810000 */
[----:B------:R-:W-:-:S06]  /*137f0*/  FFMA.FTZ R38, R2, R73, -R139 ;  /* 0x0000004902267223 */ /* 0x000fcc000001088b */
[----:B------:R-:W-:Y:S01]  /*13800*/  MUFU.EX2 R25, R25 ;  /* 0x0000001900197308 */ /* 0x000fe20000000800 */
[----:B------:R-:W0:Y:S07]  /*13810*/  SHFL.BFLY PT, R5, R44, 0x1, 0x1f ;  /* 0x0c201f002c057f89 */ /* 0x000e2e00000e0000 */
        /* <DEDUP_REMOVED lines=8> */
[----:B------:R-:W-:-:S05]  /*138a0*/  FSEL R48, R48, RZ, P3 ;  /* 0x000000ff30307208 */ /* 0x000fca0001800000 */
[C-C-:B------:R-:W-:Y:S01]  /*138b0*/  FFMA.FTZ R26, R2.reuse, R26, -R48.reuse ;  /* 0x0000001a021a7223 */ /* 0x140fe20000010830 */
[----:B------:R-:W-:-:S01]  /*138c0*/  FFMA.FTZ R53, R2, R103, -R48 ;  /* 0x0000006702357223 */ /* 0x000fc20000010830 */
[C-C-:B------:R-:W-:Y:S01]  /*138d0*/  FFMA.FTZ R54, R2.reuse, R101, -R48.reuse ;  /* 0x0000006502367223 */ /* 0x140fe20000010830 */
[----:B------:R-:W-:-:S01]  /*138e0*/  FFMA.FTZ R57, R2, R31, -R48 ;  /* 0x0000001f02397223 */ /* 0x000fc20000010830 */
[----:B------:R-:W-:Y:S01]  /*138f0*/  FFMA.FTZ R50, R2, R43, -R48 ;  /* 0x0000002b02327223 */ /* 0x000fe20000010830 */
[----:B------:R-:W-:-:S01]  /*13900*/  FADD.FTZ R43, R4, R131 ;  /* 0x00000083042b7221 */ /* 0x000fc20000010000 */
[----:B------:R-:W-:Y:S01]  /*13910*/  MUFU.EX2 R26, R26 ;  /* 0x0000001a001a7308 */ /* 0x000fe20000000800 */
[----:B------:R-:W-:-:S01]  /*13920*/  FFMA.FTZ R31, R2, R105, -R48 ;  /* 0x00000069021f7223 */ /* 0x000fc20000010830 */
[----:B------:R-:W-:Y:S01]  /*13930*/  FFMA.FTZ R46, R2, R35, -R48 ;  /* 0x00000023022e7223 */ /* 0x000fe20000010830 */
[----:B------:R-:W-:-:S01]  /*13940*/  FADD.FTZ R64, R12, R43 ;  /* 0x0000002b0c407221 */ /* 0x000fc20000010000 */
[C-C-:B------:R-:W-:Y:S01]  /*13950*/  FFMA.FTZ R47, R2.reuse, R47, -R48.reuse ;  /* 0x0000002f022f7223 */ /* 0x140fe20000010830 */
[----:B------:R-:W-:-:S01]  /*13960*/  FFMA.FTZ R35, R2, R27, -R48 ;  /* 0x0000001b02237223 */ /* 0x000fc20000010830 */
[----:B------:R-:W-:Y:S01]  /*13970*/  FFMA.FTZ R39, R2, R39, -R48 ;  /* 0x0000002702277223 */ /* 0x000fe20000010830 */
[----:B------:R-:W-:-:S01]  /*13980*/  FADD.FTZ R43, R127, R64 ;  /* 0x000000407f2b7221 */ /* 0x000fc20000010000 */
[----:B------:R-:W0:Y:S01]  /*13990*/  MUFU.EX2 R53, R53 ;  /* 0x0000003500357308 */ /* 0x000e220000000800 */
[----:B------:R-:W-:-:S01]  /*139a0*/  FFMA.FTZ R27, R2, R109, -R48 ;  /* 0x0000006d021b7223 */ /* 0x000fc20000010830 */
[----:B------:R-:W-:Y:S01]  /*139b0*/  FFMA.FTZ R107, R2, R107, -R48 ;  /* 0x0000006b026b7223 */ /* 0x000fe20000010830 */
[----:B------:R-:W-:-:S01]  /*139c0*/  FADD.FTZ R66, R14, R43 ;  /* 0x0000002b0e427221 */ /* 0x000fc20000010000 */
        /* <DEDUP_REMOVED lines=20> */
[----:B------:R-:W0:Y:S08]  /*13b10*/  MUFU.EX2 R31, R31 ;  /* 0x0000001f001f7308 */ /* 0x000e300000000800 */
[----:B------:R-:W3:Y:S08]  /*13b20*/  MUFU.EX2 R46, R46 ;  /* 0x0000002e002e7308 */ /* 0x000ef00000000800 */
[----:B------:R4:W-:Y:S08]  /*13b30*/  MUFU.EX2 R60, R47 ;  /* 0x0000002f003c7308 */ /* 0x0009f00000000800 */
[----:B------:R5:W3:Y:S01]  /*13b40*/  MUFU.EX2 R58, R35 ;  /* 0x00000023003a7308 */ /* 0x000ae20000000800 */
[----:B----4-:R-:W-:-:S01]  /*13b50*/  FADD.FTZ R47, R111, R66 ;  /* 0x000000426f2f7221 */ /* 0x010fc20000010000 */
[----:B-1----:R-:W-:Y:S01]  /*13b60*/  FADD.FTZ R66, R54, R43 ;  /* 0x0000002b36427221 */ /* 0x002fe20000010000 */
[----:B--2---:R-:W-:-:S02]  /*13b70*/  F2FP.SATFINITE.E4M3.F32.PACK_AB_MERGE_C R54, R57, R54, RZ ;  /* 0x000000363936723e */ /* 0x004fc400048070ff */
[----:B------:R-:W-:Y:S01]  /*13b80*/  FADD.FTZ R68, R20, R47 ;  /* 0x0000002f14447221 */ /* 0x000fe20000010000 */
[----:B------:R-:W-:-:S01]  /*13b90*/  FADD.FTZ R66, R57, R66 ;  /* 0x0000004239427221 */ /* 0x000fc20000010000 */
[----:B------:R-:W-:Y:S01]  /*13ba0*/  F2FP.SATFINITE.E4M3.F32.PACK_AB_MERGE_C R165, R53, R26, R54 ;  /* 0x0000001a35a5723e */ /* 0x000fe20004807036 */
[----:B------:R1:W2:Y:S01]  /*13bb0*/  MUFU.EX2 R61, R39 ;  /* 0x00000027003d7308 */ /* 0x0002a20000000800 */
[----:B------:R-:W-:-:S01]  /*13bc0*/  FADD.FTZ R47, R97, R68 ;  /* 0x00000044612f7221 */ /* 0x000fc20000010000 */
[----:B0-----:R-:W-:Y:S01]  /*13bd0*/  FADD.FTZ R43, R31, R66 ;  /* 0x000000421f2b7221 */ /* 0x001fe20000010000 */
[----:B-----5:R-:W-:-:S02]  /*13be0*/  FFMA.FTZ R35, R2, R115, -R48 ;  /* 0x0000007302237223 */ /* 0x020fc40000010830 */
[----:B------:R-:W-:Y:S01]  /*13bf0*/  FADD.FTZ R20, R24, R47 ;  /* 0x0000002f18147221 */ /* 0x000fe20000010000 */
[----:B---3--:R-:W-:-:S02]  /*13c00*/  FADD.FTZ R43, R46, R43 ;  /* 0x0000002b2e2b7221 */ /* 0x008fc40000010000 */
[----:B------:R-:W0:Y:S01]  /*13c10*/  MUFU.EX2 R27, R27 ;  /* 0x0000001b001b7308 */ /* 0x000e220000000800 */
[----:B------:R-:W-:-:S01]  /*13c20*/  FADD.FTZ R47, R91, R20 ;  /* 0x000000145b2f7221 */ /* 0x000fc20000010000 */
[----:B------:R-:W-:Y:S01]  /*13c30*/  FADD.FTZ R4, R58, R43 ;  /* 0x0000002b3a047221 */ /* 0x000fe20000010000 */
[----:B-1----:R-:W-:-:S01]  /*13c40*/  FFMA.FTZ R39, R2, R119, -R48 ;  /* 0x0000007702277223 */ /* 0x002fc20000010830 */
[----:B------:R-:W-:Y:S01]  /*13c50*/  FFMA.FTZ R48, R2, R87, -R48 ;  /* 0x0000005702307223 */ /* 0x000fe20000010830 */
[----:B------:R-:W-:-:S01]  /*13c60*/  FADD.FTZ R14, R28, R47 ;  /* 0x0000002f1c0e7221 */ /* 0x000fc20000010000 */
[----:B------:R-:W-:-:S02]  /*13c70*/  F2FP.SATFINITE.E4M3.F32.PACK_AB_MERGE_C R28, R33, R28, RZ ;  /* 0x0000001c211c723e */ /* 0x000fc400048070ff */
[----:B------:R-:W1:Y:S01]  /*13c80*/  MUFU.EX2 R50, R50 ;  /* 0x0000003200327308 */ /* 0x000e620000000800 */
[----:B--2---:R-:W-:-:S01]  /*13c90*/  FADD.FTZ R4, R61, R4 ;  /* 0x000000043d047221 */ /* 0x004fc20000010000 */
[----:B------:R-:W-:Y:S01]  /*13ca0*/  FADD.FTZ R43, R33, R14 ;  /* 0x0000000e212b7221 */ /* 0x000fe20000010000 */
[----:B------:R-:W-:Y:S02]  /*13cb0*/  F2FP.SATFINITE.E4M3.F32.PACK_AB_MERGE_C R160, R91, R24, R28 ;  /* 0x000000185ba0723e */ /* 0x000fe4000480701c */
[----:B------:R-:W-:Y:S01]  /*13cc0*/  F2FP.SATFINITE.E4M3.F32.PACK_AB_MERGE_C R24, R41, R32, RZ ;  /* 0x000000202918723e */ /* 0x000fe200048070ff */
[----:B------:R-:W-:-:S01]  /*13cd0*/  FADD.FTZ R20, R30, R43 ;  /* 0x0000002b1e147221 */ /* 0x000fc20000010000 */
[----:B------:R-:W-:Y:S01]  /*13ce0*/  F2FP.SATFINITE.E4M3.F32.PACK_AB_MERGE_C R58, R61, R58, RZ ;  /* 0x0000003a3d3a723e */ /* 0x000fe200048070ff */
[----:B------:R-:W2:Y:S01]  /*13cf0*/  MUFU.EX2 R107, R107 ;  /* 0x0000006b006b7308 */ /* 0x000ea20000000800 */
[----:B0-----:R-:W-:-:S01]  /*13d00*/  FADD.FTZ R33, R27, R4 ;  /* 0x000000041b217221 */ /* 0x001fc20000010000 */
[----:B------:R-:W-:Y:S01]  /*13d10*/  FADD.FTZ R43, R37, R20 ;  /* 0x00000014252b7221 */ /* 0x000fe20000010000 */
[----:B------:R-:W-:-:S02]  /*13d20*/  F2FP.SATFINITE.E4M3.F32.PACK_AB_MERGE_C R20, R29, R6, RZ ;  /* 0x000000061d14723e */ /* 0x000fc400048070ff */
[----:B------:R-:W-:Y:S01]  /*13d30*/  F2FP.SATFINITE.E4M3.F32.PACK_AB_MERGE_C R162, R37, R30, R24 ;  /* 0x0000001e25a2723e */ /* 0x000fe20004807018 */
[----:B------:R-:W-:-:S01]  /*13d40*/  FADD.FTZ R32, R32, R43 ;  /* 0x0000002b20207221 */ /* 0x000fc20000010000 */
[----:B------:R-:W-:Y:S01]  /*13d50*/  F2FP.SATFINITE.E4M3.F32.PACK_AB_MERGE_C R156, R49, R10, R20 ;  /* 0x0000000a319c723e */ /* 0x000fe20004807014 */
[----:B------:R-:W0:Y:S01]  /*13d60*/  MUFU.EX2 R35, R35 ;  /* 0x0000002300237308 */ /* 0x000e220000000800 */
[----:B-1----:R-:W-:-:S01]  /*13d70*/  FADD.FTZ R14, R50, R33 ;  /* 0x00000021320e7221 */ /* 0x002fc20000010000 */
[----:B------:R-:W-:Y:S01]  /*13d80*/  FADD.FTZ R41, R41, R32 ;  /* 0x0000002029297221 */ /* 0x000fe20000010000 */
[----:B------:R-:W-:Y:S02]  /*13d90*/  F2FP.SATFINITE.E4M3.F32.PACK_AB_MERGE_C R24, R36, R25, RZ ;  /* 0x000000192418723e */ /* 0x000fe400048070ff */
[----:B------:R-:W-:Y:S01]  /*13da0*/  F2FP.SATFINITE.E4M3.F32.PACK_AB_MERGE_C R167, R46, R31, R58 ;  /* 0x0000001f2ea7723e */ /* 0x000fe2000480703a */
[----:B------:R-:W-:-:S01]  /*13db0*/  FADD.FTZ R20, R10, R41 ;  /* 0x000000290a147221 */ /* 0x000fc20000010000 */
[----:B------:R-:W-:Y:S01]  /*13dc0*/  F2FP.SATFINITE.E4M3.F32.PACK_AB_MERGE_C R158, R34, R11, R24 ;  /* 0x0000000b229e723e */ /* 0x000fe20004807018 */
[----:B------:R-:W1:Y:S01]  /*13dd0*/  MUFU.EX2 R52, R52 ;  /* 0x0000003400347308 */ /* 0x000e620000000800 */
[----:B--2---:R-:W-:-:S01]  /*13de0*/  FADD.FTZ R33, R107, R14 ;  /* 0x0000000e6b217221 */ /* 0x004fc20000010000 */
[----:B------:R-:W-:-:S03]  /*13df0*/  FADD.FTZ R49, R49, R20 ;  /* 0x0000001431317221 */ /* 0x000fc60000010000 */
[----:B------:R-:W-:Y:S01]  /*13e00*/  FADD.FTZ R14, R60, R33 ;  /* 0x000000213c0e7221 */ /* 0x000fe20000010000 */
[----:B------:R-:W-:-:S01]  /*13e10*/  FADD.FTZ R20, R6, R49 ;  /* 0x0000003106147221 */ /* 0x000fc20000010000 */
[----:B------:R-:W-:Y:S01]  /*13e20*/  F2FP.SATFINITE.E4M3.F32.PACK_AB_MERGE_C R60, R60, R107, RZ ;  /* 0x0000006b3c3c723e */ /* 0x000fe200048070ff */
[----:B------:R-:W2:Y:S01]  /*13e30*/  MUFU.EX2 R51, R51 ;  /* 0x0000003300337308 */ /* 0x000ea20000000800 */
[----:B0-----:R-:W-:-:S01]  /*13e40*/  FADD.FTZ R33, R35, R14 ;  /* 0x0000000e23217221 */ /* 0x001fc20000010000 */
[----:B------:R-:W-:Y:S01]  /*13e50*/  FADD.FTZ R20, R29, R20 ;  /* 0x000000141d147221 */ /* 0x000fe20000010000 */
[----:B------:R-:W-:-:S03]  /*13e60*/  F2FP.SATFINITE.E4M3.F32.PACK_AB_MERGE_C R161, R50, R27, R60 ;  /* 0x0000001b32a1723e */ /* 0x000fc6000480703c */
[----:B------:R-:W-:Y:S02]  /*13e70*/  FADD.FTZ R11, R11, R20 ;  /* 0x000000140b0b7221 */ /* 0x000fe40000010000 */
[----:B------:R-:W0:Y:S01]  /*13e80*/  MUFU.EX2 R62, R55 ;  /* 0x00000037003e7308 */ /* 0x000e220000000800 */
[----:B-1----:R-:W-:-:S01]  /*13e90*/  FADD.FTZ R14, R52, R33 ;  /* 0x00000021340e7221 */ /* 0x002fc20000010000 */
[----:B------:R-:W-:-:S04]  /*13ea0*/  FADD.FTZ R34, R34, R11 ;  /* 0x0000000b22227221 */ /* 0x000fc80000010000 */
[----:B------:R-:W-:Y:S02]  /*13eb0*/  FADD.FTZ R25, R25, R34 ;  /* 0x0000002219197221 */ /* 0x000fe40000010000 */
[----:B------:R-:W1:Y:S01]  /*13ec0*/  MUFU.EX2 R39, R39 ;  /* 0x0000002700277308 */ /* 0x000e620000000800 */
[----:B--2---:R-:W-:-:S01]  /*13ed0*/  FADD.FTZ R33, R51, R14 ;  /* 0x0000000e33217221 */ /* 0x004fc20000010000 */
[----:B------:R-:W-:Y:S02]  /*13ee0*/  FADD.FTZ R36, R36, R25 ;  /* 0x0000001924247221 */ /* 0x000fe40000010000 */
[----:B------:R-:W2:Y:S04]  /*13ef0*/  @P1 LDC R25, c[0x0][0x44c] ;  /* 0x00011300ff191b82 */ /* 0x000ea80000000800 */
[----:B------:R-:W3:Y:S01]  /*13f00*/  MUFU.EX2 R56, R56 ;  /* 0x0000003800387308 */ /* 0x000ee20000000800 */
[----:B0-----:R-:W-:-:S01]  /*13f10*/  FADD.FTZ R14, R62, R33 ;  /* 0x000000213e0e7221 */ /* 0x001fc20000010000 */
[----:B------:R-:W-:-:S04]  /*13f20*/  F2FP.SATFINITE.E4M3.F32.PACK_AB_MERGE_C R51, R62, R51, RZ ;  /* 0x000000333e33723e */ /* 0x000fc800048070ff */
[----:B------:R-:W-:Y:S02]  /*13f30*/  F2FP.SATFINITE.E4M3.F32.PACK_AB_MERGE_C R163, R52, R35, R51 ;  /* 0x0000002334a3723e */ /* 0x000fe40004807033 */
[----:B------:R-:W0:Y:S01]  /*13f40*/  MUFU.EX2 R59, R59 ;  /* 0x0000003b003b7308 */ /* 0x000e220000000800 */
[----:B-1----:R-:W-:-:S07]  /*13f50*/  FADD.FTZ R33, R39, R14 ;  /* 0x0000000e27217221 */ /* 0x002fce0000010000 */
[----:B------:R-:W1:Y:S01]  /*13f60*/  MUFU.EX2 R64, R63 ;  /* 0x0000003f00407308 */ /* 0x000e620000000800 */
[----:B---3--:R-:W-:-:S01]  /*13f70*/  FADD.FTZ R14, R56, R33 ;  /* 0x00000021380e7221 */ /* 0x008fc20000010000 */
[----:B--2---:R-:W-:-:S06]  /*13f80*/  @P1 IMAD.HI.U32 R25, R178, R25, RZ ;  /* 0x00000019b2191227 */ /* 0x004fcc00078e00ff */
[----:B------:R-:W2:Y:S01]  /*13f90*/  MUFU.EX2 R123, R123 ;  /* 0x0000007b007b7308 */ /* 0x000ea20000000800 */
[----:B0-----:R-:W-:-:S07]  /*13fa0*/  FADD.FTZ R29, R59, R14 ;  /* 0x0000000e3b1d7221 */ /* 0x001fce0000010000 */
[----:B------:R-:W0:Y:S01]  /*13fb0*/  MUFU.EX2 R12, R67 ;  /* 0x00000043000c7308 */ /* 0x000e220000000800 */
[----:B-1----:R-:W-:-:S01]  /*13fc0*/  FADD.FTZ R14, R64, R29 ;  /* 0x0000001d400e7221 */ /* 0x002fc20000010000 */
[----:B------:R-:W-:-:S04]  /*13fd0*/  F2FP.SATFINITE.E4M3.F32.PACK_AB_MERGE_C R59, R64, R59, RZ ;  /* 0x0000003b403b723e */ /* 0x000fc800048070ff */
[----:B------:R-:W-:Y:S02]  /*13fe0*/  F2FP.SATFINITE.E4M3.F32.PACK_AB_MERGE_C R157, R56, R39, R59 ;  /* 0x00000027389d723e */ /* 0x000fe4000480703b */
[----:B------:R-:W1:Y:S01]  /*13ff0*/  MUFU.EX2 R125, R125 ;  /* 0x0000007d007d7308 */ /* 0x000e620000000800 */
[----:B--2---:R-:W-:-:S07]  /*14000*/  FADD.FTZ R11, R123, R14 ;  /* 0x0000000e7b0b7221 */ /* 0x004fce0000010000 */
[----:B------:R-:W2:Y:S01]  /*14010*/  MUFU.EX2 R40, R40 ;  /* 0x0000002800287308 */ /* 0x000ea20000000800 */
[----:B0-----:R-:W-:-:S07]  /*14020*/  FADD.FTZ R20, R12, R11 ;  /* 0x0000000b0c147221 */ /* 0x001fce0000010000 */
[----:B------:R-:W-:Y:S01]  /*14030*/  MUFU.EX2 R21, R21 ;  /* 0x0000001500157308 */ /* 0x000fe20000000800 */
[----:B-1----:R-:W-:-:S07]  /*14040*/  FADD.FTZ R11, R125, R20 ;  /* 0x000000147d0b7221 */ /* 0x002fce0000010000 */
[----:B------:R-:W0:Y:S01]  /*14050*/  MUFU.EX2 R38, R38 ;  /* 0x0000002600267308 */ /* 0x000e220000000800 */
[----:B--2---:R-:W-:-:S07]  /*14060*/  F2FP.SATFINITE.E4M3.F32.PACK_AB_MERGE_C R20, R40, R15, RZ ;  /* 0x0000000f2814723e */ /* 0x004fce00048070ff */
[----:B------:R-:W1:Y:S08]  /*14070*/  MUFU.EX2 R4, R71 ;  /* 0x0000004700047308 */ /* 0x000e700000000800 */
[----:B------:R-:W2:Y:S01]  /*14080*/  MUFU.EX2 R133, R133 ;  /* 0x0000008500857308 */ /* 0x000ea20000000800 */
[C---:B0-----:R-:W-:Y:S01]  /*14090*/  F2FP.SATFINITE.E4M3.F32.PACK_AB_MERGE_C R152, R38.reuse, R21, R20 ;  /* 0x000000152698723e */ /* 0x041fe20004807014 */
[----:B------:R-:W-:Y:S01]  /*140a0*/  FADD.FTZ R21, R21, R36 ;  /* 0x0000002415157221 */ /* 0x000fe20000010000 */
[----:B------:R-:W0:Y:S03]  /*140b0*/  @P1 LDC R20, c[0x0][0x450] ;  /* 0x00011400ff141b82 */ /* 0x000e260000000800 */
[----:B------:R-:W-:-:S02]  /*140c0*/  FADD.FTZ R38, R38, R21 ;  /* 0x0000001526267221 */ /* 0x000fc40000010000 */
[----:B------:R-:W3:Y:S01]  /*140d0*/  MUFU.EX2 R10, R75 ;  /* 0x0000004b000a7308 */ /* 0x000ee20000000800 */
[C---:B-1----:R-:W-:Y:S01]  /*140e0*/  F2FP.SATFINITE.E4M3.F32.PACK_AB_MERGE_C R125, R4.reuse, R125, RZ ;  /* 0x0000007d047d723e */ /* 0x042fe200048070ff */
[----:B------:R-:W-:Y:S01]  /*140f0*/  FADD.FTZ R4, R4, R11 ;  /* 0x0000000b04047221 */ /* 0x000fe20000010000 */
[----:B------:R-:W-:-:S02]  /*14100*/  FADD.FTZ R15, R15, R38 ;  /* 0x000000260f0f7221 */ /* 0x000fc40000010000 */
[----:B------:R-:W-:Y:S02]  /*14110*/  F2FP.SATFINITE.E4M3.F32.PACK_AB_MERGE_C R159, R12, R123, R125 ;  /* 0x0000007b0c9f723e */ /* 0x000fe4000480707d */
[----:B------:R-:W-:-:S01]  /*14120*/  FADD.FTZ R40, R40, R15 ;  /* 0x0000000f28287221 */ /* 0x000fc20000010000 */
[----:B------:R-:W1:Y:S01]  /*14130*/  MUFU.EX2 R135, R135 ;  /* 0x0000008700877308 */ /* 0x000e620000000800 */
[----:B--2---:R-:W-:-:S01]  /*14140*/  FADD.FTZ R11, R133, R4 ;  /* 0x00000004850b7221 */ /* 0x004fc20000010000 */
[----:B------:R-:W-:-:S06]  /*14150*/  IMAD.MOV.U32 R15, RZ, RZ, R178 ;  /* 0x000000ffff0f7224 */ /* 0x000fcc00078e00b2 */
[----:B------:R-:W-:Y:S01]  /*14160*/  MUFU.EX2 R3, R3 ;  /* 0x0000000300037308 */ /* 0x000fe20000000800 */
[----:B---3--:R-:W-:-:S01]  /*14170*/  FADD.FTZ R4, R10, R11 ;  /* 0x0000000b0a047221 */ /* 0x008fc20000010000 */
[----:B0-----:R-:W-:-:S06]  /*14180*/  @P1 SHF.R.U32.HI R15, RZ, R20, R25 ;  /* 0x00000014ff0f1219 */ /* 0x001fcc0000011619 */
        /* <DEDUP_REMOVED lines=16> */
[----:B------:R-:W-:-:S06]  /*14290*/  FADD.FTZ R3, R3, R42 ;  /* 0x0000002a03037221 */ /* 0x000fcc0000010000 */
[----:B------:R-:W0:Y:S01]  /*142a0*/  MUFU.EX2 R48, R48 ;  /* 0x0000003000307308 */ /* 0x000e220000000800 */
[----:B--2---:R-:W-:-:S01]  /*142b0*/  FADD.FTZ R4, R14, R11 ;  /* 0x0000000b0e047221 */ /* 0x004fc20000010000 */
[----:B------:R-:W-:-:S04]  /*142c0*/  IMAD.IADD R11, R88, 0x1, R15 ;  /* 0x00000001580b7824 */ /* 0x000fc800078e020f */
[----:B------:R-:W-:Y:S01]  /*142d0*/  IMAD.IADD R8, R11, 0x1, R8 ;  /* 0x000000010b087824 */ /* 0x000fe200078e0208 */
[----:B0-----:R-:W-:Y:S01]  /*142e0*/  F2FP.SATFINITE.E4M3.F32.PACK_AB_MERGE_C R6, R48, R45, RZ ;  /* 0x0000002d3006723e */ /* 0x001fe200048070ff */
[----:B------:R-:W-:Y:S01]  /*142f0*/  FADD.FTZ R45, R45, R4 ;  /* 0x000000042d2d7221 */ /* 0x000fe20000010000 */
[----:B------:R-:W-:-:S02]  /*14300*/  FADD.FTZ R4, R44, R3 ;  /* 0x000000032c047221 */ /* 0x000fc40000010000 */
[----:B------:R-:W-:Y:S01]  /*14310*/  F2FP.SATFINITE.E4M3.F32.PACK_AB_MERGE_C R155, R14, R137, R6 ;  /* 0x000000890e9b723e */ /* 0x000fe20004807006 */
[----:B------:R-:W-:-:S01]  /*14320*/  FADD.FTZ R3, R48, R45 ;  /* 0x0000002d30037221 */ /* 0x000fc20000010000 */
[----:B------:R-:W-:Y:S01]  /*14330*/  VIADD R6, R89, 0xfffffffe ;  /* 0xfffffffe59067836 */ /* 0x000fe20000000000 */
        /* <DEDUP_REMOVED lines=12> */
.L_x_1701:
[----:B------:R-:W-:-:S13]  /*14400*/  ISETP.NE.AND P3, PT, R9, 0x1, PT ;  /* 0x000000010900780c */ /* 0x000fda0003f65270 */
[----:B------:R-:W0:Y:S02]  /*14410*/  @P3 LDC.64 R12, c[0x0][0x9e8] ;  /* 0x00027a00ff0c3b82 */ /* 0x000e240000000a00 */
[----:B0-----:R-:W-:-:S05]  /*14420*/  @P3 IMAD.HI.U32 R12, R10, R12, RZ ;  /* 0x0000000c0a0c3227 */ /* 0x001fca00078e00ff */
[----:B------:R-:W-:-:S07]  /*14430*/  @P3 SHF.R.U32.HI R10, RZ, R13, R12 ;  /* 0x0000000dff0a3219 */ /* 0x000fce000001160c */
.L_x_1702:
[----:B------:R-:W-:Y:S05]  /*14440*/  BSYNC B0 ;  /* 0x0000000000007941 */ /* 0x000fea0003800000 */
.L_x_1700:
[----:B------:R-:W-:-:S05]  /*14450*/  IMAD R9, R10, R9, R9 ;  /* 0x000000090a097224 */ /* 0x000fca00078e0209 */
[----:B------:R-:W-:-:S07]  /*14460*/  VIMNMX R8, R8, R9, PT ;  /* 0x0000000908087248 */ /* 0x000fce0003fe0100 */
.L_x_1699:
[----:B------:R-:W-:Y:S01]  /*14470*/  SHF.R.S32.HI R9, RZ, 0x1f, R8 ;  /* 0x0000001fff097819 */ /* 0x000fe20000011408 */
[----:B------:R-:W-:Y:S01]  /*14480*/  ULDC UR4, c[0x0][0x9e4] ;  /* 0x0002790000047ab9 */ /* 0x000fe20000000800 */
[----:B------:R-:W-:Y:S01]  /*14490*/  ULDC UR5, c[0x0][0x9e4] ;  /* 0x0002790000057ab9 */ /* 0x000fe20000000800 */
[----:B------:R-:W-:Y:S01]  /*144a0*/  ULDC UR6, c[0x0][0x9dc] ;  /* 0x0002770000067ab9 */ /* 0x000fe20000000800 */
[----:B------:R-:W-:Y:S01]  /*144b0*/  LEA.HI R9, R9, R8, RZ, 0x7 ;  /* 0x0000000809097211 */ /* 0x000fe200078f38ff */
[----:B------:R-:W-:Y:S01]  /*144c0*/  ULDC UR32, c[0x0][0x9dc] ;  /* 0x0002770000207ab9 */ /* 0x000fe20000000800 */
[----:B------:R-:W-:Y:S01]  /*144d0*/  ULDC UR33, c[0x0][0x9e0] ;  /* 0x0002780000217ab9 */ /* 0x000fe20000000800 */
[----:B------:R-:W-:Y:S01]  /*144e0*/  ULDC UR7, c[0x0][0x9e0] ;  /* 0x0002780000077ab9 */ /* 0x000fe20000000800 */
[----:B------:R-:W-:Y:S02]  /*144f0*/  SHF.R.S32.HI R9, RZ, 0x7, R9 ;  /* 0x00000007ff097819 */ /* 0x000fe40000011409 */
[----:B------:R-:W-:-:S02]  /*14500*/  CS2R R150, SRZ ;  /* 0x0000000000967805 */ /* 0x000fc4000001ff00 */
[----:B------:R-:W-:Y:S02]  /*14510*/  CS2R R148, SRZ ;  /* 0x0000000000947805 */ /* 0x000fe4000001ff00 */
[----:B------:R-:W-:Y:S02]  /*14520*/  CS2R R146, SRZ ;  /* 0x0000000000927805 */ /* 0x000fe4000001ff00 */
[----:B------:R-:W-:Y:S02]  /*14530*/  VIMNMX R12, R198, R9, !PT ;  /* 0x00000009c60c7248 */ /* 0x000fe40007fe0100 */
[----:B------:R-:W-:Y:S02]  /*14540*/  CS2R R144, SRZ ;  /* 0x0000000000907805 */ /* 0x000fe4000001ff00 */
[----:B------:R-:W-:Y:S02]  /*14550*/  CS2R R142, SRZ ;  /* 0x00000000008e7805 */ /* 0x000fe4000001ff00 */
[----:B------:R-:W-:-:S02]  /*14560*/  CS2R R140, SRZ ;  /* 0x00000000008c7805 */ /* 0x000fc4000001ff00 */
[----:B------:R-:W-:Y:S02]  /*14570*/  ISETP.GE.AND P3, PT, R6, R12, PT ;  /* 0x0000000c0600720c */ /* 0x000fe40003f66270 */
        /* <DEDUP_REMOVED lines=26> */
[----:B------:R-:W-:Y:S06]  /*14720*/  @!P3 BRA `(.L_x_1703) ;  /* 0x000000300014b947 */ /* 0x000fec0003800000 */
[----:B------:R-:W-:-:S07]  /*14730*/  IMAD.MOV.U32 R151, RZ, RZ, RZ ;  /* 0x000000ffff977224 */ /* 0x000fce00078e00ff */
.L_x_1723:
[----:B------:R-:W-:Y:S01]  /*14740*/  ISETP.NE.AND P3, PT, R184, RZ, PT ;  /* 0x000000ffb800720c */ /* 0x000fe20003f65270 */
[----:B------:R-:W-:Y:S01]  /*14750*/  VIADD R13, R168, 0x1 ;  /* 0x00000001a80d7836 */ /* 0x000fe20000000000 */
[----:B------:R-:W-:Y:S05]  /*14760*/  YIELD ;  /* 0x0000000000007946 */ /* 0x000fea0003800000 */
[----:B------:R-:W-:-:S04]  /*14770*/  ISETP.NE.AND P4, PT, R13, 0x2, PT ;  /* 0x000000020d00780c */ /* 0x000fc80003f85270 */
[----:B------:R-:W-:Y:S02]  /*14780*/  SEL R14, RZ, 0x1, P4 ;  /* 0x00000001ff0e7807 */ /* 0x000fe40002000000 */
[----:B------:R-:W-:Y:S02]  /*14790*/  SEL R13, R13, RZ, P4 ;  /* 0x000000ff0d0d7207 */ /* 0x000fe40002000000 */
[----:B------:R-:W-:Y:S01]  /*147a0*/  LOP3.LUT R14, R169, R14, RZ, 0x3c, !PT ;  /* 0x0000000ea90e7212 */ /* 0x000fe200078e3cff */
[----:B------:R-:W-:Y:S06]  /*147b0*/  @P3 BRA `(.L_x_1704) ;  /* 0x0000000000303947 */ /* 0x000fec0003800000 */
[----:B------:R-:W-:Y:S05]  /*147c0*/  @!P0 BRA `(.L_x_1705) ;  /* 0x0000000000048947 */ /* 0x000fea0003800000 */
[----:B------:R-:W-:Y:S01]  /*147d0*/  BPT.TRAP 0x1 ;  /* 0x000000040000795c */ /* 0x000fe20000300000 */
.L_x_1705:
[----:B------:R-:W-:Y:S01]  /*147e0*/  IMAD R9, R13, 0x8, R16 ;  /* 0x000000080d097824 */ /* 0x000fe200078e0210 */
[----:B------:R-:W-:-:S04]  /*147f0*/  SHF.L.U32 R8, R14, 0x1f, RZ ;  /* 0x0000001f0e087819 */ /* 0x000fc800000006ff */
[----:B------:R0:W1:Y:S01]  /*14800*/  SYNCS.PHASECHK.TRANS64.TRYWAIT P4, [R9+URZ+0x22830], R8 ;  /* 0x02283008090075a7 */ /* 0x000062000808017f */
[----:B------:R-:W-:Y:S05]  /*14810*/  @!P0 BRA `(.L_x_1706) ;  /* 0x0000000000048947 */ /* 0x000fea0003800000 */
[----:B------:R-:W-:Y:S01]  /*14820*/  BPT.TRAP 0x1 ;  /* 0x000000040000795c */ /* 0x000fe20000300000 */
.L_x_1706:
[----:B------:R-:W-:Y:S04]  /*14830*/  BSSY B0, `(.L_x_1704) ;  /* 0x0000004000007945 */ /* 0x000fe80003800000 */
[----:B-1----:R-:W-:Y:S05]  /*14840*/  @P4 BRA `(.L_x_1707) ;  /* 0x0000000000084947 */ /* 0x002fea0003800000 */
[----:B------:R-:W1:Y:S02]  /*14850*/  SYNCS.PHASECHK.TRANS64.TRYWAIT P4, [R9+URZ+0x22830], R8 ;  /* 0x02283008090075a7 */ /* 0x000e64000808017f */
[----:B-1----:R-:W-:Y:S05]  /*14860*/  @!P4 BRA `(.L_x_1708) ;  /* 0x000001340088c947 */ /* 0x002fea0003800000 */
.L_x_1707:
[----:B------:R-:W-:Y:S05]  /*14870*/  BSYNC B0 ;  /* 0x0000000000007941 */ /* 0x000fea0003800000 */
.L_x_1704:
[----:B------:R-:W2:Y:S01]  /*14880*/  S2R R10, SR_TID.X ;  /* 0x00000000000a7919 */ /* 0x000ea20000002100 */
[----:B01----:R-:W-:Y:S01]  /*14890*/  IMAD.MOV.U32 R9, RZ, RZ, -0x7fffffe0 ;  /* 0x80000020ff097424 */ /* 0x003fe200078e00ff */
[----:B------:R-:W-:Y:S05]  /*148a0*/  WARPSYNC.ALL ;  /* 0x0000000000007948 */ /* 0x000fea0003800000 */
[----:B------:R-:W-:Y:S01]  /*148b0*/  R2UR UR31, R9 ;  /* 0x00000000091f72ca */ /* 0x000fe200000e0000 */
[----:B------:R-:W-:Y:S02]  /*148c0*/  IMAD R8, R13, 0x600, R7 ;  /* 0x000006000d087824 */ /* 0x000fe400078e0207 */
[----:B------:R-:W-:-:S03]  /*148d0*/  IMAD.MOV.U32 R11, RZ, RZ, -0x7fffffe0 ;  /* 0x80000020ff0b7424 */ /* 0x000fc600078e00ff */
[----:B------:R-:W-:Y:S02]  /*148e0*/  R2UR UR30, R8 ;  /* 0x00000000081e72ca */ /* 0x000fe400000e0000 */
[----:B------:R-:W-:Y:S01]  /*148f0*/  R2UR UR11, R11 ;  /* 0x000000000b0b72ca */ /* 0x000fe200000e0000 */
[----:B------:R-:W-:-:S05]  /*14900*/  IMAD.MOV.U32 R11, RZ, RZ, -0x7fffffe0 ;  /* 0x80000020ff0b7424 */ /* 0x000fca00078e00ff */
[----:B------:R-:W-:Y:S01]  /*14910*/  R2UR UR15, R11 ;  /* 0x000000000b0f72ca */ /* 0x000fe200000e0000 */
[----:B------:R-:W-:-:S05]  /*14920*/  IMAD.MOV.U32 R11, RZ, RZ, -0x7fffffe0 ;  /* 0x80000020ff0b7424 */ /* 0x000fca00078e00ff */
[----:B------:R-:W-:Y:S01]  /*14930*/  R2UR UR19, R11 ;  /* 0x000000000b1372ca */ /* 0x000fe200000e0000 */
[----:B------:R-:W-:Y:S01]  /*14940*/  IMAD.MOV.U32 R11, RZ, RZ, -0x7fffffe0 ;  /* 0x80000020ff0b7424 */ /* 0x000fe200078e00ff */
[----:B--2---:R-:W-:-:S04]  /*14950*/  SHF.R.U32.HI R10, RZ, 0x7, R10 ;  /* 0x00000007ff0a7819 */ /* 0x004fc8000001160a */
[----:B------:R-:W-:Y:S01]  /*14960*/  R2UR UR23, R11 ;  /* 0x000000000b1772ca */ /* 0x000fe200000e0000 */
[----:B------:R-:W-:Y:S02]  /*14970*/  VIADD R9, R10, 0x8 ;  /* 0x000000080a097836 */ /* 0x000fe40000000000 */
[----:B------:R-:W-:-:S03]  /*14980*/  VIADD R10, R8, 0x2 ;  /* 0x00000002080a7836 */ /* 0x000fc60000000000 */
[----:B------:R0:W-:Y:S02]  /*14990*/  BAR.SYNC.DEFER_BLOCKING R9, 0x100 ;  /* 0x000400090000751d */ /* 0x0001e40000010000 */
[----:B------:R-:W-:Y:S01]  /*149a0*/  R2UR UR10, R10 ;  /* 0x000000000a0a72ca */ /* 0x000fe200000e0000 */
[----:B------:R-:W-:-:S05]  /*149b0*/  VIADD R10, R8, 0x200 ;  /* 0x00000200080a7836 */ /* 0x000fca0000000000 */
[----:B------:R-:W-:Y:S01]  /*149c0*/  R2UR UR14, R10 ;  /* 0x000000000a0e72ca */ /* 0x000fe200000e0000 */
[----:B------:R-:W-:Y:S02]  /*149d0*/  VIADD R10, R8, 0x202 ;  /* 0x00000202080a7836 */ /* 0x000fe40000000000 */
[----:B0-----:R-:W-:-:S03]  /*149e0*/  IMAD.MOV.U32 R9, RZ, RZ, -0x7fffffe0 ;  /* 0x80000020ff097424 */ /* 0x001fc600078e00ff */
[----:B------:R-:W-:Y:S01]  /*149f0*/  R2UR UR18, R10 ;  /* 0x000000000a1272ca */ /* 0x000fe200000e0000 */
[C---:B------:R-:W-:Y:S01]  /*14a00*/  VIADD R10, R8.reuse, 0x400 ;  /* 0x00000400080a7836 */ /* 0x040fe20000000000 */
[----:B------:R-:W-:Y:S01]  /*14a10*/  R2UR UR27, R9 ;  /* 0x00000000091b72ca */ /* 0x000fe200000e0000 */
[----:B------:R-:W-:-:S03]  /*14a20*/  VIADD R8, R8, 0x402 ;  /* 0x0000040208087836 */ /* 0x000fc60000000000 */
[----:B------:R-:W-:Y:S02]  /*14a30*/  R2UR UR22, R10 ;  /* 0x000000000a1672ca */ /* 0x000fe400000e0000 */
[----:B------:R-:W-:Y:S01]  /*14a40*/  R2UR UR26, R8 ;  /* 0x00000000081a72ca */ /* 0x000fe200000e0000 */
        /* <DEDUP_REMOVED lines=18> */
[----:B------:R-:W-:Y:S05]  /*14b70*/  @P3 BRA `(.L_x_1709) ;  /* 0x0000000000283947 */ /* 0x000fea0003800000 */
[----:B------:R-:W-:Y:S05]  /*14b80*/  @!P0 BRA `(.L_x_1710) ;  /* 0x0000000000048947 */ /* 0x000fea0003800000 */
[----:B------:R-:W-:Y:S01]  /*14b90*/  BPT.TRAP 0x1 ;  /* 0x000000040000795c */ /* 0x000fe20000300000 */
.L_x_1710:
[----:B------:R-:W-:Y:S01]  /*14ba0*/  SHF.L.U32 R8, R169, 0x1f, RZ ;  /* 0x0000001fa9087819 */ /* 0x000fe200000006ff */
[----:B------:R-:W-:-:S04]  /*14bb0*/  IMAD R9, R168, 0x8, R16 ;  /* 0x00000008a8097824 */ /* 0x000fc800078e0210 */
[----:B------:R0:W1:Y:S01]  /*14bc0*/  SYNCS.PHASECHK.TRANS64.TRYWAIT P3, [R9+URZ+0x22850], R8 ;  /* 0x02285008090075a7 */ /* 0x000062000806017f */
[----:B------:R-:W-:Y:S05]  /*14bd0*/  @!P0 BRA `(.L_x_1711) ;  /* 0x0000000000048947 */ /* 0x000fea0003800000 */
[----:B------:R-:W-:Y:S01]  /*14be0*/  BPT.TRAP 0x1 ;  /* 0x000000040000795c */ /* 0x000fe20000300000 */
.L_x_1711:
[----:B-1----:R-:W-:Y:S05]  /*14bf0*/  @P3 BRA `(.L_x_1709) ;  /* 0x0000000000083947 */ /* 0x002fea0003800000 */
[----:B------:R-:W1:Y:S02]  /*14c00*/  SYNCS.PHASECHK.TRANS64.TRYWAIT P3, [R9+URZ+0x22850], R8 ;  /* 0x02285008090075a7 */ /* 0x000e64000806017f */
[----:B-1----:R-:W-:Y:S05]  /*14c10*/  @!P3 BRA `(.L_x_1712) ;  /* 0x0000013000b0b947 */ /* 0x002fea0003800000 */
.L_x_1709:
[----:B01----:R-:W-:Y:S01]  /*14c20*/  VIADD R8, R16, 0x400 ;  /* 0x0000040010087836 */ /* 0x003fe20000000000 */
[----:B------:R-:W-:Y:S05]  /*14c30*/  WARPSYNC.ALL ;  /* 0x0000000000007948 */ /* 0x000fea0003800000 */
[----:B------:R-:W-:Y:S01]  /*14c40*/  SHF.R.U32.HI R8, RZ, 0x4, R8 ;  /* 0x00000004ff087819 */ /* 0x000fe20000011608 */
[----:B------:R-:W-:Y:S01]  /*14c50*/  WARPGROUP.ARRIVE ;  /* 0x00000000000079c5 */ /* 0x000fe20000000000 */
[----:B------:R-:W-:-:S05]  /*14c60*/  IMAD.MOV.U32 R11, RZ, RZ, 0x40000040 ;  /* 0x40000040ff0b7424 */ /* 0x000fca00078e00ff */
[----:B------:R-:W0:Y:S01]  /*14c70*/  S2R R15, SR_TID.X ;  /* 0x00000000000f7919 */ /* 0x000e220000002100 */
[----:B------:R-:W-:-:S04]  /*14c80*/  LOP3.LUT R8, R8, 0x3fff, RZ, 0xc0, !PT ;  /* 0x00003fff08087812 */ /* 0x000fc800078ec0ff */
[----:B------:R-:W-:-:S05]  /*14c90*/  LOP3.LUT R9, R8, 0x10000, RZ, 0xfc, !PT ;  /* 0x0001000008097812 */ /* 0x000fca00078efcff */
[----:B------:R-:W-:Y:S02]  /*14ca0*/  IMAD R8, R168, 0x400, R9 ;  /* 0x00000400a8087824 */ /* 0x000fe400078e0209 */
[----:B------:R-:W-:Y:S02]  /*14cb0*/  IMAD.MOV.U32 R9, RZ, RZ, 0x40000040 ;  /* 0x40000040ff097424 */ /* 0x000fe400078e00ff */
[C---:B------:R-:W-:Y:S01]  /*14cc0*/  VIADD R10, R8.reuse, 0x2 ;  /* 0x00000002080a7836 */ /* 0x040fe20000000000 */
[----:B------:R-:W-:Y:S02]  /*14cd0*/  R2UR UR10, R8 ;  /* 0x00000000080a72ca */ /* 0x000fe400000e0000 */
[----:B------:R-:W-:Y:S01]  /*14ce0*/  R2UR UR11, R9 ;  /* 0x00000000090b72ca */ /* 0x000fe200000e0000 */
[----:B------:R-:W-:-:S12]  /*14cf0*/  IMAD.MOV.U32 R9, RZ, RZ, 0x40000040 ;  /* 0x40000040ff097424 */ /* 0x000fd800078e00ff */
[----:B------:R-:W-:Y:S01]  /*14d00*/  QGMMA.64x128x32.F32.E4M3.E4M3 R88, R164, gdesc[UR8], R88, gsb0 ;  /* 0x01e00008a4587df3 */ /* 0x000fe20008000858 */
[----:B------:R-:W-:Y:S01]  /*14d10*/  R2UR UR10, R10 ;  /* 0x000000000a0a72ca */ /* 0x000fe200000e0000 */
[C---:B------:R-:W-:Y:S01]  /*14d20*/  VIADD R10, R8.reuse, 0x4 ;  /* 0x00000004080a7836 */ /* 0x040fe20000000000 */
[----:B------:R-:W-:Y:S01]  /*14d30*/  R2UR UR11, R11 ;  /* 0x000000000b0b72ca */ /* 0x000fe200000e0000 */
[----:B------:R-:W-:Y:S01]  /*14d40*/  IMAD.MOV.U32 R11, RZ, RZ, 0x40000040 ;  /* 0x40000040ff0b7424 */ /* 0x000fe200078e00ff */
[----:B0-----:R-:W-:Y:S01]  /*14d50*/  SHF.R.U32.HI R15, RZ, 0x7, R15 ;  /* 0x00000007ff0f7819 */ /* 0x001fe2000001160f */
        /* <DEDUP_REMOVED lines=10> */
[----:B------:R-:W-:Y:S02]  /*14e00*/  R2UR UR11, R9 ;  /* 0x00000000090b72ca */ /* 0x000fe400000e0000 */
[----:B------:R-:W-:Y:S01]  /*14e10*/  IADD3 R8, -R15, 0xb, RZ ;  /* 0x0000000b0f087810 */ /* 0x000fe20007ffe1ff */
[----:B------:R-:W-:Y:S02]  /*14e20*/  WARPGROUP.DEPBAR.LE gsb0, 0x0 ;  /* 0x00008000000079c5 */ /* 0x000fe40000010000 */
[----:B------:R-:W-:-:S08]  /*14e30*/  WARPGROUP.ARRIVE ;  /* 0x00000000000079c5 */ /* 0x000fd00000000000 */
[----:B------:R-:W-:Y:S03]  /*14e40*/  QGMMA.64x128x32.F32.E4M3.E4M3 R88, R152, gdesc[UR8], R88, gsb0 ;  /* 0x01e0000898587df3 */ /* 0x000fe60008000858 */
[----:B------:R-:W-:Y:S02]  /*14e50*/  WARPGROUP.DEPBAR.LE gsb0, 0x0 ;  /* 0x00008000000079c5 */ /* 0x000fe40000010000 */
[----:B------:R0:W-:Y:S06]  /*14e60*/  BAR.ARV R8, 0x100 ;  /* 0x000400080000751d */ /* 0x0001ec0000002000 */
[----:B------:R-:W-:Y:S05]  /*14e70*/  @!P0 BRA `(.L_x_1713) ;  /* 0x0000000000048947 */ /* 0x000fea0003800000 */
[----:B------:R-:W-:Y:S01]  /*14e80*/  BPT.TRAP 0x1 ;  /* 0x000000040000795c */ /* 0x000fe20000300000 */
.L_x_1713:
[----:B------:R-:W1:Y:S01]  /*14e90*/  @P1 LDC R9, c[0x0][0x44c] ;  /* 0x00011300ff091b82 */ /* 0x000e620000000800 */
[----:B------:R-:W-:Y:S01]  /*14ea0*/  IMAD.IADD R152, R194, 0x1, R178 ;  /* 0x00000001c2987824 */ /* 0x000fe200078e02b2 */
[----:B------:R-:W-:Y:S01]  /*14eb0*/  UMOV UR34, UR6 ;  /* 0x0000000600227c82 */ /* 0x000fe20008000000 */
[----:B0-----:R-:W-:Y:S01]  /*14ec0*/  IMAD R8, R13, 0x8, R16 ;  /* 0x000000080d087824 */ /* 0x001fe200078e0210 */
[----:B------:R-:W-:-:S03]  /*14ed0*/  ULOP3.LUT UR10, URZ, UR34, URZ, 0x33, !UPT ;  /* 0x000000223f0a7292 */ /* 0x000fc6000f8e333f */
[----:B------:R-:W-:Y:S01]  /*14ee0*/  VIADD R8, R8, 0x22840 ;  /* 0x0002284008087836 */ /* 0x000fe20000000000 */
[----:B------:R-:W0:Y:S01]  /*14ef0*/  @P1 LDC R10, c[0x0][0x450] ;  /* 0x00011400ff0a1b82 */ /* 0x000e220000000800 */
[----:B-1----:R-:W-:-:S05]  /*14f00*/  @P1 IMAD.HI.U32 R9, R152, R9, RZ ;  /* 0x0000000998091227 */ /* 0x002fca00078e00ff */
[----:B0-----:R-:W-:Y:S01]  /*14f10*/  @P1 SHF.R.U32.HI R152, RZ, R10, R9 ;  /* 0x0000000aff981219 */ /* 0x001fe20000011609 */
[----:B------:R-:W-:Y:S02]  /*14f20*/  IMAD.U32 R9, RZ, RZ, UR40 ;  /* 0x00000028ff097e24 */ /* 0x000fe4000f8e00ff */
[----:B------:R-:W-:Y:S02]  /*14f30*/  IMAD.SHL.U32 R10, R6, 0x80, RZ ;  /* 0x00000080060a7824 */ /* 0x000fe400078e00ff */
[----:B------:R-:W0:Y:S01]  /*14f40*/  SHFL.IDX PT, R153, R152, RZ, 0x1c1f ;  /* 0x001c1fff98997589 */ /* 0x000e2200000e0000 */
[----:B------:R-:W-:Y:S02]  /*14f50*/  PRMT R8, R9, 0x654, R8 ;  /* 0x0000065409087816 */ /* 0x000fe40000000008 */
[----:B------:R-:W-:Y:S02]  /*14f60*/  IADD3 R9, -R10, 0x1, RZ ;  /* 0x000000010a097810 */ /* 0x000fe40007ffe1ff */
[----:B------:R1:W-:Y:S03]  /*14f70*/  SYNCS.ARRIVE.TRANS64.RED.A1T0 RZ, [R8+URZ], RZ ;  /* 0x000000ff08ff79a7 */ /* 0x0003e6000810043f */
[----:B------:R-:W-:-:S05]  /*14f80*/  IMAD R9, R172, -0x2, R9 ;  /* 0xfffffffeac097824 */ /* 0x000fca00078e0209 */
[----:B------:R-:W-:-:S05]  /*14f90*/  IADD3 R9, -R170, R9, R171 ;  /* 0x00000009aa097210 */ /* 0x000fca0007ffe1ab */
[C---:B------:R-:W-:Y:S02]  /*14fa0*/  VIADD R21, R9.reuse, UR33 ;  /* 0x0000002109157c36 */ /* 0x040fe40008000000 */
[----:B------:R-:W-:Y:S02]  /*14fb0*/  VIADD R20, R9, UR10 ;  /* 0x0000000a09147c36 */ /* 0x000fe40008000000 */
[--C-:B0-----:R-:W-:Y:S02]  /*14fc0*/  IMAD.IADD R15, R21, 0x1, R153.reuse ;  /* 0x00000001150f7824 */ /* 0x101fe400078e0299 */
[----:B------:R-:W-:Y:S01]  /*14fd0*/  IMAD.IADD R11, R20, 0x1, R153 ;  /* 0x00000001140b7824 */ /* 0x000fe200078e0299 */
[----:B-1----:R-:W-:Y:S06]  /*14fe0*/  @!P2 BRA `(.L_x_1714) ;  /* 0x000000000058a947 */ /* 0x002fec0003800000 */
        /* <DEDUP_REMOVED lines=12> */
.L_x_1716:
[----:B------:R-:W-:-:S05]  /*150b0*/  IMAD.U32 R154, RZ, RZ, UR4 ;  /* 0x00000004ff9a7e24 */ /* 0x000fca000f8e00ff */
[----:B------:R-:W-:-:S13]  /*150c0*/  ISETP.NE.AND P3, PT, R154, 0x1, PT ;  /* 0x000000019a00780c */ /* 0x000fda0003f65270 */
[----:B------:R-:W0:Y:S02]  /*150d0*/  @P3 LDC.64 R8, c[0x0][0x9e8] ;  /* 0x00027a00ff083b82 */ /* 0x000e240000000a00 */
[----:B0-----:R-:W-:-:S05]  /*150e0*/  @P3 IMAD.HI.U32 R8, R153, R8, RZ ;  /* 0x0000000899083227 */ /* 0x001fca00078e00ff */
[----:B------:R-:W-:-:S07]  /*150f0*/  @P3 SHF.R.U32.HI R153, RZ, R9, R8 ;  /* 0x00000009ff993219 */ /* 0x000fce0000011608 */
.L_x_1717:
[----:B------:R-:W-:Y:S05]  /*15100*/  BSYNC B0 ;  /* 0x0000000000007941 */ /* 0x000fea0003800000 */
.L_x_1715:
[----:B------:R-:W-:-:S04]  /*15110*/  IMAD R153, R153, R154, -R10 ;  /* 0x0000009a99997224 */ /* 0x000fc800078e0a0a */
[----:B------:R-:W-:-:S05]  /*15120*/  IMAD R8, R172, -0x2, R153 ;  /* 0xfffffffeac087824 */ /* 0x000fca00078e0299 */
[----:B------:R-:W-:Y:S02]  /*15130*/  VIADDMNMX R15, R8, R154, R15, PT ;  /* 0x0000009a080f7246 */ /* 0x000fe4000380010f */
[----:B------:R-:W-:-:S07]  /*15140*/  VIMNMX R11, R11, R8, !PT ;  /* 0x000000080b0b7248 */ /* 0x000fce0007fe0100 */
.L_x_1714:
[----:B------:R-:W-:Y:S01]  /*15150*/  ISETP.GT.AND P3, PT, R6, -0x1, PT ;  /* 0xffffffff0600780c */ /* 0x000fe20003f64270 */
[----:B------:R-:W0:Y:S03]  /*15160*/  SHFL.IDX PT, R152, R152, 0x1, 0x1c1f ;  /* 0x003c1f0098987f89 */ /* 0x000e2600000e0000 */
[C---:B------:R-:W-:Y:S02]  /*15170*/  ISETP.GT.AND P5, PT, R11.reuse, RZ, P3 ;  /* 0x000000ff0b00720c */ /* 0x040fe40001fa4270 */
[----:B------:R-:W-:Y:S02]  /*15180*/  ISETP.GT.AND P4, PT, R11, 0x1, P3 ;  /* 0x000000010b00780c */ /* 0x000fe40001f84270 */
[C---:B------:R-:W-:Y:S02]  /*15190*/  ISETP.LT.OR P5, PT, R15.reuse, 0x1, P5 ;  /* 0x000000010f00780c */ /* 0x040fe40002fa1670 */
[----:B------:R-:W-:-:S02]  /*151a0*/  ISETP.LT.OR P4, PT, R15, 0x2, P4 ;  /* 0x000000020f00780c */ /* 0x000fc40002781670 */
[----:B------:R-:W-:Y:S02]  /*151b0*/  FSEL R153, R24, -INF , !P5 ;  /* 0xff80000018997808 */ /* 0x000fe40006800000 */
[----:B------:R-:W-:Y:S02]  /*151c0*/  FSEL R25, R25, -INF , !P4 ;  /* 0xff80000019197808 */ /* 0x000fe40006000000 */
[C---:B------:R-:W-:Y:S02]  /*151d0*/  ISETP.GT.AND P5, PT, R11.reuse, 0x8, P3 ;  /* 0x000000080b00780c */ /* 0x040fe40001fa4270 */
[----:B------:R-:W-:Y:S02]  /*151e0*/  ISETP.GT.AND P4, PT, R11, 0x9, P3 ;  /* 0x000000090b00780c */ /* 0x000fe40001f84270 */
[C---:B------:R-:W-:Y:S02]  /*151f0*/  ISETP.LT.OR P5, PT, R15.reuse, 0x9, P5 ;  /* 0x000000090f00780c */ /* 0x040fe40002fa1670 */
[----:B------:R-:W-:-:S02]  /*15200*/  ISETP.LT.OR P4, PT, R15, 0xa, P4 ;  /* 0x0000000a0f00780c */ /* 0x000fc40002781670 */
[----:B------:R-:W-:Y:S01]  /*15210*/  FSEL R155, R28, -INF , !P5 ;  /* 0xff8000001c9b7808 */ /* 0x000fe20006800000 */
[--C-:B0-----:R-:W-:Y:S01]  /*15220*/  IMAD.IADD R21, R21, 0x1, R152.reuse ;  /* 0x0000000115157824 */ /* 0x101fe200078e0298 */
[----:B------:R-:W-:Y:S01]  /*15230*/  FSEL R29, R29, -INF , !P4 ;  /* 0xff8000001d1d7808 */ /* 0x000fe20006000000 */
[----:B------:R-:W-:Y:S01]  /*15240*/  IMAD.IADD R20, R20, 0x1, R152 ;  /* 0x0000000114147824 */ /* 0x000fe200078e0298 */
[C---:B------:R-:W-:Y:S02]  /*15250*/  ISETP.GT.AND P5, PT, R11.reuse, 0x10, P3 ;  /* 0x000000100b00780c */ /* 0x040fe40001fa4270 */
        /* <DEDUP_REMOVED lines=82> */
[----:B------:R-:W-:Y:S01]  /*15780*/  FSEL R85, R85, -INF , !P4 ;  /* 0xff80000055557808 */ /* 0x000fe20006000000 */
[----:B------:R-:W-:Y:S08]  /*15790*/  @!P2 BRA `(.L_x_1718) ;  /* 0x000000000058a947 */ /* 0x000ff00003800000 */
        /* <DEDUP_REMOVED lines=12> */
.L_x_1720:
[----:B------:R-:W-:-:S05]  /*15860*/  IMAD.U32 R24, RZ, RZ, UR4 ;  /* 0x00000004ff187e24 */ /* 0x000fca000f8e00ff */
[----:B------:R-:W-:-:S13]  /*15870*/  ISETP.NE.AND P4, PT, R24, 0x1, PT ;  /* 0x000000011800780c */ /* 0x000fda0003f85270 */
[----:B------:R-:W0:Y:S02]  /*15880*/  @P4 LDC.64 R8, c[0x0][0x9e8] ;  /* 0x00027a00ff084b82 */ /* 0x000e240000000a00 */
[----:B0-----:R-:W-:-:S05]  /*15890*/  @P4 IMAD.HI.U32 R8, R15, R8, RZ ;  /* 0x000000080f084227 */ /* 0x001fca00078e00ff */
[----:B------:R-:W-:-:S07]  /*158a0*/  @P4 SHF.R.U32.HI R15, RZ, R9, R8 ;  /* 0x00000009ff0f4219 */ /* 0x000fce0000011608 */
.L_x_1721:
[----:B------:R-:W-:Y:S05]  /*158b0*/  BSYNC B0 ;  /* 0x0000000000007941 */ /* 0x000fea0003800000 */
.L_x_1719:
[----:B------:R-:W-:-:S04]  /*158c0*/  IMAD R15, R15, R24, -R10 ;  /* 0x000000180f0f7224 */ /* 0x000fc800078e0a0a */
[----:B------:R-:W-:-:S05]  /*158d0*/  IMAD R15, R172, -0x2, R15 ;  /* 0xfffffffeac0f7824 */ /* 0x000fca00078e020f */
[----:B------:R-:W-:Y:S02]  /*158e0*/  VIADDMNMX R21, R15, R24, R21, PT ;  /* 0x000000180f157246 */ /* 0x000fe40003800115 */
[----:B------:R-:W-:-:S07]  /*158f0*/  VIMNMX R20, R20, R15, !PT ;  /* 0x0000000f14147248 */ /* 0x000fce0007fe0100 */
.L_x_1718:
[----:B------:R-:W-:Y:S02]  /*15900*/  FMNMX.FTZ R8, R153, R0, !PT ;  /* 0x0000000099087209 */ /* 0x000fe40007810000 */
[C---:B------:R-:W-:Y:S02]  /*15910*/  ISETP.GT.AND P5, PT, R20.reuse, 0x8, P3 ;  /* 0x000000081400780c */ /* 0x040fe40001fa4270 */
[----:B------:R-:W-:Y:S02]  /*15920*/  FMNMX.FTZ R8, R25, R8, !PT ;  /* 0x0000000819087209 */ /* 0x000fe40007810000 */
[----:B------:R-:W-:Y:S02]  /*15930*/  ISETP.LT.OR P5, PT, R21, 0x9, P5 ;  /* 0x000000091500780c */ /* 0x000fe40002fa1670 */
[----:B------:R-:W-:Y:S02]  /*15940*/  FMNMX.FTZ R8, R155, R8, !PT ;  /* 0x000000089b087209 */ /* 0x000fe40007810000 */
[----:B------:R-:W-:-:S02]  /*15950*/  ISETP.GT.AND P4, PT, R20, 0x1, P3 ;  /* 0x000000011400780c */ /* 0x000fc40001f84270 */
[----:B------:R-:W-:Y:S02]  /*15960*/  FMNMX.FTZ R8, R29, R8, !PT ;  /* 0x000000081d087209 */ /* 0x000fe40007810000 */
[----:B------:R-:W-:Y:S02]  /*15970*/  FSEL R15, R30, -INF , !P5 ;  /* 0xff8000001e0f7808 */ /* 0x000fe40006800000 */
[----:B------:R-:W-:Y:S02]  /*15980*/  FMNMX.FTZ R8, R157, R8, !PT ;  /* 0x000000089d087209 */ /* 0x000fe40007810000 */
[----:B------:R-:W-:Y:S02]  /*15990*/  ISETP.GT.AND P5, PT, R20, 0x10, P3 ;  /* 0x000000101400780c */ /* 0x000fe40001fa4270 */
[----:B------:R-:W-:Y:S02]  /*159a0*/  FMNMX.FTZ R8, R33, R8, !PT ;  /* 0x0000000821087209 */ /* 0x000fe40007810000 */
[----:B------:R-:W-:-:S02]  /*159b0*/  ISETP.LT.OR P4, PT, R21, 0x2, P4 ;  /* 0x000000021500780c */ /* 0x000fc40002781670 */
[----:B------:R-:W-:Y:S02]  /*159c0*/  FMNMX.FTZ R8, R159, R8, !PT ;  /* 0x000000089f087209 */ /* 0x000fe40007810000 */
[----:B------:R-:W-:Y:S02]  /*159d0*/  ISETP.LT.OR P5, PT, R21, 0x11, P5 ;  /* 0x000000111500780c */ /* 0x000fe40002fa1670 */
[----:B------:R-:W-:Y:S02]  /*159e0*/  FMNMX.FTZ R8, R37, R8, !PT ;  /* 0x0000000825087209 */ /* 0x000fe40007810000 */
[----:B------:R-:W-:Y:S02]  /*159f0*/  FSEL R27, R27, -INF , !P4 ;  /* 0xff8000001b1b7808 */ /* 0x000fe40006000000 */
        /* <DEDUP_REMOVED lines=48> */
[----:B------:R-:W-:Y:S01]  /*15d00*/  ISETP.GT.AND P4, PT, R20, 0x29, P3 ;  /* 0x000000291400780c */ /* 0x000fe20001f84270 */
[----:B------:R-:W0:Y:S01]  /*15d10*/  SHFL.BFLY PT, R9, R8, 0x2, 0x1f ;  /* 0x0c401f0008097f89 */ /* 0x000e2200000e0000 */
[----:B------:R-:W-:-:S02]  /*15d20*/  FSEL R50, R50, -INF , !P5 ;  /* 0xff80000032327808 */ /* 0x000fc40006800000 */
[C---:B------:R-:W-:Y:S02]  /*15d30*/  ISETP.GT.AND P5, PT, R20.reuse, 0x38, P3 ;  /* 0x000000381400780c */ /* 0x040fe40001fa4270 */
[C---:B------:R-:W-:Y:S02]  /*15d40*/  ISETP.LT.OR P4, PT, R21.reuse, 0x2a, P4 ;  /* 0x0000002a1500780c */ /* 0x040fe40002781670 */
[----:B------:R-:W-:Y:S02]  /*15d50*/  ISETP.LT.OR P5, PT, R21, 0x39, P5 ;  /* 0x000000391500780c */ /* 0x000fe40002fa1670 */
[----:B------:R-:W-:Y:S02]  /*15d60*/  FSEL R47, R47, -INF , !P4 ;  /* 0xff8000002f2f7808 */ /* 0x000fe40006000000 */
[----:B------:R-:W-:Y:S02]  /*15d70*/  ISETP.GT.AND P4, PT, R20, 0x31, P3 ;  /* 0x000000311400780c */ /* 0x000fe40001f84270 */
[----:B------:R-:W-:-:S02]  /*15d80*/  FSEL R54, R54, -INF , !P5 ;  /* 0xff80000036367808 */ /* 0x000fc40006800000 */
[C---:B------:R-:W-:Y:S02]  /*15d90*/  ISETP.GT.AND P5, PT, R20.reuse, 0x40, P3 ;  /* 0x000000401400780c */ /* 0x040fe40001fa4270 */
[C---:B------:R-:W-:Y:S02]  /*15da0*/  ISETP.LT.OR P4, PT, R21.reuse, 0x32, P4 ;  /* 0x000000321500780c */ /* 0x040fe40002781670 */
[----:B------:R-:W-:Y:S02]  /*15db0*/  ISETP.LT.OR P5, PT, R21, 0x41, P5 ;  /* 0x000000411500780c */ /* 0x000fe40002fa1670 */
[----:B------:R-:W-:Y:S02]  /*15dc0*/  FSEL R51, R51, -INF , !P4 ;  /* 0xff80000033337808 */ /* 0x000fe40006000000 */
[----:B------:R-:W-:Y:S02]  /*15dd0*/  ISETP.GT.AND P4, PT, R20, 0x39, P3 ;  /* 0x000000391400780c */ /* 0x000fe40001f84270 */
[----:B0-----:R-:W-:-:S02]  /*15de0*/  FMNMX.FTZ R9, R8, R9, !PT ;  /* 0x0000000908097209 */ /* 0x001fc40007810000 */
[----:B------:R-:W-:Y:S02]  /*15df0*/  FSEL R58, R58, -INF , !P5 ;  /* 0xff8000003a3a7808 */ /* 0x000fe40006800000 */
[----:B------:R-:W-:Y:S01]  /*15e00*/  ISETP.GT.AND P5, PT, R20, 0x41, P3 ;  /* 0x000000411400780c */ /* 0x000fe20001fa4270 */
[----:B------:R-:W0:Y:S01]  /*15e10*/  SHFL.BFLY PT, R8, R9, 0x1, 0x1f ;  /* 0x0c201f0009087f89 */ /* 0x000e2200000e0000 */
[C---:B------:R-:W-:Y:S02]  /*15e20*/  ISETP.LT.OR P4, PT, R21.reuse, 0x3a, P4 ;  /* 0x0000003a1500780c */ /* 0x040fe40002781670 */
[----:B------:R-:W-:Y:S02]  /*15e30*/  ISETP.LT.OR P5, PT, R21, 0x42, P5 ;  /* 0x000000421500780c */ /* 0x000fe40002fa1670 */
[----:B------:R-:W-:Y:S02]  /*15e40*/  FSEL R55, R55, -INF , !P4 ;  /* 0xff80000037377808 */ /* 0x000fe40006000000 */
[----:B------:R-:W-:-:S02]  /*15e50*/  FSEL R59, R59, -INF , !P5 ;  /* 0xff8000003b3b7808 */ /* 0x000fc40006800000 */
[----:B------:R-:W-:-:S04]  /*15e60*/  ISETP.GT.AND P5, PT, R20, 0x48, P3 ;  /* 0x000000481400780c */ /* 0x000fc80001fa4270 */
[----:B------:R-:W-:Y:S02]  /*15e70*/  ISETP.LT.OR P5, PT, R21, 0x49, P5 ;  /* 0x000000491500780c */ /* 0x000fe40002fa1670 */
[----:B0-----:R-:W-:-:S04]  /*15e80*/  FMNMX.FTZ R9, R9, R8, !PT ;  /* 0x0000000809097209 */ /* 0x001fc80007810000 */
[----:B------:R-:W-:Y:S01]  /*15e90*/  FSETP.NEU.FTZ.AND P4, PT, R9, -INF , PT ;  /* 0xff8000000900780b */ /* 0x000fe20003f9d000 */
[----:B------:R-:W-:-:S05]  /*15ea0*/  FFMA.FTZ R8, R2, R9, -8 ;  /* 0xc100000002087423 */ /* 0x000fca0000010009 */
[----:B------:R-:W-:-:S05]  /*15eb0*/  FSEL R8, R8, RZ, P4 ;  /* 0x000000ff08087208 */ /* 0x000fca0002000000 */
[--C-:B------:R-:W-:Y:S01]  /*15ec0*/  FFMA.FTZ R10, R2, R25, -R8.reuse ;  /* 0x00000019020a7223 */ /* 0x100fe20000010808 */
[----:B------:R-:W-:Y:S01]  /*15ed0*/  FSEL R25, R62, -INF , !P5 ;  /* 0xff8000003e197808 */ /* 0x000fe20006800000 */
[--C-:B------:R-:W-:Y:S01]  /*15ee0*/  FFMA.FTZ R157, R2, R157, -R8.reuse ;  /* 0x0000009d029d7223 */ /* 0x100fe20000010808 */
[----:B------:R-:W-:Y:S01]  /*15ef0*/  ISETP.GT.AND P5, PT, R20, RZ, P3 ;  /* 0x000000ff1400720c */ /* 0x000fe20001fa4270 */
[C-C-:B------:R-:W-:Y:S01]  /*15f00*/  FFMA.FTZ R24, R2.reuse, R155, -R8.reuse ;  /* 0x0000009b02187223 */ /* 0x140fe20000010808 */
[----:B------:R-:W-:-:S01]  /*15f10*/  FFMA.FTZ R159, R2, R159, -R8 ;  /* 0x0000009f029f7223 */ /* 0x000fc20000010808 */
[C-C-:B------:R-:W-:Y:S01]  /*15f20*/  FFMA.FTZ R161, R2.reuse, R161, -R8.reuse ;  /* 0x000000a102a17223 */ /* 0x140fe20000010808 */
[----:B------:R-:W-:Y:S01]  /*15f30*/  ISETP.LT.OR P5, PT, R21, 0x1, P5 ;  /* 0x000000011500780c */ /* 0x000fe20002fa1670 */
[C-C-:B------:R-:W-:Y:S01]  /*15f40*/  FFMA.FTZ R163, R2.reuse, R163, -R8.reuse ;  /* 0x000000a302a37223 */ /* 0x140fe20000010808 */
[----:B------:R-:W-:-:S01]  /*15f50*/  FFMA.FTZ R165, R2, R165, -R8 ;  /* 0x000000a502a57223 */ /* 0x000fc20000010808 */
[--C-:B------:R-:W-:Y:S01]  /*15f60*/  FFMA.FTZ R153, R2, R153, -R8.reuse ;  /* 0x0000009902997223 */ /* 0x100fe20000010808 */
[----:B------:R-:W-:Y:S01]  /*15f70*/  FSEL R28, R26, -INF , !P5 ;  /* 0xff8000001a1c7808 */ /* 0x000fe20006800000 */
[--C-:B------:R-:W-:Y:S01]  /*15f80*/  FFMA.FTZ R29, R2, R29, -R8.reuse ;  /* 0x0000001d021d7223 */ /* 0x100fe20000010808 */
[----:B------:R-:W-:Y:S01]  /*15f90*/  ISETP.GT.AND P5, PT, R20, 0x49, P3 ;  /* 0x000000491400780c */ /* 0x000fe20001fa4270 */
[----:B------:R0:W-:Y:S01]  /*15fa0*/  MUFU.EX2 R26, R157 ;  /* 0x0000009d001a7308 */ /* 0x0001e20000000800 */
[----:B------:R-:W-:Y:S01]  /*15fb0*/  FMNMX.FTZ R30, R28, R5, !PT ;  /* 0x000000051c1e7209 */ /* 0x000fe20007810000 */
[C-C-:B------:R-:W-:Y:S01]  /*15fc0*/  FFMA.FTZ R33, R2.reuse, R33, -R8.reuse ;  /* 0x0000002102217223 */ /* 0x140fe20000010808 */
        /* <DEDUP_REMOVED lines=9> */
[C-C-:B------:R-:W-:Y:S01]  /*16060*/  FFMA.FTZ R167, R2.reuse, R167, -R8.reuse ;  /* 0x000000a702a77223 */ /* 0x140fe20000010808 */
[----:B0-----:R-:W-:Y:S01]  /*16070*/  FMNMX.FTZ R157, R31, R30, !PT ;  /* 0x0000001e1f9d7209 */ /* 0x001fe20007810000 */
[--C-:B------:R-:W-:Y:S01]  /*16080*/  FFMA.FTZ R53, R2, R53, -R8.reuse ;  /* 0x0000003502357223 */ /* 0x100fe20000010808 */
[----:B------:R-:W-:Y:S01]  /*16090*/  ISETP.LT.OR P5, PT, R21, 0x51, P5 ;  /* 0x000000511500780c */ /* 0x000fe20002fa1670 */
[----:B------:R0:W-:Y:S01]  /*160a0*/  MUFU.EX2 R30, R159 ;  /* 0x0000009f001e7308 */ /* 0x0001e20000000800 */
[----:B------:R-:W-:Y:S01]  /*160b0*/  FMNMX.FTZ R32, R34, R157, !PT ;  /* 0x0000009d22207209 */ /* 0x000fe20007810000 */
[--C-:B------:R-:W-:Y:S01]  /*160c0*/  FFMA.FTZ R169, R2, R169, -R8.reuse ;  /* 0x000000a902a97223 */ /* 0x100fe20000010808 */
[----:B------:R-:W-:Y:S01]  /*160d0*/  FSEL R155, R66, -INF , !P5 ;  /* 0xff800000429b7808 */ /* 0x000fe20006800000 */
[C-C-:B------:R-:W-:Y:S01]  /*160e0*/  FFMA.FTZ R66, R2.reuse, R11, -R8.reuse ;  /* 0x0000000b02427223 */ /* 0x140fe20000010808 */
[----:B------:R-:W-:Y:S01]  /*160f0*/  FMNMX.FTZ R157, R35, R32, !PT ;  /* 0x00000020239d7209 */ /* 0x000fe20007810000 */
[--C-:B------:R-:W-:Y:S01]  /*16100*/  FFMA.FTZ R57, R2, R57, -R8.reuse ;  /* 0x0000003902397223 */ /* 0x100fe20000010808 */
[----:B------:R-:W-:Y:S01]  /*16110*/  ISETP.GT.AND P5, PT, R20, 0x51, P3 ;  /* 0x000000511400780c */ /* 0x000fe20001fa4270 */
[--C-:B------:R-:W-:Y:S01]  /*16120*/  FFMA.FTZ R225, R2, R225, -R8.reuse ;  /* 0x000000e102e17223 */ /* 0x100fe20000010808 */
[----:B------:R-:W-:Y:S01]  /*16130*/  FMNMX.FTZ R32, R38, R157, !PT ;  /* 0x0000009d26207209 */ /* 0x000fe20007810000 */
[C-C-:B------:R-:W-:Y:S01]  /*16140*/  FFMA.FTZ R61, R2.reuse, R61, -R8.reuse ;  /* 0x0000003d023d7223 */ /* 0x140fe20000010808 */
[----:B------:R-:W-:Y:S01]  /*16150*/  ISETP.LT.OR P5, PT, R21, 0x52, P5 ;  /* 0x000000521500780c */ /* 0x000fe20002fa1670 */
[C-C-:B------:R-:W-:Y:S01]  /*16160*/  FFMA.FTZ R227, R2.reuse, R227, -R8.reuse ;  /* 0x000000e302e37223 */ /* 0x140fe20000010808 */
[----:B------:R-:W-:Y:S01]  /*16170*/  FMNMX.FTZ R157, R39, R32, !PT ;  /* 0x00000020279d7209 */ /* 0x000fe20007810000 */
[--C-:B------:R-:W-:Y:S01]  /*16180*/  FFMA.FTZ R65, R2, R65, -R8.reuse ;  /* 0x0000004102417223 */ /* 0x100fe20000010808 */
[----:B------:R-:W-:Y:S01]  /*16190*/  FSEL R67, R67, -INF , !P5 ;  /* 0xff80000043437808 */ /* 0x000fe20006800000 */
[----:B------:R1:W-:Y:S01]  /*161a0*/  MUFU.EX2 R32, R161 ;  /* 0x000000a100207308 */ /* 0x0003e20000000800 */
[----:B------:R-:W-:Y:S01]  /*161b0*/  FMNMX.FTZ R36, R42, R157, !PT ;  /* 0x0000009d2a247209 */ /* 0x000fe20007810000 */
[--C-:B------:R-:W-:Y:S01]  /*161c0*/  FFMA.FTZ R56, R2, R229, -R8.reuse ;  /* 0x000000e502387223 */ /* 0x100fe20000010808 */
[----:B------:R-:W-:Y:S01]  /*161d0*/  ISETP.GT.AND P5, PT, R20, 0x58, P3 ;  /* 0x000000581400780c */ /* 0x000fe20001fa4270 */
[C-C-:B------:R-:W-:Y:S01]  /*161e0*/  FFMA.FTZ R69, R2.reuse, R69, -R8.reuse ;  /* 0x0000004502457223 */ /* 0x140fe20000010808 */
[----:B0-----:R-:W-:Y:S01]  /*161f0*/  FMNMX.FTZ R159, R43, R36, !PT ;  /* 0x000000242b9f7209 */ /* 0x001fe20007810000 */
[C-C-:B------:R-:W-:Y:S01]  /*16200*/  FFMA.FTZ R60, R2.reuse, R72, -R8.reuse ;  /* 0x00000048023c7223 */ /* 0x140fe20000010808 */
[----:B------:R-:W-:Y:S01]  /*16210*/  ISETP.LT.OR P5, PT, R21, 0x59, P5 ;  /* 0x000000591500780c */ /* 0x000fe20002fa1670 */
        /* <DEDUP_REMOVED lines=8> */
[----:B------:R0:W-:Y:S01]  /*162a0*/  MUFU.EX2 R36, R163 ;  /* 0x000000a300247308 */ /* 0x0001e20000000800 */
[----:B------:R-:W-:Y:S01]  /*162b0*/  FMNMX.FTZ R40, R50, R159, !PT ;  /* 0x0000009f32287209 */ /* 0x000fe20007810000 */
[----:B------:R-:W-:Y:S01]  /*162c0*/  FFMA.FTZ R85, R2, R85, -R8 ;  /* 0x0000005502557223 */ /* 0x000fe20000010808 */
[----:B------:R-:W-:-:S02]  /*162d0*/  ISETP.LT.OR P5, PT, R21, 0x5a, P5 ;  /* 0x0000005a1500780c */ /* 0x000fc40002fa1670 */
[----:B-1----:R-:W-:Y:S02]  /*162e0*/  FMNMX.FTZ R161, R51, R40, !PT ;  /* 0x0000002833a17209 */ /* 0x002fe40007810000 */
[----:B------:R-:W-:Y:S01]  /*162f0*/  FSEL R71, R71, -INF , !P5 ;  /* 0xff80000047477808 */ /* 0x000fe20006800000 */
[----:B------:R-:W-:Y:S01]  /*16300*/  MUFU.EX2 R153, R153 ;  /* 0x0000009900997308 */ /* 0x000fe20000000800 */
[----:B------:R-:W-:Y:S02]  /*16310*/  ISETP.GT.AND P5, PT, R20, 0x60, P3 ;  /* 0x000000601400780c */ /* 0x000fe40001fa4270 */
[----:B------:R-:W-:Y:S02]  /*16320*/  FMNMX.FTZ R40, R54, R161, !PT ;  /* 0x000000a136287209 */ /* 0x000fe40007810000 */
[----:B------:R-:W-:Y:S02]  /*16330*/  ISETP.LT.OR P5, PT, R21, 0x61, P5 ;  /* 0x000000611500780c */ /* 0x000fe40002fa1670 */
[----:B------:R-:W-:Y:S01]  /*16340*/  FMNMX.FTZ R161, R55, R40, !PT ;  /* 0x0000002837a17209 */ /* 0x000fe20007810000 */
[----:B------:R-:W-:Y:S01]  /*16350*/  MUFU.EX2 R10, R10 ;  /* 0x0000000a000a7308 */ /* 0x000fe20000000800 */
[----:B------:R-:W-:-:S02]  /*16360*/  FSEL R159, R74, -INF , !P5 ;  /* 0xff8000004a9f7808 */ /* 0x000fc40006800000 */
[----:B------:R-:W-:Y:S02]  /*16370*/  ISETP.GT.AND P5, PT, R20, 0x61, P3 ;  /* 0x000000611400780c */ /* 0x000fe40001fa4270 */
[----:B------:R-:W-:Y:S02]  /*16380*/  FMNMX.FTZ R44, R58, R161, !PT ;  /* 0x000000a13a2c7209 */ /* 0x000fe40007810000 */
[----:B------:R-:W-:Y:S01]  /*16390*/  ISETP.LT.OR P5, PT, R21, 0x62, P5 ;  /* 0x000000621500780c */ /* 0x000fe20002fa1670 */
[----:B------:R-:W-:Y:S01]  /*163a0*/  MUFU.EX2 R40, R165 ;  /* 0x000000a500287308 */ /* 0x000fe20000000800 */
[----:B------:R-:W-:Y:S02]  /*163b0*/  FMNMX.FTZ R44, R59, R44, !PT ;  /* 0x0000002c3b2c7209 */ /* 0x000fe40007810000 */
[----:B------:R-:W-:Y:S02]  /*163c0*/  FSEL R75, R75, -INF , !P5 ;  /* 0xff8000004b4b7808 */ /* 0x000fe40006800000 */
[----:B------:R-:W-:-:S02]  /*163d0*/  ISETP.GT.AND P5, PT, R20, 0x68, P3 ;  /* 0x000000681400780c */ /* 0x000fc40001fa4270 */
[----:B------:R-:W-:Y:S01]  /*163e0*/  FMNMX.FTZ R44, R25, R44, !PT ;  /* 0x0000002c192c7209 */ /* 0x000fe20007810000 */
[----:B------:R-:W-:Y:S01]  /*163f0*/  MUFU.EX2 R24, R24 ;  /* 0x0000001800187308 */ /* 0x000fe20000000800 */
[----:B------:R-:W-:Y:S02]  /*16400*/  ISETP.LT.OR P5, PT, R21, 0x69, P5 ;  /* 0x000000691500780c */ /* 0x000fe40002fa1670 */
[----:B------:R-:W-:Y:S02]  /*16410*/  FMNMX.FTZ R48, R63, R44, !PT ;  /* 0x0000002c3f307209 */ /* 0x000fe40007810000 */
[----:B------:R-:W-:Y:S02]  /*16420*/  FSEL R161, R78, -INF , !P5 ;  /* 0xff8000004ea17808 */ /* 0x000fe40006800000 */
[----:B------:R-:W-:Y:S01]  /*16430*/  FMNMX.FTZ R48, R155, R48, !PT ;  /* 0x000000309b307209 */ /* 0x000fe20007810000 */
[----:B------:R1:W-:Y:S01]  /*16440*/  MUFU.EX2 R44, R167 ;  /* 0x000000a7002c7308 */ /* 0x0003e20000000800 */
[----:B------:R-:W-:-:S02]  /*16450*/  ISETP.GT.AND P5, PT, R20, 0x69, P3 ;  /* 0x000000691400780c */ /* 0x000fc40001fa4270 */
[----:B------:R-:W-:Y:S02]  /*16460*/  FMNMX.FTZ R48, R67, R48, !PT ;  /* 0x0000003043307209 */ /* 0x000fe40007810000 */
[----:B------:R-:W-:Y:S02]  /*16470*/  ISETP.LT.OR P5, PT, R21, 0x6a, P5 ;  /* 0x0000006a1500780c */ /* 0x000fe40002fa1670 */
[----:B------:R-:W-:Y:S01]  /*16480*/  FMNMX.FTZ R48, R157, R48, !PT ;  /* 0x000000309d307209 */ /* 0x000fe20007810000 */
[----:B------:R-:W-:Y:S01]  /*16490*/  MUFU.EX2 R29, R29 ;  /* 0x0000001d001d7308 */ /* 0x000fe20000000800 */
[----:B------:R-:W-:Y:S02]  /*164a0*/  FSEL R79, R79, -INF , !P5 ;  /* 0xff8000004f4f7808 */ /* 0x000fe40006800000 */
[----:B------:R-:W-:Y:S02]  /*164b0*/  ISETP.GT.AND P5, PT, R20, 0x70, P3 ;  /* 0x000000701400780c */ /* 0x000fe40001fa4270 */
[----:B------:R-:W-:-:S02]  /*164c0*/  FMNMX.FTZ R52, R71, R48, !PT ;  /* 0x0000003047347209 */ /* 0x000fc40007810000 */
[----:B------:R-:W-:Y:S01]  /*164d0*/  ISETP.LT.OR P5, PT, R21, 0x71, P5 ;  /* 0x000000711500780c */ /* 0x000fe20002fa1670 */
[----:B------:R-:W-:Y:S01]  /*164e0*/  MUFU.EX2 R33, R33 ;  /* 0x0000002100217308 */ /* 0x000fe20000000800 */
[----:B------:R-:W-:Y:S02]  /*164f0*/  FMNMX.FTZ R52, R159, R52, !PT ;  /* 0x000000349f347209 */ /* 0x000fe40007810000 */
[----:B0-----:R-:W-:Y:S02]  /*16500*/  FSEL R163, R82, -INF , !P5 ;  /* 0xff80000052a37808 */ /* 0x001fe40006800000 */
[----:B------:R-:W-:Y:S02]  /*16510*/  ISETP.GT.AND P5, PT, R20, 0x71, P3 ;  /* 0x000000711400780c */ /* 0x000fe40001fa4270 */
[----:B------:R-:W-:Y:S01]  /*16520*/  FMNMX.FTZ R52, R75, R52, !PT ;  /* 0x000000344b347209 */ /* 0x000fe20007810000 */
[----:B------:R-:W-:Y:S01]  /*16530*/  MUFU.EX2 R37, R37 ;  /* 0x0000002500257308 */ /* 0x000fe20000000800 */
[----:B------:R-:W-:-:S02]  /*16540*/  ISETP.LT.OR P5, PT, R21, 0x72, P5 ;  /* 0x000000721500780c */ /* 0x000fc40002fa1670 */
[----:B------:R-:W-:Y:S02]  /*16550*/  FMNMX.FTZ R52, R161, R52, !PT ;  /* 0x00000034a1347209 */ /* 0x000fe40007810000 */
[----:B------:R-:W-:Y:S02]  /*16560*/  FSEL R83, R83, -INF , !P5 ;  /* 0xff80000053537808 */ /* 0x000fe40006800000 */
[C---:B------:R-:W-:Y:S01]  /*16570*/  ISETP.GT.AND P5, PT, R20.reuse, 0x78, P3 ;  /* 0x000000781400780c */ /* 0x040fe20001fa4270 */
[----:B------:R-:W-:Y:S01]  /*16580*/  MUFU.EX2 R41, R41 ;  /* 0x0000002900297308 */ /* 0x000fe20000000800 */
[----:B------:R-:W-:Y:S02]  /*16590*/  FMNMX.FTZ R52, R79, R52, !PT ;  /* 0x000000344f347209 */ /* 0x000fe40007810000 */
[----:B------:R-:W-:Y:S02]  /*165a0*/  ISETP.GT.AND P3, PT, R20, 0x79, P3 ;  /* 0x000000791400780c */ /* 0x000fe40001f64270 */
[----:B------:R-:W-:-:S02]  /*165b0*/  ISETP.LT.OR P5, PT, R21, 0x79, P5 ;  /* 0x000000791500780c */ /* 0x000fc40002fa1670 */
[----:B------:R-:W-:Y:S01]  /*165c0*/  FMNMX.FTZ R52, R163, R52, !PT ;  /* 0x00000034a3347209 */ /* 0x000fe20007810000 */
[----:B------:R-:W-:Y:S01]  /*165d0*/  MUFU.EX2 R45, R45 ;  /* 0x0000002d002d7308 */ /* 0x000fe20000000800 */
[----:B------:R-:W-:Y:S02]  /*165e0*/  ISETP.LT.OR P3, PT, R21, 0x7a, P3 ;  /* 0x0000007a1500780c */ /* 0x000fe40001f61670 */
[----:B------:R-:W-:Y:S02]  /*165f0*/  FSEL R21, R86, -INF , !P5 ;  /* 0xff80000056157808 */ /* 0x000fe40006800000 */
[----:B------:R-:W-:Y:S02]  /*16600*/  FMNMX.FTZ R52, R83, R52, !PT ;  /* 0x0000003453347209 */ /* 0x000fe40007810000 */
[----:B------:R-:W-:Y:S01]  /*16610*/  FSEL R87, R87, -INF , !P3 ;  /* 0xff80000057577808 */ /* 0x000fe20005800000 */
[----:B------:R-:W-:Y:S01]  /*16620*/  MUFU.EX2 R49, R49 ;  /* 0x0000003100317308 */ /* 0x000fe20000000800 */
[----:B------:R-:W-:-:S02]  /*16630*/  FMNMX.FTZ R52, R21, R52, !PT ;  /* 0x0000003415347209 */ /* 0x000fc40007810000 */
[----:B-1----:R-:W-:Y:S02]  /*16640*/  FSEL R167, R9, RZ, P4 ;  /* 0x000000ff09a77208 */ /* 0x002fe40002000000 */
[----:B------:R-:W-:-:S03]  /*16650*/  FMNMX.FTZ R62, R87, R52, !PT ;  /* 0x00000034573e7209 */ /* 0x000fc60007810000 */
[----:B------:R-:W-:Y:S01]  /*16660*/  FADD.FTZ R167, -R167, R0 ;  /* 0x00000000a7a77221 */ /* 0x000fe20000010100 */
        /* <DEDUP_REMOVED lines=9> */
[----:B------:R-:W-:Y:S08]  /*16700*/  MUFU.EX2 R20, R225 ;  /* 0x000000e100147308 */ /* 0x000ff00000000800 */
[----:B------:R-:W-:Y:S08]  /*16710*/  MUFU.EX2 R61, R61 ;  /* 0x0000003d003d7308 */ /* 0x000ff00000000800 */
[----:B------:R-:W-:Y:S01]  /*16720*/  MUFU.EX2 R52, R227 ;  /* 0x000000e300347308 */ /* 0x000fe20000000800 */
[----:B0-----:R-:W-:-:S07]  /*16730*/  FMNMX.FTZ R11, R165, R68, !PT ;  /* 0x00000044a50b7209 */ /* 0x001fce0007810000 */
[----:B------:R-:W-:Y:S01]  /*16740*/  MUFU.EX2 R65, R65 ;  /* 0x0000004100417308 */ /* 0x000fe20000000800 */
[----:B------:R-:W-:Y:S01]  /*16750*/  FSETP.NEU.FTZ.AND P3, PT, R11, -INF , PT ;  /* 0xff8000000b00780b */ /* 0x000fe20003f7d000 */
[----:B------:R-:W-:-:S03]  /*16760*/  FFMA.FTZ R165, R2, R11, -8 ;  /* 0xc100000002a57423 */ /* 0x000fc6000001000b */
[----:B------:R-:W-:Y:S02]  /*16770*/  FSEL R68, R11, RZ, P3 ;  /* 0x000000ff0b447208 */ /* 0x000fe40001800000 */
[----:B------:R-:W-:Y:S01]  /*16780*/  FSEL R165, R165, RZ, P3 ;  /* 0x000000ffa5a57208 */ /* 0x000fe20001800000 */
[----:B------:R-:W-:Y:S04]  /*16790*/  MUFU.EX2 R56, R56 ;  /* 0x0000003800387308 */ /* 0x000fe80000000800 */
        /* <DEDUP_REMOVED lines=11> */
[----:B------:R-:W-:Y:S01]  /*16850*/  FFMA.FTZ R50, R2, R51, -R165 ;  /* 0x0000003302327223 */ /* 0x000fe200000108a5 */
[----:B------:R-:W-:-:S01]  /*16860*/  FADD.FTZ R51, -R68, R5 ;  /* 0x0000000544337221 */ /* 0x000fc20000010100 */
[C-C-:B------:R-:W-:Y:S01]  /*16870*/  FFMA.FTZ R27, R2.reuse, R27, -R165.reuse ;  /* 0x0000001b021b7223 */ /* 0x140fe200000108a5 */
[----:B------:R-:W-:Y:S01]  /*16880*/  MUFU.EX2 R8, R8 ;  /* 0x0000000800087308 */ /* 0x000fe20000000800 */
[----:B------:R-:W-:-:S01]  /*16890*/  FFMA.FTZ R15, R2, R15, -R165 ;  /* 0x0000000f020f7223 */ /* 0x000fc200000108a5 */
[C---:B------:R-:W-:Y:S01]  /*168a0*/  FMUL.FTZ R51, R2.reuse, R51 ;  /* 0x0000003302337220 */ /* 0x040fe20000410000 */
[----:B------:R-:W-:-:S01]  /*168b0*/  FFMA.FTZ R70, R2, R54, -R165 ;  /* 0x0000003602467223 */ /* 0x000fc200000108a5 */
[C-C-:B------:R-:W-:Y:S01]  /*168c0*/  FFMA.FTZ R54, R2.reuse, R55, -R165.reuse ;  /* 0x0000003702367223 */ /* 0x140fe200000108a5 */
[----:B------:R-:W-:-:S01]  /*168d0*/  FFMA.FTZ R55, R2, R58, -R165 ;  /* 0x0000003a02377223 */ /* 0x000fc200000108a5 */
[----:B------:R-:W-:Y:S01]  /*168e0*/  FFMA.FTZ R58, R2, R59, -R165 ;  /* 0x0000003b023a7223 */ /* 0x000fe200000108a5 */
[----:B-1----:R-:W-:-:S01]  /*168f0*/  FFMA.FTZ R59, R0, R4, R153 ;  /* 0x00000004003b7223 */ /* 0x002fc20000010099 */
[----:B------:R-:W0:Y:S01]  /*16900*/  MUFU.EX2 R51, R51 ;  /* 0x0000003300337308 */ /* 0x000e220000000800 */
[----:B------:R-:W-:-:S01]  /*16910*/  FFMA.FTZ R68, R2, R63, -R165 ;  /* 0x0000003f02447223 */ /* 0x000fc200000108a5 */
[----:B------:R-:W-:Y:S01]  /*16920*/  FFMA.FTZ R25, R2, R25, -R165 ;  /* 0x0000001902197223 */ /* 0x000fe200000108a5 */
[----:B------:R-:W-:-:S01]  /*16930*/  FADD.FTZ R59, R10, R59 ;  /* 0x0000003b0a3b7221 */ /* 0x000fc20000010000 */
[C-C-:B------:R-:W-:Y:S01]  /*16940*/  FFMA.FTZ R21, R2.reuse, R21, -R165.reuse ;  /* 0x0000001502157223 */ /* 0x140fe200000108a5 */
[----:B------:R-:W-:-:S03]  /*16950*/  FFMA.FTZ R87, R2, R87, -R165 ;  /* 0x0000005702577223 */ /* 0x000fc600000108a5 */
[----:B------:R-:W1:Y:S08]  /*16960*/  MUFU.EX2 R27, R27 ;  /* 0x0000001b001b7308 */ /* 0x000e700000000800 */
[----:B------:R-:W2:Y:S01]  /*16970*/  MUFU.EX2 R15, R15 ;  /* 0x0000000f000f7308 */ /* 0x000ea20000000800 */
[----:B0-----:R-:W-:-:S07]  /*16980*/  FFMA.FTZ R4, R51, R3, R8 ;  /* 0x0000000333047223 */ /* 0x001fce0000010008 */
        /* <DEDUP_REMOVED lines=8> */
[----:B------:R1:W-:Y:S01]  /*16a10*/  MUFU.EX2 R5, R70 ;  /* 0x0000004600057308 */ /* 0x0003e20000000800 */
[----:B--2---:R-:W-:-:S07]  /*16a20*/  FADD.FTZ R4, R34, R3 ;  /* 0x0000000322047221 */ /* 0x004fce0000010000 */
[----:B------:R-:W2:Y:S01]  /*16a30*/  MUFU.EX2 R38, R38 ;  /* 0x0000002600267308 */ /* 0x000ea20000000800 */
[----:B-1----:R-:W-:-:S01]  /*16a40*/  FADD.FTZ R70, R24, R59 ;  /* 0x0000003b18467221 */ /* 0x002fc20000010000 */
[----:B0-----:R-:W-:Y:S01]  /*16a50*/  FADD.FTZ R3, R35, R4 ;  /* 0x0000000423037221 */ /* 0x001fe20000010000 */
[----:B------:R-:W-:-:S02]  /*16a60*/  FFMA.FTZ R59, R2, R155, -R165 ;  /* 0x0000009b023b7223 */ /* 0x000fc400000108a5 */
[----:B------:R-:W-:-:S03]  /*16a70*/  FADD.FTZ R63, R29, R70 ;  /* 0x000000461d3f7221 */ /* 0x000fc60000010000 */
[----:B------:R-:W0:Y:S01]  /*16a80*/  MUFU.EX2 R39, R39 ;  /* 0x0000002700277308 */ /* 0x000e220000000800 */
[----:B------:R-:W-:-:S04]  /*16a90*/  FADD.FTZ R70, R26, R63 ;  /* 0x0000003f1a467221 */ /* 0x000fc80000010000 */
[----:B------:R-:W-:Y:S01]  /*16aa0*/  FADD.FTZ R63, R33, R70 ;  /* 0x00000046213f7221 */ /* 0x000fe20000010000 */
[----:B------:R-:W-:-:S02]  /*16ab0*/  FFMA.FTZ R70, R2, R67, -R165 ;  /* 0x0000004302467223 */ /* 0x000fc400000108a5 */
[----:B------:R-:W1:Y:S01]  /*16ac0*/  MUFU.EX2 R42, R42 ;  /* 0x0000002a002a7308 */ /* 0x000e620000000800 */
[----:B------:R-:W-:-:S01]  /*16ad0*/  FADD.FTZ R72, R30, R63 ;  /* 0x0000003f1e487221 */ /* 0x000fc20000010000 */
[----:B--2---:R-:W-:Y:S01]  /*16ae0*/  FADD.FTZ R4, R38, R3 ;  /* 0x0000000326047221 */ /* 0x004fe20000010000 */
[----:B------:R-:W-:-:S02]  /*16af0*/  FFMA.FTZ R63, R2, R157, -R165 ;  /* 0x0000009d023f7223 */ /* 0x000fc400000108a5 */
[----:B------:R-:W-:-:S03]  /*16b00*/  FADD.FTZ R67, R37, R72 ;  /* 0x0000004825437221 */ /* 0x000fc60000010000 */
[----:B------:R-:W2:Y:S01]  /*16b10*/  MUFU.EX2 R43, R43 ;  /* 0x0000002b002b7308 */ /* 0x000ea20000000800 */
[----:B------:R-:W-:-:S01]  /*16b20*/  FADD.FTZ R72, R32, R67 ;  /* 0x0000004320487221 */ /* 0x000fc20000010000 */
[----:B0-----:R-:W-:-:S03]  /*16b30*/  FADD.FTZ R3, R39, R4 ;  /* 0x0000000427037221 */ /* 0x001fc60000010000 */
[----:B------:R-:W-:Y:S01]  /*16b40*/  FADD.FTZ R67, R41, R72 ;  /* 0x0000004829437221 */ /* 0x000fe20000010000 */
[----:B------:R-:W-:-:S02]  /*16b50*/  FFMA.FTZ R72, R2, R71, -R165 ;  /* 0x0000004702487223 */ /* 0x000fc400000108a5 */
[----:B------:R-:W0:Y:S01]  /*16b60*/  MUFU.EX2 R46, R46 ;  /* 0x0000002e002e7308 */ /* 0x000e220000000800 */
[----:B-1----:R-:W-:-:S01]  /*16b70*/  FADD.FTZ R4, R42, R3 ;  /* 0x000000032a047221 */ /* 0x002fc20000010000 */
[----:B------:R-:W-:Y:S01]  /*16b80*/  FADD.FTZ R74, R36, R67 ;  /* 0x00000043244a7221 */ /* 0x000fe20000010000 */
[----:B------:R-:W-:-:S03]  /*16b90*/  FFMA.FTZ R67, R2, R159, -R165 ;  /* 0x0000009f02437223 */ /* 0x000fc600000108a5 */
[----:B------:R-:W-:Y:S02]  /*16ba0*/  FADD.FTZ R71, R45, R74 ;  /* 0x0000004a2d477221 */ /* 0x000fe40000010000 */
[----:B------:R-:W1:Y:S01]  /*16bb0*/  MUFU.EX2 R47, R47 ;  /* 0x0000002f002f7308 */ /* 0x000e620000000800 */
[----:B--2---:R-:W-:-:S01]  /*16bc0*/  FADD.FTZ R3, R43, R4 ;  /* 0x000000042b037221 */ /* 0x004fc20000010000 */
[----:B------:R-:W-:-:S04]  /*16bd0*/  FADD.FTZ R74, R40, R71 ;  /* 0x00000047284a7221 */ /* 0x000fc80000010000 */
[----:B------:R-:W-:Y:S01]  /*16be0*/  FADD.FTZ R71, R49, R74 ;  /* 0x0000004a31477221 */ /* 0x000fe20000010000 */
[----:B------:R-:W-:-:S01]  /*16bf0*/  FFMA.FTZ R74, R2, R75, -R165 ;  /* 0x0000004b024a7223 */ /* 0x000fc200000108a5 */
[----:B------:R-:W2:Y:S01]  /*16c00*/  MUFU.EX2 R50, R50 ;  /* 0x0000003200327308 */ /* 0x000ea20000000800 */
[----:B0-----:R-:W-:-:S01]  /*16c10*/  FADD.FTZ R4, R46, R3 ;  /* 0x000000032e047221 */ /* 0x001fc20000010000 */
[----:B------:R-:W-:Y:S01]  /*16c20*/  FADD.FTZ R76, R44, R71 ;  /* 0x000000472c4c7221 */ /* 0x000fe20000010000 */
[----:B------:R-:W-:-:S03]  /*16c30*/  FFMA.FTZ R71, R2, R161, -R165 ;  /* 0x000000a102477223 */ /* 0x000fc600000108a5 */
[----:B------:R-:W-:Y:S02]  /*16c40*/  FADD.FTZ R75, R53, R76 ;  /* 0x0000004c354b7221 */ /* 0x000fe40000010000 */
[----:B------:R-:W0:Y:S01]  /*16c50*/  MUFU.EX2 R54, R54 ;  /* 0x0000003600367308 */ /* 0x000e220000000800 */
[----:B-1----:R-:W-:-:S01]  /*16c60*/  FADD.FTZ R3, R47, R4 ;  /* 0x000000042f037221 */ /* 0x002fc20000010000 */
[----:B------:R-:W-:-:S04]  /*16c70*/  FADD.FTZ R76, R48, R75 ;  /* 0x0000004b304c7221 */ /* 0x000fc80000010000 */
[----:B------:R-:W-:Y:S01]  /*16c80*/  FADD.FTZ R75, R57, R76 ;  /* 0x0000004c394b7221 */ /* 0x000fe20000010000 */
[----:B------:R-:W-:-:S01]  /*16c90*/  FFMA.FTZ R76, R2, R79, -R165 ;  /* 0x0000004f024c7223 */ /* 0x000fc200000108a5 */
[----:B------:R-:W1:Y:S01]  /*16ca0*/  MUFU.EX2 R55, R55 ;  /* 0x0000003700377308 */ /* 0x000e620000000800 */
[----:B--2---:R-:W-:-:S01]  /*16cb0*/  FADD.FTZ R4, R50, R3 ;  /* 0x0000000332047221 */ /* 0x004fc20000010000 */
[----:B------:R-:W-:Y:S01]  /*16cc0*/  FADD.FTZ R78, R20, R75 ;  /* 0x0000004b144e7221 */ /* 0x000fe20000010000 */
[----:B------:R-:W-:-:S02]  /*16cd0*/  FFMA.FTZ R75, R2, R163, -R165 ;  /* 0x000000a3024b7223 */ /* 0x000fc400000108a5 */
[----:B------:R-:W-:Y:S01]  /*16ce0*/  FADD.FTZ R3, R5, R4 ;  /* 0x0000000405037221 */ /* 0x000fe20000010000 */
[----:B------:R-:W-:-:S02]  /*16cf0*/  FADD.FTZ R79, R61, R78 ;  /* 0x0000004e3d4f7221 */ /* 0x000fc40000010000 */
[----:B------:R-:W2:Y:S01]  /*16d00*/  MUFU.EX2 R58, R58 ;  /* 0x0000003a003a7308 */ /* 0x000ea20000000800 */
[----:B0-----:R-:W-:-:S01]  /*16d10*/  FADD.FTZ R4, R54, R3 ;  /* 0x0000000336047221 */ /* 0x001fc20000010000 */
[----:B------:R-:W-:-:S04]  /*16d20*/  FADD.FTZ R78, R52, R79 ;  /* 0x0000004f344e7221 */ /* 0x000fc80000010000 */
[----:B------:R-:W-:Y:S01]  /*16d30*/  FADD.FTZ R79, R65, R78 ;  /* 0x0000004e414f7221 */ /* 0x000fe20000010000 */
[----:B------:R-:W-:-:S01]  /*16d40*/  FFMA.FTZ R78, R2, R83, -R165 ;  /* 0x00000053024e7223 */ /* 0x000fc200000108a5 */
        /* <DEDUP_REMOVED lines=51> */
.L_x_1722:
[----:B------:R-:W-:Y:S01]  /*17080*/  F2FP.SATFINITE.E4M3.F32.PACK_AB_MERGE_C R5, R54, R5, RZ ;  /* 0x000000053605723e */ /* 0x000fe200048070ff */
[-C--:B------:R-:W-:Y:S01]  /*17090*/  FMUL.FTZ R88, R88, R0.reuse ;  /* 0x0000000058587220 */ /* 0x080fe20000410000 */
[----:B------:R-:W-:Y:S01]  /*170a0*/  F2FP.SATFINITE.E4M3.F32.PACK_AB_MERGE_C R15, R28, R15, RZ ;  /* 0x0000000f1c0f723e */ /* 0x000fe200048070ff */
[----:B------:R-:W-:Y:S01]  /*170b0*/  FMUL.FTZ R89, R89, R0 ;  /* 0x0000000059597220 */ /* 0x000fe20000410000 */
[----:B------:R-:W-:Y:S01]  /*170c0*/  F2FP.SATFINITE.E4M3.F32.PACK_AB_MERGE_C R163, R50, R47, R5 ;  /* 0x0000002f32a3723e */ /* 0x000fe20004807005 */
[----:B------:R-:W-:Y:S01]  /*170d0*/  IMAD R5, R168, 0x8, R16 ;  /* 0x00000008a8057824 */ /* 0x000fe200078e0210 */
[----:B------:R-:W-:Y:S01]  /*170e0*/  ISETP.GT.AND P3, PT, R6, R12, PT ;  /* 0x0000000c0600720c */ /* 0x000fe20003f64270 */
[----:B------:R-:W-:Y:S01]  /*170f0*/  FMUL.FTZ R92, R92, R0 ;  /* 0x000000005c5c7220 */ /* 0x000fe20000410000 */
[----:B------:R-:W-:Y:S01]  /*17100*/  F2FP.SATFINITE.E4M3.F32.PACK_AB_MERGE_C R165, R27, R8, R15 ;  /* 0x000000081ba5723e */ /* 0x000fe2000480700f */
[----:B------:R-:W-:Y:S01]  /*17110*/  IMAD.U32 R8, RZ, RZ, UR40 ;  /* 0x00000028ff087e24 */ /* 0x000fe2000f8e00ff */
[----:B------:R-:W-:Y:S01]  /*17120*/  F2FP.SATFINITE.E4M3.F32.PACK_AB_MERGE_C R24, R29, R24, RZ ;  /* 0x000000181d18723e */ /* 0x000fe200048070ff */
[----:B------:R-:W-:Y:S01]  /*17130*/  VIADD R5, R5, 0x22860 ;  /* 0x0002286005057836 */ /* 0x000fe20000000000 */
[----:B------:R-:W-:Y:S01]  /*17140*/  F2FP.SATFINITE.E4M3.F32.PACK_AB_MERGE_C R30, R37, R30, RZ ;  /* 0x0000001e251e723e */ /* 0x000fe200048070ff */
[-C--:B------:R-:W-:Y:S01]  /*17150*/  FMUL.FTZ R93, R93, R0.reuse ;  /* 0x000000005d5d7220 */ /* 0x080fe20000410000 */
[----:B------:R-:W-:Y:S01]  /*17160*/  F2FP.SATFINITE.E4M3.F32.PACK_AB_MERGE_C R35, R38, R35, RZ ;  /* 0x000000232623723e */ /* 0x000fe200048070ff */
[-C--:B------:R-:W-:Y:S01]  /*17170*/  FMUL.FTZ R96, R96, R0.reuse ;  /* 0x0000000060607220 */ /* 0x080fe20000410000 */
[----:B------:R-:W-:Y:S01]  /*17180*/  PRMT R5, R8, 0x654, R5 ;  /* 0x0000065408057816 */ /* 0x000fe20000000005 */
[----:B------:R-:W-:Y:S01]  /*17190*/  FMUL.FTZ R97, R97, R0 ;  /* 0x0000000061617220 */ /* 0x000fe20000410000 */
[----:B------:R-:W-:Y:S01]  /*171a0*/  F2FP.SATFINITE.E4M3.F32.PACK_AB_MERGE_C R36, R45, R36, RZ ;  /* 0x000000242d24723e */ /* 0x000fe200048070ff */
[----:B------:R-:W-:Y:S01]  /*171b0*/  FMUL.FTZ R100, R100, R0 ;  /* 0x0000000064647220 */ /* 0x000fe20000410000 */
[----:B------:R-:W-:Y:S01]  /*171c0*/  F2FP.SATFINITE.E4M3.F32.PACK_AB_MERGE_C R43, R46, R43, RZ ;  /* 0x0000002b2e2b723e */ /* 0x000fe200048070ff */
[----:B------:R0:W-:Y:S01]  /*171d0*/  SYNCS.ARRIVE.TRANS64.RED.A1T0 RZ, [R5+URZ], RZ ;  /* 0x000000ff05ff79a7 */ /* 0x0001e2000810043f */
        /* <DEDUP_REMOVED lines=81> */
[----:B0-----:R-:W-:Y:S02]  /*176f0*/  IMAD.MOV.U32 R5, RZ, RZ, R11 ;  /* 0x000000ffff057224 */ /* 0x001fe400078e000b */
[----:B------:R-:W-:Y:S02]  /*17700*/  IMAD.MOV.U32 R0, RZ, RZ, R9 ;  /* 0x000000ffff007224 */ /* 0x000fe400078e0009 */
[----:B------:R-:W-:Y:S02]  /*17710*/  IMAD.MOV.U32 R169, RZ, RZ, R14 ;  /* 0x000000ffffa97224 */ /* 0x000fe400078e000e */
[----:B------:R-:W-:Y:S01]  /*17720*/  IMAD.MOV.U32 R168, RZ, RZ, R13 ;  /* 0x000000ffffa87224 */ /* 0x000fe200078e000d */
[----:B------:R-:W-:Y:S06]  /*17730*/  @P3 BRA `(.L_x_1723) ;  /* 0xffffffd000003947 */ /* 0x000fec000383ffff */
[----:B------:R-:W-:Y:S02]  /*17740*/  IMAD.MOV.U32 R5, RZ, RZ, R11 ;  /* 0x000000ffff057224 */ /* 0x000fe400078e000b */
[----:B------:R-:W-:Y:S02]  /*17750*/  IMAD.MOV.U32 R0, RZ, RZ, R9 ;  /* 0x000000ffff007224 */ /* 0x000fe400078e0009 */
[----:B------:R-:W-:Y:S02]  /*17760*/  IMAD.MOV.U32 R168, RZ, RZ, R13 ;  /* 0x000000ffffa87224 */ /* 0x000fe400078e000d */
[----:B------:R-:W-:-:S07]  /*17770*/  IMAD.MOV.U32 R169, RZ, RZ, R14 ;  /* 0x000000ffffa97224 */ /* 0x000fce00078e000e */
.L_x_1703:
[----:B------:R-:W0:Y:S01]  /*17780*/  LDC R8, c[0x0][0x448] ;  /* 0x00011200ff087b82 */ /* 0x000e220000000800 */
[----:B------:R-:W-:-:S07]  /*17790*/  IADD3 R11, R171, 0x1, -R170 ;  /* 0x00000001ab0b7810 */ /* 0x000fce0007ffe8aa */
[----:B------:R-:W1:Y:S01]  /*177a0*/  LDC R13, c[0x0][0x9e4] ;  /* 0x00027900ff0d7b82 */ /* 0x000e620000000800 */
[----:B0-----:R-:W-:Y:S01]  /*177b0*/  ISETP.NE.AND P4, PT, R8, 0x1, PT ;  /* 0x000000010800780c */ /* 0x001fe20003f85270 */
[----:B------:R-:W-:Y:S01]  /*177c0*/  VIADD R8, R178, 0x7f ;  /* 0x0000007fb2087836 */ /* 0x000fe20000000000 */
[----:B-1----:R-:W-:-:S11]  /*177d0*/  ISETP.GE.AND P5, PT, R13, 0x1, PT ;  /* 0x000000010d00780c */ /* 0x002fd60003fa6270 */
[----:B------:R-:W0:Y:S08]  /*177e0*/  @P4 LDC R9, c[0x0][0x44c] ;  /* 0x00011300ff094b82 */ /* 0x000e300000000800 */
[----:B------:R-:W1:Y:S01]  /*177f0*/  @P4 LDC R10, c[0x0][0x450] ;  /* 0x00011400ff0a4b82 */ /* 0x000e620000000800 */
[----:B0-----:R-:W-:-:S05]  /*17800*/  @P4 IMAD.HI.U32 R9, R8, R9, RZ ;  /* 0x0000000908094227 */ /* 0x001fca00078e00ff */
        /* <DEDUP_REMOVED lines=14> */
.L_x_1726:
[----:B------:R-:W-:-:S13]  /*178f0*/  ISETP.NE.AND P1, PT, R13, 0x1, PT ;  /* 0x000000010d00780c */ /* 0x000fda0003f25270 */
[----:B------:R-:W0:Y:S02]  /*17900*/  @P1 LDC.64 R10, c[0x0][0x9e8] ;  /* 0x00027a00ff0a1b82 */ /* 0x000e240000000a00 */
[----:B0-----:R-:W-:-:S05]  /*17910*/  @P1 IMAD.HI.U32 R10, R8, R10, RZ ;  /* 0x0000000a080a1227 */ /* 0x001fca00078e00ff */
[----:B------:R-:W-:-:S07]  /*17920*/  @P1 SHF.R.U32.HI R8, RZ, R11, R10 ;  /* 0x0000000bff081219 */ /* 0x000fce000001160a */
.L_x_1727:
[----:B------:R-:W-:Y:S05]  /*17930*/  BSYNC B0 ;  /* 0x0000000000007941 */ /* 0x000fea0003800000 */
.L_x_1725:
[----:B------:R-:W-:-:S05]  /*17940*/  IMAD R8, R8, R13, RZ ;  /* 0x0000000d08087224 */ /* 0x000fca00078e02ff */
[----:B------:R-:W-:-:S07]  /*17950*/  VIMNMX R9, R9, R8, !PT ;  /* 0x0000000809097248 */ /* 0x000fce0007fe0100 */
.L_x_1724:
[----:B------:R-:W-:-:S05]  /*17960*/  VIADD R9, R9, 0x7f ;  /* 0x0000007f09097836 */ /* 0x000fca0000000000 */
[----:B------:R-:W-:-:S04]  /*17970*/  SHF.R.S32.HI R8, RZ, 0x1f, R9 ;  /* 0x0000001fff087819 */ /* 0x000fc80000011409 */
[----:B------:R-:W-:-:S04]  /*17980*/  LEA.HI R8, R8, R9, RZ, 0x7 ;  /* 0x0000000908087211 */ /* 0x000fc800078f38ff */
[----:B------:R-:W-:-:S04]  /*17990*/  SHF.R.S32.HI R9, RZ, 0x7, R8 ;  /* 0x00000007ff097819 */ /* 0x000fc80000011408 */
[----:B------:R-:W-:-:S04]  /*179a0*/  VIMNMX R14, R198, R9, !PT ;  /* 0x00000009c60e7248 */ /* 0x000fc80007fe0100 */
[----:B------:R-:W-:-:S13]  /*179b0*/  ISETP.GE.AND P1, PT, R6, R14, PT ;  /* 0x0000000e0600720c */ /* 0x000fda0003f26270 */
[----:B------:R-:W-:Y:S05]  /*179c0*/  @!P1 BRA `(.L_x_1728) ;  /* 0x0000002000009947 */ /* 0x000fea0003800000 */
[----:B------:R-:W-:Y:S02]  /*179d0*/  IMAD.MOV.U32 R13, RZ, RZ, R5 ;  /* 0x000000ffff0d7224 */ /* 0x000fe400078e0005 */
[----:B------:R-:W-:Y:S02]  /*179e0*/  IMAD.MOV.U32 R12, RZ, RZ, R0 ;  /* 0x000000ffff0c7224 */ /* 0x000fe400078e0000 */
[----:B------:R-:W-:Y:S02]  /*179f0*/  IMAD.MOV.U32 R20, RZ, RZ, R169 ;  /* 0x000000ffff147224 */ /* 0x000fe400078e00a9 */
[----:B------:R-:W-:-:S07]  /*17a00*/  IMAD.MOV.U32 R15, RZ, RZ, R168 ;  /* 0x000000ffff0f7224 */ /* 0x000fce00078e00a8 */
.L_x_1740:
        /* <DEDUP_REMOVED lines=8> */
.L_x_1730:
        /* <DEDUP_REMOVED lines=8> */
.L_x_1731:
[----:B------:R-:W-:Y:S04]  /*17b10*/  BSSY B0, `(.L_x_1729) ;  /* 0x0000004000007945 */ /* 0x000fe80003800000 */
[----:B-1----:R-:W-:Y:S05]  /*17b20*/  @P2 BRA `(.L_x_1732) ;  /* 0x0000000000082947 */ /* 0x002fea0003800000 */
[----:B------:R-:W1:Y:S02]  /*17b30*/  SYNCS.PHASECHK.TRANS64.TRYWAIT P2, [R5+URZ+0x22830], R0 ;  /* 0x02283000050075a7 */ /* 0x000e64000804017f */
[----:B-1----:R-:W-:Y:S05]  /*17b40*/  @!P2 BRA `(.L_x_1733) ;  /* 0x0000010000f8a947 */ /* 0x002fea0003800000 */
.L_x_1732:
[----:B------:R-:W-:Y:S05]  /*17b50*/  BSYNC B0 ;  /* 0x0000000000007941 */ /* 0x000fea0003800000 */
.L_x_1729:
[----:B01----:R-:W0:Y:S01]  /*17b60*/  S2R R0, SR_TID.X ;  /* 0x0000000000007919 */ /* 0x003e220000002100 */
[----:B------:R-:W-:Y:S01]  /*17b70*/  VIADD R168, R15, 0x1 ;  /* 0x000000010fa87836 */ /* 0x000fe20000000000 */
[----:B------:R-:W-:Y:S05]  /*17b80*/  WARPSYNC.ALL ;  /* 0x0000000000007948 */ /* 0x000fea0003800000 */
[C---:B------:R-:W-:Y:S01]  /*17b90*/  ISETP.NE.AND P2, PT, R168.reuse, 0x2, PT ;  /* 0x00000002a800780c */ /* 0x040fe20003f45270 */
[----:B------:R-:W-:Y:S02]  /*17ba0*/  IMAD.MOV.U32 R9, RZ, RZ, -0x7fffffe0 ;  /* 0x80000020ff097424 */ /* 0x000fe400078e00ff */
[----:B------:R-:W-:Y:S01]  /*17bb0*/  IMAD.MOV.U32 R11, RZ, RZ, -0x7fffffe0 ;  /* 0x80000020ff0b7424 */ /* 0x000fe200078e00ff */
[----:B------:R-:W-:-:S02]  /*17bc0*/  SEL R168, R168, RZ, P2 ;  /* 0x000000ffa8a87207 */ /* 0x000fc40001000000 */
[----:B------:R-:W-:Y:S01]  /*17bd0*/  R2UR UR31, R9 ;  /* 0x00000000091f72ca */ /* 0x000fe200000e0000 */
[----:B------:R-:W-:Y:S01]  /*17be0*/  IMAD.MOV.U32 R9, RZ, RZ, -0x7fffffe0 ;  /* 0x80000020ff097424 */ /* 0x000fe200078e00ff */
[----:B------:R-:W-:Y:S01]  /*17bf0*/  R2UR UR11, R11 ;  /* 0x000000000b0b72ca */ /* 0x000fe200000e0000 */
[----:B------:R-:W-:Y:S02]  /*17c00*/  IMAD R8, R168, 0x600, R7 ;  /* 0x00000600a8087824 */ /* 0x000fe400078e0207 */
[----:B------:R-:W-:Y:S01]  /*17c10*/  IMAD.MOV.U32 R11, RZ, RZ, -0x7fffffe0 ;  /* 0x80000020ff0b7424 */ /* 0x000fe200078e00ff */
[----:B------:R-:W-:Y:S01]  /*17c20*/  R2UR UR27, R9 ;  /* 0x00000000091b72ca */ /* 0x000fe200000e0000 */
[C---:B------:R-:W-:Y:S01]  /*17c30*/  VIADD R10, R8.reuse, 0x2 ;  /* 0x00000002080a7836 */ /* 0x040fe20000000000 */
[----:B------:R-:W-:Y:S02]  /*17c40*/  R2UR UR30, R8 ;  /* 0x00000000081e72ca */ /* 0x000fe400000e0000 */
[----:B------:R-:W-:Y:S01]  /*17c50*/  R2UR UR15, R11 ;  /* 0x000000000b0f72ca */ /* 0x000fe200000e0000 */
[----:B------:R-:W-:Y:S01]  /*17c60*/  IMAD.MOV.U32 R11, RZ, RZ, -0x7fffffe0 ;  /* 0x80000020ff0b7424 */ /* 0x000fe200078e00ff */
[----:B------:R-:W-:Y:S01]  /*17c70*/  R2UR UR10, R10 ;  /* 0x000000000a0a72ca */ /* 0x000fe200000e0000 */
[----:B------:R-:W-:-:S03]  /*17c80*/  VIADD R10, R8, 0x200 ;  /* 0x00000200080a7836 */ /* 0x000fc60000000000 */
[----:B------:R-:W-:Y:S01]  /*17c90*/  R2UR UR19, R11 ;  /* 0x000000000b1372ca */ /* 0x000fe200000e0000 */
[----:B------:R-:W-:Y:S01]  /*17ca0*/  IMAD.MOV.U32 R11, RZ, RZ, -0x7fffffe0 ;  /* 0x80000020ff0b7424 */ /* 0x000fe200078e00ff */
[----:B------:R-:W-:Y:S01]  /*17cb0*/  R2UR UR14, R10 ;  /* 0x000000000a0e72ca */ /* 0x000fe200000e0000 */
[----:B------:R-:W-:Y:S01]  /*17cc0*/  VIADD R10, R8, 0x202 ;  /* 0x00000202080a7836 */ /* 0x000fe20000000000 */
[----:B0-----:R-:W-:Y:S02]  /*17cd0*/  SHF.R.U32.HI R0, RZ, 0x7, R0 ;  /* 0x00000007ff007819 */ /* 0x001fe40000011600 */
[----:B------:R-:W-:Y:S02]  /*17ce0*/  R2UR UR23, R11 ;  /* 0x000000000b1772ca */ /* 0x000fe400000e0000 */
[----:B------:R-:W-:Y:S01]  /*17cf0*/  R2UR UR18, R10 ;  /* 0x000000000a1272ca */ /* 0x000fe200000e0000 */
[----:B------:R-:W-:Y:S02]  /*17d00*/  VIADD R0, R0, 0x8 ;  /* 0x0000000800007836 */ /* 0x000fe40000000000 */
[----:B------:R-:W-:-:S02]  /*17d10*/  VIADD R10, R8, 0x400 ;  /* 0x00000400080a7836 */ /* 0x000fc40000000000 */
[----:B------:R-:W-:Y:S01]  /*17d20*/  VIADD R8, R8, 0x402 ;  /* 0x0000040208087836 */ /* 0x000fe20000000000 */
[----:B------:R0:W-:Y:S02]  /*17d30*/  BAR.SYNC.DEFER_BLOCKING R0, 0x100 ;  /* 0x000400000000751d */ /* 0x0001e40000010000 */
[----:B------:R-:W-:Y:S02]  /*17d40*/  R2UR UR22, R10 ;  /* 0x000000000a1672ca */ /* 0x000fe400000e0000 */
[----:B------:R-:W-:Y:S02]  /*17d50*/  R2UR UR26, R8 ;  /* 0x00000000081a72ca */ /* 0x000fe400000e0000 */
        /* <DEDUP_REMOVED lines=21> */
.L_x_1735:
[----:B------:R-:W-:Y:S01]  /*17eb0*/  SHF.L.U32 R0, R20, 0x1f, RZ ;  /* 0x0000001f14007819 */ /* 0x000fe200000006ff */
[----:B------:R-:W-:-:S04]  /*17ec0*/  IMAD R5, R15, 0x8, R16 ;  /* 0x000000080f057824 */ /* 0x000fc800078e0210 */
[----:B------:R0:W1:Y:S01]  /*17ed0*/  SYNCS.PHASECHK.TRANS64.TRYWAIT P1, [R5+URZ+0x22850], R0 ;  /* 0x02285000050075a7 */ /* 0x000062000802017f */
[----:B------:R-:W-:Y:S05]  /*17ee0*/  @!P0 BRA `(.L_x_1736) ;  /* 0x0000000000048947 */ /* 0x000fea0003800000 */
[----:B------:R-:W-:Y:S01]  /*17ef0*/  BPT.TRAP 0x1 ;  /* 0x000000040000795c */ /* 0x000fe20000300000 */
.L_x_1736:
[----:B-1----:R-:W-:Y:S05]  /*17f00*/  @P1 BRA `(.L_x_1734) ;  /* 0x0000000000081947 */ /* 0x002fea0003800000 */
[----:B------:R-:W1:Y:S02]  /*17f10*/  SYNCS.PHASECHK.TRANS64.TRYWAIT P1, [R5+URZ+0x22850], R0 ;  /* 0x02285000050075a7 */ /* 0x000e64000802017f */
[----:B-1----:R-:W-:Y:S05]  /*17f20*/  @!P1 BRA `(.L_x_1737) ;  /* 0x0000010000149947 */ /* 0x002fea0003800000 */
.L_x_1734:
[----:B01----:R-:W-:Y:S01]  /*17f30*/  VIADD R0, R16, 0x400 ;  /* 0x0000040010007836 */ /* 0x003fe20000000000 */
[----:B------:R-:W-:Y:S05]  /*17f40*/  WARPSYNC.ALL ;  /* 0x0000000000007948 */ /* 0x000fea0003800000 */
[----:B------:R-:W-:Y:S01]  /*17f50*/  SHF.R.U32.HI R0, RZ, 0x4, R0 ;  /* 0x00000004ff007819 */ /* 0x000fe20000011600 */
[----:B------:R-:W-:Y:S01]  /*17f60*/  IMAD.MOV.U32 R9, RZ, RZ, 0x40000040 ;  /* 0x40000040ff097424 */ /* 0x000fe200078e00ff */
[----:B------:R-:W-:Y:S01]  /*17f70*/  WARPGROUP.ARRIVE ;  /* 0x00000000000079c5 */ /* 0x000fe20000000000 */
[----:B------:R-:W-:Y:S01]  /*17f80*/  IMAD.MOV.U32 R11, RZ, RZ, 0x40000040 ;  /* 0x40000040ff0b7424 */ /* 0x000fe200078e00ff */
[----:B------:R-:W-:-:S04]  /*17f90*/  LOP3.LUT R0, R0, 0x3fff, RZ, 0xc0, !PT ;  /* 0x00003fff00007812 */ /* 0x000fc800078ec0ff */
[----:B------:R-:W0:Y:S01]  /*17fa0*/  S2R R20, SR_TID.X ;  /* 0x0000000000147919 */ /* 0x000e220000002100 */
[----:B------:R-:W-:Y:S01]  /*17fb0*/  R2UR UR11, R9 ;  /* 0x00000000090b72ca */ /* 0x000fe200000e0000 */
[----:B------:R-:W-:Y:S01]  /*17fc0*/  IMAD.MOV.U32 R9, RZ, RZ, 0x40000040 ;  /* 0x40000040ff097424 */ /* 0x000fe200078e00ff */
[----:B------:R-:W-:-:S05]  /*17fd0*/  LOP3.LUT R0, R0, 0x10000, RZ, 0xfc, !PT ;  /* 0x0001000000007812 */ /* 0x000fca00078efcff */
[----:B------:R-:W-:-:S04]  /*17fe0*/  IMAD R8, R15, 0x400, R0 ;  /* 0x000004000f087824 */ /* 0x000fc800078e0200 */
[C---:B------:R-:W-:Y:S01]  /*17ff0*/  VIADD R10, R8.reuse, 0x2 ;  /* 0x00000002080a7836 */ /* 0x040fe20000000000 */
[----:B------:R-:W-:-:S13]  /*18000*/  R2UR UR10, R8 ;  /* 0x00000000080a72ca */ /* 0x000fda00000e0000 */
[----:B------:R-:W-:Y:S01]  /*18010*/  QGMMA.64x128x32.F32.E4M3.E4M3 R88, R164, gdesc[UR8], R88, gsb0 ;  /* 0x01e00008a4587df3 */ /* 0x000fe20008000858 */
[----:B------:R-:W-:Y:S01]  /*18020*/  R2UR UR10, R10 ;  /* 0x000000000a0a72ca */ /* 0x000fe200000e0000 */
[C---:B------:R-:W-:Y:S01]  /*18030*/  VIADD R10, R8.reuse, 0x4 ;  /* 0x00000004080a7836 */ /* 0x040fe20000000000 */
[----:B------:R-:W-:Y:S01]  /*18040*/  R2UR UR11, R11 ;  /* 0x000000000b0b72ca */ /* 0x000fe200000e0000 */
[----:B------:R-:W-:Y:S02]  /*18050*/  IMAD.MOV.U32 R11, RZ, RZ, 0x40000040 ;  /* 0x40000040ff0b7424 */ /* 0x000fe400078e00ff */
[----:B------:R-:W-:Y:S01]  /*18060*/  VIADD R8, R8, 0x6 ;  /* 0x0000000608087836 */ /* 0x000fe20000000000 */
[----:B0-----:R-:W-:-:S04]  /*18070*/  SHF.R.U32.HI R20, RZ, 0x7, R20 ;  /* 0x00000007ff147819 */ /* 0x001fc80000011614 */
[----:B------:R-:W-:Y:S01]  /*18080*/  IADD3 R0, -R20, 0xb, RZ ;  /* 0x0000000b14007810 */ /* 0x000fe20007ffe1ff */
[----:B------:R-:W-:Y:S02]  /*18090*/  WARPGROUP.DEPBAR.LE gsb0, 0x0 ;  /* 0x00008000000079c5 */ /* 0x000fe40000010000 */
[----:B------:R-:W-:-:S06]  /*180a0*/  WARPGROUP.ARRIVE ;  /* 0x00000000000079c5 */ /* 0x000fcc0000000000 */
        /* <DEDUP_REMOVED lines=15> */
.L_x_1738:
[----:B0-----:R-:W-:Y:S02]  /*181a0*/  FMNMX.FTZ R0, R24, R12, !PT ;  /* 0x0000000c18007209 */ /* 0x001fe40007810000 */
        /* <DEDUP_REMOVED lines=71> */
[----:B------:R-:W-:-:S04]  /*18620*/  FADD.FTZ R11, -R0, R12 ;  /* 0x0000000c000b7221 */ /* 0x000fc80000010100 */
[----:B------:R-:W-:Y:S01]  /*18630*/  FMUL.FTZ R21, R2, R11 ;  /* 0x0000000b02157220 */ /* 0x000fe20000410000 */
[----:B------:R-:W-:-:S03]  /*18640*/  FADD.FTZ R11, -R5, R13 ;  /* 0x0000000d050b7221 */ /* 0x000fc60000010100 */
[----:B------:R-:W-:Y:S01]  /*18650*/  MUFU.EX2 R9, R21 ;  /* 0x0000001500097308 */ /* 0x000fe20000000800 */
[C---:B------:R-:W-:Y:S01]  /*18660*/  FMUL.FTZ R8, R2.reuse, R11 ;  /* 0x0000000b02087220 */ /* 0x040fe20000410000 */
[----:B------:R-:W-:-:S04]  /*18670*/  FFMA.FTZ R11, R2, R0, -8 ;  /* 0xc1000000020b7423 */ /* 0x000fc80000010000 */
        /* <DEDUP_REMOVED lines=12> */
[C---:B------:R-:W-:Y:S01]  /*18740*/  FFMA.FTZ R77, R2.reuse, R5, -8 ;  /* 0xc1000000024d7423 */ /* 0x040fe20000010005 */
[----:B------:R-:W-:-:S01]  /*18750*/  FFMA.FTZ R57, R2, R65, -R11 ;  /* 0x0000004102397223 */ /* 0x000fc2000001080b */
[C-C-:B------:R-:W-:Y:S01]  /*18760*/  FFMA.FTZ R65, R2.reuse, R73, -R11.reuse ;  /* 0x0000004902417223 */ /* 0x140fe2000001080b */
[----:B------:R-:W-:-:S01]  /*18770*/  FFMA.FTZ R10, R2, R24, -R11 ;  /* 0x00000018020a7223 */ /* 0x000fc2000001080b */
[C---:B------:R-:W-:Y:S01]  /*18780*/  FFMA.FTZ R73, R2.reuse, R81, -R11 ;  /* 0x0000005102497223 */ /* 0x040fe2000001080b */
[----:B------:R-:W-:-:S01]  /*18790*/  FFMA.FTZ R81, R2, R26, -R77 ;  /* 0x0000001a02517223 */ /* 0x000fc2000001084d */
[C---:B------:R-:W-:Y:S01]  /*187a0*/  FFMA.FTZ R26, R2.reuse, R27, -R77 ;  /* 0x0000001b021a7223 */ /* 0x040fe2000001084d */
        /* <DEDUP_REMOVED lines=18> */
[C---:B------:R-:W-:Y:S01]  /*188d0*/  FFMA.FTZ R60, R2.reuse, R72, -R11 ;  /* 0x00000048023c7223 */ /* 0x040fe2000001080b */
[----:B------:R-:W-:-:S01]  /*188e0*/  FFMA.FTZ R35, R2, R38, -R77 ;  /* 0x0000002602237223 */ /* 0x000fc2000001084d */
[C-C-:B------:R-:W-:Y:S01]  /*188f0*/  FFMA.FTZ R64, R2.reuse, R76, -R11.reuse ;  /* 0x0000004c02407223 */ /* 0x140fe2000001080b */
        /* <DEDUP_REMOVED lines=20> */
[----:B--2---:R-:W-:-:S01]  /*18a40*/  FADD.FTZ R85, R13, R4 ;  /* 0x000000040d557221 */ /* 0x004fc20000010000 */
[C-C-:B------:R-:W-:Y:S01]  /*18a50*/  FFMA.FTZ R62, R2.reuse, R63, -R77.reuse ;  /* 0x0000003f023e7223 */ /* 0x140fe2000001084d */
[----:B------:R-:W-:-:S01]  /*18a60*/  FFMA.FTZ R63, R2, R66, -R77 ;  /* 0x00000042023f7223 */ /* 0x000fc2000001084d */
[----:B------:R-:W-:-:S04]  /*18a70*/  IMAD R84, R168, 0x8, R16 ;  /* 0x00000008a8547824 */ /* 0x000fc800078e0210 */
[----:B------:R-:W2:Y:S01]  /*18a80*/  MUFU.EX2 R27, R27 ;  /* 0x0000001b001b7308 */ /* 0x000ea20000000800 */
[----:B0-----:R-:W-:-:S07]  /*18a90*/  FADD.FTZ R4, R26, R3 ;  /* 0x000000031a047221 */ /* 0x001fce0000010000 */
[----:B------:R0:W3:Y:S01]  /*18aa0*/  MUFU.EX2 R21, R152 ;  /* 0x0000009800157308 */ /* 0x0000e20000000800 */
[----:B-1----:R-:W-:-:S07]  /*18ab0*/  FADD.FTZ R76, R12, R85 ;  /* 0x000000550c4c7221 */ /* 0x002fce0000010000 */
[----:B------:R-:W1:Y:S01]  /*18ac0*/  MUFU.EX2 R30, R30 ;  /* 0x0000001e001e7308 */ /* 0x000e620000000800 */
[----:B--2---:R-:W-:-:S01]  /*18ad0*/  FADD.FTZ R3, R27, R4 ;  /* 0x000000041b037221 */ /* 0x004fc20000010000 */
[----:B0-----:R-:W-:-:S06]  /*18ae0*/  IMAD.U32 R152, RZ, RZ, UR40 ;  /* 0x00000028ff987e24 */ /* 0x001fcc000f8e00ff */
[----:B------:R-:W0:Y:S01]  /*18af0*/  MUFU.EX2 R20, R20 ;  /* 0x0000001400147308 */ /* 0x000e220000000800 */
[----:B---3--:R-:W-:-:S07]  /*18b00*/  FADD.FTZ R85, R21, R76 ;  /* 0x0000004c15557221 */ /* 0x008fce0000010000 */
        /* <DEDUP_REMOVED lines=8> */
[C-C-:B------:R-:W-:Y:S01]  /*18b90*/  FFMA.FTZ R66, R2.reuse, R67, -R77.reuse ;  /* 0x0000004302427223 */ /* 0x140fe2000001084d */
[----:B------:R-:W-:-:S05]  /*18ba0*/  FFMA.FTZ R67, R2, R70, -R77 ;  /* 0x0000004602437223 */ /* 0x000fca000001084d */
[----:B------:R-:W1:Y:S01]  /*18bb0*/  MUFU.EX2 R35, R35 ;  /* 0x0000002300237308 */ /* 0x000e620000000800 */
[----:B0-----:R-:W-:-:S07]  /*18bc0*/  FADD.FTZ R4, R34, R3 ;  /* 0x0000000322047221 */ /* 0x001fce0000010000 */
[----:B------:R-:W0:Y:S01]  /*18bd0*/  MUFU.EX2 R29, R29 ;  /* 0x0000001d001d7308 */ /* 0x000e220000000800 */
[----:B--2---:R-:W-:-:S07]  /*18be0*/  FADD.FTZ R76, R24, R85 ;  /* 0x00000055184c7221 */ /* 0x004fce0000010000 */
[----:B------:R-:W2:Y:S01]  /*18bf0*/  MUFU.EX2 R38, R38 ;  /* 0x0000002600267308 */ /* 0x000ea20000000800 */
[----:B-1----:R-:W-:-:S07]  /*18c00*/  FADD.FTZ R3, R35, R4 ;  /* 0x0000000423037221 */ /* 0x002fce0000010000 */
        /* <DEDUP_REMOVED lines=9> */
[----:B--2---:R-:W-:-:S01]  /*18ca0*/  FADD.FTZ R85, R33, R70 ;  /* 0x0000004621557221 */ /* 0x004fc20000010000 */
[C-C-:B------:R-:W-:Y:S01]  /*18cb0*/  FFMA.FTZ R70, R2.reuse, R71, -R77.reuse ;  /* 0x0000004702467223 */ /* 0x140fe2000001084d */
[----:B------:R-:W-:-:S05]  /*18cc0*/  FFMA.FTZ R71, R2, R74, -R77 ;  /* 0x0000004a02477223 */ /* 0x000fca000001084d */
        /* <DEDUP_REMOVED lines=15> */
[----:B0-----:R-:W-:-:S01]  /*18dc0*/  FADD.FTZ R85, R41, R74 ;  /* 0x0000004a29557221 */ /* 0x001fc20000010000 */
[C-C-:B------:R-:W-:Y:S01]  /*18dd0*/  FFMA.FTZ R74, R2.reuse, R75, -R77.reuse ;  /* 0x0000004b024a7223 */ /* 0x140fe2000001084d */
[----:B------:R-:W-:-:S05]  /*18de0*/  FFMA.FTZ R75, R2, R78, -R77 ;  /* 0x0000004e024b7223 */ /* 0x000fca000001084d */
        /* <DEDUP_REMOVED lines=16> */
[----:B------:R-:W-:-:S06]  /*18ef0*/  FFMA.FTZ R76, R2, R79, -R77 ;  /* 0x0000004f024c7223 */ /* 0x000fcc000001084d */
        /* <DEDUP_REMOVED lines=8> */
[----:B------:R-:W-:-:S06]  /*18f80*/  FFMA.FTZ R78, R2, R82, -R77 ;  /* 0x00000052024e7223 */ /* 0x000fcc000001084d */
        /* <DEDUP_REMOVED lines=20> */
[----:B0-----:R-:W-:-:S01]  /*190d0*/  FADD.FTZ R4, R70, R3 ;  /* 0x0000000346047221 */ /* 0x001fc20000010000 */
[----:B------:R-:W-:-:S05]  /*190e0*/  VIADD R3, R84, 0x22840 ;  /* 0x0002284054037836 */ /* 0x000fca0000000000 */
[----:B------:R-:W-:Y:S01]  /*190f0*/  PRMT R3, R152, 0x654, R3 ;  /* 0x0000065498037816 */ /* 0x000fe20000000003 */
[----:B------:R-:W0:Y:S01]  /*19100*/  MUFU.EX2 R65, R65 ;  /* 0x0000004100417308 */ /* 0x000e220000000800 */
[----:B--2---:R-:W-:-:S02]  /*19110*/  FADD.FTZ R82, R60, R83 ;  /* 0x000000533c527221 */ /* 0x004fc40000010000 */
[----:B------:R2:W-:Y:S05]  /*19120*/  SYNCS.ARRIVE.TRANS64.RED.A1T0 RZ, [R3+URZ], RZ ;  /* 0x000000ff03ff79a7 */ /* 0x0005ea000810043f */
[----:B------:R-:W3:Y:S01]  /*19130*/  MUFU.EX2 R74, R74 ;  /* 0x0000004a004a7308 */ /* 0x000ee20000000800 */
[----:B-1----:R-:W-:-:S07]  /*19140*/  FADD.FTZ R83, R71, R4 ;  /* 0x0000000447537221 */ /* 0x002fce0000010000 */
[----:B------:R-:W1:Y:S01]  /*19150*/  MUFU.EX2 R64, R64 ;  /* 0x0000004000407308 */ /* 0x000e620000000800 */
[----:B0-----:R-:W-:-:S07]  /*19160*/  FADD.FTZ R85, R65, R82 ;  /* 0x0000005241557221 */ /* 0x001fce0000010000 */
        /* <DEDUP_REMOVED lines=26> */
.L_x_1739:
[----:B------:R-:W-:Y:S01]  /*19310*/  F2FP.SATFINITE.E4M3.F32.PACK_AB_MERGE_C R12, R21, R12, RZ ;  /* 0x0000000c150c723e */ /* 0x000fe200048070ff */
[-C--:B------:R-:W-:Y:S01]  /*19320*/  FMUL.FTZ R88, R88, R9.reuse ;  /* 0x0000000958587220 */ /* 0x080fe20000410000 */
[----:B------:R-:W-:Y:S01]  /*19330*/  ISETP.GT.AND P1, PT, R6, R14, PT ;  /* 0x0000000e0600720c */ /* 0x000fe20003f24270 */
[----:B------:R-:W-:Y:S01]  /*19340*/  FMUL.FTZ R89, R89, R9 ;  /* 0x0000000959597220 */ /* 0x000fe20000410000 */
[----:B------:R-:W-:Y:S01]  /*19350*/  F2FP.SATFINITE.E4M3.F32.PACK_AB_MERGE_C R164, R13, R10, R12 ;  /* 0x0000000a0da4723e */ /* 0x000fe2000480700c */
[----:B------:R-:W-:Y:S01]  /*19360*/  IMAD R10, R15, 0x8, R16 ;  /* 0x000000080f0a7824 */ /* 0x000fe200078e0210 */
[----:B------:R-:W-:Y:S01]  /*19370*/  F2FP.SATFINITE.E4M3.F32.PACK_AB_MERGE_C R24, R29, R24, RZ ;  /* 0x000000181d18723e */ /* 0x000fe200048070ff */
        /* <DEDUP_REMOVED lines=97> */
[----:B------:R-:W-:Y:S02]  /*19990*/  IMAD.MOV.U32 R12, RZ, RZ, R0 ;  /* 0x000000ffff0c7224 */ /* 0x000fe400078e0000 */
[----:B------:R-:W-:Y:S02]  /*199a0*/  IMAD.MOV.U32 R20, RZ, RZ, R169 ;  /* 0x000000ffff147224 */ /* 0x000fe400078e00a9 */
[----:B------:R-:W-:Y:S01]  /*199b0*/  IMAD.MOV.U32 R15, RZ, RZ, R168 ;  /* 0x000000ffff0f7224 */ /* 0x000fe200078e00a8 */
[----:B0-----:R-:W-:Y:S06]  /*199c0*/  @P1 BRA `(.L_x_1740) ;  /* 0xffffffe000101947 */ /* 0x001fec000383ffff */
.L_x_1728:
[----:B------:R-:W-:-:S13]  /*199d0*/  ISETP.GE.AND P1, PT, R6, R198, PT ;  /* 0x000000c60600720c */ /* 0x000fda0003f26270 */
[----:B------:R-:W-:Y:S05]  /*199e0*/  @!P1 BRA `(.L_x_1741) ;  /* 0x00000030001c9947 */ /* 0x000fea0003800000 */
[----:B------:R-:W-:Y:S02]  /*199f0*/  IMAD.MOV.U32 R12, RZ, RZ, R5 ;  /* 0x000000ffff0c7224 */ /* 0x000fe400078e0005 */
[----:B------:R-:W-:Y:S02]  /*19a00*/  IMAD.MOV.U32 R13, RZ, RZ, R0 ;  /* 0x000000ffff0d7224 */ /* 0x000fe400078e0000 */
[----:B------:R-:W-:Y:S02]  /*19a10*/  IMAD.MOV.U32 R15, RZ, RZ, R169 ;  /* 0x000000ffff0f7224 */ /* 0x000fe400078e00a9 */
[----:B------:R-:W-:-:S07]  /*19a20*/  IMAD.MOV.U32 R14, RZ, RZ, R168 ;  /* 0x000000ffff0e7224 */ /* 0x000fce00078e00a8 */
.L_x_1761:
        /* <DEDUP_REMOVED lines=8> */
.L_x_1743:
        /* <DEDUP_REMOVED lines=8> */
.L_x_1744:
[----:B------:R-:W-:Y:S04]  /*19b30*/  BSSY B0, `(.L_x_1742) ;  /* 0x0000004000007945 */ /* 0x000fe80003800000 */
[----:B-1----:R-:W-:Y:S05]  /*19b40*/  @P2 BRA `(.L_x_1745) ;  /* 0x0000000000082947 */ /* 0x002fea0003800000 */
[----:B------:R-:W1:Y:S02]  /*19b50*/  SYNCS.PHASECHK.TRANS64.TRYWAIT P2, [R5+URZ+0x22830], R0 ;  /* 0x02283000050075a7 */ /* 0x000e64000804017f */
[----:B-1----:R-:W-:Y:S05]  /*19b60*/  @!P2 BRA `(.L_x_1746) ;  /* 0x000000e40018a947 */ /* 0x002fea0003800000 */
.L_x_1745:
[----:B------:R-:W-:Y:S05]  /*19b70*/  BSYNC B0 ;  /* 0x0000000000007941 */ /* 0x000fea0003800000 */
.L_x_1742:
        /* <DEDUP_REMOVED lines=53> */
.L_x_1748:
[----:B------:R-:W-:Y:S01]  /*19ed0*/  SHF.L.U32 R0, R15, 0x1f, RZ ;  /* 0x0000001f0f007819 */ /* 0x000fe200000006ff */
[----:B------:R-:W-:-:S04]  /*19ee0*/  IMAD R5, R14, 0x8, R16 ;  /* 0x000000080e057824 */ /* 0x000fc800078e0210 */
[----:B------:R0:W1:Y:S01]  /*19ef0*/  SYNCS.PHASECHK.TRANS64.TRYWAIT P1, [R5+URZ+0x22850], R0 ;  /* 0x02285000050075a7 */ /* 0x000062000802017f */
[----:B------:R-:W-:Y:S05]  /*19f00*/  @!P0 BRA `(.L_x_1749) ;  /* 0x0000000000048947 */ /* 0x000fea0003800000 */
[----:B------:R-:W-:Y:S01]  /*19f10*/  BPT.TRAP 0x1 ;  /* 0x000000040000795c */ /* 0x000fe20000300000 */
.L_x_1749:
[----:B-1----:R-:W-:Y:S05]  /*19f20*/  @P1 BRA `(.L_x_1747) ;  /* 0x0000000000081947 */ /* 0x002fea0003800000 */
[----:B------:R-:W1:Y:S02]  /*19f30*/  SYNCS.PHASECHK.TRANS64.TRYWAIT P1, [R5+URZ+0x22850], R0 ;  /* 0x02285000050075a7 */ /* 0x000e64000802017f */
[----:B-1----:R-:W-:Y:S05]  /*19f40*/  @!P1 BRA `(.L_x_1750) ;  /* 0x000000e000349947 */ /* 0x002fea0003800000 */
.L_x_1747:
        /* <DEDUP_REMOVED lines=20> */
[----:B------:R-:W-:-:S03]  /*1a090*/  VIADD R8, R8, 0x6 ;  /* 0x0000000608087836 */ /* 0x000fc60000000000 */
        /* <DEDUP_REMOVED lines=18> */
.L_x_1751:
[----:B------:R-:W1:Y:S01]  /*1a1c0*/  @P4 LDC R5, c[0x0][0x44c] ;  /* 0x00011300ff054b82 */ /* 0x000e620000000800 */
[----:B------:R-:W-:Y:S01]  /*1a1d0*/  IMAD.IADD R20, R194, 0x1, R178 ;  /* 0x00000001c2147824 */ /* 0x000fe200078e02b2 */
[----:B------:R-:W-:Y:S01]  /*1a1e0*/  ULOP3.LUT UR10, URZ, UR32, URZ, 0x33, !UPT ;  /* 0x000000203f0a7292 */ /* 0x000fe2000f8e333f */
[----:B0-----:R-:W-:Y:S02]  /*1a1f0*/  IMAD R0, R168, 0x8, R16 ;  /* 0x00000008a8007824 */ /* 0x001fe400078e0210 */
[----:B------:R-:W-:-:S03]  /*1a200*/  IMAD.U32 R10, RZ, RZ, UR40 ;  /* 0x00000028ff0a7e24 */ /* 0x000fc6000f8e00ff */
[----:B------:R-:W0:Y:S01]  /*1a210*/  @P4 LDC R8, c[0x0][0x450] ;  /* 0x00011400ff084b82 */ /* 0x000e220000000800 */
[----:B-1----:R-:W-:-:S05]  /*1a220*/  @P4 IMAD.HI.U32 R5, R20, R5, RZ ;  /* 0x0000000514054227 */ /* 0x002fca00078e00ff */
[----:B0-----:R-:W-:Y:S01]  /*1a230*/  @P4 SHF.R.U32.HI R20, RZ, R8, R5 ;  /* 0x00000008ff144219 */ /* 0x001fe20000011605 */
[----:B------:R-:W-:Y:S02]  /*1a240*/  VIADD R5, R0, 0x22840 ;  /* 0x0002284000057836 */ /* 0x000fe40000000000 */
        /* <DEDUP_REMOVED lines=24> */
.L_x_1754:
[----:B------:R-:W-:-:S05]  /*1a3d0*/  IMAD.U32 R152, RZ, RZ, UR5 ;  /* 0x00000005ff987e24 */ /* 0x000fca000f8e00ff */
[----:B------:R-:W-:-:S13]  /*1a3e0*/  ISETP.NE.AND P1, PT, R152, 0x1, PT ;  /* 0x000000019800780c */ /* 0x000fda0003f25270 */
[----:B------:R-:W0:Y:S02]  /*1a3f0*/  @P1 LDC.64 R8, c[0x0][0x9e8] ;  /* 0x00027a00ff081b82 */ /* 0x000e240000000a00 */
[----:B0-----:R-:W-:-:S05]  /*1a400*/  @P1 IMAD.HI.U32 R8, R21, R8, RZ ;  /* 0x0000000815081227 */ /* 0x001fca00078e00ff */
[----:B------:R-:W-:-:S07]  /*1a410*/  @P1 SHF.R.U32.HI R21, RZ, R9, R8 ;  /* 0x00000009ff151219 */ /* 0x000fce0000011608 */
.L_x_1755:
[----:B------:R-:W-:Y:S05]  /*1a420*/  BSYNC B0 ;  /* 0x0000000000007941 */ /* 0x000fea0003800000 */
.L_x_1753:
[----:B------:R-:W-:-:S04]  /*1a430*/  IMAD R21, R21, R152, -R0 ;  /* 0x0000009815157224 */ /* 0x000fc800078e0a00 */
[----:B------:R-:W-:-:S05]  /*1a440*/  IMAD R21, R172, -0x2, R21 ;  /* 0xfffffffeac157824 */ /* 0x000fca00078e0215 */
[----:B------:R-:W-:Y:S02]  /*1a450*/  VIADDMNMX R10, R21, R152, R10, PT ;  /* 0x00000098150a7246 */ /* 0x000fe4000380010a */
[----:B------:R-:W-:-:S07]  /*1a460*/  VIMNMX R5, R5, R21, !PT ;  /* 0x0000001505057248 */ /* 0x000fce0007fe0100 */
.L_x_1752:
        /* <DEDUP_REMOVED lines=113> */
.L_x_1758:
[----:B------:R-:W-:-:S05]  /*1ab80*/  IMAD.U32 R20, RZ, RZ, UR5 ;  /* 0x00000005ff147e24 */ /* 0x000fca000f8e00ff */
[----:B------:R-:W-:-:S13]  /*1ab90*/  ISETP.NE.AND P2, PT, R20, 0x1, PT ;  /* 0x000000011400780c */ /* 0x000fda0003f45270 */
[----:B------:R-:W0:Y:S02]  /*1aba0*/  @P2 LDC.64 R8, c[0x0][0x9e8] ;  /* 0x00027a00ff082b82 */ /* 0x000e240000000a00 */
[----:B0-----:R-:W-:-:S05]  /*1abb0*/  @P2 IMAD.HI.U32 R8, R10, R8, RZ ;  /* 0x000000080a082227 */ /* 0x001fca00078e00ff */
[----:B------:R-:W-:-:S07]  /*1abc0*/  @P2 SHF.R.U32.HI R10, RZ, R9, R8 ;  /* 0x00000009ff0a2219 */ /* 0x000fce0000011608 */
.L_x_1759:
[----:B------:R-:W-:Y:S05]  /*1abd0*/  BSYNC B0 ;  /* 0x0000000000007941 */ /* 0x000fea0003800000 */
.L_x_1757:
[----:B------:R-:W-:-:S04]  /*1abe0*/  IMAD R9, R10, R20, -R0 ;  /* 0x000000140a097224 */ /* 0x000fc800078e0a00 */
[----:B------:R-:W-:-:S05]  /*1abf0*/  IMAD R0, R172, -0x2, R9 ;  /* 0xfffffffeac007824 */ /* 0x000fca00078e0209 */
[----:B------:R-:W-:Y:S02]  /*1ac00*/  VIADDMNMX R15, R0, R20, R15, PT ;  /* 0x00000014000f7246 */ /* 0x000fe4000380010f */
[----:B------:R-:W-:-:S07]  /*1ac10*/  VIMNMX R11, R11, R0, !PT ;  /* 0x000000000b0b7248 */ /* 0x000fce0007fe0100 */
.L_x_1756:
[----:B------:R-:W-:Y:S02]  /*1ac20*/  FMNMX.FTZ R0, R24, R13, !PT ;  /* 0x0000000d18007209 */ /* 0x000fe40007810000 */
[----:B------:R-:W-:Y:S02]  /*1ac30*/  ISETP.GT.AND P3, PT, R11, 0x8, P1 ;  /* 0x000000080b00780c */ /* 0x000fe40000f64270 */
[----:B------:R-:W-:Y:S02]  /*1ac40*/  FMNMX.FTZ R0, R25, R0, !PT ;  /* 0x0000000019007209 */ /* 0x000fe40007810000 */
[----:B------:R-:W-:Y:S02]  /*1ac50*/  ISETP.LT.OR P3, PT, R15, 0x9, P3 ;  /* 0x000000090f00780c */ /* 0x000fe40001f61670 */
[----:B------:R-:W-:Y:S02]  /*1ac60*/  FMNMX.FTZ R0, R21, R0, !PT ;  /* 0x0000000015007209 */ /* 0x000fe40007810000 */
[----:B------:R-:W-:-:S02]  /*1ac70*/  ISETP.GT.AND P2, PT, R11, 0x1, P1 ;  /* 0x000000010b00780c */ /* 0x000fc40000f44270 */
[----:B------:R-:W-:Y:S02]  /*1ac80*/  FMNMX.FTZ R0, R29, R0, !PT ;  /* 0x000000001d007209 */ /* 0x000fe40007810000 */
[----:B------:R-:W-:Y:S02]  /*1ac90*/  ISETP.LT.OR P2, PT, R15, 0x2, P2 ;  /* 0x000000020f00780c */ /* 0x000fe40001741670 */
[----:B------:R-:W-:Y:S02]  /*1aca0*/  FMNMX.FTZ R0, R153, R0, !PT ;  /* 0x0000000099007209 */ /* 0x000fe40007810000 */
[----:B------:R-:W-:Y:S02]  /*1acb0*/  FSEL R27, R27, -INF , !P2 ;  /* 0xff8000001b1b7808 */ /* 0x000fe40005000000 */
        /* <DEDUP_REMOVED lines=42> */
[----:B------:R-:W-:-:S04]  /*1af60*/  FMNMX.FTZ R0, R76, R9, !PT ;  /* 0x000000094c007209 */ /* 0x000fc80007810000 */
[----:B------:R-:W-:-:S04]  /*1af70*/  FMNMX.FTZ R9, R77, R0, !PT ;  /* 0x000000004d097209 */ /* 0x000fc80007810000 */
        /* <DEDUP_REMOVED lines=8> */
[----:B------:R-:W-:Y:S01]  /*1b000*/  ISETP.GT.AND P3, PT, R11, 0x18, P1 ;  /* 0x000000180b00780c */ /* 0x000fe20000f64270 */
[----:B------:R-:W0:Y:S03]  /*1b010*/  SHFL.BFLY PT, R8, R0, 0x2, 0x1f ;  /* 0x0c401f0000087f89 */ /* 0x000e2600000e0000 */
[----:B------:R-:W-:-:S04]  /*1b020*/  ISETP.LT.OR P3, PT, R15, 0x19, P3 ;  /* 0x000000190f00780c */ /* 0x000fc80001f61670 */
[----:B------:R-:W-:Y:S02]  /*1b030*/  FSEL R38, R38, -INF , !P3 ;  /* 0xff80000026267808 */ /* 0x000fe40005800000 */
[----:B------:R-:W-:-:S04]  /*1b040*/  ISETP.GT.AND P3, PT, R11, 0x20, P1 ;  /* 0x000000200b00780c */ /* 0x000fc80000f64270 */
[----:B------:R-:W-:-:S04]  /*1b050*/  ISETP.LT.OR P3, PT, R15, 0x21, P3 ;  /* 0x000000210f00780c */ /* 0x000fc80001f61670 */
[----:B------:R-:W-:Y:S02]  /*1b060*/  FSEL R42, R42, -INF , !P3 ;  /* 0xff8000002a2a7808 */ /* 0x000fe40005800000 */
[----:B------:R-:W-:-:S04]  /*1b070*/  ISETP.GT.AND P3, PT, R11, 0x28, P1 ;  /* 0x000000280b00780c */ /* 0x000fc80000f64270 */
[----:B------:R-:W-:Y:S02]  /*1b080*/  ISETP.LT.OR P3, PT, R15, 0x29, P3 ;  /* 0x000000290f00780c */ /* 0x000fe40001f61670 */
[----:B0-----:R-:W-:Y:S02]  /*1b090*/  FMNMX.FTZ R0, R0, R8, !PT ;  /* 0x0000000800007209 */ /* 0x001fe40007810000 */
        /* <DEDUP_REMOVED lines=13> */
[----:B------:R-:W-:-:S01]  /*1b170*/  FFMA.FTZ R8, R2, R0, -8 ;  /* 0xc100000002087423 */ /* 0x000fc20000010000 */
[----:B------:R-:W-:Y:S02]  /*1b180*/  FSETP.NEU.FTZ.AND P2, PT, R0, -INF , PT ;  /* 0xff8000000000780b */ /* 0x000fe40003f5d000 */
[----:B------:R-:W-:-:S02]  /*1b190*/  ISETP.LT.OR P3, PT, R15, 0x42, P3 ;  /* 0x000000420f00780c */ /* 0x000fc40001f61670 */
[----:B------:R-:W-:Y:S02]  /*1b1a0*/  FSEL R8, R8, RZ, P2 ;  /* 0x000000ff08087208 */ /* 0x000fe40001000000 */
[----:B------:R-:W-:Y:S02]  /*1b1b0*/  FSEL R59, R59, -INF , !P3 ;  /* 0xff8000003b3b7808 */ /* 0x000fe40005800000 */
[----:B------:R-:W-:Y:S01]  /*1b1c0*/  ISETP.GT.AND P3, PT, R11, 0x48, P1 ;  /* 0x000000480b00780c */ /* 0x000fe20000f64270 */
[----:B------:R-:W-:-:S01]  /*1b1d0*/  FFMA.FTZ R20, R2, R21, -R8 ;  /* 0x0000001502147223 */ /* 0x000fc20000010808 */
[C-C-:B------:R-:W-:Y:S01]  /*1b1e0*/  FFMA.FTZ R10, R2.reuse, R24, -R8.reuse ;  /* 0x00000018020a7223 */ /* 0x140fe20000010808 */
[----:B------:R-:W-:-:S01]  /*1b1f0*/  FFMA.FTZ R24, R2, R153, -R8 ;  /* 0x0000009902187223 */ /* 0x000fc20000010808 */
[----:B------:R-:W-:Y:S01]  /*1b200*/  ISETP.LT.OR P3, PT, R15, 0x49, P3 ;  /* 0x000000490f00780c */ /* 0x000fe20001f61670 */
[----:B------:R-:W-:-:S01]  /*1b210*/  FFMA.FTZ R30, R2, R155, -R8 ;  /* 0x0000009b021e7223 */ /* 0x000fc20000010808 */
[C-C-:B------:R-:W-:Y:S01]  /*1b220*/  FFMA.FTZ R32, R2.reuse, R157, -R8.reuse ;  /* 0x0000009d02207223 */ /* 0x140fe20000010808 */
[----:B------:R-:W-:-:S01]  /*1b230*/  FFMA.FTZ R36, R2, R159, -R8 ;  /* 0x0000009f02247223 */ /* 0x000fc20000010808 */
[----:B------:R-:W-:Y:S01]  /*1b240*/  FSEL R21, R62, -INF , !P3 ;  /* 0xff8000003e157808 */ /* 0x000fe20005800000 */
[----:B------:R-:W-:-:S01]  /*1b250*/  FFMA.FTZ R40, R2, R161, -R8 ;  /* 0x000000a102287223 */ /* 0x000fc20000010808 */
[----:B------:R-:W-:Y:S01]  /*1b260*/  ISETP.GT.AND P3, PT, R11, RZ, P1 ;  /* 0x000000ff0b00720c */ /* 0x000fe20000f64270 */
        /* <DEDUP_REMOVED lines=9> */
[----:B------:R-:W-:Y:S01]  /*1b300*/  ISETP.GT.AND P3, PT, R11, 0x49, P1 ;  /* 0x000000490b00780c */ /* 0x000fe20000f64270 */
[----:B------:R-:W-:-:S01]  /*1b310*/  FFMA.FTZ R73, R2, R77, -R8 ;  /* 0x0000004d02497223 */ /* 0x000fc20000010808 */
[----:B------:R-:W-:Y:S01]  /*1b320*/  FMNMX.FTZ R26, R153, R12, !PT ;  /* 0x0000000c991a7209 */ /* 0x000fe20007810000 */
[----:B------:R-:W-:-:S01]  /*1b330*/  FFMA.FTZ R77, R2, R81, -R8 ;  /* 0x00000051024d7223 */ /* 0x000fc20000010808 */
[----:B------:R-:W-:Y:S01]  /*1b340*/  ISETP.LT.OR P3, PT, R15, 0x4a, P3 ;  /* 0x0000004a0f00780c */ /* 0x000fe20001f61670 */
[----:B------:R-:W-:-:S01]  /*1b350*/  FFMA.FTZ R81, R2, R85, -R8 ;  /* 0x0000005502517223 */ /* 0x000fc20000010808 */
[----:B------:R-:W-:Y:S01]  /*1b360*/  FMNMX.FTZ R26, R27, R26, !PT ;  /* 0x0000001a1b1a7209 */ /* 0x000fe20007810000 */
[----:B------:R-:W-:-:S01]  /*1b370*/  FFMA.FTZ R25, R2, R25, -R8 ;  /* 0x0000001902197223 */ /* 0x000fc20000010808 */
[----:B------:R-:W-:Y:S01]  /*1b380*/  FSEL R63, R63, -INF , !P3 ;  /* 0xff8000003f3f7808 */ /* 0x000fe20005800000 */
[----:B------:R-:W-:-:S01]  /*1b390*/  FFMA.FTZ R29, R2, R29, -R8 ;  /* 0x0000001d021d7223 */ /* 0x000fc20000010808 */
[----:B------:R-:W-:Y:S01]  /*1b3a0*/  FMNMX.FTZ R26, R9, R26, !PT ;  /* 0x0000001a091a7209 */ /* 0x000fe20007810000 */
[----:B------:R-:W-:-:S01]  /*1b3b0*/  FFMA.FTZ R33, R2, R33, -R8 ;  /* 0x0000002102217223 */ /* 0x000fc20000010808 */
[----:B------:R-:W-:Y:S01]  /*1b3c0*/  ISETP.GT.AND P3, PT, R11, 0x50, P1 ;  /* 0x000000500b00780c */ /* 0x000fe20000f64270 */
[----:B------:R-:W-:-:S01]  /*1b3d0*/  FFMA.FTZ R37, R2, R37, -R8 ;  /* 0x0000002502257223 */ /* 0x000fc20000010808 */
[----:B------:R-:W-:Y:S01]  /*1b3e0*/  FMNMX.FTZ R28, R31, R26, !PT ;  /* 0x0000001a1f1c7209 */ /* 0x000fe20007810000 */
[----:B------:R-:W-:-:S01]  /*1b3f0*/  FFMA.FTZ R41, R2, R41, -R8 ;  /* 0x0000002902297223 */ /* 0x000fc20000010808 */
[----:B------:R-:W-:Y:S01]  /*1b400*/  ISETP.LT.OR P3, PT, R15, 0x51, P3 ;  /* 0x000000510f00780c */ /* 0x000fe20001f61670 */
[----:B------:R0:W-:Y:S01]  /*1b410*/  MUFU.EX2 R26, R30 ;  /* 0x0000001e001a7308 */ /* 0x0001e20000000800 */
[----:B------:R-:W-:Y:S01]  /*1b420*/  FMNMX.FTZ R28, R34, R28, !PT ;  /* 0x0000001c221c7209 */ /* 0x000fe20007810000 */
[--C-:B------:R-:W-:Y:S01]  /*1b430*/  FFMA.FTZ R45, R2, R45, -R8.reuse ;  /* 0x0000002d022d7223 */ /* 0x100fe20000010808 */
[----:B------:R-:W-:Y:S01]  /*1b440*/  FSEL R155, R66, -INF , !P3 ;  /* 0xff800000429b7808 */ /* 0x000fe20005800000 */
[C-C-:B------:R-:W-:Y:S01]  /*1b450*/  FFMA.FTZ R49, R2.reuse, R49, -R8.reuse ;  /* 0x0000003102317223 */ /* 0x140fe20000010808 */
[----:B------:R-:W-:Y:S01]  /*1b460*/  FMNMX.FTZ R28, R35, R28, !PT ;  /* 0x0000001c231c7209 */ /* 0x000fe20007810000 */
[C-C-:B------:R-:W-:Y:S01]  /*1b470*/  FFMA.FTZ R53, R2.reuse, R53, -R8.reuse ;  /* 0x0000003502357223 */ /* 0x140fe20000010808 */
        /* <DEDUP_REMOVED lines=10> */
[----:B0-----:R-:W-:Y:S01]  /*1b520*/  FMNMX.FTZ R30, R42, R157, !PT ;  /* 0x0000009d2a1e7209 */ /* 0x001fe20007810000 */
[----:B------:R-:W-:Y:S01]  /*1b530*/  FFMA.FTZ R62, R2, R80, -R8 ;  /* 0x00000050023e7223 */ /* 0x000fe20000010808 */
[----:B------:R-:W-:-:S02]  /*1b540*/  ISETP.GT.AND P3, PT, R11, 0x58, P1 ;  /* 0x000000580b00780c */ /* 0x000fc40000f64270 */
[----:B------:R-:W-:Y:S02]  /*1b550*/  FMNMX.FTZ R30, R43, R30, !PT ;  /* 0x0000001e2b1e7209 */ /* 0x000fe40007810000 */
[----:B------:R-:W-:Y:S01]  /*1b560*/  ISETP.LT.OR P3, PT, R15, 0x59, P3 ;  /* 0x000000590f00780c */ /* 0x000fe20001f61670 */
[----:B------:R-:W-:Y:S01]  /*1b570*/  MUFU.EX2 R10, R10 ;  /* 0x0000000a000a7308 */ /* 0x000fe20000000800 */
[----:B------:R-:W-:Y:S02]  /*1b580*/  FMNMX.FTZ R30, R46, R30, !PT ;  /* 0x0000001e2e1e7209 */ /* 0x000fe40007810000 */
[----:B------:R-:W-:Y:S02]  /*1b590*/  FSEL R157, R70, -INF , !P3 ;  /* 0xff800000469d7808 */ /* 0x000fe40005800000 */
[----:B------:R-:W-:Y:S02]  /*1b5a0*/  FMNMX.FTZ R159, R47, R30, !PT ;  /* 0x0000001e2f9f7209 */ /* 0x000fe40007810000 */
[----:B------:R-:W-:Y:S01]  /*1b5b0*/  ISETP.GT.AND P3, PT, R11, 0x59, P1 ;  /* 0x000000590b00780c */ /* 0x000fe20000f64270 */
[----:B------:R0:W-:Y:S01]  /*1b5c0*/  MUFU.EX2 R30, R36 ;  /* 0x00000024001e7308 */ /* 0x0001e20000000800 */
[----:B-1----:R-:W-:-:S02]  /*1b5d0*/  FMNMX.FTZ R32, R50, R159, !PT ;  /* 0x0000009f32207209 */ /* 0x002fc40007810000 */
[----:B------:R-:W-:Y:S02]  /*1b5e0*/  ISETP.LT.OR P3, PT, R15, 0x5a, P3 ;  /* 0x0000005a0f00780c */ /* 0x000fe40001f61670 */
[----:B------:R-:W-:Y:S02]  /*1b5f0*/  FMNMX.FTZ R32, R51, R32, !PT ;  /* 0x0000002033207209 */ /* 0x000fe40007810000 */
[----:B------:R-:W-:Y:S01]  /*1b600*/  FSEL R71, R71, -INF , !P3 ;  /* 0xff80000047477808 */ /* 0x000fe20005800000 */
[----:B------:R-:W-:Y:S01]  /*1b610*/  MUFU.EX2 R25, R25 ;  /* 0x0000001900197308 */ /* 0x000fe20000000800 */
[----:B------:R-:W-:Y:S02]  /*1b620*/  ISETP.GT.AND P3, PT, R11, 0x60, P1 ;  /* 0x000000600b00780c */ /* 0x000fe40000f64270 */
[----:B------:R-:W-:Y:S02]  /*1b630*/  FMNMX.FTZ R32, R54, R32, !PT ;  /* 0x0000002036207209 */ /* 0x000fe40007810000 */
[----:B------:R-:W-:-:S02]  /*1b640*/  ISETP.LT.OR P3, PT, R15, 0x61, P3 ;  /* 0x000000610f00780c */ /* 0x000fc40001f61670 */
[----:B------:R-:W-:Y:S01]  /*1b650*/  FMNMX.FTZ R161, R55, R32, !PT ;  /* 0x0000002037a17209 */ /* 0x000fe20007810000 */
[----:B------:R-:W-:Y:S01]  /*1b660*/  MUFU.EX2 R20, R20 ;  /* 0x0000001400147308 */ /* 0x000fe20000000800 */
[----:B------:R-:W-:Y:S02]  /*1b670*/  FSEL R159, R74, -INF , !P3 ;  /* 0xff8000004a9f7808 */ /* 0x000fe40005800000 */
[----:B------:R-:W-:Y:S02]  /*1b680*/  ISETP.GT.AND P3, PT, R11, 0x61, P1 ;  /* 0x000000610b00780c */ /* 0x000fe40000f64270 */
[----:B0-----:R-:W-:Y:S02]  /*1b690*/  FMNMX.FTZ R36, R58, R161, !PT ;  /* 0x000000a13a247209 */ /* 0x001fe40007810000 */
[----:B------:R-:W-:Y:S01]  /*1b6a0*/  ISETP.LT.OR P3, PT, R15, 0x62, P3 ;  /* 0x000000620f00780c */ /* 0x000fe20001f61670 */
[----:B------:R0:W-:Y:S01]  /*1b6b0*/  MUFU.EX2 R32, R40 ;  /* 0x0000002800207308 */ /* 0x0001e20000000800 */
[----:B------:R-:W-:-:S02]  /*1b6c0*/  FMNMX.FTZ R36, R59, R36, !PT ;  /* 0x000000243b247209 */ /* 0x000fc40007810000 */
[----:B------:R-:W-:Y:S02]  /*1b6d0*/  FSEL R75, R75, -INF , !P3 ;  /* 0xff8000004b4b7808 */ /* 0x000fe40005800000 */
[----:B------:R-:W-:Y:S02]  /*1b6e0*/  ISETP.GT.AND P3, PT, R11, 0x68, P1 ;  /* 0x000000680b00780c */ /* 0x000fe40000f64270 */
[----:B------:R-:W-:Y:S01]  /*1b6f0*/  FMNMX.FTZ R36, R21, R36, !PT ;  /* 0x0000002415247209 */ /* 0x000fe20007810000 */
[----:B------:R-:W-:Y:S01]  /*1b700*/  MUFU.EX2 R29, R29 ;  /* 0x0000001d001d7308 */ /* 0x000fe20000000800 */
[----:B------:R-:W-:Y:S02]  /*1b710*/  ISETP.LT.OR P3, PT, R15, 0x69, P3 ;  /* 0x000000690f00780c */ /* 0x000fe40001f61670 */
[----:B0-----:R-:W-:Y:S02]  /*1b720*/  FMNMX.FTZ R40, R63, R36, !PT ;  /* 0x000000243f287209 */ /* 0x001fe40007810000 */
[----:B------:R-:W-:-:S02]  /*1b730*/  FSEL R161, R78, -INF , !P3 ;  /* 0xff8000004ea17808 */ /* 0x000fc40005800000 */
[----:B------:R-:W-:Y:S01]  /*1b740*/  FMNMX.FTZ R40, R155, R40, !PT ;  /* 0x000000289b287209 */ /* 0x000fe20007810000 */
[----:B------:R0:W-:Y:S01]  /*1b750*/  MUFU.EX2 R36, R163 ;  /* 0x000000a300247308 */ /* 0x0001e20000000800 */
        /* <DEDUP_REMOVED lines=11> */
[----:B0-----:R-:W-:Y:S02]  /*1b810*/  FSEL R163, R82, -INF , !P3 ;  /* 0xff80000052a37808 */ /* 0x001fe40005800000 */
[----:B------:R-:W-:-:S02]  /*1b820*/  ISETP.GT.AND P3, PT, R11, 0x71, P1 ;  /* 0x000000710b00780c */ /* 0x000fc40000f64270 */
[----:B------:R-:W-:Y:S01]  /*1b830*/  FMNMX.FTZ R44, R75, R44, !PT ;  /* 0x0000002c4b2c7209 */ /* 0x000fe20007810000 */
[----:B------:R-:W-:Y:S01]  /*1b840*/  MUFU.EX2 R33, R33 ;  /* 0x0000002100217308 */ /* 0x000fe20000000800 */
[----:B------:R-:W-:Y:S02]  /*1b850*/  ISETP.LT.OR P3, PT, R15, 0x72, P3 ;  /* 0x000000720f00780c */ /* 0x000fe40001f61670 */
[----:B------:R-:W-:Y:S02]  /*1b860*/  FMNMX.FTZ R44, R161, R44, !PT ;  /* 0x0000002ca12c7209 */ /* 0x000fe40007810000 */
[----:B------:R-:W-:Y:S02]  /*1b870*/  FSEL R83, R83, -INF , !P3 ;  /* 0xff80000053537808 */ /* 0x000fe40005800000 */
[----:B------:R-:W-:Y:S01]  /*1b880*/  ISETP.GT.AND P3, PT, R11, 0x78, P1 ;  /* 0x000000780b00780c */ /* 0x000fe20000f64270 */
[----:B------:R-:W-:Y:S01]  /*1b890*/  MUFU.EX2 R37, R37 ;  /* 0x0000002500257308 */ /* 0x000fe20000000800 */
[----:B------:R-:W-:-:S02]  /*1b8a0*/  FMNMX.FTZ R44, R79, R44, !PT ;  /* 0x0000002c4f2c7209 */ /* 0x000fc40007810000 */
[----:B------:R-:W-:Y:S02]  /*1b8b0*/  ISETP.GT.AND P1, PT, R11, 0x79, P1 ;  /* 0x000000790b00780c */ /* 0x000fe40000f24270 */
[----:B------:R-:W-:Y:S02]  /*1b8c0*/  ISETP.LT.OR P3, PT, R15, 0x79, P3 ;  /* 0x000000790f00780c */ /* 0x000fe40001f61670 */
[----:B------:R-:W-:Y:S01]  /*1b8d0*/  FMNMX.FTZ R44, R163, R44, !PT ;  /* 0x0000002ca32c7209 */ /* 0x000fe20007810000 */
[----:B------:R-:W-:Y:S01]  /*1b8e0*/  MUFU.EX2 R41, R41 ;  /* 0x0000002900297308 */ /* 0x000fe20000000800 */
[----:B------:R-:W-:Y:S02]  /*1b8f0*/  ISETP.LT.OR P1, PT, R15, 0x7a, P1 ;  /* 0x0000007a0f00780c */ /* 0x000fe40000f21670 */
[----:B------:R-:W-:Y:S02]  /*1b900*/  FSEL R15, R86, -INF , !P3 ;  /* 0xff800000560f7808 */ /* 0x000fe40005800000 */
[----:B------:R-:W-:-:S02]  /*1b910*/  FMNMX.FTZ R48, R83, R44, !PT ;  /* 0x0000002c53307209 */ /* 0x000fc40007810000 */
[----:B------:R-:W-:Y:S01]  /*1b920*/  FSEL R87, R87, -INF , !P1 ;  /* 0xff80000057577808 */ /* 0x000fe20004800000 */
[----:B------:R0:W-:Y:S01]  /*1b930*/  MUFU.EX2 R44, R56 ;  /* 0x00000038002c7308 */ /* 0x0001e20000000800 */
[----:B------:R-:W-:Y:S02]  /*1b940*/  FMNMX.FTZ R48, R15, R48, !PT ;  /* 0x000000300f307209 */ /* 0x000fe40007810000 */
[----:B------:R-:W-:Y:S02]  /*1b950*/  FSEL R68, R0, RZ, P2 ;  /* 0x000000ff00447208 */ /* 0x000fe40001000000 */
[----:B------:R-:W-:-:S03]  /*1b960*/  FMNMX.FTZ R60, R87, R48, !PT ;  /* 0x00000030573c7209 */ /* 0x000fc60007810000 */
[----:B------:R-:W-:Y:S01]  /*1b970*/  FADD.FTZ R13, -R68, R13 ;  /* 0x0000000d440d7221 */ /* 0x000fe20000010100 */
[----:B0-----:R-:W-:-:S01]  /*1b980*/  FFMA.FTZ R56, R2, R229, -R8 ;  /* 0x000000e502387223 */ /* 0x001fc20000010808 */
[----:B------:R-:W0:Y:S01]  /*1b990*/  SHFL.BFLY PT, R165, R60, 0x2, 0x1f ;  /* 0x0c401f003ca57f89 */ /* 0x000e2200000e0000 */
[----:B------:R-:W-:Y:S01]  /*1b9a0*/  MUFU.EX2 R45, R45 ;  /* 0x0000002d002d7308 */ /* 0x000fe20000000800 */
[----:B------:R-:W-:-:S07]  /*1b9b0*/  FMUL.FTZ R13, R2, R13 ;  /* 0x0000000d020d7220 */ /* 0x000fce0000410000 */
[----:B------:R-:W1:Y:S08]  /*1b9c0*/  MUFU.EX2 R13, R13 ;  /* 0x0000000d000d7308 */ /* 0x000e700000000800 */
[----:B------:R-:W-:Y:S01]  /*1b9d0*/  MUFU.EX2 R49, R49 ;  /* 0x0000003100317308 */ /* 0x000fe20000000800 */
[----:B0-----:R-:W-:Y:S01]  /*1b9e0*/  FMNMX.FTZ R165, R60, R165, !PT ;  /* 0x000000a53ca57209 */ /* 0x001fe20007810000 */
[----:B------:R-:W-:Y:S01]  /*1b9f0*/  FFMA.FTZ R60, R2, R76, -R8 ;  /* 0x0000004c023c7223 */ /* 0x000fe20000010808 */
[----:B-1----:R-:W-:-:S05]  /*1ba00*/  FFMA.FTZ R4, R13, R4, R10 ;  /* 0x000000040d047223 */ /* 0x002fca000001000a */
[----:B------:R-:W-:Y:S01]  /*1ba10*/  MUFU.EX2 R53, R53 ;  /* 0x0000003500357308 */ /* 0x000fe20000000800 */
[----:B------:R-:W0:Y:S07]  /*1ba20*/  SHFL.BFLY PT, R66, R165, 0x1, 0x1f ;  /* 0x0c201f00a5427f89 */ /* 0x000e2e00000e0000 */
[----:B------:R-:W-:Y:S08]  /*1ba30*/  MUFU.EX2 R57, R57 ;  /* 0x0000003900397308 */ /* 0x000ff00000000800 */
[----:B------:R-:W-:Y:S08]  /*1ba40*/  MUFU.EX2 R11, R167 ;  /* 0x000000a7000b7308 */ /* 0x000ff00000000800 */
[----:B------:R-:W-:Y:S01]  /*1ba50*/  MUFU.EX2 R48, R225 ;  /* 0x000000e100307308 */ /* 0x000fe20000000800 */
[----:B0-----:R-:W-:-:S04]  /*1ba60*/  FMNMX.FTZ R5, R165, R66, !PT ;  /* 0x00000042a5057209 */ /* 0x001fc80007810000 */
        /* <DEDUP_REMOVED lines=16> */
[----:B------:R-:W-:Y:S01]  /*1bb70*/  FSEL R51, R5, RZ, P1 ;  /* 0x000000ff05337208 */ /* 0x000fe20000800000 */
[----:B------:R-:W-:-:S01]  /*1bb80*/  FFMA.FTZ R8, R2, R153, -R85 ;  /* 0x0000009902087223 */ /* 0x000fc20000010855 */
[C-C-:B------:R-:W-:Y:S01]  /*1bb90*/  FFMA.FTZ R27, R2.reuse, R27, -R85.reuse ;  /* 0x0000001b021b7223 */ /* 0x140fe20000010855 */
[----:B------:R-:W-:-:S01]  /*1bba0*/  FFMA.FTZ R9, R2, R9, -R85 ;  /* 0x0000000902097223 */ /* 0x000fc20000010855 */
[----:B------:R-:W-:Y:S01]  /*1bbb0*/  MUFU.EX2 R66, R66 ;  /* 0x0000004200427308 */ /* 0x000fe20000000800 */
[----:B------:R-:W-:-:S01]  /*1bbc0*/  FADD.FTZ R51, -R51, R12 ;  /* 0x0000000c33337221 */ /* 0x000fc20000010100 */
[C-C-:B------:R-:W-:Y:S01]  /*1bbd0*/  FFMA.FTZ R68, R2.reuse, R54, -R85.reuse ;  /* 0x0000003602447223 */ /* 0x140fe20000010855 */
[----:B------:R-:W-:-:S01]  /*1bbe0*/  FFMA.FTZ R54, R2, R58, -R85 ;  /* 0x0000003a02367223 */ /* 0x000fc20000010855 */
[C-C-:B------:R-:W-:Y:S01]  /*1bbf0*/  FFMA.FTZ R55, R2.reuse, R55, -R85.reuse ;  /* 0x0000003702377223 */ /* 0x140fe20000010855 */
[C---:B------:R-:W-:Y:S01]  /*1bc00*/  FMUL.FTZ R51, R2.reuse, R51 ;  /* 0x0000003302337220 */ /* 0x040fe20000410000 */
[C-C-:B------:R-:W-:Y:S01]  /*1bc10*/  FFMA.FTZ R59, R2.reuse, R59, -R85.reuse ;  /* 0x0000003b023b7223 */ /* 0x140fe20000010855 */
[----:B------:R-:W-:-:S01]  /*1bc20*/  FFMA.FTZ R21, R2, R21, -R85 ;  /* 0x0000001502157223 */ /* 0x000fc20000010855 */
[----:B------:R-:W-:Y:S01]  /*1bc30*/  MUFU.EX2 R8, R8 ;  /* 0x0000000800087308 */ /* 0x000fe20000000800 */
[----:B------:R-:W-:-:S07]  /*1bc40*/  FFMA.FTZ R15, R2, R15, -R85 ;  /* 0x0000000f020f7223 */ /* 0x000fce0000010855 */
[----:B------:R-:W0:Y:S08]  /*1bc50*/  MUFU.EX2 R51, R51 ;  /* 0x0000003300337308 */ /* 0x000e300000000800 */
[----:B------:R-:W1:Y:S08]  /*1bc60*/  MUFU.EX2 R27, R27 ;  /* 0x0000001b001b7308 */ /* 0x000e700000000800 */
[----:B------:R-:W2:Y:S01]  /*1bc70*/  MUFU.EX2 R9, R9 ;  /* 0x0000000900097308 */ /* 0x000ea20000000800 */
[----:B0-----:R-:W-:-:S01]  /*1bc80*/  FFMA.FTZ R58, R51, R3, R8 ;  /* 0x00000003333a7223 */ /* 0x001fc20000010008 */
[----:B------:R-:W-:-:S06]  /*1bc90*/  FADD.FTZ R3, R25, R4 ;  /* 0x0000000419037221 */ /* 0x000fcc0000010000 */
[----:B------:R-:W0:Y:S01]  /*1bca0*/  MUFU.EX2 R31, R31 ;  /* 0x0000001f001f7308 */ /* 0x000e220000000800 */
[----:B-1----:R-:W-:-:S01]  /*1bcb0*/  FADD.FTZ R4, R27, R58 ;  /* 0x0000003a1b047221 */ /* 0x002fc20000010000 */
[C-C-:B------:R-:W-:Y:S01]  /*1bcc0*/  FFMA.FTZ R58, R2.reuse, R63, -R85.reuse ;  /* 0x0000003f023a7223 */ /* 0x140fe20000010855 */
[----:B------:R-:W-:-:S05]  /*1bcd0*/  FFMA.FTZ R63, R2, R155, -R85 ;  /* 0x0000009b023f7223 */ /* 0x000fca0000010855 */
[----:B------:R-:W1:Y:S08]  /*1bce0*/  MUFU.EX2 R34, R34 ;  /* 0x0000002200227308 */ /* 0x000e700000000800 */
[----:B------:R3:W-:Y:S08]  /*1bcf0*/  MUFU.EX2 R12, R68 ;  /* 0x00000044000c7308 */ /* 0x0007f00000000800 */
[----:B------:R-:W4:Y:S01]  /*1bd00*/  MUFU.EX2 R35, R35 ;  /* 0x0000002300237308 */ /* 0x000f220000000800 */
[----:B---3--:R-:W-:-:S01]  /*1bd10*/  FADD.FTZ R68, R20, R3 ;  /* 0x0000000314447221 */ /* 0x008fc20000010000 */
[----:B--2---:R-:W-:-:S03]  /*1bd20*/  FADD.FTZ R3, R9, R4 ;  /* 0x0000000409037221 */ /* 0x004fc60000010000 */
[----:B------:R-:W-:Y:S01]  /*1bd30*/  FADD.FTZ R153, R29, R68 ;  /* 0x000000441d997221 */ /* 0x000fe20000010000 */
[----:B------:R-:W-:-:S02]  /*1bd40*/  FADD.FTZ R4, R66, R3 ;  /* 0x0000000342047221 */ /* 0x000fc40000010000 */
[----:B------:R-:W2:Y:S01]  /*1bd50*/  MUFU.EX2 R38, R38 ;  /* 0x0000002600267308 */ /* 0x000ea20000000800 */
[----:B------:R-:W-:-:S01]  /*1bd60*/  FADD.FTZ R68, R24, R153 ;  /* 0x0000009918447221 */ /* 0x000fc20000010000 */
[----:B0-----:R-:W-:-:S03]  /*1bd70*/  FADD.FTZ R3, R31, R4 ;  /* 0x000000041f037221 */ /* 0x001fc60000010000 */
[----:B------:R-:W-:Y:S01]  /*1bd80*/  FADD.FTZ R153, R33, R68 ;  /* 0x0000004421997221 */ /* 0x000fe20000010000 */
[----:B-1----:R-:W-:-:S01]  /*1bd90*/  FADD.FTZ R4, R34, R3 ;  /* 0x0000000322047221 */ /* 0x002fc20000010000 */
[----:B------:R-:W-:Y:S01]  /*1bda0*/  FFMA.FTZ R68, R2, R67, -R85 ;  /* 0x0000004302447223 */ /* 0x000fe20000010855 */
[----:B------:R-:W0:Y:S01]  /*1bdb0*/  MUFU.EX2 R39, R39 ;  /* 0x0000002700277308 */ /* 0x000e220000000800 */
[----:B------:R-:W-:-:S01]  /*1bdc0*/  FADD.FTZ R70, R26, R153 ;  /* 0x000000991a467221 */ /* 0x000fc20000010000 */
[----:B----4-:R-:W-:Y:S01]  /*1bdd0*/  FADD.FTZ R3, R35, R4 ;  /* 0x0000000423037221 */ /* 0x010fe20000010000 */
[----:B------:R-:W-:-:S02]  /*1bde0*/  FFMA.FTZ R67, R2, R157, -R85 ;  /* 0x0000009d02437223 */ /* 0x000fc40000010855 */
[----:B------:R-:W-:-:S03]  /*1bdf0*/  FADD.FTZ R153, R37, R70 ;  /* 0x0000004625997221 */ /* 0x000fc60000010000 */
        /* <DEDUP_REMOVED lines=23> */
[----:B--2---:R-:W-:-:S04]  /*1bf70*/  FADD.FTZ R3, R50, R3 ;  /* 0x0000000332037221 */ /* 0x004fc80000010000 */
[----:B------:R-:W-:Y:S01]  /*1bf80*/  FADD.FTZ R74, R12, R3 ;  /* 0x000000030c4a7221 */ /* 0x000fe20000010000 */
[----:B------:R-:W-:-:S02]  /*1bf90*/  FADD.FTZ R3, R53, R4 ;  /* 0x0000000435037221 */ /* 0x000fc40000010000 */
[----:B------:R-:W2:Y:S01]  /*1bfa0*/  MUFU.EX2 R59, R59 ;  /* 0x0000003b003b7308 */ /* 0x000ea20000000800 */
[----:B0-----:R-:W-:-:S01]  /*1bfb0*/  FADD.FTZ R75, R55, R74 ;  /* 0x0000004a374b7221 */ /* 0x001fc20000010000 */
[----:B------:R-:W-:Y:S01]  /*1bfc0*/  FADD.FTZ R4, R40, R3 ;  /* 0x0000000328047221 */ /* 0x000fe20000010000 */
[----:B------:R-:W-:-:S03]  /*1bfd0*/  FFMA.FTZ R74, R2, R161, -R85 ;  /* 0x000000a1024a7223 */ /* 0x000fc60000010855 */
[----:B------:R-:W-:Y:S02]  /*1bfe0*/  FADD.FTZ R4, R57, R4 ;  /* 0x0000000439047221 */ /* 0x000fe40000010000 */
[----:B------:R-:W0:Y:S01]  /*1bff0*/  MUFU.EX2 R21, R21 ;  /* 0x0000001500157308 */ /* 0x000e220000000800 */
[----:B-1----:R-:W-:-:S01]  /*1c000*/  FADD.FTZ R76, R54, R75 ;  /* 0x0000004b364c7221 */ /* 0x002fc20000010000 */
[----:B------:R-:W-:Y:S01]  /*1c010*/  FFMA.FTZ R75, R2, R79, -R85 ;  /* 0x0000004f024b7223 */ /* 0x000fe20000010855 */
[----:B------:R-:W-:-:S04]  /*1c020*/  FADD.FTZ R3, R11, R4 ;  /* 0x000000040b037221 */ /* 0x000fc80000010000 */
[----:B------:R-:W-:Y:S01]  /*1c030*/  FADD.FTZ R3, R44, R3 ;  /* 0x000000032c037221 */ /* 0x000fe20000010000 */
[----:B------:R-:W1:Y:S01]  /*1c040*/  MUFU.EX2 R58, R58 ;  /* 0x0000003a003a7308 */ /* 0x000e620000000800 */
[----:B--2---:R-:W-:-:S02]  /*1c050*/  FADD.FTZ R76, R59, R76 ;  /* 0x0000004c3b4c7221 */ /* 0x004fc40000010000 */
[----:B------:R-:W-:-:S04]  /*1c060*/  FADD.FTZ R78, R48, R3 ;  /* 0x00000003304e7221 */ /* 0x000fc80000010000 */
[----:B------:R-:W-:Y:S01]  /*1c070*/  FADD.FTZ R153, R61, R78 ;  /* 0x0000004e3d997221 */ /* 0x000fe20000010000 */
[----:B------:R-:W2:Y:S01]  /*1c080*/  MUFU.EX2 R63, R63 ;  /* 0x0000003f003f7308 */ /* 0x000ea20000000800 */
[----:B0-----:R-:W-:-:S01]  /*1c090*/  FADD.FTZ R79, R21, R76 ;  /* 0x0000004c154f7221 */ /* 0x001fc20000010000 */
[----:B------:R-:W-:Y:S01]  /*1c0a0*/  FFMA.FTZ R76, R2, R163, -R85 ;  /* 0x000000a3024c7223 */ /* 0x000fe20000010855 */
[----:B------:R-:W-:-:S05]  /*1c0b0*/  FADD.FTZ R78, R52, R153 ;  /* 0x00000099344e7221 */ /* 0x000fca0000010000 */
        /* <DEDUP_REMOVED lines=46> */
.L_x_1760:
        /* <DEDUP_REMOVED lines=108> */
.L_x_1741:
[----:B------:R-:W-:Y:S05]  /*1ca60*/  WARPSYNC.ALL ;  /* 0x0000000000007948 */ /* 0x000fea0003800000 */
[----:B------:R-:W-:Y:S06]  /*1ca70*/  BAR.ARV 0x8, 0x180 ;  /* 0x0206000000007b1d */ /* 0x000fec0000002000 */
[----:B------:R-:W-:Y:S05]  /*1ca80*/  @!P0 BRA `(.L_x_1762) ;  /* 0x0000000000048947 */ /* 0x000fea0003800000 */
[----:B------:R-:W-:Y:S01]  /*1ca90*/  BPT.TRAP 0x1 ;  /* 0x000000040000795c */ /* 0x000fe20000300000 */
.L_x_1762:
[----:B------:R-:W-:Y:S01]  /*1caa0*/  IMAD R15, R168, 0x8, R16 ;  /* 0x00000008a80f7824 */ /* 0x000fe200078e0210 */
[----:B------:R-:W-:-:S04]  /*1cab0*/  SHF.L.U32 R6, R169, 0x1f, RZ ;  /* 0x0000001fa9067819 */ /* 0x000fc800000006ff */
[----:B------:R0:W1:Y:S01]  /*1cac0*/  SYNCS.PHASECHK.TRANS64.TRYWAIT P1, [R15+URZ+0x22850], R6 ;  /* 0x022850060f0075a7 */ /* 0x000062000802017f */
[----:B------:R-:W-:Y:S05]  /*1cad0*/  @!P0 BRA `(.L_x_1763) ;  /* 0x0000000000048947 */ /* 0x000fea0003800000 */
[----:B------:R-:W-:Y:S01]  /*1cae0*/  BPT.TRAP 0x1 ;  /* 0x000000040000795c */ /* 0x000fe20000300000 */
.L_x_1763:
[----:B------:R-:W-:-:S05]  /*1caf0*/  VIADD R16, R16, 0x400 ;  /* 0x0000040010107836 */ /* 0x000fca0000000000 */
[----:B------:R-:W-:-:S04]  /*1cb00*/  SHF.R.U32.HI R16, RZ, 0x4, R16 ;  /* 0x00000004ff107819 */ /* 0x000fc80000011610 */
[----:B------:R-:W-:-:S04]  /*1cb10*/  LOP3.LUT R16, R16, 0x3fff, RZ, 0xc0, !PT ;  /* 0x00003fff10107812 */ /* 0x000fc800078ec0ff */
[----:B------:R-:W-:Y:S01]  /*1cb20*/  LOP3.LUT R7, R16, 0x10000, RZ, 0xfc, !PT ;  /* 0x0001000010077812 */ /* 0x000fe200078efcff */
[----:B-1----:R-:W-:Y:S06]  /*1cb30*/  @P1 BRA `(.L_x_1764) ;  /* 0x0000000000081947 */ /* 0x002fec0003800000 */
[----:B------:R-:W1:Y:S02]  /*1cb40*/  SYNCS.PHASECHK.TRANS64.TRYWAIT P1, [R15+URZ+0x22850], R6 ;  /* 0x022850060f0075a7 */ /* 0x000e64000802017f */
[----:B-1----:R-:W-:Y:S05]  /*1cb50*/  @!P1 BRA `(.L_x_1765) ;  /* 0x000000b400449947 */ /* 0x002fea0003800000 */
.L_x_1764:
[----:B01----:R-:W-:Y:S01]  /*1cb60*/  IMAD R6, R168, 0x400, R7 ;  /* 0x00000400a8067824 */ /* 0x003fe200078e0207 */
[----:B------:R-:W-:Y:S05]  /*1cb70*/  WARPSYNC.ALL ;  /* 0x0000000000007948 */ /* 0x000fea0003800000 */
[----:B------:R-:W-:Y:S01]  /*1cb80*/  IMAD.MOV.U32 R7, RZ, RZ, 0x40000040 ;  /* 0x40000040ff077424 */ /* 0x000fe200078e00ff */
[C---:B------:R-:W-:Y:S01]  /*1cb90*/  R2UR UR6, R6.reuse ;  /* 0x00000000060672ca */ /* 0x040fe200000e0000 */
[----:B------:R-:W-:Y:S01]  /*1cba0*/  WARPGROUP.ARRIVE ;  /* 0x00000000000079c5 */ /* 0x000fe20000000000 */
[----:B------:R-:W-:Y:S01]  /*1cbb0*/  ULDC.64 UR4, c[0x0][0x9a0] ;  /* 0x0002680000047ab9 */ /* 0x000fe20000000a00 */
[----:B------:R-:W-:Y:S01]  /*1cbc0*/  VIADD R20, R6, 0x2 ;  /* 0x0000000206147836 */ /* 0x000fe20000000000 */
[----:B------:R-:W-:Y:S01]  /*1cbd0*/  R2UR UR7, R7 ;  /* 0x00000000070772ca */ /* 0x000fe200000e0000 */
[----:B------:R-:W-:Y:S01]  /*1cbe0*/  IMAD.MOV.U32 R21, RZ, RZ, 0x40000040 ;  /* 0x40000040ff157424 */ /* 0x000fe200078e00ff */
[----:B------:R-:W-:-:S04]  /*1cbf0*/  ISETP.NE.U32.AND P1, PT, RZ, UR4, PT ;  /* 0x00000004ff007c0c */ /* 0x000fc8000bf25070 */
[----:B------:R-:W-:-:S07]  /*1cc00*/  ISETP.NE.AND.EX P1, PT, RZ, UR5, PT, P1 ;  /* 0x00000005ff007c0c */ /* 0x000fce000bf25310 */
[----:B------:R-:W-:Y:S06]  /*1cc10*/  QGMMA.64x128x32.F32.E4M3.E4M3 R88, R164, gdesc[UR4], R88, gsb0 ;  /* 0x01e00004a4587df3 */ /* 0x000fec0008000858 */
[----:B------:R-:W0:Y:S01]  /*1cc20*/  @P1 LDC.64 R10, c[0x0][0x9c8] ;  /* 0x00027200ff0a1b82 */ /* 0x000e220000000a00 */
[----:B------:R-:W-:-:S07]  /*1cc30*/  @P1 SHF.R.S32.HI R7, RZ, 0x1f, R23 ;  /* 0x0000001fff071819 */ /* 0x000fce0000011417 */
[----:B------:R-:W1:Y:S01]  /*1cc40*/  @P1 LDC.64 R12, c[0x0][0x9d0] ;  /* 0x00027400ff0c1b82 */ /* 0x000e620000000a00 */
[----:B------:R-:W-:Y:S02]  /*1cc50*/  R2UR UR6, R20 ;  /* 0x00000000140672ca */ /* 0x000fe400000e0000 */
[----:B------:R-:W-:Y:S01]  /*1cc60*/  R2UR UR7, R21 ;  /* 0x00000000150772ca */ /* 0x000fe200000e0000 */
[----:B0-----:R-:W-:-:S04]  /*1cc70*/  @P1 IMAD R8, R7, R10, RZ ;  /* 0x0000000a07081224 */ /* 0x001fc800078e02ff */
[C---:B------:R-:W-:Y:S01]  /*1cc80*/  @P1 IMAD R7, R23.reuse, R11, R8 ;  /* 0x0000000b17071224 */ /* 0x040fe200078e0208 */
[----:B------:R-:W-:Y:S01]  /*1cc90*/  @P1 SHF.R.S32.HI R11, RZ, 0x1f, R22 ;  /* 0x0000001fff0b1819 */ /* 0x000fe20000011416 */
[----:B------:R-:W-:-:S04]  /*1cca0*/  @P1 IMAD.WIDE.U32 R8, R23, R10, RZ ;  /* 0x0000000a17081225 */ /* 0x000fc800078e00ff */
[-C--:B-1----:R-:W-:Y:S02]  /*1ccb0*/  @P1 IMAD R10, R11, R12.reuse, RZ ;  /* 0x0000000c0b0a1224 */ /* 0x082fe400078e02ff */
[----:B------:R-:W-:Y:S02]  /*1ccc0*/  @P1 IMAD.IADD R9, R9, 0x1, R7 ;  /* 0x0000000109091824 */ /* 0x000fe400078e0207 */
[C---:B------:R-:W-:Y:S02]  /*1ccd0*/  @P1 IMAD R7, R22.reuse, R13, R10 ;  /* 0x0000000d16071224 */ /* 0x040fe400078e020a */
[----:B------:R-:W-:-:S04]  /*1cce0*/  @P1 IMAD.WIDE.U32 R8, R22, R12, R8 ;  /* 0x0000000c16081225 */ /* 0x000fc800078e0008 */
[----:B------:R-:W-:Y:S01]  /*1ccf0*/  @P1 IMAD.IADD R7, R9, 0x1, R7 ;  /* 0x0000000109071824 */ /* 0x000fe200078e0207 */
[----:B------:R-:W-:Y:S01]  /*1cd00*/  @P1 LEA R10, P2, R8, UR4, 0x2 ;  /* 0x00000004080a1c11 */ /* 0x000fe2000f8410ff */
[----:B------:R-:W-:-:S03]  /*1cd10*/  IMAD.MOV.U32 R12, RZ, RZ, 0x3f800000 ;  /* 0x3f800000ff0c7424 */ /* 0x000fc600078e00ff */
[----:B------:R-:W-:-:S05]  /*1cd20*/  @P1 LEA.HI.X R11, R8, UR5, R7, 0x2, P2 ;  /* 0x00000005080b1c11 */ /* 0x000fca00090f1407 */
[----:B------:R0:W2:Y:S01]  /*1cd30*/  @P1 LDG.E R12, desc[UR38][R10.64] ;  /* 0x000000260a0c1981 */ /* 0x0000a2000c1e1900 */
[----:B------:R-:W-:Y:S02]  /*1cd40*/  WARPGROUP.DEPBAR.LE gsb0, 0x0 ;  /* 0x00008000000079c5 */ /* 0x000fe40000010000 */
[----:B------:R-:W-:-:S06]  /*1cd50*/  WARPGROUP.ARRIVE ;  /* 0x00000000000079c5 */ /* 0x000fcc0000000000 */
[----:B------:R-:W-:Y:S01]  /*1cd60*/  QGMMA.64x128x32.F32.E4M3.E4M3 R88, R160, gdesc[UR4], R88, gsb0 ;  /* 0x01e00004a0587df3 */ /* 0x000fe20008000858 */
[----:B------:R-:W-:Y:S02]  /*1cd70*/  VIADD R8, R6, 0x4 ;  /* 0x0000000406087836 */ /* 0x000fe40000000000 */
[----:B------:R-:W-:-:S03]  /*1cd80*/  IMAD.MOV.U32 R9, RZ, RZ, 0x40000040 ;  /* 0x40000040ff097424 */ /* 0x000fc600078e00ff */
[----:B------:R-:W-:Y:S02]  /*1cd90*/  R2UR UR6, R8 ;  /* 0x00000000080672ca */ /* 0x000fe400000e0000 */
[----:B------:R-:W-:Y:S01]  /*1cda0*/  R2UR UR7, R9 ;  /* 0x00000000090772ca */ /* 0x000fe200000e0000 */
[----:B------:R-:W-:Y:S02]  /*1cdb0*/  VIADD R6, R6, 0x6 ;  /* 0x0000000606067836 */ /* 0x000fe40000000000 */
[----:B------:R-:W-:Y:S01]  /*1cdc0*/  IMAD.MOV.U32 R7, RZ, RZ, 0x40000040 ;  /* 0x40000040ff077424 */ /* 0x000fe200078e00ff */
        /* <DEDUP_REMOVED lines=41> */
.L_x_1766:
[----:B------:R-:W-:Y:S02]  /*1d060*/  VIADD R0, R15, 0x22860 ;  /* 0x000228600f007836 */ /* 0x000fe40000000000 */
[-C--:B------:R-:W-:Y:S01]  /*1d070*/  FMUL.FTZ R41, R88, R3.reuse ;  /* 0x0000000358297220 */ /* 0x080fe20000410000 */
[----:B------:R-:W-:Y:S02]  /*1d080*/  IMAD.U32 R5, RZ, RZ, UR40 ;  /* 0x00000028ff057e24 */ /* 0x000fe4000f8e00ff */
[-C--:B------:R-:W-:Y:S01]  /*1d090*/  FMUL.FTZ R44, R89, R3.reuse ;  /* 0x00000003592c7220 */ /* 0x080fe20000410000 */
[----:B------:R-:W-:Y:S02]  /*1d0a0*/  VIADD R168, R168, 0x1 ;  /* 0x00000001a8a87836 */ /* 0x000fe40000000000 */
[-C--:B------:R-:W-:Y:S01]  /*1d0b0*/  FMUL.FTZ R92, R92, R3.reuse ;  /* 0x000000035c5c7220 */ /* 0x080fe20000410000 */
[-C--:B------:R-:W-:Y:S01]  /*1d0c0*/  FMUL.FTZ R93, R93, R3.reuse ;  /* 0x000000035d5d7220 */ /* 0x080fe20000410000 */
[----:B------:R-:W-:Y:S01]  /*1d0d0*/  PRMT R0, R5, 0x654, R0 ;  /* 0x0000065405007816 */ /* 0x000fe20000000000 */
[-C--:B------:R-:W-:Y:S01]  /*1d0e0*/  FMUL.FTZ R39, R96, R3.reuse ;  /* 0x0000000360277220 */ /* 0x080fe20000410000 */
[----:B------:R-:W-:Y:S01]  /*1d0f0*/  ISETP.NE.AND P1, PT, R168, 0x2, PT ;  /* 0x00000002a800780c */ /* 0x000fe20003f25270 */
        /* <DEDUP_REMOVED lines=65> */
.L_x_1650:
        /* <DEDUP_REMOVED lines=10> */
[----:B-----5:R-:W2:Y:S01]  /*1d5b0*/  S2R R24, SR_TID.X ;  /* 0x0000000000187919 */ /* 0x020ea20000002100 */
[----:B------:R-:W-:Y:S01]  /*1d5c0*/  ULDC.64 UR4, c[0x4][0x40] ;  /* 0x0100100000047ab9 */ /* 0x000fe20000000a00 */
[----:B--2---:R-:W-:-:S05]  /*1d5d0*/  IMAD.SHL.U32 R0, R24, 0x4, RZ ;  /* 0x0000000418007824 */ /* 0x004fca00078e00ff */
[----:B------:R-:W-:-:S04]  /*1d5e0*/  LOP3.LUT R0, R0, 0xc, RZ, 0xc0, !PT ;  /* 0x0000000c00007812 */ /* 0x000fc800078ec0ff */
[----:B------:R-:W-:-:S05]  /*1d5f0*/  IADD3 R2, P0, R0, UR4, RZ ;  /* 0x0000000400027c10 */ /* 0x000fca000ff1e0ff */
[----:B------:R-:W-:-:S05]  /*1d600*/  IMAD.X R3, RZ, RZ, UR5, P0 ;  /* 0x00000005ff037e24 */ /* 0x000fca00080e06ff */
[----:B------:R2:W3:Y:S01]  /*1d610*/  LDG.E.CONSTANT R0, desc[UR38][R2.64] ;  /* 0x0000002602007981 */ /* 0x0004e2000c1e9900 */
[----:B------:R-:W-:Y:S01]  /*1d620*/  F2FP.BF16.F32.PACK_AB R58, R143, R4 ;  /* 0x000000048f3a723e */ /* 0x000fe200000010ff */
[----:B------:R-:W-:Y:S01]  /*1d630*/  UMOV UR4, 0xffffffff ;  /* 0xffffffff00047882 */ /* 0x000fe20000000000 */
[----:B------:R-:W-:Y:S01]  /*1d640*/  F2FP.BF16.F32.PACK_AB R45, R148, R5 ;  /* 0x00000005942d723e */ /* 0x000fe200000010ff */
[----:B------:R-:W4:Y:S01]  /*1d650*/  S2R R43, SR_SWINHI ;  /* 0x00000000002b7919 */ /* 0x000f220000002f00 */
        /* <DEDUP_REMOVED lines=12> */
[----:B-1----:R-:W-:Y:S02]  /*1d720*/  F2FP.BF16.F32.PACK_AB R20, R95, R42 ;  /* 0x0000002a5f14723e */ /* 0x002fe400000010ff */
[----:B------:R-:W-:Y:S02]  /*1d730*/  F2FP.BF16.F32.PACK_AB R42, R125, R28 ;  /* 0x0000001c7d2a723e */ /* 0x000fe400000010ff */
[----:B------:R-:W-:Y:S02]  /*1d740*/  F2FP.BF16.F32.PACK_AB R48, R127, R26 ;  /* 0x0000001a7f30723e */ /* 0x000fe400000010ff */
[----:B--2---:R-:W-:-:S02]  /*1d750*/  LOP3.LUT P0, R2, R24, 0x3, RZ, 0xc0, !PT ;  /* 0x0000000318027812 */ /* 0x004fc4000780c0ff */
[----:B------:R-:W-:Y:S02]  /*1d760*/  MOV R46, R16 ;  /* 0x00000010002e7202 */ /* 0x000fe40000000f00 */
[----:B----4-:R-:W-:Y:S02]  /*1d770*/  MOV R47, R43 ;  /* 0x0000002b002f7202 */ /* 0x010fe40000000f00 */
[----:B------:R-:W-:Y:S02]  /*1d780*/  F2FP.BF16.F32.PACK_AB R60, R149, R8 ;  /* 0x00000008953c723e */ /* 0x000fe400000010ff */
[----:B------:R-:W-:Y:S01]  /*1d790*/  F2FP.BF16.F32.PACK_AB R41, R92, R41 ;  /* 0x000000295c29723e */ /* 0x000fe200000010ff */
[----:B------:R-:W-:Y:S01]  /*1d7a0*/  IMAD.WIDE R4, R220, 0x2, R46 ;  /* 0x00000002dc047825 */ /* 0x000fe200078e022e */
[----:B------:R-:W-:Y:S02]  /*1d7b0*/  F2FP.BF16.F32.PACK_AB R44, R93, R44 ;  /* 0x0000002c5d2c723e */ /* 0x000fe400000010ff */
[----:B------:R-:W-:-:S02]  /*1d7c0*/  ISETP.EQ.OR P0, PT, R2, 0x3, !P0 ;  /* 0x000000030200780c */ /* 0x000fc40004702670 */
        /* <DEDUP_REMOVED lines=9> */
[--C-:B------:R-:W-:Y:S01]  /*1d860*/  IMAD.X R15, RZ, RZ, R5.reuse, P5 ;  /* 0x000000ffff0f7224 */ /* 0x100fe200028e0605 */
[----:B------:R-:W-:Y:S01]  /*1d870*/  LOP3.LUT R10, R10, R11, RZ, 0x3c, !PT ;  /* 0x0000000b0a0a7212 */ /* 0x000fe200078e3cff */
[----:B------:R-:W-:Y:S01]  /*1d880*/  IMAD.X R11, RZ, RZ, R5, P1 ;  /* 0x000000ffff0b7224 */ /* 0x000fe200008e0605 */
[----:B------:R-:W-:Y:S02]  /*1d890*/  SHF.R.U64 R6, R6, 0x3, RZ ;  /* 0x0000000306067819 */ /* 0x000fe400000012ff */
[----:B------:R-:W-:-:S02]  /*1d8a0*/  IADD3 R9, P2, R4, 0x4020, RZ ;  /* 0x0000402004097810 */ /* 0x000fc40007f5e0ff */
[C---:B------:R-:W-:Y:S02]  /*1d8b0*/  IADD3 R25, P4, R4.reuse, 0x60, RZ ;  /* 0x0000006004197810 */ /* 0x040fe40007f9e0ff */
[C---:B------:R-:W-:Y:S02]  /*1d8c0*/  IADD3 R27, P5, R4.reuse, 0x40, RZ ;  /* 0x00000040041b7810 */ /* 0x040fe40007fbe0ff */
[----:B------:R-:W-:Y:S02]  /*1d8d0*/  IADD3 R29, P1, R4, 0x20, RZ ;  /* 0x00000020041d7810 */ /* 0x000fe40007f3e0ff */
[----:B------:R-:W-:Y:S02]  /*1d8e0*/  LOP3.LUT R6, R6, R7, RZ, 0x3c, !PT ;  /* 0x0000000706067212 */ /* 0x000fe400078e3cff */
[----:B------:R-:W-:Y:S02]  /*1d8f0*/  LOP3.LUT R8, R9, 0x380, RZ, 0xc0, !PT ;  /* 0x0000038009087812 */ /* 0x000fe400078ec0ff */
[----:B------:R-:W-:-:S02]  /*1d900*/  LOP3.LUT R24, R25, 0x380, RZ, 0xc0, !PT ;  /* 0x0000038019187812 */ /* 0x000fc400078ec0ff */
[----:B------:R-:W-:Y:S02]  /*1d910*/  LOP3.LUT R26, R27, 0x380, RZ, 0xc0, !PT ;  /* 0x000003801b1a7812 */ /* 0x000fe400078ec0ff */
[----:B------:R-:W-:Y:S02]  /*1d920*/  LOP3.LUT R28, R29, 0x380, RZ, 0xc0, !PT ;  /* 0x000003801d1c7812 */ /* 0x000fe400078ec0ff */
[----:B------:R-:W-:Y:S02]  /*1d930*/  LOP3.LUT R7, R4, 0x380, RZ, 0xc0, !PT ;  /* 0x0000038004077812 */ /* 0x000fe400078ec0ff */
[----:B------:R-:W-:Y:S02]  /*1d940*/  SHF.R.U64 R8, R8, 0x3, RZ ;  /* 0x0000000308087819 */ /* 0x000fe400000012ff */
[----:B------:R-:W-:Y:S02]  /*1d950*/  SHF.R.U64 R24, R24, 0x3, RZ ;  /* 0x0000000318187819 */ /* 0x000fe400000012ff */
[----:B------:R-:W-:-:S02]  /*1d960*/  SHF.R.U64 R26, R26, 0x3, RZ ;  /* 0x000000031a1a7819 */ /* 0x000fc400000012ff */
        /* <DEDUP_REMOVED lines=24> */
[----:B------:R-:W-:-:S02]  /*1daf0*/  SEL R13, R41, R44, P0 ;  /* 0x0000002c290d7207 */ /* 0x000fc40000000000 */
[----:B------:R-:W-:Y:S02]  /*1db00*/  SEL R3, R44, R41, P0 ;  /* 0x000000292c037207 */ /* 0x000fe40000000000 */
        /* <DEDUP_REMOVED lines=8> */
[----:B---3--:R-:W-:Y:S01]  /*1db90*/  LOP3.LUT R2, R0, 0x2, RZ, 0x3c, !PT ;  /* 0x0000000200027812 */ /* 0x008fe200078e3cff */
[----:B------:R-:W-:Y:S06]  /*1dba0*/  BRA.DIV UR4, `(.L_x_1769) ;  /* 0x000000a604447947 */ /* 0x000fec000b800000 */
[----:B------:R-:W-:Y:S01]  /*1dbb0*/  SEL R27, R31, R32, P0 ;  /* 0x000000201f1b7207 */ /* 0x000fe20000000000 */
[----:B------:R-:W-:Y:S01]  /*1dbc0*/  SHFL.IDX PT, R6, R13, R0, 0x1c1f ;  /* 0x001c1f000d067589 */ /* 0x000fe200000e0000 */
[----:B------:R-:W-:Y:S02]  /*1dbd0*/  SEL R29, R32, R31, P0 ;  /* 0x0000001f201d7207 */ /* 0x000fe40000000000 */
[----:B------:R-:W-:Y:S01]  /*1dbe0*/  SEL R9, R35, R36, P0 ;  /* 0x0000002423097207 */ /* 0x000fe20000000000 */
[----:B------:R-:W-:Y:S01]  /*1dbf0*/  SHFL.IDX PT, R26, R27, R0, 0x1c1f ;  /* 0x001c1f001b1a7589 */ /* 0x000fe200000e0000 */
[----:B------:R-:W-:Y:S02]  /*1dc00*/  SEL R25, R36, R35, P0 ;  /* 0x0000002324197207 */ /* 0x000fe40000000000 */
[----:B------:R-:W-:Y:S01]  /*1dc10*/  SEL R31, R33, R42, P0 ;  /* 0x0000002a211f7207 */ /* 0x000fe20000000000 */
[----:B------:R-:W1:Y:S01]  /*1dc20*/  SHFL.IDX PT, R29, R29, R2, 0x1c1f ;  /* 0x001c1f021d1d7589 */ /* 0x000e6200000e0000 */
        /* <DEDUP_REMOVED lines=11> */
[----:B------:R-:W2:Y:S01]  /*1dce0*/  SHFL.IDX PT, R10, R5, R0, 0x1c1f ;  /* 0x001c1f00050a7589 */ /* 0x000ea200000e0000 */
        /* <DEDUP_REMOVED lines=14> */
[----:B------:R-:W3:Y:S01]  /*1ddd0*/  SHFL.IDX PT, R30, R31, R0, 0x1c1f ;  /* 0x001c1f001f1e7589 */ /* 0x000ee200000e0000 */
[----:B------:R-:W-:-:S02]  /*1dde0*/  SEL R73, R75, R58, P0 ;  /* 0x0000003a4b497207 */ /* 0x000fc40000000000 */
[----:B------:R-:W-:Y:S01]  /*1ddf0*/  SEL R51, R20, R51, P0 ;  /* 0x0000003314337207 */ /* 0x000fe20000000000 */
[----:B------:R-:W4:Y:S01]  /*1de00*/  SHFL.IDX PT, R45, R45, R2, 0x1c1f ;  /* 0x001c1f022d2d7589 */ /* 0x000f2200000e0000 */
[----:B------:R-:W-:Y:S02]  /*1de10*/  SEL R55, R38, R55, P0 ;  /* 0x0000003726377207 */ /* 0x000fe40000000000 */
[----:B------:R-:W-:Y:S01]  /*1de20*/  SEL R59, R34, R59, P0 ;  /* 0x0000003b223b7207 */ /* 0x000fe20000000000 */
[----:B------:R-:W5:Y:S01]  /*1de30*/  SHFL.IDX PT, R20, R25, R2, 0x1c1f ;  /* 0x001c1f0219147589 */ /* 0x000f6200000e0000 */
[----:B------:R-:W-:Y:S02]  /*1de40*/  SEL R75, R58, R75, P0 ;  /* 0x0000004b3a4b7207 */ /* 0x000fe40000000000 */
[----:B------:R-:W-:Y:S01]  /*1de50*/  SEL R77, R79, R62, P0 ;  /* 0x0000003e4f4d7207 */ /* 0x000fe20000000000 */
[----:B------:R-:W0:Y:S01]  /*1de60*/  SHFL.IDX PT, R34, R35, R0, 0x1c1f ;  /* 0x001c1f0023227589 */ /* 0x000e2200000e0000 */
[----:B------:R-:W-:-:S02]  /*1de70*/  SEL R79, R62, R79, P0 ;  /* 0x0000004f3e4f7207 */ /* 0x000fc40000000000 */
[----:B-1----:R-:W-:Y:S01]  /*1de80*/  SEL R24, R26, R29, P0 ;  /* 0x0000001d1a187207 */ /* 0x002fe20000000000 */
[----:B------:R-:W1:Y:S01]  /*1de90*/  SHFL.IDX PT, R38, R39, R0, 0x1c1f ;  /* 0x001c1f0027267589 */ /* 0x000e6200000e0000 */
[----:B--2---:R-:W-:Y:S02]  /*1dea0*/  SEL R8, R10, R7, P0 ;  /* 0x000000070a087207 */ /* 0x004fe40000000000 */
[----:B------:R-:W-:Y:S01]  /*1deb0*/  SEL R26, R29, R26, P0 ;  /* 0x0000001a1d1a7207 */ /* 0x000fe20000000000 */
[----:B------:R-:W-:Y:S01]  /*1dec0*/  SHFL.IDX PT, R27, R61, R0, 0x1c1f ;  /* 0x001c1f003d1b7589 */ /* 0x000fe200000e0000 */
[----:B------:R-:W-:Y:S02]  /*1ded0*/  SEL R4, R6, R3, P0 ;  /* 0x0000000306047207 */ /* 0x000fe40000000000 */
[----:B------:R-:W-:Y:S01]  /*1dee0*/  SEL R10, R7, R10, P0 ;  /* 0x0000000a070a7207 */ /* 0x000fe20000000000 */
[----:B------:R-:W-:Y:S01]  /*1def0*/  SHFL.IDX PT, R31, R65, R0, 0x1c1f ;  /* 0x001c1f00411f7589 */ /* 0x000fe200000e0000 */
[----:B---3--:R-:W-:-:S02]  /*1df00*/  SEL R28, R30, R33, P0 ;  /* 0x000000211e1c7207 */ /* 0x008fc40000000000 */
[----:B------:R-:W-:Y:S01]  /*1df10*/  SEL R30, R33, R30, P0 ;  /* 0x0000001e211e7207 */ /* 0x000fe20000000000 */
[----:B------:R-:W-:Y:S01]  /*1df20*/  SHFL.IDX PT, R35, R69, R0, 0x1c1f ;  /* 0x001c1f0045237589 */ /* 0x000fe200000e0000 */
[----:B----4-:R-:W-:Y:S02]  /*1df30*/  SEL R40, R42, R45, P0 ;  /* 0x0000002d2a287207 */ /* 0x010fe40000000000 */
[----:B------:R-:W-:Y:S01]  /*1df40*/  SEL R6, R3, R6, P0 ;  /* 0x0000000603067207 */ /* 0x000fe20000000000 */
[----:B------:R-:W2:Y:S01]  /*1df50*/  SHFL.IDX PT, R52, R63, R2, 0x1c1f ;  /* 0x001c1f023f347589 */ /* 0x000ea200000e0000 */
[----:B-----5:R-:W-:Y:S02]  /*1df60*/  SEL R12, R9, R20, P0 ;  /* 0x00000014090c7207 */ /* 0x020fe40000000000 */
[----:B------:R-:W-:Y:S01]  /*1df70*/  SEL R14, R20, R9, P0 ;  /* 0x00000009140e7207 */ /* 0x000fe20000000000 */
[----:B------:R-:W3:Y:S01]  /*1df80*/  SHFL.IDX PT, R58, R67, R2, 0x1c1f ;  /* 0x001c1f02433a7589 */ /* 0x000ee200000e0000 */
[----:B0-----:R-:W-:-:S02]  /*1df90*/  SEL R32, R34, R37, P0 ;  /* 0x0000002522207207 */ /* 0x001fc40000000000 */
[----:B------:R-:W-:Y:S01]  /*1dfa0*/  SEL R34, R37, R34, P0 ;  /* 0x0000002225227207 */ /* 0x000fe20000000000 */
[----:B------:R-:W0:Y:S01]  /*1dfb0*/  SHFL.IDX PT, R60, R71, R2, 0x1c1f ;  /* 0x001c1f02473c7589 */ /* 0x000e2200000e0000 */
[----:B-1----:R-:W-:Y:S02]  /*1dfc0*/  SEL R36, R38, R41, P0 ;  /* 0x0000002926247207 */ /* 0x002fe40000000000 */
[----:B------:R-:W-:Y:S01]  /*1dfd0*/  SEL R38, R41, R38, P0 ;  /* 0x0000002629267207 */ /* 0x000fe20000000000 */
[----:B------:R-:W-:Y:S01]  /*1dfe0*/  SHFL.IDX PT, R49, R49, R0, 0x1c1f ;  /* 0x001c1f0031317589 */ /* 0x000fe200000e0000 */
[----:B------:R-:W-:-:S03]  /*1dff0*/  SEL R42, R45, R42, P0 ;  /* 0x0000002a2d2a7207 */ /* 0x000fc60000000000 */
[----:B------:R-:W-:Y:S04]  /*1e000*/  SHFL.IDX PT, R53, R53, R0, 0x1c1f ;  /* 0x001c1f0035357589 */ /* 0x000fe800000e0000 */
[----:B------:R-:W-:Y:S04]  /*1e010*/  SHFL.IDX PT, R57, R57, R0, 0x1c1f ;  /* 0x001c1f0039397589 */ /* 0x000fe800000e0000 */
[----:B------:R-:W-:Y:S01]  /*1e020*/  SHFL.IDX PT, R73, R73, R0, 0x1c1f ;  /* 0x001c1f0049497589 */ /* 0x000fe200000e0000 */
[----:B--2---:R-:W-:Y:S02]  /*1e030*/  SEL R25, R27, R52, P0 ;  /* 0x000000341b197207 */ /* 0x004fe40000000000 */
[----:B------:R-:W-:Y:S01]  /*1e040*/  SEL R27, R52, R27, P0 ;  /* 0x0000001b341b7207 */ /* 0x000fe20000000000 */
[----:B------:R-:W1:Y:S01]  /*1e050*/  SHFL.IDX PT, R44, R51, R2, 0x1c1f ;  /* 0x001c1f02332c7589 */ /* 0x000e6200000e0000 */
[----:B---3--:R-:W-:-:S02]  /*1e060*/  SEL R29, R31, R58, P0 ;  /* 0x0000003a1f1d7207 */ /* 0x008fc40000000000 */
[----:B------:R-:W-:Y:S01]  /*1e070*/  SEL R31, R58, R31, P0 ;  /* 0x0000001f3a1f7207 */ /* 0x000fe20000000000 */
[----:B------:R-:W2:Y:S01]  /*1e080*/  SHFL.IDX PT, R48, R55, R2, 0x1c1f ;  /* 0x001c1f0237307589 */ /* 0x000ea200000e0000 */
[----:B0-----:R-:W-:Y:S02]  /*1e090*/  SEL R33, R35, R60, P0 ;  /* 0x0000003c23217207 */ /* 0x001fe40000000000 */
[----:B------:R-:W-:Y:S01]  /*1e0a0*/  SEL R35, R60, R35, P0 ;  /* 0x000000233c237207 */ /* 0x000fe20000000000 */
[----:B------:R-:W0:Y:S04]  /*1e0b0*/  SHFL.IDX PT, R50, R59, R2, 0x1c1f ;  /* 0x001c1f023b327589 */ /* 0x000e2800000e0000 */
[----:B------:R-:W3:Y:S04]  /*1e0c0*/  SHFL.IDX PT, R62, R75, R2, 0x1c1f ;  /* 0x001c1f024b3e7589 */ /* 0x000ee800000e0000 */
[----:B------:R-:W4:Y:S04]  /*1e0d0*/  SHFL.IDX PT, R77, R77, R0, 0x1c1f ;  /* 0x001c1f004d4d7589 */ /* 0x000f2800000e0000 */
[----:B------:R5:W4:Y:S01]  /*1e0e0*/  SHFL.IDX PT, R64, R79, R2, 0x1c1f ;  /* 0x001c1f024f407589 */ /* 0x000b2200000e0000 */
[----:B-1----:R-:W-:-:S02]  /*1e0f0*/  SEL R5, R49, R44, P0 ;  /* 0x0000002c31057207 */ /* 0x002fc40000000000 */
[----:B------:R-:W-:Y:S02]  /*1e100*/  SEL R7, R44, R49, P0 ;  /* 0x000000312c077207 */ /* 0x000fe40000000000 */
[----:B--2---:R-:W-:Y:S02]  /*1e110*/  SEL R9, R53, R48, P0 ;  /* 0x0000003035097207 */ /* 0x004fe40000000000 */
[----:B------:R-:W-:Y:S01]  /*1e120*/  SEL R11, R48, R53, P0 ;  /* 0x00000035300b7207 */ /* 0x000fe20000000000 */
[----:B-----5:R-:W-:Y:S01]  /*1e130*/  IMAD.MOV.U32 R2, RZ, RZ, RZ ;  /* 0x000000ffff027224 */ /* 0x020fe200078e00ff */
[----:B0-----:R-:W-:Y:S02]  /*1e140*/  SEL R13, R57, R50, P0 ;  /* 0x00000032390d7207 */ /* 0x001fe40000000000 */
[----:B------:R-:W-:Y:S02]  /*1e150*/  SEL R15, R50, R57, P0 ;  /* 0x00000039320f7207 */ /* 0x000fe40000000000 */
[----:B---3--:R-:W-:-:S02]  /*1e160*/  SEL R37, R73, R62, P0 ;  /* 0x0000003e49257207 */ /* 0x008fc40000000000 */
[----:B------:R-:W-:-:S07]  /*1e170*/  SEL R39, R62, R73, P0 ;  /* 0x000000493e277207 */ /* 0x000fce0000000000 */
.L_x_2011:
[----:B------:R-:W-:Y:S05]  /*1e180*/  WARPSYNC.ALL ;  /* 0x0000000000007948 */ /* 0x000fea0003800000 */
[----:B------:R-:W-:Y:S01]  /*1e190*/  BAR.SYNC.DEFER_BLOCKING 0x1, 0x100 ;  /* 0x0044000000007b1d */ /* 0x000fe20000010000 */
[----:B----4-:R-:W-:Y:S02]  /*1e1a0*/  SEL R41, R77, R64, P0 ;  /* 0x000000404d297207 */ /* 0x010fe40000000000 */
[----:B------:R-:W-:-:S03]  /*1e1b0*/  SEL R43, R64, R77, P0 ;  /* 0x0000004d402b7207 */ /* 0x000fc60000000000 */
[----:B------:R-:W-:Y:S02]  /*1e1c0*/  ULDC.64 UR4, c[0x0][0xc00] ;  /* 0x0003000000047ab9 */ /* 0x000fe40000000a00 */
[----:B------:R-:W0:Y:S01]  /*1e1d0*/  LDC.64 R44, c[0x0][0xc00] ;  /* 0x00030000ff2c7b82 */ /* 0x000e220000000a00 */
[----:B------:R-:W-:-:S04]  /*1e1e0*/  ISETP.NE.U32.AND P2, PT, RZ, UR4, PT ;  /* 0x00000004ff007c0c */ /* 0x000fc8000bf45070 */
[----:B------:R-:W-:Y:S01]  /*1e1f0*/  ISETP.NE.AND.EX P2, PT, RZ, UR5, PT, P2 ;  /* 0x00000005ff007c0c */ /* 0x000fe2000bf45320 */
[----:B------:R-:W-:Y:S02]  /*1e200*/  ULDC.64 UR4, c[0x0][0xc08] ;  /* 0x0003020000047ab9 */ /* 0x000fe40000000a00 */
[----:B------:R-:W-:Y:S01]  /*1e210*/  ISETP.NE.U32.AND P0, PT, RZ, UR4, PT ;  /* 0x00000004ff007c0c */ /* 0x000fe2000bf05070 */
[----:B------:R-:W1:Y:S03]  /*1e220*/  LDC R51, c[0x0][0xbe8] ;  /* 0x0002fa00ff337b82 */ /* 0x000e660000000800 */
[----:B------:R-:W-:Y:S01]  /*1e230*/  ISETP.NE.AND.EX P0, PT, RZ, UR5, PT, P0 ;  /* 0x00000005ff007c0c */ /* 0x000fe2000bf05300 */
[----:B------:R2:W-:Y:S04]  /*1e240*/  STSM.16.M88.4 [R80], R4 ;  /* 0x0000000450007844 */ /* 0x0005e80000000200 */
[----:B------:R3:W-:Y:S01]  /*1e250*/  STSM.16.M88.4 [R78], R8 ;  /* 0x000000084e007844 */ /* 0x0007e20000000200 */
[----:B0-----:R-:W-:-:S03]  /*1e260*/  IMAD.WIDE R44, R205, 0x4, R44 ;  /* 0x00000004cd2c7825 */ /* 0x001fc600078e022c */
[----:B------:R0:W-:Y:S04]  /*1e270*/  STSM.16.M88.4 [R76], R12 ;  /* 0x0000000c4c007844 */ /* 0x0001e80000000200 */
[----:B------:R0:W-:Y:S01]  /*1e280*/  STSM.16.M88.4 [R74], R24 ;  /* 0x000000184a007844 */ /* 0x0001e20000000200 */
[----:B--2---:R-:W2:Y:S03]  /*1e290*/  @P0 LDC.64 R4, c[0x0][0xc08] ;  /* 0x00030200ff040b82 */ /* 0x004ea60000000a00 */
[----:B------:R0:W-:Y:S04]  /*1e2a0*/  STSM.16.M88.4 [R72], R28 ;  /* 0x0000001c48007844 */ /* 0x0001e80000000200 */
[----:B------:R0:W-:Y:S04]  /*1e2b0*/  STSM.16.M88.4 [R70], R32 ;  /* 0x0000002046007844 */ /* 0x0001e80000000200 */
[----:B------:R0:W-:Y:S04]  /*1e2c0*/  STSM.16.M88.4 [R68], R36 ;  /* 0x0000002444007844 */ /* 0x0001e80000000200 */
[----:B------:R0:W-:Y:S01]  /*1e2d0*/  STSM.16.M88.4 [R66], R40 ;  /* 0x0000002842007844 */ /* 0x0001e20000000200 */
[----:B------:R-:W-:Y:S06]  /*1e2e0*/  BAR.SYNC.DEFER_BLOCKING 0x1, 0x100 ;  /* 0x0044000000007b1d */ /* 0x000fec0000010000 */
[----:B------:R-:W-:Y:S01]  /*1e2f0*/  ULDC UR4, c[0x0][0xa88] ;  /* 0x0002a20000047ab9 */ /* 0x000fe20000000800 */
[----:B--2---:R-:W-:-:S04]  /*1e300*/  @P0 IMAD.WIDE R4, R205, 0x4, R4 ;  /* 0x00000004cd040825 */ /* 0x004fc800078e0204 */
[----:B------:R-:W-:Y:S01]  /*1e310*/  IMAD.U32 R0, RZ, RZ, UR4 ;  /* 0x00000004ff007e24 */ /* 0x000fe2000f8e00ff */
[----:B------:R0:W5:Y:S01]  /*1e320*/  @P2 LDG.E R2, desc[UR38][R44.64] ;  /* 0x000000262c022981 */ /* 0x000162000c1e1900 */
[----:B-1----:R-:W-:Y:S01]  /*1e330*/  ISETP.NE.AND P1, PT, R51, 0x1, PT ;  /* 0x000000013300780c */ /* 0x002fe20003f25270 */
[----:B---3--:R-:W-:-:S03]  /*1e340*/  IMAD.IADD R8, R194, 0x1, R178 ;  /* 0x00000001c2087824 */ /* 0x008fc600078e02b2 */
[----:B------:R0:W5:Y:S09]  /*1e350*/  @P0 LDG.E R0, desc[UR38][R4.64] ;  /* 0x0000002604000981 */ /* 0x000172000c1e1900 */
[----:B------:R-:W1:Y:S08]  /*1e360*/  @P1 LDC R3, c[0x0][0xbec] ;  /* 0x0002fb00ff031b82 */ /* 0x000e700000000800 */
[----:B------:R-:W2:Y:S01]  /*1e370*/  @P1 LDC R11, c[0x0][0xbf0] ;  /* 0x0002fc00ff0b1b82 */ /* 0x000ea20000000800 */
[----:B0-----:R-:W-:Y:S05]  /*1e380*/  @P0 BRA `(.L_x_1770) ;  /* 0x0000000000100947 */ /* 0x001fea0003800000 */
[----:B------:R-:W-:Y:S05]  /*1e390*/  @!P2 BRA `(.L_x_1770) ;  /* 0x00000000000ca947 */ /* 0x000fea0003800000 */
[----:B------:R-:W3:Y:S04]  /*1e3a0*/  LDG.E R5, desc[UR38][R44.64] ;  /* 0x000000262c057981 */ /* 0x000ee8000c1e1900 */
[----:B-----5:R-:W3:Y:S02]  /*1e3b0*/  LDG.E R0, desc[UR38][R44.64+0x4] ;  /* 0x000004262c007981 */ /* 0x020ee4000c1e1900 */
[----:B---3--:R-:W-:-:S07]  /*1e3c0*/  IMAD.IADD R0, R0, 0x1, -R5 ;  /* 0x0000000100007824 */ /* 0x008fce00078e0a05 */
.L_x_1770:
[----:B------:R-:W-:Y:S01]  /*1e3d0*/  SHF.R.S32.HI R50, RZ, 0x1f, R204 ;  /* 0x0000001fff327819 */ /* 0x000fe200000114cc */
[----:B-1----:R-:W-:Y:S01]  /*1e3e0*/  @P1 IMAD.HI.U32 R4, R8, R3, RZ ;  /* 0x0000000308041227 */ /* 0x002fe200078e00ff */
[----:B------:R-:W-:Y:S01]  /*1e3f0*/  ULDC.64 UR4, c[0x0][0xb90] ;  /* 0x0002e40000047ab9 */ /* 0x000fe20000000a00 */
[----:B-----5:R-:W-:Y:S01]  /*1e400*/  SHF.R.S32.HI R3, RZ, 0x1f, R2 ;  /* 0x0000001fff037819 */ /* 0x020fe20000011402 */
[----:B------:R-:W0:Y:S01]  /*1e410*/  @P1 LDC R57, c[0x0][0xbec] ;  /* 0x0002fb00ff391b82 */ /* 0x000e220000000800 */
[----:B------:R-:W-:Y:S01]  /*1e420*/  IMAD R9, R50, UR4, RZ ;  /* 0x0000000432097c24 */ /* 0x000fe2000f8e02ff */
[----:B------:R-:W-:Y:S01]  /*1e430*/  SHF.R.S32.HI R20, RZ, 0x1f, R205 ;  /* 0x0000001fff147819 */ /* 0x000fe200000114cd */
[----:B------:R-:W-:Y:S01]  /*1e440*/  IMAD.MOV.U32 R7, RZ, RZ, R8 ;  /* 0x000000ffff077224 */ /* 0x000fe200078e0008 */
[----:B--2---:R-:W-:Y:S01]  /*1e450*/  @P1 SHF.R.U32.HI R7, RZ, R11, R4 ;  /* 0x0000000bff071219 */ /* 0x004fe20000011604 */
[----:B------:R-:W-:Y:S01]  /*1e460*/  IMAD.WIDE.U32 R4, R204, UR4, R2 ;  /* 0x00000004cc047c25 */ /* 0x000fe2000f8e0002 */
[----:B------:R-:W-:-:S02]  /*1e470*/  SEL R20, R20, RZ, !P2 ;  /* 0x000000ff14147207 */ /* 0x000fc40005000000 */
[----:B------:R-:W-:Y:S01]  /*1e480*/  SEL R53, R205, RZ, !P2 ;  /* 0x000000ffcd357207 */ /* 0x000fe20005000000 */
[----:B------:R-:W-:Y:S01]  /*1e490*/  IMAD R9, R204, UR5, R9 ;  /* 0x00000005cc097c24 */ /* 0x000fe2000f8e0209 */
[----:B------:R-:W-:Y:S01]  /*1e4a0*/  ULDC.64 UR4, c[0x0][0xb98] ;  /* 0x0002e60000047ab9 */ /* 0x000fe20000000a00 */
[----:B------:R-:W-:Y:S02]  /*1e4b0*/  IMAD.MOV R6, RZ, RZ, -R7 ;  /* 0x000000ffff067224 */ /* 0x000fe400078e0a07 */
[----:B------:R-:W-:Y:S02]  /*1e4c0*/  IMAD.IADD R5, R5, 0x1, R9 ;  /* 0x0000000105057824 */ /* 0x000fe400078e0209 */
[----:B------:R-:W-:Y:S02]  /*1e4d0*/  IMAD R9, R51, R6, R8 ;  /* 0x0000000633097224 */ /* 0x000fe400078e0208 */
[----:B------:R-:W-:Y:S02]  /*1e4e0*/  IMAD R11, R207, 0x40, R197 ;  /* 0x00000040cf0b7824 */ /* 0x000fe400078e02c5 */
[----:B------:R-:W-:-:S02]  /*1e4f0*/  IMAD R6, R20, UR4, RZ ;  /* 0x0000000414067c24 */ /* 0x000fc4000f8e02ff */
        /* <DEDUP_REMOVED lines=8> */
[----:B------:R-:W-:Y:S01]  /*1e580*/  IMAD.IADD R10, R219, 0x1, R178 ;  /* 0x00000001db0a7824 */ /* 0x000fe200078e02b2 */
[----:B------:R-:W-:Y:S01]  /*1e590*/  IADD3.X R5, R11, R5, R8, P2, !PT ;  /* 0x000000050b057210 */ /* 0x000fe200017fe408 */
[----:B------:R-:W-:Y:S01]  /*1e5a0*/  IMAD R6, R6, UR4, RZ ;  /* 0x0000000406067c24 */ /* 0x000fe2000f8e02ff */
[----:B------:R-:W-:Y:S01]  /*1e5b0*/  IADD3 R13, P4, R46, 0x2000, RZ ;  /* 0x000020002e0d7810 */ /* 0x000fe20007f9e0ff */
[----:B------:R-:W-:Y:S01]  /*1e5c0*/  IMAD R55, R0, R51, RZ ;  /* 0x0000003300377224 */ /* 0x000fe200078e02ff */
[----:B------:R-:W-:Y:S01]  /*1e5d0*/  IADD3 R29, P3, R46, 0x4000, RZ ;  /* 0x000040002e1d7810 */ /* 0x000fe20007f7e0ff */
[----:B------:R-:W-:Y:S01]  /*1e5e0*/  IMAD R11, R9, UR5, R6 ;  /* 0x00000005090b7c24 */ /* 0x000fe2000f8e0206 */
[----:B------:R-:W-:Y:S01]  /*1e5f0*/  LOP3.LUT R12, R13, 0x380, RZ, 0xc0, !PT ;  /* 0x000003800d0c7812 */ /* 0x000fe200078ec0ff */
[----:B------:R-:W-:Y:S01]  /*1e600*/  IMAD.WIDE.U32 R4, R9, UR4, R4 ;  /* 0x0000000409047c25 */ /* 0x000fe2000f8e0004 */
[----:B------:R-:W-:Y:S01]  /*1e610*/  ULDC.64 UR4, c[0x0][0xb50] ;  /* 0x0002d40000047ab9 */ /* 0x000fe20000000a00 */
[----:B------:R-:W-:-:S02]  /*1e620*/  LOP3.LUT R28, R29, 0x380, RZ, 0xc0, !PT ;  /* 0x000003801d1c7812 */ /* 0x000fc400078ec0ff */
[----:B------:R-:W-:Y:S01]  /*1e630*/  IMAD.IADD R5, R5, 0x1, R11 ;  /* 0x0000000105057824 */ /* 0x000fe200078e020b */
[----:B------:R-:W-:Y:S01]  /*1e640*/  LEA R6, P2, R4, UR4, 0x2 ;  /* 0x0000000404067c11 */ /* 0x000fe2000f8410ff */
[----:B------:R-:W-:Y:S01]  /*1e650*/  IMAD.X R9, RZ, RZ, R47, P0 ;  /* 0x000000ffff097224 */ /* 0x000fe200000e062f */
[----:B------:R-:W-:Y:S01]  /*1e660*/  LOP3.LUT P0, RZ, R209, 0x3, RZ, 0xc0, !PT ;  /* 0x00000003d1ff7812 */ /* 0x000fe2000780c0ff */
[----:B------:R-:W-:Y:S01]  /*1e670*/  VIADD R0, R10, 0x8 ;  /* 0x000000080a007836 */ /* 0x000fe20000000000 */
[----:B------:R-:W-:Y:S01]  /*1e680*/  LEA.HI.X R4, R4, UR5, R5, 0x2, P2 ;  /* 0x0000000504047c11 */ /* 0x000fe200090f1405 */
[----:B------:R-:W-:Y:S01]  /*1e690*/  SHFL.IDX PT, R44, R6, RZ, 0x1c1f ;  /* 0x001c1fff062c7589 */ /* 0x000fe200000e0000 */
[----:B------:R-:W-:Y:S01]  /*1e6a0*/  IADD3 R25, P2, R46, 0x3000, RZ ;  /* 0x000030002e197810 */ /* 0x000fe20007f5e0ff */
[----:B------:R-:W-:Y:S01]  /*1e6b0*/  ULDC.64 UR4, c[0x0][0xaa0] ;  /* 0x0002a80000047ab9 */ /* 0x000fe20000000a00 */
[----:B------:R-:W-:Y:S01]  /*1e6c0*/  LOP3.LUT R8, R7, 0x380, RZ, 0xc0, !PT ;  /* 0x0000038007087812 */ /* 0x000fe200078ec0ff */
[----:B------:R-:W1:Y:S01]  /*1e6d0*/  SHFL.IDX PT, R45, R4, RZ, 0x1c1f ;  /* 0x001c1fff042d7589 */ /* 0x000e6200000e0000 */
[----:B------:R-:W-:-:S02]  /*1e6e0*/  LOP3.LUT R24, R25, 0x380, RZ, 0xc0, !PT ;  /* 0x0000038019187812 */ /* 0x000fc400078ec0ff */
[----:B------:R-:W-:Y:S01]  /*1e6f0*/  SHF.R.U64 R12, R12, 0x3, RZ ;  /* 0x000000030c0c7819 */ /* 0x000fe200000012ff */
[----:B------:R-:W-:Y:S01]  /*1e700*/  SHFL.IDX PT, R48, R6, 0x1, 0x1c1f ;  /* 0x003c1f0006307f89 */ /* 0x000fe200000e0000 */
[----:B------:R-:W-:Y:S02]  /*1e710*/  SHF.R.U64 R24, R24, 0x3, RZ ;  /* 0x0000000318187819 */ /* 0x000fe400000012ff */
[----:B------:R-:W-:Y:S01]  /*1e720*/  SHF.R.U64 R28, R28, 0x3, RZ ;  /* 0x000000031c1c7819 */ /* 0x000fe200000012ff */
[----:B------:R-:W2:Y:S01]  /*1e730*/  SHFL.IDX PT, R49, R4, 0x1, 0x1c1f ;  /* 0x003c1f0004317f89 */ /* 0x000ea200000e0000 */
[----:B------:R-:W-:Y:S01]  /*1e740*/  LOP3.LUT R24, R24, R25, RZ, 0x3c, !PT ;  /* 0x0000001918187212 */ /* 0x000fe200078e3cff */
[----:B------:R-:W-:Y:S01]  /*1e750*/  IMAD.X R25, RZ, RZ, R47, P2 ;  /* 0x000000ffff197224 */ /* 0x000fe200010e062f */
[-C--:B------:R-:W-:Y:S02]  /*1e760*/  ISETP.GE.OR P2, PT, R10, R55.reuse, P0 ;  /* 0x000000370a00720c */ /* 0x080fe40000746670 */
[----:B------:R-:W-:-:S02]  /*1e770*/  ISETP.GE.OR P0, PT, R0, R55, P0 ;  /* 0x000000370000720c */ /* 0x000fc40000706670 */
[----:B------:R-:W-:Y:S01]  /*1e780*/  SHF.R.U64 R8, R8, 0x3, RZ ;  /* 0x0000000308087819 */ /* 0x000fe200000012ff */
[----:B------:R-:W-:Y:S01]  /*1e790*/  IMAD R3, R3, UR4, RZ ;  /* 0x0000000403037c24 */ /* 0x000fe2000f8e02ff */
[----:B------:R-:W-:Y:S01]  /*1e7a0*/  LOP3.LUT R12, R12, R13, RZ, 0x3c, !PT ;  /* 0x0000000d0c0c7212 */ /* 0x000fe200078e3cff */
[--C-:B------:R-:W-:Y:S01]  /*1e7b0*/  IMAD.X R13, RZ, RZ, R47.reuse, P4 ;  /* 0x000000ffff0d7224 */ /* 0x100fe200020e062f */
[----:B------:R-:W-:Y:S01]  /*1e7c0*/  LOP3.LUT R28, R28, R29, RZ, 0x3c, !PT ;  /* 0x0000001d1c1c7212 */ /* 0x000fe200078e3cff */
[----:B------:R-:W-:Y:S01]  /*1e7d0*/  IMAD.X R29, RZ, RZ, R47, P3 ;  /* 0x000000ffff1d7224 */ /* 0x000fe200018e062f */
[----:B------:R-:W-:Y:S02]  /*1e7e0*/  LOP3.LUT R8, R8, R7, RZ, 0x3c, !PT ;  /* 0x0000000708087212 */ /* 0x000fe400078e3cff */
[C---:B------:R-:W-:Y:S01]  /*1e7f0*/  IADD3 R33, P5, R46.reuse, 0x5000, RZ ;  /* 0x000050002e217810 */ /* 0x040fe20007fbe0ff */
[----:B-1----:R1:W-:Y:S01]  /*1e800*/  @!P2 ST.E desc[UR38][R44.64], R54 ;  /* 0x000000362c00a985 */ /* 0x0023e2000c101926 */
[----:B------:R-:W-:-:S02]  /*1e810*/  IADD3 R37, P4, R46, 0x6000, RZ ;  /* 0x000060002e257810 */ /* 0x000fc40007f9e0ff */
[C---:B------:R-:W-:Y:S02]  /*1e820*/  LOP3.LUT R7, R46.reuse, 0x380, RZ, 0xc0, !PT ;  /* 0x000003802e077812 */ /* 0x040fe400078ec0ff */
[----:B------:R-:W-:Y:S02]  /*1e830*/  IADD3 R5, P3, R46, 0x7000, RZ ;  /* 0x000070002e057810 */ /* 0x000fe40007f7e0ff */
[----:B------:R-:W-:Y:S01]  /*1e840*/  LOP3.LUT R32, R33, 0x380, RZ, 0xc0, !PT ;  /* 0x0000038021207812 */ /* 0x000fe200078ec0ff */
[----:B--2---:R2:W-:Y:S01]  /*1e850*/  @!P0 ST.E desc[UR38][R48.64], R56 ;  /* 0x0000003830008985 */ /* 0x0045e2000c101926 */
[----:B------:R-:W-:Y:S01]  /*1e860*/  LOP3.LUT R36, R37, 0x380, RZ, 0xc0, !PT ;  /* 0x0000038025247812 */ /* 0x000fe200078ec0ff */
[----:B------:R-:W-:Y:S01]  /*1e870*/  IMAD.X R41, RZ, RZ, R47, P3 ;  /* 0x000000ffff297224 */ /* 0x000fe200018e062f */
[----:B------:R-:W-:Y:S01]  /*1e880*/  SHF.R.U64 R7, R7, 0x3, RZ ;  /* 0x0000000307077819 */ /* 0x000fe200000012ff */
[C---:B-1----:R-:W-:Y:S01]  /*1e890*/  IMAD R45, R2.reuse, UR5, R3 ;  /* 0x00000005022d7c24 */ /* 0x042fe2000f8e0203 */
[----:B------:R-:W-:Y:S01]  /*1e8a0*/  LOP3.LUT R0, R5, 0x380, RZ, 0xc0, !PT ;  /* 0x0000038005007812 */ /* 0x000fe200078ec0ff */
[----:B------:R-:W-:Y:S01]  /*1e8b0*/  IMAD.WIDE.U32 R2, R2, UR4, RZ ;  /* 0x0000000402027c25 */ /* 0x000fe2000f8e00ff */
[----:B------:R-:W-:Y:S01]  /*1e8c0*/  SHF.R.U64 R32, R32, 0x3, RZ ;  /* 0x0000000320207819 */ /* 0x000fe200000012ff */
[----:B------:R-:W-:Y:S01]  /*1e8d0*/  ULDC.64 UR4, c[0x0][0xae8] ;  /* 0x0002ba0000047ab9 */ /* 0x000fe20000000a00 */
[----:B------:R-:W-:Y:S01]  /*1e8e0*/  SHF.R.U64 R36, R36, 0x3, RZ ;  /* 0x0000000324247819 */ /* 0x000fe200000012ff */
[----:B--2---:R-:W1:Y:S01]  /*1e8f0*/  @P1 LDC R49, c[0x0][0xbf0] ;  /* 0x0002fc00ff311b82 */ /* 0x004e620000000800 */
[----:B------:R-:W-:Y:S01]  /*1e900*/  LOP3.LUT R46, R7, R46, RZ, 0x3c, !PT ;  /* 0x0000002e072e7212 */ /* 0x000fe200078e3cff */
[----:B------:R-:W-:Y:S01]  /*1e910*/  IMAD.IADD R3, R3, 0x1, R45 ;  /* 0x0000000103037824 */ /* 0x000fe200078e022d */
[----:B------:R-:W-:Y:S01]  /*1e920*/  SHF.R.U64 R0, R0, 0x3, RZ ;  /* 0x0000000300007819 */ /* 0x000fe200000012ff */
[----:B------:R-:W-:Y:S01]  /*1e930*/  IMAD R45, R203, 0x20, R207 ;  /* 0x00000020cb2d7824 */ /* 0x000fe200078e02cf */
[----:B------:R-:W-:Y:S01]  /*1e940*/  LOP3.LUT R32, R32, R33, RZ, 0x3c, !PT ;  /* 0x0000002120207212 */ /* 0x000fe200078e3cff */
[--C-:B------:R-:W-:Y:S01]  /*1e950*/  IMAD.X R33, RZ, RZ, R47.reuse, P5 ;  /* 0x000000ffff217224 */ /* 0x100fe200028e062f */
[----:B------:R-:W-:Y:S01]  /*1e960*/  LOP3.LUT R36, R36, R37, RZ, 0x3c, !PT ;  /* 0x0000002524247212 */ /* 0x000fe200078e3cff */
[----:B------:R-:W-:Y:S01]  /*1e970*/  IMAD.X R37, RZ, RZ, R47, P4 ;  /* 0x000000ffff257224 */ /* 0x000fe200020e062f */
[----:B------:R-:W-:Y:S01]  /*1e980*/  LOP3.LUT R40, R0, R5, RZ, 0x3c, !PT ;  /* 0x0000000500287212 */ /* 0x000fe200078e3cff */
[----:B------:R-:W-:Y:S01]  /*1e990*/  IMAD.IADD R44, R178, 0x1, R45 ;  /* 0x00000001b22c7824 */ /* 0x000fe200078e022d */
[----:B------:R2:W5:Y:S01]  /*1e9a0*/  LD.E.128 R4, desc[UR38][R46.64] ;  /* 0x000000262e047980 */ /* 0x000562000c101d00 */
[----:B------:R-:W-:-:S03]  /*1e9b0*/  IMAD.WIDE.U32 R2, R204, UR4, R2 ;  /* 0x00000004cc027c25 */ /* 0x000fc6000f8e0002 */
[----:B------:R-:W5:Y:S01]  /*1e9c0*/  LD.E.128 R8, desc[UR38][R8.64] ;  /* 0x0000002608087980 */ /* 0x000f62000c101d00 */
[----:B0-----:R-:W-:-:S03]  /*1e9d0*/  @P1 IMAD.HI.U32 R0, R44, R57, RZ ;  /* 0x000000392c001227 */ /* 0x001fc600078e00ff */
[----:B------:R-:W5:Y:S01]  /*1e9e0*/  LD.E.128 R12, desc[UR38][R12.64] ;  /* 0x000000260c0c7980 */ /* 0x000f62000c101d00 */
[----:B--2---:R-:W-:-:S03]  /*1e9f0*/  IMAD R47, R50, UR4, RZ ;  /* 0x00000004322f7c24 */ /* 0x004fc6000f8e02ff */
[----:B------:R-:W5:Y:S01]  /*1ea00*/  LD.E.128 R24, desc[UR38][R24.64] ;  /* 0x0000002618187980 */ /* 0x000f62000c101d00 */
[----:B------:R-:W-:Y:S01]  /*1ea10*/  IMAD R47, R204, UR5, R47 ;  /* 0x00000005cc2f7c24 */ /* 0x000fe2000f8e022f */
[----:B------:R-:W-:Y:S01]  /*1ea20*/  ULDC.64 UR4, c[0x0][0xaf0] ;  /* 0x0002bc0000047ab9 */ /* 0x000fe20000000a00 */
[----:B------:R-:W-:Y:S01]  /*1ea30*/  IMAD.MOV.U32 R45, RZ, RZ, R44 ;  /* 0x000000ffff2d7224 */ /* 0x000fe200078e002c */
[----:B-1----:R-:W-:Y:S01]  /*1ea40*/  @P1 SHF.R.U32.HI R45, RZ, R49, R0 ;  /* 0x00000031ff2d1219 */ /* 0x002fe20000011600 */
[----:B------:R-:W-:Y:S01]  /*1ea50*/  IMAD.IADD R3, R3, 0x1, R47 ;  /* 0x0000000103037824 */ /* 0x000fe200078e022f */
[----:B------:R-:W5:Y:S01]  /*1ea60*/  LD.E.128 R28, desc[UR38][R28.64] ;  /* 0x000000261c1c7980 */ /* 0x000f62000c101d00 */
[----:B------:R-:W-:Y:S01]  /*1ea70*/  IMAD R20, R20, UR4, RZ ;  /* 0x0000000414147c24 */ /* 0x000fe2000f8e02ff */
[----:B------:R-:W-:Y:S01]  /*1ea80*/  SHF.R.S32.HI R0, RZ, 0x1f, R45 ;  /* 0x0000001fff007819 */ /* 0x000fe2000001142d */
[C---:B------:R-:W-:Y:S01]  /*1ea90*/  IMAD.WIDE.U32 R2, R53.reuse, UR4, R2 ;  /* 0x0000000435027c25 */ /* 0x040fe2000f8e0002 */
[----:B------:R-:W5:Y:S03]  /*1eaa0*/  LD.E.128 R32, desc[UR38][R32.64] ;  /* 0x0000002620207980 */ /* 0x000f66000c101d00 */
[----:B------:R-:W-:Y:S01]  /*1eab0*/  IMAD R47, R53, UR5, R20 ;  /* 0x00000005352f7c24 */ /* 0x000fe2000f8e0214 */
[----:B------:R-:W-:Y:S01]  /*1eac0*/  ULDC.64 UR4, c[0x0][0xae0] ;  /* 0x0002b80000047ab9 */ /* 0x000fe20000000a00 */
[----:B------:R-:W-:Y:S01]  /*1ead0*/  IMAD.MOV R20, RZ, RZ, -R45 ;  /* 0x000000ffff147224 */ /* 0x000fe200078e0a2d */
[----:B------:R-:W5:Y:S01]  /*1eae0*/  LD.E.128 R36, desc[UR38][R36.64] ;  /* 0x0000002624247980 */ /* 0x000f62000c101d00 */
[----:B------:R-:W-:-:S02]  /*1eaf0*/  IMAD.IADD R3, R3, 0x1, R47 ;  /* 0x0000000103037824 */ /* 0x000fc400078e022f */
[----:B------:R-:W-:Y:S01]  /*1eb00*/  IMAD R0, R0, UR4, RZ ;  /* 0x0000000400007c24 */ /* 0x000fe2000f8e02ff */
[----:B------:R-:W5:Y:S01]  /*1eb10*/  LD.E.128 R40, desc[UR38][R40.64] ;  /* 0x0000002628287980 */ /* 0x000f62000c101d00 */
[----:B------:R-:W-:Y:S01]  /*1eb20*/  IMAD R47, R51, R20, R44 ;  /* 0x00000014332f7224 */ /* 0x000fe200078e022c */
[----:B------:R-:W-:Y:S01]  /*1eb30*/  BSSY B1, `(.L_x_1771) ;  /* 0x0000028000017945 */ /* 0x000fe20003800000 */
[C---:B------:R-:W-:Y:S01]  /*1eb40*/  IMAD R49, R45.reuse, UR5, R0 ;  /* 0x000000052d317c24 */ /* 0x040fe2000f8e0200 */
[----:B------:R-:W-:Y:S01]  /*1eb50*/  @!PT LDS RZ, [RZ] ;  /* 0x00000000fffff984 */ /* 0x000fe20000000800 */
[----:B------:R-:W-:Y:S01]  /*1eb60*/  @!PT LDS RZ, [RZ] ;  /* 0x00000000fffff984 */ /* 0x000fe20000000800 */
[----:B------:R-:W-:Y:S01]  /*1eb70*/  @!PT LDS RZ, [RZ] ;  /* 0x00000000fffff984 */ /* 0x000fe20000000800 */
[----:B------:R-:W-:Y:S01]  /*1eb80*/  @!PT LDS RZ, [RZ] ;  /* 0x00000000fffff984 */ /* 0x000fe20000000800 */
[----:B------:R0:W-:Y:S06]  /*1eb90*/  MEMBAR.ALL.CTA ;  /* 0x0000000000007992 */ /* 0x0001ec0000008000 */
[----:B0-----:R-:W0:Y:S01]  /*1eba0*/  FENCE.VIEW.ASYNC.S ;  /* 0x00000000000073c6 */ /* 0x001e220000000000 */
[----:B------:R-:W-:Y:S01]  /*1ebb0*/  IMAD.WIDE.U32 R2, R45, UR4, R2 ;  /* 0x000000042d027c25 */ /* 0x000fe2000f8e0002 */
[----:B------:R-:W-:Y:S01]  /*1ebc0*/  SHF.R.S32.HI R0, RZ, 0x1f, R47 ;  /* 0x0000001fff007819 */ /* 0x000fe2000001142f */
[----:B------:R-:W-:-:S02]  /*1ebd0*/  ULDC.64 UR4, c[0x0][0xad8] ;  /* 0x0002b60000047ab9 */ /* 0x000fc40000000a00 */
[----:B------:R-:W-:Y:S02]  /*1ebe0*/  IMAD.IADD R178, R207, 0x1, R178 ;  /* 0x00000001cfb27824 */ /* 0x000fe400078e02b2 */
[----:B------:R-:W-:Y:S02]  /*1ebf0*/  IMAD.IADD R3, R3, 0x1, R49 ;  /* 0x0000000103037824 */ /* 0x000fe400078e0231 */
[----:B------:R-:W-:Y:S01]  /*1ec00*/  IMAD R20, R0, UR4, RZ ;  /* 0x0000000400147c24 */ /* 0x000fe2000f8e02ff */
[CC--:B------:R-:W-:Y:S01]  /*1ec10*/  ISETP.GE.AND P2, PT, R178.reuse, R55.reuse, PT ;  /* 0x00000037b200720c */ /* 0x0c0fe20003f46270 */
[----:B------:R-:W-:Y:S02]  /*1ec20*/  VIADD R0, R178, 0x20 ;  /* 0x00000020b2007836 */ /* 0x000fe40000000000 */
[C---:B------:R-:W-:Y:S02]  /*1ec30*/  IMAD R45, R47.reuse, UR5, R20 ;  /* 0x000000052f2d7c24 */ /* 0x040fe4000f8e0214 */
[----:B------:R-:W-:Y:S01]  /*1ec40*/  IMAD.WIDE.U32 R2, R47, UR4, R2 ;  /* 0x000000042f027c25 */ /* 0x000fe2000f8e0002 */
[----:B------:R-:W-:Y:S01]  /*1ec50*/  ISETP.GE.AND P0, PT, R0, R55, PT ;  /* 0x000000370000720c */ /* 0x000fe20003f06270 */
[----:B------:R-:W-:-:S02]  /*1ec60*/  ULDC.64 UR4, c[0x0][0xa80] ;  /* 0x0002a00000047ab9 */ /* 0x000fc40000000a00 */
[----:B------:R-:W-:Y:S01]  /*1ec70*/  VIADD R0, R16, 0x22820 ;  /* 0x0002282010007836 */ /* 0x000fe20000000000 */
[----:B------:R-:W-:Y:S01]  /*1ec80*/  LEA R46, P3, R2, UR4, 0x1 ;  /* 0x00000004022e7c11 */ /* 0x000fe2000f8608ff */
[----:B------:R-:W-:Y:S02]  /*1ec90*/  VIADD R20, R178, 0x40 ;  /* 0x00000040b2147836 */ /* 0x000fe40000000000 */
[----:B------:R-:W-:Y:S01]  /*1eca0*/  IMAD.IADD R3, R3, 0x1, R45 ;  /* 0x0000000103037824 */ /* 0x000fe200078e022d */
[----:B------:R-:W-:Y:S01]  /*1ecb0*/  PRMT R0, RZ, 0x654, R0 ;  /* 0x00000654ff007816 */ /* 0x000fe20000000000 */
[----:B0-----:R0:W1:Y:S01]  /*1ecc0*/  SHFL.IDX PT, R44, R46, RZ, 0x181f ;  /* 0x00181fff2e2c7589 */ /* 0x00106200000e0000 */
[----:B------:R-:W-:Y:S02]  /*1ecd0*/  ISETP.GE.AND P1, PT, R20, R55, PT ;  /* 0x000000371400720c */ /* 0x000fe40003f26270 */
[----:B------:R-:W-:Y:S01]  /*1ece0*/  LEA.HI.X R20, R2, UR5, R3, 0x1, P3 ;  /* 0x0000000502147c11 */ /* 0x000fe200098f0c03 */
[----:B------:R2:W-:Y:S04]  /*1ecf0*/  SYNCS.ARRIVE.TRANS64.RED.A1T0 RZ, [R0+URZ], RZ ;  /* 0x000000ff00ff79a7 */ /* 0x0005e8000810043f */
        /* <DEDUP_REMOVED lines=11> */
.L_x_1772:
[----:B------:R-:W-:Y:S05]  /*1edb0*/  BSYNC B1 ;  /* 0x0000000000017941 */ /* 0x000fea0003800000 */
.L_x_1771:
        /* <DEDUP_REMOVED lines=13> */
.L_x_1774:
[----:B------:R-:W-:Y:S05]  /*1ee90*/  BSYNC B1 ;  /* 0x0000000000017941 */ /* 0x000fea0003800000 */
.L_x_1773:
        /* <DEDUP_REMOVED lines=13> */
.L_x_1776:
[----:B------:R-:W-:Y:S05]  /*1ef70*/  BSYNC B1 ;  /* 0x0000000000017941 */ /* 0x000fea0003800000 */
.L_x_1775:
[----:B0-----:R-:W-:Y:S01]  /*1ef80*/  VIADD R0, R178, 0x60 ;  /* 0x00000060b2007836 */ /* 0x001fe20000000000 */
[----:B--2-4-:R-:W2:Y:S04]  /*1ef90*/  SHFL.IDX PT, R20, R20, 0x3, 0x181f ;  /* 0x00781f0014147f89 */ /* 0x014ea800000e0000 */
[----:B------:R-:W-:Y:S01]  /*1efa0*/  ISETP.GE.AND P0, PT, R0, R55, PT ;  /* 0x000000370000720c */ /* 0x000fe20003f06270 */
[----:B------:R-:W4:-:S12]  /*1efb0*/  SHFL.IDX PT, R46, R46, 0x3, 0x181f ;  /* 0x00781f002e2e7f89 */ /* 0x000f1800000e0000 */
[----:B------:R-:W-:Y:S05]  /*1efc0*/  @P0 BRA `(.L_x_1777) ;  /* 0x0000000800fc0947 */ /* 0x000fea0003800000 */
[----:B------:R-:W-:Y:S02]  /*1efd0*/  ULDC UR4, c[0x0][0xac8] ;  /* 0x0002b20000047ab9 */ /* 0x000fe40000000800 */
[----:B------:R-:W-:-:S13]  /*1efe0*/  ISETP.GE.AND P1, PT, R197, UR4, PT ;  /* 0x00000004c5007c0c */ /* 0x000fda000bf26270 */
[----:B----4-:R-:W-:-:S04]  /*1eff0*/  @!P1 LEA R2, P0, R197, R46, 0x1 ;  /* 0x0000002ec5029211 */ /* 0x010fc800078008ff */
[----:B--2---:R-:W-:Y:S02]  /*1f000*/  @!P1 LEA.HI.X R3, R197, R20, R222, 0x1, P0 ;  /* 0x00000014c5039211 */ /* 0x004fe400000f0cde */
[----:B------:R-:W-:-:S03]  /*1f010*/  ISETP.GE.AND P0, PT, R202, UR4, PT ;  /* 0x00000004ca007c0c */ /* 0x000fc6000bf06270 */
[----:B------:R0:W-:Y:S10]  /*1f020*/  @!P1 ST.E.128 desc[UR38][R2.64], R24 ;  /* 0x0000001802009985 */ /* 0x0001f4000c101d26 */
[----:B------:R-:W-:Y:S05]  /*1f030*/  @P0 BRA `(.L_x_1777) ;  /* 0x0000000800e00947 */ /* 0x000fea0003800000 */
[----:B0-----:R-:W-:-:S04]  /*1f040*/  LEA R2, P0, R202, R46, 0x1 ;  /* 0x0000002eca027211 */ /* 0x001fc800078008ff */
[----:B------:R-:W-:-:S05]  /*1f050*/  LEA.HI.X R3, R202, R20, R221, 0x1, P0 ;  /* 0x00000014ca037211 */ /* 0x000fca00000f0cdd */
[----:B------:R0:W-:Y:S01]  /*1f060*/  ST.E.128 desc[UR38][R2.64], R40 ;  /* 0x0000002802007985 */ /* 0x0001e2000c101d26 */
[----:B------:R-:W-:Y:S05]  /*1f070*/  BRA `(.L_x_1777) ;  /* 0x0000000800d07947 */ /* 0x000fea0003800000 */
.L_x_1768:
[----:B------:R-:W-:Y:S01]  /*1f080*/  ULDC.64 UR4, c[0x0][0xc00] ;  /* 0x0003000000047ab9 */ /* 0x000fe20000000a00 */
[----:B------:R-:W2:Y:S01]  /*1f090*/  LDC.64 R2, c[0x0][0xc00] ;  /* 0x00030000ff027b82 */ /* 0x000ea20000000a00 */
[----:B------:R-:W-:Y:S01]  /*1f0a0*/  ISETP.NE.U32.AND P0, PT, RZ, UR4, PT ;  /* 0x00000004ff007c0c */ /* 0x000fe2000bf05070 */
[----:B------:R-:W-:-:S03]  /*1f0b0*/  IMAD.MOV.U32 R0, RZ, RZ, RZ ;  /* 0x000000ffff007224 */ /* 0x000fc600078e00ff */
[----:B------:R-:W-:Y:S01]  /*1f0c0*/  ISETP.NE.AND.EX P0, PT, RZ, UR5, PT, P0 ;  /* 0x00000005ff007c0c */ /* 0x000fe2000bf05300 */
[----:B------:R-:W-:Y:S02]  /*1f0d0*/  ULDC.64 UR4, c[0x0][0xc08] ;  /* 0x0003020000047ab9 */ /* 0x000fe40000000a00 */
[----:B------:R-:W-:Y:S01]  /*1f0e0*/  ISETP.NE.U32.AND P1, PT, RZ, UR4, PT ;  /* 0x00000004ff007c0c */ /* 0x000fe2000bf25070 */
[----:B------:R-:W3:Y:S03]  /*1f0f0*/  LDC R27, c[0x0][0xbe8] ;  /* 0x0002fa00ff1b7b82 */ /* 0x000ee60000000800 */
[----:B------:R-:W-:Y:S01]  /*1f100*/  ISETP.NE.AND.EX P1, PT, RZ, UR5, PT, P1 ;  /* 0x00000005ff007c0c */ /* 0x000fe2000bf25310 */
[----:B--2---:R-:W-:-:S12]  /*1f110*/  IMAD.WIDE R2, R205, 0x4, R2 ;  /* 0x00000004cd027825 */ /* 0x004fd800078e0202 */
[----:B------:R-:W2:Y:S01]  /*1f120*/  @P1 LDC.64 R4, c[0x0][0xc08] ;  /* 0x00030200ff041b82 */ /* 0x000ea20000000a00 */
[----:B------:R-:W-:Y:S02]  /*1f130*/  ULDC UR4, c[0x0][0xa88] ;  /* 0x0002a20000047ab9 */ /* 0x000fe40000000800 */
[----:B------:R-:W-:Y:S01]  /*1f140*/  IMAD.U32 R6, RZ, RZ, UR4 ;  /* 0x00000004ff067e24 */ /* 0x000fe2000f8e00ff */
[----:B------:R4:W5:Y:S01]  /*1f150*/  @P0 LDG.E R0, desc[UR38][R2.64] ;  /* 0x0000002602000981 */ /* 0x000962000c1e1900 */
[----:B--2---:R-:W-:-:S05]  /*1f160*/  @P1 IMAD.WIDE R4, R205, 0x4, R4 ;  /* 0x00000004cd041825 */ /* 0x004fca00078e0204 */
[----:B------:R4:W5:Y:S01]  /*1f170*/  @P1 LDG.E R6, desc[UR38][R4.64] ;  /* 0x0000002604061981 */ /* 0x000962000c1e1900 */
[----:B---3--:R-:W-:Y:S02]  /*1f180*/  ISETP.NE.AND P2, PT, R27, 0x1, PT ;  /* 0x000000011b00780c */ /* 0x008fe40003f45270 */
[----:B------:R-:W-:Y:S02]  /*1f190*/  ISETP.GE.AND P3, PT, R223, 0x80, PT ;  /* 0x00000080df00780c */ /* 0x000fe40003f66270 */
[----:B------:R-:W-:-:S09]  /*1f1a0*/  SHF.R.S32.HI R7, RZ, 0x1f, R205 ;  /* 0x0000001fff077819 */ /* 0x000fd200000114cd */
[----:B------:R-:W2:Y:S08]  /*1f1b0*/  @P2 LDC R14, c[0x0][0xbec] ;  /* 0x0002fb00ff0e2b82 */ /* 0x000eb00000000800 */
[----:B------:R-:W3:Y:S01]  /*1f1c0*/  @P2 LDC R29, c[0x0][0xbf0] ;  /* 0x0002fc00ff1d2b82 */ /* 0x000ee20000000800 */
[----:B----4-:R-:W-:Y:S05]  /*1f1d0*/  @P1 BRA `(.L_x_1778) ;  /* 0x0000000000101947 */ /* 0x010fea0003800000 */
[----:B------:R-:W-:Y:S05]  /*1f1e0*/  @!P0 BRA `(.L_x_1778) ;  /* 0x00000000000c8947 */ /* 0x000fea0003800000 */
[----:B------:R-:W4:Y:S04]  /*1f1f0*/  LDG.E R5, desc[UR38][R2.64] ;  /* 0x0000002602057981 */ /* 0x000f28000c1e1900 */
[----:B-----5:R-:W4:Y:S02]  /*1f200*/  LDG.E R6, desc[UR38][R2.64+0x4] ;  /* 0x0000042602067981 */ /* 0x020f24000c1e1900 */
[----:B----4-:R-:W-:-:S07]  /*1f210*/  IMAD.IADD R6, R6, 0x1, -R5 ;  /* 0x0000000106067824 */ /* 0x010fce00078e0a05 */
.L_x_1778:
[----:B------:R-:W-:Y:S01]  /*1f220*/  BSSY B1, `(.L_x_1779) ;  /* 0x000002d000017945 */ /* 0x000fe20003800000 */
[----:B------:R-:W-:Y:S02]  /*1f230*/  SHF.R.S32.HI R10, RZ, 0x1f, R204 ;  /* 0x0000001fff0a7819 */ /* 0x000fe400000114cc */
[----:B------:R-:W-:Y:S02]  /*1f240*/  SEL R13, R205, RZ, !P0 ;  /* 0x000000ffcd0d7207 */ /* 0x000fe40004000000 */
[----:B------:R-:W-:Y:S02]  /*1f250*/  SEL R12, R7, RZ, !P0 ;  /* 0x000000ff070c7207 */ /* 0x000fe40004000000 */
[----:B-----5:R-:W-:Y:S01]  /*1f260*/  SHF.R.S32.HI R11, RZ, 0x1f, R0 ;  /* 0x0000001fff0b7819 */ /* 0x020fe20000011400 */
[----:B------:R-:W-:Y:S06]  /*1f270*/  @P3 BRA `(.L_x_1780) ;  /* 0x00000000009c3947 */ /* 0x000fec0003800000 */
[----:B------:R-:W4:Y:S01]  /*1f280*/  S2R R3, SR_TID.X ;  /* 0x0000000000037919 */ /* 0x000f220000002100 */
[----:B------:R-:W5:Y:S02]  /*1f290*/  LDC R9, c[0x0][0xbe8] ;  /* 0x0002fa00ff097b82 */ /* 0x000f640000000800 */
[----:B-----5:R-:W-:Y:S01]  /*1f2a0*/  IMAD R2, R6, R9, RZ ;  /* 0x0000000906027224 */ /* 0x020fe200078e02ff */
[----:B----4-:R-:W-:-:S04]  /*1f2b0*/  IADD3 R8, R178, -0x80, R3 ;  /* 0xffffff80b2087810 */ /* 0x010fc80007ffe003 */
        /* <DEDUP_REMOVED lines=9> */
[----:B------:R-:W4:Y:S01]  /*1f350*/  @P0 LDC R15, c[0x0][0xbec] ;  /* 0x0002fb00ff0f0b82 */ /* 0x000f220000000800 */
[----:B------:R-:W-:Y:S01]  /*1f360*/  IMAD R7, R204, UR5, R7 ;  /* 0x00000005cc077c24 */ /* 0x000fe2000f8e0207 */
[----:B------:R-:W-:-:S03]  /*1f370*/  ULDC.64 UR4, c[0x0][0xb98] ;  /* 0x0002e60000047ab9 */ /* 0x000fc60000000a00 */
[----:B------:R-:W-:-:S03]  /*1f380*/  IMAD.IADD R3, R3, 0x1, R7 ;  /* 0x0000000103037824 */ /* 0x000fc600078e0207 */
[----:B------:R-:W5:Y:S01]  /*1f390*/  @P0 LDC R25, c[0x0][0xbf0] ;  /* 0x0002fc00ff190b82 */ /* 0x000f620000000800 */
[----:B------:R-:W-:-:S04]  /*1f3a0*/  IMAD.WIDE.U32 R2, R13, UR4, R2 ;  /* 0x000000040d027c25 */ /* 0x000fc8000f8e0002 */
[----:B----4-:R-:W-:-:S05]  /*1f3b0*/  @P0 IMAD.HI.U32 R4, R8, R15, RZ ;  /* 0x0000000f08040227 */ /* 0x010fca00078e00ff */
[----:B-----5:R-:W-:Y:S01]  /*1f3c0*/  @P0 SHF.R.U32.HI R5, RZ, R25, R4 ;  /* 0x00000019ff050219 */ /* 0x020fe20000011604 */
[----:B------:R-:W-:-:S03]  /*1f3d0*/  IMAD R4, R12, UR4, RZ ;  /* 0x000000040c047c24 */ /* 0x000fc6000f8e02ff */
[----:B------:R-:W-:Y:S01]  /*1f3e0*/  IADD3 R2, P0, R5, R2, RZ ;  /* 0x0000000205027210 */ /* 0x000fe20007f1e0ff */
[----:B------:R-:W-:-:S04]  /*1f3f0*/  IMAD.MOV R7, RZ, RZ, -R5 ;  /* 0x000000ffff077224 */ /* 0x000fc800078e0a05 */
[----:B------:R-:W-:Y:S01]  /*1f400*/  IMAD R7, R9, R7, R8 ;  /* 0x0000000709077224 */ /* 0x000fe200078e0208 */
[----:B------:R-:W-:Y:S01]  /*1f410*/  SHF.R.S32.HI R9, RZ, 0x1f, R5 ;  /* 0x0000001fff097819 */ /* 0x000fe20000011405 */
[----:B------:R-:W-:Y:S01]  /*1f420*/  IMAD R8, R13, UR5, R4 ;  /* 0x000000050d087c24 */ /* 0x000fe2000f8e0204 */
[----:B------:R-:W-:Y:S02]  /*1f430*/  ULDC.64 UR4, c[0x0][0xb88] ;  /* 0x0002e20000047ab9 */ /* 0x000fe40000000a00 */
        /* <DEDUP_REMOVED lines=11> */
.L_x_1780:
[----:B------:R-:W-:Y:S05]  /*1f4f0*/  BSYNC B1 ;  /* 0x0000000000017941 */ /* 0x000fea0003800000 */
.L_x_1779:
[----:B------:R-:W-:Y:S01]  /*1f500*/  ULDC.64 UR4, c[0x0][0xaa0] ;  /* 0x0002a80000047ab9 */ /* 0x000fe20000000a00 */
[----:B------:R-:W-:Y:S02]  /*1f510*/  IMAD R7, R203, 0x20, R207 ;  /* 0x00000020cb077824 */ /* 0x000fe400078e02cf */
[----:B----4-:R-:W-:Y:S02]  /*1f520*/  IMAD R3, R11, UR4, RZ ;  /* 0x000000040b037c24 */ /* 0x010fe4000f8e02ff */
        /* <DEDUP_REMOVED lines=28> */
[----:B------:R-:W-:-:S04]  /*1f6f0*/  IMAD.WIDE.U32 R4, R7, UR4, R2 ;  /* 0x0000000407047c25 */ /* 0x000fc8000f8e0002 */
[----:B------:R-:W-:Y:S01]  /*1f700*/  IMAD R3, R7, UR5, R0 ;  /* 0x0000000507037c24 */ /* 0x000fe2000f8e0200 */
[----:B------:R-:W-:Y:S02]  /*1f710*/  ULDC.64 UR4, c[0x0][0xa80] ;  /* 0x0002a00000047ab9 */ /* 0x000fe40000000a00 */
[----:B------:R-:W-:Y:S01]  /*1f720*/  LEA R2, P0, R4, UR4, 0x1 ;  /* 0x0000000404027c11 */ /* 0x000fe2000f8008ff */
[----:B------:R-:W-:Y:S01]  /*1f730*/  IMAD.IADD R3, R5, 0x1, R3 ;  /* 0x0000000105037824 */ /* 0x000fe200078e0203 */
[----:B------:R-:W-:-:S04]  /*1f740*/  UMOV UR4, 0xffffffff ;  /* 0xffffffff00047882 */ /* 0x000fc80000000000 */
[----:B------:R-:W-:Y:S01]  /*1f750*/  LEA.HI.X R3, R4, UR5, R3, 0x1, P0 ;  /* 0x0000000504037c11 */ /* 0x000fe200080f0c03 */
[----:B------:R-:W-:Y:S06]  /*1f760*/  BRA.DIV UR4, `(.L_x_1781) ;  /* 0x0000009a04507947 */ /* 0x000fec000b800000 */
[----:B------:R2:W3:Y:S04]  /*1f770*/  SHFL.IDX PT, R0, R3, RZ, 0x181f ;  /* 0x00181fff03007589 */ /* 0x0004e800000e0000 */
[----:B------:R2:W4:Y:S02]  /*1f780*/  SHFL.IDX PT, R14, R2, RZ, 0x181f ;  /* 0x00181fff020e7589 */ /* 0x00052400000e0000 */
.L_x_2014:
[----:B------:R-:W-:Y:S01]  /*1f790*/  IMAD R27, R6, R27, RZ ;  /* 0x0000001b061b7224 */ /* 0x000fe200078e02ff */
[----:B------:R-:W-:Y:S01]  /*1f7a0*/  BSSY B1, `(.L_x_1782) ;  /* 0x000000d000017945 */ /* 0x000fe20003800000 */
[----:B------:R-:W-:-:S05]  /*1f7b0*/  IMAD.IADD R178, R207, 0x1, R178 ;  /* 0x00000001cfb27824 */ /* 0x000fca00078e02b2 */
[----:B------:R-:W-:-:S13]  /*1f7c0*/  ISETP.GE.AND P0, PT, R178, R27, PT ;  /* 0x0000001bb200720c */ /* 0x000fda0003f06270 */
[----:B------:R-:W-:Y:S05]  /*1f7d0*/  @P0 BRA `(.L_x_1783) ;  /* 0x0000000000240947 */ /* 0x000fea0003800000 */
[----:B------:R-:W-:Y:S02]  /*1f7e0*/  ULDC UR4, c[0x0][0xac8] ;  /* 0x0002b20000047ab9 */ /* 0x000fe40000000800 */
[----:B------:R-:W-:Y:S02]  /*1f7f0*/  ISETP.GE.AND P2, PT, R197, UR4, PT ;  /* 0x00000004c5007c0c */ /* 0x000fe4000bf46270 */
[----:B------:R-:W-:-:S11]  /*1f800*/  ISETP.GE.AND P3, PT, R202, UR4, PT ;  /* 0x00000004ca007c0c */ /* 0x000fd6000bf66270 */
[CC--:B----4-:R-:W-:Y:S02]  /*1f810*/  @!P2 LEA R4, P0, R197.reuse, R14.reuse, 0x1 ;  /* 0x0000000ec504a211 */ /* 0x0d0fe400078008ff */
[C---:B------:R-:W-:Y:S02]  /*1f820*/  @!P3 LEA R14, P1, R202.reuse, R14, 0x1 ;  /* 0x0000000eca0eb211 */ /* 0x040fe400078208ff */
[-C--:B---3--:R-:W-:Y:S02]  /*1f830*/  @!P2 LEA.HI.X R5, R197, R0.reuse, R222, 0x1, P0 ;  /* 0x00000000c505a211 */ /* 0x088fe400000f0cde */
[----:B------:R-:W-:-:S03]  /*1f840*/  @!P3 LEA.HI.X R15, R202, R0, R221, 0x1, P1 ;  /* 0x00000000ca0fb211 */ /* 0x000fc600008f0cdd */
[----:B------:R3:W-:Y:S04]  /*1f850*/  @!P2 ST.E.128 desc[UR38][R4.64], RZ ;  /* 0x000000ff0400a985 */ /* 0x0007e8000c101d26 */
[----:B------:R3:W-:Y:S02]  /*1f860*/  @!P3 ST.E.128 desc[UR38][R14.64], RZ ;  /* 0x000000ff0e00b985 */ /* 0x0007e4000c101d26 */
.L_x_1783:
[----:B------:R-:W-:Y:S05]  /*1f870*/  BSYNC B1 ;  /* 0x0000000000017941 */ /* 0x000fea0003800000 */
.L_x_1782:
[----:B------:R-:W-:-:S03]  /*1f880*/  UMOV UR4, 0xffffffff ;  /* 0xffffffff00047882 */ /* 0x000fc60000000000 */
[----:B------:R-:W-:Y:S05]  /*1f890*/  BRA.DIV UR4, `(.L_x_1784) ;  /* 0x0000009a04387947 */ /* 0x000fea000b800000 */
[----:B---3--:R3:W0:Y:S04]  /*1f8a0*/  SHFL.IDX PT, R0, R3, 0x1, 0x181f ;  /* 0x00381f0003007f89 */ /* 0x00862800000e0000 */
[----:B----4-:R3:W4:Y:S02]  /*1f8b0*/  SHFL.IDX PT, R14, R2, 0x1, 0x181f ;  /* 0x00381f00020e7f89 */ /* 0x01072400000e0000 */
.L_x_2018:
[----:B------:R-:W-:Y:S01]  /*1f8c0*/  VIADD R4, R178, 0x20 ;  /* 0x00000020b2047836 */ /* 0x000fe20000000000 */
[----:B------:R-:W-:Y:S04]  /*1f8d0*/  BSSY B1, `(.L_x_1785) ;  /* 0x000000c000017945 */ /* 0x000fe80003800000 */
[----:B------:R-:W-:-:S13]  /*1f8e0*/  ISETP.GE.AND P0, PT, R4, R27, PT ;  /* 0x0000001b0400720c */ /* 0x000fda0003f06270 */
[----:B------:R-:W-:Y:S05]  /*1f8f0*/  @P0 BRA `(.L_x_1786) ;  /* 0x0000000000240947 */ /* 0x000fea0003800000 */
[----:B------:R-:W-:Y:S02]  /*1f900*/  ULDC UR4, c[0x0][0xac8] ;  /* 0x0002b20000047ab9 */ /* 0x000fe40000000800 */
[----:B------:R-:W-:Y:S02]  /*1f910*/  ISETP.GE.AND P2, PT, R197, UR4, PT ;  /* 0x00000004c5007c0c */ /* 0x000fe4000bf46270 */
[----:B------:R-:W-:-:S11]  /*1f920*/  ISETP.GE.AND P3, PT, R202, UR4, PT ;  /* 0x00000004ca007c0c */ /* 0x000fd6000bf66270 */
[CC--:B----4-:R-:W-:Y:S02]  /*1f930*/  @!P2 LEA R4, P0, R197.reuse, R14.reuse, 0x1 ;  /* 0x0000000ec504a211 */ /* 0x0d0fe400078008ff */
[C---:B------:R-:W-:Y:S02]  /*1f940*/  @!P3 LEA R14, P1, R202.reuse, R14, 0x1 ;  /* 0x0000000eca0eb211 */ /* 0x040fe400078208ff */
[-C--:B0-----:R-:W-:Y:S02]  /*1f950*/  @!P2 LEA.HI.X R5, R197, R0.reuse, R222, 0x1, P0 ;  /* 0x00000000c505a211 */ /* 0x081fe400000f0cde */
[----:B------:R-:W-:-:S03]  /*1f960*/  @!P3 LEA.HI.X R15, R202, R0, R221, 0x1, P1 ;  /* 0x00000000ca0fb211 */ /* 0x000fc600008f0cdd */
[----:B------:R0:W-:Y:S04]  /*1f970*/  @!P2 ST.E.128 desc[UR38][R4.64], RZ ;  /* 0x000000ff0400a985 */ /* 0x0001e8000c101d26 */
[----:B------:R0:W-:Y:S02]  /*1f980*/  @!P3 ST.E.128 desc[UR38][R14.64], RZ ;  /* 0x000000ff0e00b985 */ /* 0x0001e4000c101d26 */
.L_x_1786:
[----:B------:R-:W-:Y:S05]  /*1f990*/  BSYNC B1 ;  /* 0x0000000000017941 */ /* 0x000fea0003800000 */
.L_x_1785:
[----:B------:R-:W-:-:S03]  /*1f9a0*/  UMOV UR4, 0xffffffff ;  /* 0xffffffff00047882 */ /* 0x000fc60000000000 */
[----:B------:R-:W-:Y:S05]  /*1f9b0*/  BRA.DIV UR4, `(.L_x_1787) ;  /* 0x0000009a04387947 */ /* 0x000fea000b800000 */
[----:B0-----:R0:W0:Y:S04]  /*1f9c0*/  SHFL.IDX PT, R0, R3, 0x2, 0x181f ;  /* 0x00581f0003007f89 */ /* 0x00102800000e0000 */
[----:B----4-:R4:W0:Y:S02]  /*1f9d0*/  SHFL.IDX PT, R14, R2, 0x2, 0x181f ;  /* 0x00581f00020e7f89 */ /* 0x01082400000e0000 */
.L_x_2022:
[----:B------:R-:W-:Y:S01]  /*1f9e0*/  VIADD R4, R178, 0x40 ;  /* 0x00000040b2047836 */ /* 0x000fe20000000000 */
[----:B------:R-:W-:Y:S04]  /*1f9f0*/  BSSY B1, `(.L_x_1788) ;  /* 0x000000c000017945 */ /* 0x000fe80003800000 */
[----:B------:R-:W-:-:S13]  /*1fa00*/  ISETP.GE.AND P0, PT, R4, R27, PT ;  /* 0x0000001b0400720c */ /* 0x000fda0003f06270 */
[----:B------:R-:W-:Y:S05]  /*1fa10*/  @P0 BRA `(.L_x_1789) ;  /* 0x0000000000240947 */ /* 0x000fea0003800000 */
[----:B------:R-:W-:Y:S02]  /*1fa20*/  ULDC UR4, c[0x0][0xac8] ;  /* 0x0002b20000047ab9 */ /* 0x000fe40000000800 */
[----:B------:R-:W-:Y:S02]  /*1fa30*/  ISETP.GE.AND P2, PT, R197, UR4, PT ;  /* 0x00000004c5007c0c */ /* 0x000fe4000bf46270 */
[----:B------:R-:W-:-:S11]  /*1fa40*/  ISETP.GE.AND P3, PT, R202, UR4, PT ;  /* 0x00000004ca007c0c */ /* 0x000fd6000bf66270 */
[CC--:B0-----:R-:W-:Y:S02]  /*1fa50*/  @!P2 LEA R4, P0, R197.reuse, R14.reuse, 0x1 ;  /* 0x0000000ec504a211 */ /* 0x0c1fe400078008ff */
[C---:B------:R-:W-:Y:S02]  /*1fa60*/  @!P3 LEA R14, P1, R202.reuse, R14, 0x1 ;  /* 0x0000000eca0eb211 */ /* 0x040fe400078208ff */
[-C--:B------:R-:W-:Y:S02]  /*1fa70*/  @!P2 LEA.HI.X R5, R197, R0.reuse, R222, 0x1, P0 ;  /* 0x00000000c505a211 */ /* 0x080fe400000f0cde */
[----:B------:R-:W-:-:S03]  /*1fa80*/  @!P3 LEA.HI.X R15, R202, R0, R221, 0x1, P1 ;  /* 0x00000000ca0fb211 */ /* 0x000fc600008f0cdd */
[----:B------:R0:W-:Y:S04]  /*1fa90*/  @!P2 ST.E.128 desc[UR38][R4.64], RZ ;  /* 0x000000ff0400a985 */ /* 0x0001e8000c101d26 */
[----:B------:R0:W-:Y:S02]  /*1faa0*/  @!P3 ST.E.128 desc[UR38][R14.64], RZ ;  /* 0x000000ff0e00b985 */ /* 0x0001e4000c101d26 */
.L_x_1789:
[----:B------:R-:W-:Y:S05]  /*1fab0*/  BSYNC B1 ;  /* 0x0000000000017941 */ /* 0x000fea0003800000 */
.L_x_1788:
[----:B------:R-:W-:-:S03]  /*1fac0*/  UMOV UR4, 0xffffffff ;  /* 0xffffffff00047882 */ /* 0x000fc60000000000 */
[----:B------:R-:W-:Y:S05]  /*1fad0*/  BRA.DIV UR4, `(.L_x_1790) ;  /* 0x0000009a04387947 */ /* 0x000fea000b800000 */
[----:B0-----:R0:W0:Y:S04]  /*1fae0*/  SHFL.IDX PT, R0, R3, 0x3, 0x181f ;  /* 0x00781f0003007f89 */ /* 0x00102800000e0000 */
[----:B------:R0:W0:Y:S02]  /*1faf0*/  SHFL.IDX PT, R14, R2, 0x3, 0x181f ;  /* 0x00781f00020e7f89 */ /* 0x00002400000e0000 */
.L_x_2026:
[----:B0-234-:R-:W-:-:S05]  /*1fb00*/  VIADD R2, R178, 0x60 ;  /* 0x00000060b2027836 */ /* 0x01dfca0000000000 */
[----:B------:R-:W-:-:S13]  /*1fb10*/  ISETP.GE.AND P0, PT, R2, R27, PT ;  /* 0x0000001b0200720c */ /* 0x000fda0003f06270 */
[----:B------:R-:W-:Y:S05]  /*1fb20*/  @P0 BRA `(.L_x_1777) ;  /* 0x0000000000240947 */ /* 0x000fea0003800000 */
[----:B------:R-:W-:Y:S02]  /*1fb30*/  ULDC UR4, c[0x0][0xac8] ;  /* 0x0002b20000047ab9 */ /* 0x000fe40000000800 */
[----:B------:R-:W-:Y:S02]  /*1fb40*/  ISETP.GE.AND P2, PT, R197, UR4, PT ;  /* 0x00000004c5007c0c */ /* 0x000fe4000bf46270 */
[----:B------:R-:W-:-:S11]  /*1fb50*/  ISETP.GE.AND P3, PT, R202, UR4, PT ;  /* 0x00000004ca007c0c */ /* 0x000fd6000bf66270 */
[CC--:B------:R-:W-:Y:S02]  /*1fb60*/  @!P2 LEA R2, P0, R197.reuse, R14.reuse, 0x1 ;  /* 0x0000000ec502a211 */ /* 0x0c0fe400078008ff */
[C---:B------:R-:W-:Y:S02]  /*1fb70*/  @!P3 LEA R14, P1, R202.reuse, R14, 0x1 ;  /* 0x0000000eca0eb211 */ /* 0x040fe400078208ff */
[-C--:B------:R-:W-:Y:S02]  /*1fb80*/  @!P2 LEA.HI.X R3, R197, R0.reuse, R222, 0x1, P0 ;  /* 0x00000000c503a211 */ /* 0x080fe400000f0cde */
[----:B------:R-:W-:-:S03]  /*1fb90*/  @!P3 LEA.HI.X R15, R202, R0, R221, 0x1, P1 ;  /* 0x00000000ca0fb211 */ /* 0x000fc600008f0cdd */
[----:B------:R0:W-:Y:S04]  /*1fba0*/  @!P2 ST.E.128 desc[UR38][R2.64], RZ ;  /* 0x000000ff0200a985 */ /* 0x0001e8000c101d26 */
[----:B------:R0:W-:Y:S02]  /*1fbb0*/  @!P3 ST.E.128 desc[UR38][R14.64], RZ ;  /* 0x000000ff0e00b985 */ /* 0x0001e4000c101d26 */
.L_x_1777:
[----:B------:R-:W-:Y:S05]  /*1fbc0*/  BSYNC B0 ;  /* 0x0000000000007941 */ /* 0x000fea0003800000 */
.L_x_1767:
[----:B------:R-:W-:Y:S02]  /*1fbd0*/  ULDC UR4, c[0x0][0xc3c] ;  /* 0x00030f0000047ab9 */ /* 0x000fe40000000800 */
[----:B-1----:R-:W-:-:S13]  /*1fbe0*/  ISETP.GE.AND P0, PT, R23, UR4, PT ;  /* 0x0000000417007c0c */ /* 0x002fda000bf06270 */
[----:B------:R-:W-:Y:S05]  /*1fbf0*/  @!P0 BRA `(.L_x_1791) ;  /* 0xfffffe1400cc8947 */ /* 0x000fea000383ffff */
[----:B------:R-:W-:Y:S05]  /*1fc00*/  BRA `(.L_x_1561) ;  /* 0x00000078002c7947 */ /* 0x000fea0003800000 */
.L_x_1559:
        /* <DEDUP_REMOVED lines=46> */
[----:B------:R-:W0:Y:S02]  /*1fef0*/  SHFL.IDX PT, R4, R6, 0x1f, 0x1f ;  /* 0x03e01f0006047f89 */ /* 0x000e2400000e0000 */
[----:B0-----:R-:W-:-:S04]  /*1ff00*/  IMAD R4, R4, UR5, RZ ;  /* 0x0000000504047c24 */ /* 0x001fc8000f8e02ff */
[----:B------:R-:W-:Y:S01]  /*1ff10*/  IMAD.MOV.U32 R3, RZ, RZ, R4 ;  /* 0x000000ffff037224 */ /* 0x000fe200078e0004 */
[----:B---3--:R-:W-:-:S13]  /*1ff20*/  ISETP.GT.AND P6, PT, R4, UR6, PT ;  /* 0x0000000604007c0c */ /* 0x008fda000bfc4270 */
[----:B------:R-:W-:Y:S05]  /*1ff30*/  @P6 BRA `(.L_x_1793) ;  /* 0x0000000000986947 */ /* 0x000fea0003800000 */
[----:B------:R-:W0:Y:S01]  /*1ff40*/  LDC R10, c[0x0][0xc3c] ;  /* 0x00030f00ff0a7b82 */ /* 0x000e220000000800 */
[----:B------:R-:W-:Y:S01]  /*1ff50*/  IMAD.MOV.U32 R4, RZ, RZ, R3 ;  /* 0x000000ffff047224 */ /* 0x000fe200078e0003 */
[----:B------:R-:W-:Y:S01]  /*1ff60*/  UMOV UR4, URZ ;  /* 0x0000003f00047c82 */ /* 0x000fe20008000000 */
[----:B------:R-:W-:Y:S01]  /*1ff70*/  ULDC UR7, c[0x0][0xc3c] ;  /* 0x00030f0000077ab9 */ /* 0x000fe20000000800 */
[----:B------:R-:W-:-:S05]  /*1ff80*/  ULDC UR5, c[0x0][0xc38] ;  /* 0x00030e0000057ab9 */ /* 0x000fca0000000800 */
.L_x_1797:
[----:B------:R-:W-:Y:S01]  /*1ff90*/  UIADD3 UR4, UR4, 0x1f, URZ ;  /* 0x0000001f04047890 */ /* 0x000fe2000fffe03f */
[----:B------:R-:W-:-:S05]  /*1ffa0*/  IMAD.U32 R19, RZ, RZ, UR7 ;  /* 0x00000007ff137e24 */ /* 0x000fca000f8e00ff */
[----:B0-----:R-:W-:-:S13]  /*1ffb0*/  ISETP.LE.AND P6, PT, R10, UR4, PT ;  /* 0x000000040a007c0c */ /* 0x001fda000bfc3270 */
[----:B------:R-:W-:Y:S05]  /*1ffc0*/  @P6 BRA `(.L_x_1794) ;  /* 0x0000000400b06947 */ /* 0x000fea0003800000 */
[----:B------:R-:W-:Y:S01]  /*1ffd0*/  VIADD R7, R5, UR4 ;  /* 0x0000000405077c36 */ /* 0x000fe20008000000 */
[----:B------:R-:W-:Y:S01]  /*1ffe0*/  BSSY B0, `(.L_x_1795) ;  /* 0x0000007000007945 */ /* 0x000fe20003800000 */
[----:B------:R-:W-:-:S03]  /*1fff0*/  IMAD.MOV.U32 R0, RZ, RZ, RZ ;  /* 0x000000ffff007224 */ /* 0x000fc600078e00ff */
[----:B------:R-:W-:-:S13]  /*20000*/  ISETP.GE.OR P6, PT, R7, R10, !P0 ;  /* 0x0000000a0700720c */ /* 0x000fda00047c6670 */
[----:B------:R-:W-:Y:S05]  /*20010*/  @P6 BRA `(.L_x_1796) ;  /* 0x00000000000c6947 */ /* 0x000fea0003800000 */
[----:B------:R-:W0:Y:S02]  /*20020*/  LDC.64 R2, c[0x0][0xc80] ;  /* 0x00032000ff027b82 */ /* 0x000e240000000a00 */
[----:B0-----:R-:W-:-:S05]  /*20030*/  IMAD.WIDE R2, R7, 0x4, R2 ;  /* 0x0000000407027825 */ /* 0x001fca00078e0202 */
[----:B------:R0:W5:Y:S02]  /*20040*/  LDG.E R0, desc[UR38][R2.64] ;  /* 0x0000002602007981 */ /* 0x000164000c1e1900 */
.L_x_1796:
[----:B------:R-:W-:Y:S05]  /*20050*/  BSYNC B0 ;  /* 0x0000000000007941 */ /* 0x000fea0003800000 */
.L_x_1795:
        /* <DEDUP_REMOVED lines=20> */
.L_x_1793:
[----:B------:R-:W-:-:S04]  /*201a0*/  IMAD.IADD R11, R4, 0x1, -R3 ;  /* 0x00000001040b7824 */ /* 0x000fc800078e0a03 */
[----:B------:R-:W-:-:S05]  /*201b0*/  IMAD R2, R6, UR5, R11 ;  /* 0x0000000506027c24 */ /* 0x000fca000f8e020b */
[----:B------:R-:W-:Y:S02]  /*201c0*/  ISETP.GT.AND P0, PT, R2, UR6, PT ;  /* 0x0000000602007c0c */ /* 0x000fe4000bf04270 */
[----:B------:R-:W0:Y:S11]  /*201d0*/  LDC.64 R2, c[0x0][0xc90] ;  /* 0x00032400ff027b82 */ /* 0x000e360000000a00 */
[----:B------:R-:W-:-:S04]  /*201e0*/  VOTE.ANY R8, PT, !P0 ;  /* 0x0000000000087806 */ /* 0x000fc800040e0100 */
[----:B------:R-:W1:Y:S02]  /*201f0*/  POPC R13, R8 ;  /* 0x00000008000d7309 */ /* 0x000e640000000000 */
[----:B-1----:R-:W-:-:S04]  /*20200*/  VIADD R19, R13, UR4 ;  /* 0x000000040d137c36 */ /* 0x002fc80008000000 */
        /* <DEDUP_REMOVED lines=13> */
.L_x_1798:
[----:B-1----:R-:W-:Y:S02]  /*202e0*/  IMAD.MOV R2, RZ, RZ, -R3 ;  /* 0x000000ffff027224 */ /* 0x002fe400078e0a03 */
[----:B---3--:R-:W-:Y:S02]  /*202f0*/  IMAD R16, R16, UR5, R11 ;  /* 0x0000000510107c24 */ /* 0x008fe4000f8e020b */
[----:B------:R-:W-:Y:S01]  /*20300*/  IMAD.MOV.U32 R11, RZ, RZ, R2 ;  /* 0x000000ffff0b7224 */ /* 0x000fe200078e0002 */
[----:B------:R-:W-:Y:S02]  /*20310*/  IABS R2, R4 ;  /* 0x0000000400027213 */ /* 0x000fe40000000000 */
[----:B--2---:R-:W-:Y:S01]  /*20320*/  IADD3 R9, -R16, UR6, RZ ;  /* 0x0000000610097c10 */ /* 0x004fe2000fffe1ff */
[----:B------:R-:W-:Y:S02]  /*20330*/  IMAD R11, R11, R12, RZ ;  /* 0x0000000c0b0b7224 */ /* 0x000fe400078e02ff */
[----:B------:R-:W-:Y:S01]  /*20340*/  IMAD.MOV R8, RZ, RZ, -R2 ;  /* 0x000000ffff087224 */ /* 0x000fe200078e0a02 */
        /* <DEDUP_REMOVED lines=22> */
[----:B------:R-:W-:Y:S02]  /*204b0*/  VIADDMNMX R13, R6, UR5, R7, PT ;  /* 0x00000005060d7c46 */ /* 0x000fe4000b800107 */
[----:B------:R-:W-:-:S02]  /*204c0*/  IABS R9, R4 ;  /* 0x0000000400097213 */ /* 0x000fc40000000000 */
[-C--:B------:R-:W-:Y:S01]  /*204d0*/  IABS R8, R13.reuse ;  /* 0x0000000d00087213 */ /* 0x080fe20000000000 */
[----:B------:R-:W-:Y:S01]  /*204e0*/  IMAD.MOV R18, RZ, RZ, -R13 ;  /* 0x000000ffff127224 */ /* 0x000fe200078e0a0d */
[----:B0-----:R-:W-:Y:S02]  /*204f0*/  IABS R10, R13 ;  /* 0x0000000d000a7213 */ /* 0x001fe40000000000 */
[----:B------:R-:W0:Y:S08]  /*20500*/  I2F.RP R6, R8 ;  /* 0x0000000800067306 */ /* 0x000e300000209400 */
[----:B0-----:R-:W0:Y:S02]  /*20510*/  MUFU.RCP R6, R6 ;  /* 0x0000000600067308 */ /* 0x001e240000001000 */
[----:B0-----:R-:W-:-:S06]  /*20520*/  VIADD R3, R6, 0xffffffe ;  /* 0x0ffffffe06037836 */ /* 0x001fcc0000000000 */
[----:B------:R-:W0:Y:S02]  /*20530*/  F2I.FTZ.U32.TRUNC.NTZ R3, R3 ;  /* 0x0000000300037305 */ /* 0x000e24000021f000 */
[----:B0-----:R-:W-:-:S04]  /*20540*/  IMAD.MOV R7, RZ, RZ, -R3 ;  /* 0x000000ffff077224 */ /* 0x001fc800078e0a03 */
        /* <DEDUP_REMOVED lines=20> */
.L_x_1794:
[----:B------:R-:W-:Y:S02]  /*20690*/  IMAD.MOV.U32 R17, RZ, RZ, RZ ;  /* 0x000000ffff117224 */ /* 0x000fe400078e00ff */
[----:B------:R-:W-:Y:S02]  /*206a0*/  IMAD.U32 R16, RZ, RZ, UR6 ;  /* 0x00000006ff107e24 */ /* 0x000fe4000f8e00ff */
[----:B------:R-:W-:-:S07]  /*206b0*/  IMAD.MOV.U32 R18, RZ, RZ, RZ ;  /* 0x000000ffff127224 */ /* 0x000fce00078e00ff */
.L_x_1799:
[----:B------:R-:W-:-:S13]  /*206c0*/  ISETP.NE.AND P0, PT, R5, RZ, PT ;  /* 0x000000ff0500720c */ /* 0x000fda0003f05270 */
[----:B------:R-:W0:Y:S01]  /*206d0*/  @!P0 S2R R3, SR_CgaCtaId ;  /* 0x0000000000038919 */ /* 0x000e220000008800 */
[----:B------:R-:W-:-:S04]  /*206e0*/  @!P0 MOV R0, 0x400 ;  /* 0x0000040000008802 */ /* 0x000fc80000000f00 */
[----:B0-----:R-:W-:-:S05]  /*206f0*/  @!P0 LEA R0, R3, R0, 0x18 ;  /* 0x0000000003008211 */ /* 0x001fca00078ec0ff */
[----:B------:R2:W-:Y:S01]  /*20700*/  @!P0 STS.128 [R0+0x228d0], R16 ;  /* 0x0228d01000008388 */ /* 0x0005e20000000c00 */
[----:B------:R-:W-:Y:S06]  /*20710*/  BAR.ARV 0x5, 0x180 ;  /* 0x0146000000007b1d */ /* 0x000fec0000002000 */
.L_x_1792:
        /* <DEDUP_REMOVED lines=10> */
[----:B------:R-:W-:Y:S01]  /*207c0*/  BSSY B7, `(.L_x_1800) ;  /* 0x0000690000077945 */ /* 0x000fe20003800000 */
[----:B------:R-:W-:Y:S01]  /*207d0*/  IMAD.MOV.U32 R32, RZ, RZ, 0x20 ;  /* 0x00000020ff207424 */ /* 0x000fe200078e00ff */
[----:B------:R-:W-:Y:S01]  /*207e0*/  CS2R R24, SRZ ;  /* 0x0000000000187805 */ /* 0x000fe2000001ff00 */
[----:B------:R-:W-:Y:S01]  /*207f0*/  IMAD.MOV.U32 R29, RZ, RZ, 0x1 ;  /* 0x00000001ff1d7424 */ /* 0x000fe200078e00ff */
[----:B------:R-:W-:Y:S01]  /*20800*/  ULDC.64 UR42, c[0x0][0x198] ;  /* 0x00006600002a7ab9 */ /* 0x000fe20000000a00 */
[----:B------:R-:W-:Y:S01]  /*20810*/  IMAD.MOV.U32 R28, RZ, RZ, 0x1 ;  /* 0x00000001ff1c7424 */ /* 0x000fe200078e00ff */
[----:B------:R-:W-:-:S02]  /*20820*/  ULOP3.LUT UR41, UR36, 0x2, URZ, 0xfc, !UPT ;  /* 0x0000000224297892 */ /* 0x000fc4000f8efc3f */
[----:B------:R-:W-:Y:S01]  /*20830*/  ULOP3.LUT UR37, UR36, 0x1, URZ, 0xfc, !UPT ;  /* 0x0000000124257892 */ /* 0x000fe2000f8efc3f */
[----:B------:R-:W-:Y:S01]  /*20840*/  ULDC UR40, c[0x0][0xc] ;  /* 0x0000030000287ab9 */ /* 0x000fe20000000800 */
[C---:B-1----:R-:W-:Y:S01]  /*20850*/  IMAD.SHL.U32 R36, R11.reuse, 0x10, RZ ;  /* 0x000000100b247824 */ /* 0x042fe200078e00ff */
[C---:B------:R-:W-:Y:S01]  /*20860*/  LOP3.LUT R10, R11.reuse, 0x7f, RZ, 0xc0, !PT ;  /* 0x0000007f0b0a7812 */ /* 0x040fe200078ec0ff */
[C---:B------:R-:W-:Y:S01]  /*20870*/  IMAD.SHL.U32 R3, R11.reuse, 0x2, RZ ;  /* 0x000000020b037824 */ /* 0x040fe200078e00ff */
[----:B------:R-:W-:Y:S01]  /*20880*/  SHF.R.U32.HI R4, RZ, 0x1, R11 ;  /* 0x00000001ff047819 */ /* 0x000fe2000001160b */
[----:B------:R-:W-:Y:S01]  /*20890*/  IMAD.SHL.U32 R6, R11, 0x4, RZ ;  /* 0x000000040b067824 */ /* 0x000fe200078e00ff */
[----:B------:R-:W-:Y:S02]  /*208a0*/  SHF.R.U32.HI R7, RZ, 0x5, R10 ;  /* 0x00000005ff077819 */ /* 0x000fe4000001160a */
[C---:B--2---:R-:W-:Y:S02]  /*208b0*/  LOP3.LUT R0, R36.reuse, 0x1b0, RZ, 0xc0, !PT ;  /* 0x000001b024007812 */ /* 0x044fe400078ec0ff */
[----:B0-----:R-:W-:-:S02]  /*208c0*/  LOP3.LUT R2, R36, 0x40, RZ, 0xc0, !PT ;  /* 0x0000004024027812 */ /* 0x001fc400078ec0ff */
[----:B------:R-:W-:Y:S02]  /*208d0*/  LOP3.LUT R0, R0, 0x30, R3, 0x78, !PT ;  /* 0x0000003000007812 */ /* 0x000fe400078e7803 */
[----:B------:R-:W-:Y:S01]  /*208e0*/  R2P PR, R11, 0x16 ;  /* 0x000000160b007804 */ /* 0x000fe20000000000 */
[----:B------:R-:W-:Y:S02]  /*208f0*/  IMAD R3, R7, 0x200, R2 ;  /* 0x0000020007037824 */ /* 0x000fe400078e0202 */
[C---:B------:R-:W-:Y:S02]  /*20900*/  IMAD.SHL.U32 R2, R11.reuse, 0x80, RZ ;  /* 0x000000800b027824 */ /* 0x040fe400078e00ff */
[----:B------:R-:W-:Y:S01]  /*20910*/  IMAD.IADD R8, R0, 0x1, R3 ;  /* 0x0000000100087824 */ /* 0x000fe200078e0203 */
[----:B------:R-:W-:Y:S01]  /*20920*/  SEL R35, R34, 0xffffffc0, !P2 ;  /* 0xffffffc022237807 */ /* 0x000fe20005000000 */
[----:B------:R-:W-:Y:S01]  /*20930*/  IMAD.SHL.U32 R0, R11, 0x20, RZ ;  /* 0x000000200b007824 */ /* 0x000fe200078e00ff */
[----:B------:R-:W-:-:S02]  /*20940*/  LOP3.LUT R3, R2, 0x380, RZ, 0xc0, !PT ;  /* 0x0000038002037812 */ /* 0x000fc400078ec0ff */
[----:B------:R-:W-:Y:S01]  /*20950*/  STL [R1+0xc], R8 ;  /* 0x00000c0801007387 */ /* 0x000fe20000100800 */
[----:B------:R-:W-:Y:S02]  /*20960*/  SEL R34, R34, 0xffffffc0, !P4 ;  /* 0xffffffc022227807 */ /* 0x000fe40006000000 */
[C---:B------:R-:W-:Y:S02]  /*20970*/  LOP3.LUT R5, R3.reuse, 0x30, R4, 0xf8, !PT ;  /* 0x0000003003057812 */ /* 0x040fe400078ef804 */
[----:B------:R-:W-:Y:S02]  /*20980*/  LOP3.LUT R4, R2, 0x400, RZ, 0xc0, !PT ;  /* 0x0000040002047812 */ /* 0x000fe400078ec0ff */
[----:B------:R-:W-:Y:S02]  /*20990*/  LOP3.LUT R3, R3, 0x10, R11, 0xf8, !PT ;  /* 0x0000001003037812 */ /* 0x000fe400078ef80b */
[----:B------:R-:W-:Y:S01]  /*209a0*/  LOP3.LUT R5, R5, 0x70, R36, 0x78, !PT ;  /* 0x0000007005057812 */ /* 0x000fe200078e7824 */
[----:B------:R-:W-:Y:S01]  /*209b0*/  IMAD R4, R7, 0x800, R4 ;  /* 0x0000080007047824 */ /* 0x000fe200078e0204 */
[----:B------:R-:W-:-:S02]  /*209c0*/  LOP3.LUT R3, R3, 0x70, R36, 0x78, !PT ;  /* 0x0000007003037812 */ /* 0x000fc400078e7824 */
[----:B------:R-:W-:Y:S02]  /*209d0*/  LOP3.LUT R5, R5, 0xc00, R2, 0xf8, !PT ;  /* 0x00000c0005057812 */ /* 0x000fe400078ef802 */
[----:B------:R-:W-:Y:S01]  /*209e0*/  LOP3.LUT R9, R0, 0x380, RZ, 0xc0, !PT ;  /* 0x0000038000097812 */ /* 0x000fe200078ec0ff */
[----:B------:R-:W-:Y:S01]  /*209f0*/  IMAD.IADD R2, R4, 0x1, R3 ;  /* 0x0000000104027824 */ /* 0x000fe200078e0203 */
[----:B------:R-:W-:Y:S01]  /*20a00*/  SHF.R.U32.HI R3, RZ, 0x2, R10 ;  /* 0x00000002ff037819 */ /* 0x000fe2000001160a */
[----:B------:R-:W-:Y:S01]  /*20a10*/  STL [R1+0x18], R5 ;  /* 0x0000180501007387 */ /* 0x000fe20000100800 */
[----:B------:R-:W-:Y:S02]  /*20a20*/  LOP3.LUT R9, R9, 0x30, R36, 0xf8, !PT ;  /* 0x0000003009097812 */ /* 0x000fe400078ef824 */
[----:B------:R-:W-:Y:S01]  /*20a30*/  LOP3.LUT R0, R3, 0x60, R0, 0xf8, !PT ;  /* 0x0000006003007812 */ /* 0x000fe200078ef800 */
[----:B------:R0:W-:Y:S01]  /*20a40*/  STL [R1+0x14], R2 ;  /* 0x0000140201007387 */ /* 0x0001e20000100800 */
[----:B------:R-:W-:-:S02]  /*20a50*/  LOP3.LUT R36, R36, 0x30, RZ, 0xc0, !PT ;  /* 0x0000003024247812 */ /* 0x000fc400078ec0ff */
[----:B------:R-:W-:Y:S02]  /*20a60*/  LOP3.LUT R33, R9, 0x70, R6, 0x78, !PT ;  /* 0x0000007009217812 */ /* 0x000fe400078e7806 */
[----:B------:R-:W-:Y:S02]  /*20a70*/  SEL R32, R32, 0xffffffe0, !P1 ;  /* 0xffffffe020207807 */ /* 0x000fe40004800000 */
[----:B------:R-:W-:Y:S01]  /*20a80*/  LOP3.LUT R3, R36, 0x40, RZ, 0xfc, !PT ;  /* 0x0000004024037812 */ /* 0x000fe200078efcff */
[----:B0-----:R-:W-:Y:S02]  /*20a90*/  IMAD.SHL.U32 R2, R7, 0x400, RZ ;  /* 0x0000040007027824 */ /* 0x001fe400078e00ff */
[----:B---3--:R-:W-:-:S05]  /*20aa0*/  IMAD.U32 R2, RZ, RZ, UR4 ;  /* 0x00000004ff027e24 */ /* 0x008fca000f8e00ff */
[----:B------:R-:W-:Y:S01]  /*20ab0*/  LEA R23, R2, R23, 0x18 ;  /* 0x0000001702177211 */ /* 0x000fe200078ec0ff */
[----:B------:R0:W-:Y:S04]  /*20ac0*/  STL [R1+0x8], R2 ;  /* 0x0000080201007387 */ /* 0x0001e80000100800 */
[----:B------:R-:W-:Y:S01]  /*20ad0*/  IMAD.IADD R0, R23, 0x1, R8 ;  /* 0x0000000117007824 */ /* 0x000fe200078e0208 */
[----:B------:R1:W-:Y:S04]  /*20ae0*/  STL [R1+0x30], RZ ;  /* 0x000030ff01007387 */ /* 0x0003e80000100800 */
[----:B------:R1:W-:Y:S01]  /*20af0*/  STL [R1+0x1c], R0 ;  /* 0x00001c0001007387 */ /* 0x0003e20000100800 */
[----:B0-----:R-:W-:-:S07]  /*20b00*/  LOP3.LUT R2, R36, 0x80, RZ, 0xfc, !PT ;  /* 0x0000008024027812 */ /* 0x001fce00078efcff */
.L_x_1930:
[----:B------:R-:W-:Y:S05]  /*20b10*/  YIELD ;  /* 0x0000000000007946 */ /* 0x000fea0003800000 */
[----:B------:R-:W-:Y:S01]  /*20b20*/  ULDC.64 UR4, c[0x0][0xa28] ;  /* 0x00028a0000047ab9 */ /* 0x000fe20000000a00 */
[----:B------:R-:W-:Y:S01]  /*20b30*/  IMAD.MOV.U32 R37, RZ, RZ, RZ ;  /* 0x000000ffff257224 */ /* 0x000fe200078e00ff */
[----:B------:R-:W-:Y:S01]  /*20b40*/  ISETP.NE.U32.AND P0, PT, RZ, UR4, PT ;  /* 0x00000004ff007c0c */ /* 0x000fe2000bf05070 */
[----:B0-----:R-:W0:Y:S01]  /*20b50*/  LDC.64 R4, c[0x0][0xa00] ;  /* 0x00028000ff047b82 */ /* 0x001e220000000a00 */
[----:B-1----:R-:W-:Y:S01]  /*20b60*/  IMAD.MOV.U32 R8, RZ, RZ, RZ ;  /* 0x000000ffff087224 */ /* 0x002fe200078e00ff */
[----:B------:R-:W-:Y:S01]  /*20b70*/  ULDC.64 UR6, c[0x0][0xa10] ;  /* 0x0002840000067ab9 */ /* 0x000fe20000000a00 */
[----:B------:R-:W-:Y:S01]  /*20b80*/  ISETP.NE.AND.EX P0, PT, RZ, UR5, PT, P0 ;  /* 0x00000005ff007c0c */ /* 0x000fe2000bf05300 */
[----:B------:R-:W-:-:S12]  /*20b90*/  ULDC.64 UR4, c[0x0][0xa18] ;  /* 0x0002860000047ab9 */ /* 0x000fd80000000a00 */
[----:B--2---:R-:W2:Y:S02]  /*20ba0*/  @P0 LDC.64 R2, c[0x0][0xa28] ;  /* 0x00028a00ff020b82 */ /* 0x004ea40000000a00 */
[----:B--2---:R-:W-:-:S05]  /*20bb0*/  @P0 IMAD.WIDE R2, R19, 0x4, R2 ;  /* 0x0000000413020825 */ /* 0x004fca00078e0202 */
[----:B------:R2:W5:Y:S01]  /*20bc0*/  @P0 LDG.E R37, desc[UR38][R2.64] ;  /* 0x0000002602250981 */ /* 0x000562000c1e1900 */
[----:B------:R-:W-:Y:S01]  /*20bd0*/  ISETP.NE.U32.AND P0, PT, RZ, UR4, PT ;  /* 0x00000004ff007c0c */ /* 0x000fe2000bf05070 */
[----:B0-----:R-:W-:Y:S01]  /*20be0*/  IMAD.WIDE R4, R19, 0x4, R4 ;  /* 0x0000000413047825 */ /* 0x001fe200078e0204 */
[----:B------:R-:W-:Y:S02]  /*20bf0*/  ISETP.NE.U32.AND P1, PT, RZ, UR6, PT ;  /* 0x00000006ff007c0c */ /* 0x000fe4000bf25070 */
[----:B------:R-:W-:Y:S01]  /*20c00*/  ISETP.NE.AND.EX P2, PT, RZ, UR5, PT, P0 ;  /* 0x00000005ff007c0c */ /* 0x000fe2000bf45300 */
[----:B------:R-:W-:Y:S01]  /*20c10*/  ULDC.64 UR4, c[0x0][0xa00] ;  /* 0x0002800000047ab9 */ /* 0x000fe20000000a00 */
[----:B------:R-:W-:Y:S01]  /*20c20*/  ISETP.NE.AND.EX P1, PT, RZ, UR7, PT, P1 ;  /* 0x00000007ff007c0c */ /* 0x000fe2000bf25310 */
[----:B-1----:R-:W-:Y:S01]  /*20c30*/  IMAD.MOV.U32 R0, RZ, RZ, RZ ;  /* 0x000000ffff007224 */ /* 0x002fe200078e00ff */
[----:B------:R-:W-:Y:S01]  /*20c40*/  ISETP.NE.U32.AND P0, PT, RZ, UR4, PT ;  /* 0x00000004ff007c0c */ /* 0x000fe2000bf05070 */
[----:B--2---:R-:W0:Y:S03]  /*20c50*/  LDC.64 R2, c[0x0][0xa10] ;  /* 0x00028400ff027b82 */ /* 0x004e260000000a00 */
[----:B------:R-:W-:-:S05]  /*20c60*/  ISETP.NE.AND.EX P0, PT, RZ, UR5, PT, P0 ;  /* 0x00000005ff007c0c */ /* 0x000fca000bf05300 */
[----:B------:R-:W1:Y:S08]  /*20c70*/  @P2 LDC.64 R6, c[0x0][0xa18] ;  /* 0x00028600ff062b82 */ /* 0x000e700000000a00 */
[----:B------:R-:W2:Y:S01]  /*20c80*/  @P0 LDG.E R8, desc[UR38][R4.64] ;  /* 0x0000002604080981 */ /* 0x000ea2000c1e1900 */
[----:B0-----:R-:W-:-:S05]  /*20c90*/  IMAD.WIDE R2, R19, 0x4, R2 ;  /* 0x0000000413027825 */ /* 0x001fca00078e0202 */
[----:B------:R-:W5:Y:S01]  /*20ca0*/  @P1 LDG.E R0, desc[UR38][R2.64] ;  /* 0x0000002602001981 */ /* 0x000f62000c1e1900 */
[----:B------:R-:W-:Y:S02]  /*20cb0*/  ULDC UR4, c[0x0][0x288] ;  /* 0x0000a20000047ab9 */ /* 0x000fe40000000800 */
[----:B------:R-:W-:Y:S01]  /*20cc0*/  IMAD.U32 R27, RZ, RZ, UR4 ;  /* 0x00000004ff1b7e24 */ /* 0x000fe2000f8e00ff */
[----:B------:R-:W-:Y:S02]  /*20cd0*/  ULDC.64 UR4, c[0x0][0x418] ;  /* 0x0001060000047ab9 */ /* 0x000fe40000000a00 */
[----:B------:R-:W-:-:S03]  /*20ce0*/  UISETP.NE.U32.AND UP0, UPT, UR4, URZ, UPT ;  /* 0x0000003f0400728c */ /* 0x000fc6000bf05070 */
[----:B------:R-:W-:Y:S01]  /*20cf0*/  ULDC UR4, c[0x0][0x424] ;  /* 0x0001090000047ab9 */ /* 0x000fe20000000800 */
[----:B------:R-:W-:Y:S01]  /*20d00*/  UISETP.NE.AND.EX UP0, UPT, UR5, URZ, UPT, UP0 ;  /* 0x0000003f0500728c */ /* 0x000fe2000bf05300 */
[----:B-1----:R-:W-:Y:S02]  /*20d10*/  @P2 IMAD.WIDE R6, R19, 0x4, R6 ;  /* 0x0000000413062825 */ /* 0x002fe400078e0206 */
[----:B------:R-:W-:Y:S01]  /*20d20*/  ULDC UR5, c[0x0][0x2f0] ;  /* 0x0000bc0000057ab9 */ /* 0x000fe20000000800 */
[----:B------:R-:W-:Y:S02]  /*20d30*/  USEL UR4, UR4, 0x1, UP0 ;  /* 0x0000000104047887 */ /* 0x000fe40008000000 */
[----:B------:R0:W5:Y:S02]  /*20d40*/  @P2 LDG.E R27, desc[UR38][R6.64] ;  /* 0x00000026061b2981 */ /* 0x000164000c1e1900 */
[----:B------:R-:W-:-:S03]  /*20d50*/  UIMAD UR4, UR4, UR5, URZ ;  /* 0x00000005040472a4 */ /* 0x000fc6000f8e023f */
[----:B------:R-:W-:Y:S02]  /*20d60*/  ULDC UR5, c[0x0][0x348] ;  /* 0x0000d20000057ab9 */ /* 0x000fe40000000800 */
[----:B0-----:R-:W-:Y:S02]  /*20d70*/  IMAD.U32 R6, RZ, RZ, UR5 ;  /* 0x00000005ff067e24 */ /* 0x001fe4000f8e00ff */
[----:B------:R-:W-:Y:S01]  /*20d80*/  IMAD.U32 R7, RZ, RZ, UR4 ;  /* 0x00000004ff077e24 */ /* 0x000fe2000f8e00ff */
[----:B--2---:R0:W-:Y:S01]  /*20d90*/  STL [R1+0x20], R8 ;  /* 0x0000200801007387 */ /* 0x0041e20000100800 */
[----:B------:R-:W-:Y:S05]  /*20da0*/  @P2 BRA `(.L_x_1801) ;  /* 0x0000000000102947 */ /* 0x000fea0003800000 */
[----:B------:R-:W-:Y:S05]  /*20db0*/  @!P0 BRA `(.L_x_1801) ;  /* 0x00000000000c8947 */ /* 0x000fea0003800000 */
[----:B-----5:R-:W2:Y:S04]  /*20dc0*/  LDG.E R27, desc[UR38][R4.64] ;  /* 0x00000026041b7981 */ /* 0x020ea8000c1e1900 */
[----:B------:R-:W2:Y:S02]  /*20dd0*/  LDG.E R4, desc[UR38][R4.64+0x4] ;  /* 0x0000042604047981 */ /* 0x000ea4000c1e1900 */
[----:B--2---:R-:W-:-:S07]  /*20de0*/  IMAD.IADD R27, R4, 0x1, -R27 ;  /* 0x00000001041b7824 */ /* 0x004fce00078e0a1b */
.L_x_1801:
[----:B------:R-:W-:Y:S02]  /*20df0*/  ULDC.64 UR4, c[0x0][0xa20] ;  /* 0x0002880000047ab9 */ /* 0x000fe40000000a00 */
[----:B------:R-:W-:-:S04]  /*20e00*/  ISETP.NE.U32.AND P0, PT, RZ, UR4, PT ;  /* 0x00000004ff007c0c */ /* 0x000fc8000bf05070 */
[----:B------:R-:W-:-:S13]  /*20e10*/  ISETP.NE.AND.EX P0, PT, RZ, UR5, PT, P0 ;  /* 0x00000005ff007c0c */ /* 0x000fda000bf05300 */
[----:B------:R-:W-:Y:S05]  /*20e20*/  @!P0 BRA `(.L_x_1802) ;  /* 0x0000000000108947 */ /* 0x000fea0003800000 */
[----:B------:R-:W1:Y:S02]  /*20e30*/  LDC.64 R4, c[0x0][0xa20] ;  /* 0x00028800ff047b82 */ /* 0x000e640000000a00 */
[----:B-1----:R-:W-:-:S05]  /*20e40*/  IMAD.WIDE R4, R19, 0x4, R4 ;  /* 0x0000000413047825 */ /* 0x002fca00078e0204 */
[----:B------:R1:W5:Y:S01]  /*20e50*/  LDG.E R7, desc[UR38][R4.64] ;  /* 0x0000002604077981 */ /* 0x000362000c1e1900 */
[----:B------:R-:W-:Y:S05]  /*20e60*/  BRA `(.L_x_1803) ;  /* 0x0000000000247947 */ /* 0x000fea0003800000 */
.L_x_1802:
        /* <DEDUP_REMOVED lines=9> */
.L_x_1803:
[----:B-1----:R-:W2:Y:S04]  /*20f00*/  @P1 LDG.E R4, desc[UR38][R2.64] ;  /* 0x0000002602041981 */ /* 0x002ea8000c1e1900 */
[----:B------:R1:W2:Y:S01]  /*20f10*/  @P1 LDG.E R5, desc[UR38][R2.64+0x4] ;  /* 0x0000042602051981 */ /* 0x0002a2000c1e1900 */
[----:B------:R-:W-:Y:S02]  /*20f20*/  IMAD.SHL.U32 R17, R17, 0x80, RZ ;  /* 0x0000008011117824 */ /* 0x000fe400078e00ff */
[----:B-----5:R-:W-:Y:S02]  /*20f30*/  IMAD.IADD R7, R7, 0x1, -R37 ;  /* 0x0000000107077824 */ /* 0x020fe400078e0a25 */
[----:B------:R-:W-:Y:S01]  /*20f40*/  VIADD R9, R17, 0x7f ;  /* 0x0000007f11097836 */ /* 0x000fe20000000000 */
[----:B-1----:R-:W1:Y:S02]  /*20f50*/  LDC R2, c[0x0][0x448] ;  /* 0x00011200ff027b82 */ /* 0x002e640000000800 */
[----:B-1----:R-:W-:-:S13]  /*20f60*/  ISETP.NE.AND P2, PT, R2, 0x1, PT ;  /* 0x000000010200780c */ /* 0x002fda0003f45270 */
[----:B------:R-:W1:Y:S08]  /*20f70*/  @P2 LDC R3, c[0x0][0x44c] ;  /* 0x00011300ff032b82 */ /* 0x000e700000000800 */
[----:B------:R-:W3:Y:S01]  /*20f80*/  @P2 LDC R2, c[0x0][0x450] ;  /* 0x00011400ff022b82 */ /* 0x000ee20000000800 */
[----:B-1----:R-:W-:-:S05]  /*20f90*/  @P2 IMAD.HI.U32 R3, R9, R3, RZ ;  /* 0x0000000309032227 */ /* 0x002fca00078e00ff */
[----:B---3--:R-:W-:Y:S01]  /*20fa0*/  @P2 SHF.R.U32.HI R9, RZ, R2, R3 ;  /* 0x00000002ff092219 */ /* 0x008fe20000011603 */
[----:B--2---:R-:W-:-:S04]  /*20fb0*/  @P1 IMAD.IADD R6, R5, 0x1, -R4 ;  /* 0x0000000105061824 */ /* 0x004fc800078e0a04 */
[----:B------:R-:W-:-:S04]  /*20fc0*/  IMAD.IADD R26, R7, 0x1, R6 ;  /* 0x00000001071a7824 */ /* 0x000fc800078e0206 */
[C---:B------:R-:W-:Y:S01]  /*20fd0*/  VIADD R21, R26.reuse, 0x7f ;  /* 0x0000007f1a157836 */ /* 0x040fe20000000000 */
[----:B0-----:R-:W-:-:S04]  /*20fe0*/  IADD3 R8, R26, 0x1, -R27 ;  /* 0x000000011a087810 */ /* 0x001fc80007ffe81b */
[----:B------:R-:W-:Y:S01]  /*20ff0*/  SHF.R.S32.HI R2, RZ, 0x1f, R21 ;  /* 0x0000001fff027819 */ /* 0x000fe20000011415 */
[----:B------:R-:W-:-:S03]  /*21000*/  IMAD.IADD R9, R8, 0x1, R9 ;  /* 0x0000000108097824 */ /* 0x000fc600078e0209 */
[----:B------:R-:W-:Y:S02]  /*21010*/  LEA.HI R21, R2, R21, RZ, 0x7 ;  /* 0x0000001502157211 */ /* 0x000fe400078f38ff */
[----:B------:R-:W0:Y:S02]  /*21020*/  LDC.64 R2, c[0x0][0x9e0] ;  /* 0x00027800ff027b82 */ /* 0x000e240000000a00 */
[----:B------:R-:W-:Y:S02]  /*21030*/  SHF.R.S32.HI R21, RZ, 0x7, R21 ;  /* 0x00000007ff157819 */ /* 0x000fe40000011415 */
[----:B0-----:R-:W-:Y:S01]  /*21040*/  ISETP.GE.AND P3, PT, R3, 0x1, PT ;  /* 0x000000010300780c */ /* 0x001fe20003f66270 */
[----:B------:R-:W-:-:S12]  /*21050*/  IMAD.IADD R2, R9, 0x1, R2 ;  /* 0x0000000109027824 */ /* 0x000fd800078e0202 */
[----:B------:R-:W-:Y:S05]  /*21060*/  @!P3 BRA `(.L_x_1804) ;  /* 0x000000000048b947 */ /* 0x000fea0003800000 */
        /* <DEDUP_REMOVED lines=11> */
.L_x_1806:
[----:B------:R-:W-:-:S13]  /*21120*/  ISETP.NE.AND P0, PT, R3, 0x1, PT ;  /* 0x000000010300780c */ /* 0x000fda0003f05270 */
[----:B------:R-:W0:Y:S02]  /*21130*/  @P0 LDC.64 R4, c[0x0][0x9e8] ;  /* 0x00027a00ff040b82 */ /* 0x000e240000000a00 */
[----:B0-----:R-:W-:-:S05]  /*21140*/  @P0 IMAD.HI.U32 R4, R10, R4, RZ ;  /* 0x000000040a040227 */ /* 0x001fca00078e00ff */
[----:B------:R-:W-:-:S07]  /*21150*/  @P0 SHF.R.U32.HI R10, RZ, R5, R4 ;  /* 0x00000005ff0a0219 */ /* 0x000fce0000011604 */
.L_x_1807:
[----:B------:R-:W-:Y:S05]  /*21160*/  BSYNC B0 ;  /* 0x0000000000007941 */ /* 0x000fea0003800000 */
.L_x_1805:
[----:B------:R-:W-:-:S05]  /*21170*/  IMAD R10, R10, R3, R3 ;  /* 0x000000030a0a7224 */ /* 0x000fca00078e0203 */
[----:B------:R-:W-:-:S07]  /*21180*/  VIMNMX R2, R2, R10, PT ;  /* 0x0000000a02027248 */ /* 0x000fce0003fe0100 */
.L_x_1804:
[----:B------:R-:W0:Y:S01]  /*21190*/  @P2 LDC R9, c[0x0][0x44c] ;  /* 0x00011300ff092b82 */ /* 0x000e220000000800 */
[----:B------:R-:W-:Y:S01]  /*211a0*/  IMAD.MOV.U32 R4, RZ, RZ, R17 ;  /* 0x000000ffff047224 */ /* 0x000fe200078e0011 */
[----:B------:R-:W-:Y:S01]  /*211b0*/  ULDC UR4, c[0x0][0x9dc] ;  /* 0x0002770000047ab9 */ /* 0x000fe20000000800 */
[----:B------:R-:W-:-:S05]  /*211c0*/  IMAD.IADD R20, R26, 0x1, -R27 ;  /* 0x000000011a147824 */ /* 0x000fca00078e0a1b */
        /* <DEDUP_REMOVED lines=16> */
.L_x_1810:
[----:B------:R-:W-:-:S13]  /*212d0*/  ISETP.NE.AND P0, PT, R3, 0x1, PT ;  /* 0x000000010300780c */ /* 0x000fda0003f05270 */
[----:B------:R-:W0:Y:S02]  /*212e0*/  @P0 LDC.64 R4, c[0x0][0x9e8] ;  /* 0x00027a00ff040b82 */ /* 0x000e240000000a00 */
[----:B0-----:R-:W-:-:S05]  /*212f0*/  @P0 IMAD.HI.U32 R4, R10, R4, RZ ;  /* 0x000000040a040227 */ /* 0x001fca00078e00ff */
[----:B------:R-:W-:-:S07]  /*21300*/  @P0 SHF.R.U32.HI R10, RZ, R5, R4 ;  /* 0x00000005ff0a0219 */ /* 0x000fce0000011604 */
.L_x_1811:
[----:B------:R-:W-:Y:S05]  /*21310*/  BSYNC B0 ;  /* 0x0000000000007941 */ /* 0x000fea0003800000 */
.L_x_1809:
[----:B------:R-:W-:-:S05]  /*21320*/  IMAD R3, R10, R3, RZ ;  /* 0x000000030a037224 */ /* 0x000fca00078e02ff */
[----:B------:R-:W-:-:S07]  /*21330*/  VIMNMX R9, R9, R3, !PT ;  /* 0x0000000309097248 */ /* 0x000fce0007fe0100 */
.L_x_1808:
[----:B------:R-:W-:Y:S01]  /*21340*/  VIADD R2, R2, 0x7f ;  /* 0x0000007f02027836 */ /* 0x000fe20000000000 */
[----:B------:R-:W-:Y:S04]  /*21350*/  BSSY B0, `(.L_x_1812) ;  /* 0x0000119000007945 */ /* 0x000fe80003800000 */
[----:B------:R-:W-:-:S04]  /*21360*/  SHF.R.S32.HI R3, RZ, 0x1f, R2 ;  /* 0x0000001fff037819 */ /* 0x000fc80000011402 */
[----:B------:R-:W-:Y:S02]  /*21370*/  LEA.HI R3, R3, R2, RZ, 0x7 ;  /* 0x0000000203037211 */ /* 0x000fe400078f38ff */
[----:B------:R-:W-:Y:S02]  /*21380*/  SHF.R.S32.HI R2, RZ, 0x1f, R9 ;  /* 0x0000001fff027819 */ /* 0x000fe40000011409 */
[----:B------:R-:W-:Y:S02]  /*21390*/  SHF.R.S32.HI R3, RZ, 0x7, R3 ;  /* 0x00000007ff037819 */ /* 0x000fe40000011403 */
[----:B------:R-:W-:Y:S02]  /*213a0*/  LEA.HI R2, R2, R9, RZ, 0x7 ;  /* 0x0000000902027211 */ /* 0x000fe400078f38ff */
[----:B------:R-:W-:Y:S02]  /*213b0*/  VIMNMX R3, R21, R3, PT ;  /* 0x0000000315037248 */ /* 0x000fe40003fe0100 */
[----:B------:R-:W-:-:S03]  /*213c0*/  SHF.R.S32.HI R2, RZ, 0x7, R2 ;  /* 0x00000007ff027819 */ /* 0x000fc60000011402 */
[----:B------:R-:W-:Y:S01]  /*213d0*/  IMAD R3, R3, 0x80, -R7 ;  /* 0x0000008003037824 */ /* 0x000fe200078e0a07 */
[----:B------:R-:W-:-:S04]  /*213e0*/  VIMNMX R2, RZ, R2, !PT ;  /* 0x00000002ff027248 */ /* 0x000fc80007fe0100 */
[----:B------:R-:W-:Y:S01]  /*213f0*/  VIMNMX R3, R3, R6, PT ;  /* 0x0000000603037248 */ /* 0x000fe20003fe0100 */
[----:B------:R-:W-:-:S05]  /*21400*/  IMAD R2, R2, 0x80, -R7 ;  /* 0x0000008002027824 */ /* 0x000fca00078e0a07 */
[----:B------:R-:W-:-:S04]  /*21410*/  VIMNMX R4, RZ, R2, !PT ;  /* 0x00000002ff047248 */ /* 0x000fc80007fe0100 */
[----:B------:R-:W-:Y:S02]  /*21420*/  ISETP.GT.AND P0, PT, R3, R4, PT ;  /* 0x000000040300720c */ /* 0x000fe40003f04270 */
[----:B------:R-:W-:-:S11]  /*21430*/  SHF.R.U32.HI R4, RZ, 0x7, R4 ;  /* 0x00000007ff047819 */ /* 0x000fd60000011604 */
[----:B------:R-:W-:-:S05]  /*21440*/  @P0 VIADD R2, R3, 0x7f ;  /* 0x0000007f03020836 */ /* 0x000fca0000000000 */
[----:B------:R-:W-:-:S04]  /*21450*/  @P0 SHF.R.S32.HI R3, RZ, 0x1f, R2 ;  /* 0x0000001fff030819 */ /* 0x000fc80000011402 */
[----:B------:R-:W-:Y:S01]  /*21460*/  @P0 LEA.HI R2, R3, R2, RZ, 0x7 ;  /* 0x0000000203020211 */ /* 0x000fe200078f38ff */
[----:B------:R-:W-:-:S03]  /*21470*/  IMAD.MOV.U32 R3, RZ, RZ, R4 ;  /* 0x000000ffff037224 */ /* 0x000fc600078e0004 */
[----:B------:R-:W-:Y:S02]  /*21480*/  @P0 SHF.R.S32.HI R3, RZ, 0x7, R2 ;  /* 0x00000007ff030819 */ /* 0x000fe40000011402 */
[----:B------:R-:W-:Y:S02]  /*21490*/  PLOP3.LUT P0, PT, PT, PT, PT, 0x80, 0x0 ;  /* 0x000000000000781c */ /* 0x000fe40003f0f070 */
[----:B------:R-:W-:-:S13]  /*214a0*/  ISETP.GT.AND P2, PT, R3, R4, PT ;  /* 0x000000040300720c */ /* 0x000fda0003f44270 */
[----:B------:R-:W-:Y:S05]  /*214b0*/  @!P2 BRA `(.L_x_1813) ;  /* 0x000000100008a947 */ /* 0x000fea0003800000 */
[----:B------:R-:W-:Y:S01]  /*214c0*/  UMOV UR4, 0xffffffff ;  /* 0xffffffff00047882 */ /* 0x000fe20000000000 */
[----:B------:R-:W-:Y:S02]  /*214d0*/  SEL R2, R19, RZ, !P1 ;  /* 0x000000ff13027207 */ /* 0x000fe40004800000 */
[----:B------:R-:W-:Y:S05]  /*214e0*/  BRA.DIV UR4, `(.L_x_1814) ;  /* 0x0000007e04fc7947 */ /* 0x000fea000b800000 */
[----:B------:R-:W0:Y:S02]  /*214f0*/  S2R R5, SR_TID.X ;  /* 0x0000000000057919 */ /* 0x000e240000002100 */
[----:B0-----:R-:W-:-:S04]  /*21500*/  SHF.R.U32.HI R5, RZ, 0x5, R5 ;  /* 0x00000005ff057819 */ /* 0x001fc80000011605 */
[----:B------:R-:W-:-:S05]  /*21510*/  LOP3.LUT R5, R5, 0x3, RZ, 0xc0, !PT ;  /* 0x0000000305057812 */ /* 0x000fca00078ec0ff */
[----:B------:R0:W1:Y:S02]  /*21520*/  SHFL.IDX PT, R14, R5, RZ, 0x1f ;  /* 0x00001fff050e7589 */ /* 0x00006400000e0000 */
.L_x_2029:
[----:B-1----:R-:W-:Y:S02]  /*21530*/  ISETP.NE.AND P0, PT, R14, RZ, PT ;  /* 0x000000ff0e00720c */ /* 0x002fe40003f05270 */
[----:B------:R-:W-:-:S11]  /*21540*/  PLOP3.LUT P6, PT, PT, PT, PT, 0x8, 0x0 ;  /* 0x000000000000781c */ /* 0x000fd60003fce170 */
[----:B------:R-:W-:Y:S05]  /*21550*/  @P0 BRA `(.L_x_1815) ;  /* 0x00000000000c0947 */ /* 0x000fea0003800000 */
[----:B------:R-:W-:-:S03]  /*21560*/  UMOV UR4, 0xffffffff ;  /* 0xffffffff00047882 */ /* 0x000fc60000000000 */
[----:B------:R-:W-:Y:S05]  /*21570*/  BRA.DIV UR4, `(.L_x_1816) ;  /* 0x00000082040c7947 */ /* 0x000fea000b800000 */
[----:B------:R-:W-:-:S13]  /*21580*/  ELECT P6, URZ, PT ;  /* 0x00000000003f782f */ /* 0x000fda00038c0000 */
.L_x_1815:
[----:B0-----:R-:W2:Y:S01]  /*21590*/  LDL R5, [R1+0x30] ;  /* 0x0000300001057983 */ /* 0x001ea20000100800 */
[----:B------:R-:W-:Y:S01]  /*215a0*/  BSSY B1, `(.L_x_1817) ;  /* 0x0000008000017945 */ /* 0x000fe20003800000 */
[----:B--2---:R-:W-:-:S05]  /*215b0*/  VIADD R5, R5, 0x1 ;  /* 0x0000000105057836 */ /* 0x004fca0000000000 */
[----:B------:R-:W-:-:S04]  /*215c0*/  LEA.HI R6, R5, R5, RZ, 0x1 ;  /* 0x0000000505067211 */ /* 0x000fc800078f08ff */
[----:B------:R-:W-:-:S05]  /*215d0*/  LOP3.LUT R6, R6, 0xfffffffe, RZ, 0xc0, !PT ;  /* 0xfffffffe06067812 */ /* 0x000fca00078ec0ff */
[----:B------:R-:W-:-:S05]  /*215e0*/  IMAD.IADD R5, R5, 0x1, -R6 ;  /* 0x0000000105057824 */ /* 0x000fca00078e0a06 */
[----:B------:R-:W-:-:S04]  /*215f0*/  SHF.L.U32 R5, R5, 0x1f, RZ ;  /* 0x0000001f05057819 */ /* 0x000fc800000006ff */
[----:B------:R-:W0:Y:S02]  /*21600*/  SYNCS.PHASECHK.TRANS64.TRYWAIT P0, [R23+URZ+0x22820], R5 ;  /* 0x02282005170075a7 */ /* 0x000e24000800017f */
[----:B0-----:R-:W-:Y:S05]  /*21610*/  @!P0 BRA `(.L_x_1818) ;  /* 0x0000008000048947 */ /* 0x001fea0003800000 */
.L_x_2032:
[----:B------:R-:W-:Y:S05]  /*21620*/  BSYNC B1 ;  /* 0x0000000000017941 */ /* 0x000fea0003800000 */
.L_x_1817:
[----:B------:R-:W-:Y:S04]  /*21630*/  BSSY B1, `(.L_x_1819) ;  /* 0x000006c000017945 */ /* 0x000fe80003800000 */
[----:B------:R-:W-:Y:S05]  /*21640*/  @!P6 BRA `(.L_x_1820) ;  /* 0x0000000400a8e947 */ /* 0x000fea0003800000 */
[----:B------:R-:W-:Y:S01]  /*21650*/  IMAD R10, R25, 0x8, R23 ;  /* 0x00000008190a7824 */ /* 0x000fe200078e0217 */
[----:B------:R-:W-:Y:S01]  /*21660*/  SHF.L.U32 R9, R29, 0x1f, RZ ;  /* 0x0000001f1d097819 */ /* 0x000fe200000006ff */
[----:B------:R-:W1:Y:S01]  /*21670*/  S2R R6, SR_TID.X ;  /* 0x0000000000067919 */ /* 0x000e620000002100 */
[----:B------:R-:W-:Y:S02]  /*21680*/  BSSY B2, `(.L_x_1821) ;  /* 0x0000005000027945 */ /* 0x000fe40003800000 */
[----:B------:R-:W2:Y:S01]  /*21690*/  SYNCS.PHASECHK.TRANS64.TRYWAIT P0, [R10+URZ+0x228a0], R9 ;  /* 0x0228a0090a0075a7 */ /* 0x000ea2000800017f */
[----:B-1----:R-:W-:-:S04]  /*216a0*/  LOP3.LUT R6, R6, 0x7f, RZ, 0xc0, !PT ;  /* 0x0000007f06067812 */ /* 0x002fc800078ec0ff */
[----:B------:R-:W-:Y:S01]  /*216b0*/  ISETP.NE.AND P1, PT, R6, RZ, PT ;  /* 0x000000ff0600720c */ /* 0x000fe20003f25270 */
[----:B--2---:R-:W-:-:S12]  /*216c0*/  @!P0 BRA `(.L_x_1822) ;  /* 0x0000007c00ec8947 */ /* 0x004fd80003800000 */
.L_x_2033:
[----:B------:R-:W-:Y:S05]  /*216d0*/  BSYNC B2 ;  /* 0x0000000000027941 */ /* 0x000fea0003800000 */
.L_x_1821:
[----:B------:R-:W-:Y:S04]  /*216e0*/  BSSY B2, `(.L_x_1823) ;  /* 0x0000009000027945 */ /* 0x000fe80003800000 */
[----:B------:R-:W-:Y:S05]  /*216f0*/  @P1 BRA `(.L_x_1824) ;  /* 0x00000000001c1947 */ /* 0x000fea0003800000 */
[----:B0-----:R-:W0:Y:S02]  /*21700*/  S2R R5, SR_TID.X ;  /* 0x0000000000057919 */ /* 0x001e240000002100 */
[----:B0-----:R-:W-:Y:S01]  /*21710*/  LOP3.LUT R6, R5, 0x1f, RZ, 0xc0, !PT ;  /* 0x0000001f05067812 */ /* 0x001fe200078ec0ff */
[----:B------:R-:W-:-:S03]  /*21720*/  IMAD.MOV.U32 R5, RZ, RZ, 0x6000 ;  /* 0x00006000ff057424 */ /* 0x000fc600078e00ff */
[----:B------:R-:W-:Y:S01]  /*21730*/  ISETP.NE.AND P0, PT, R6, RZ, PT ;  /* 0x000000ff0600720c */ /* 0x000fe20003f05270 */
[----:B------:R2:W-:-:S12]  /*21740*/  SYNCS.ARRIVE.TRANS64 RZ, [R10+URZ+0x22890], R5 ;  /* 0x022890050aff79a7 */ /* 0x0005d8000800003f */
[----:B--2---:R-:W-:Y:S05]  /*21750*/  @!P0 BRA `(.L_x_1824) ;  /* 0x0000000000048947 */ /* 0x004fea0003800000 */
[----:B------:R-:W-:Y:S01]  /*21760*/  BPT.TRAP 0x1 ;  /* 0x000000040000795c */ /* 0x000fe20000300000 */
.L_x_1824:
[----:B------:R-:W-:Y:S05]  /*21770*/  BSYNC B2 ;  /* 0x0000000000027941 */ /* 0x000fea0003800000 */
.L_x_1823:
[----:B------:R-:W-:Y:S01]  /*21780*/  IMAD.MOV.U32 R12, RZ, RZ, RZ ;  /* 0x000000ffff0c7224 */ /* 0x000fe200078e00ff */
[----:B------:R-:W-:Y:S01]  /*21790*/  UIADD3 UR4, UP0, UR42, 0x570, URZ ;  /* 0x000005702a047890 */ /* 0x000fe2000ff1e03f */
[----:B------:R-:W-:Y:S01]  /*217a0*/  IMAD R6, R3, 0x80, R0 ;  /* 0x0000008003067824 */ /* 0x000fe200078e0200 */
[----:B------:R-:W-:Y:S01]  /*217b0*/  PLOP3.LUT P0, PT, PT, PT, PT, 0x80, 0x0 ;  /* 0x000000000000781c */ /* 0x000fe20003f0f070 */
[----:B------:R-:W-:Y:S01]  /*217c0*/  IMAD R7, R25, 0x6000, R23 ;  /* 0x0000600019077824 */ /* 0x000fe200078e0217 */
[----:B------:R-:W-:Y:S01]  /*217d0*/  R2UR UR10, R12 ;  /* 0x000000000c0a72ca */ /* 0x000fe200000e0000 */
[----:B------:R-:W-:Y:S01]  /*217e0*/  VIADD R6, R6, 0xffffff80 ;  /* 0xffffff8006067836 */ /* 0x000fe20000000000 */
[----:B------:R-:W-:Y:S01]  /*217f0*/  UIADD3.X UR5, URZ, UR43, URZ, UP0, !UPT ;  /* 0x0000002b3f057290 */ /* 0x000fe200087fe43f */
[----:B0-----:R-:W-:Y:S01]  /*21800*/  VIADD R5, R10, 0x22890 ;  /* 0x000228900a057836 */ /* 0x001fe20000000000 */
[----:B------:R-:W-:Y:S01]  /*21810*/  UMOV UR6, 0x0 ;  /* 0x0000000000067882 */ /* 0x000fe20000000000 */
[----:B------:R-:W-:Y:S01]  /*21820*/  VIADD R11, R7, 0x16400 ;  /* 0x00016400070b7836 */ /* 0x000fe20000000000 */
[----:B------:R-:W-:-:S09]  /*21830*/  UMOV UR7, 0x12f00000 ;  /* 0x12f0000000077882 */ /* 0x000fd20000000000 */
.L_x_1825:
        /* <DEDUP_REMOVED lines=10> */
[----:B------:R-:W-:Y:S01]  /*218e0*/  PLOP3.LUT P0, PT, PT, PT, PT, 0x80, 0x0 ;  /* 0x000000000000781c */ /* 0x000fe20003f0f070 */
[----:B------:R-:W-:Y:S01]  /*218f0*/  VIADD R11, R7, 0x18400 ;  /* 0x00018400070b7836 */ /* 0x000fe20000000000 */
[----:B------:R-:W-:Y:S01]  /*21900*/  UMOV UR6, 0x0 ;  /* 0x0000000000067882 */ /* 0x000fe20000000000 */
[----:B------:R-:W-:Y:S01]  /*21910*/  UMOV UR7, 0x12f00000 ;  /* 0x12f0000000077882 */ /* 0x000fe20000000000 */
[----:B------:R-:W-:-:S09]  /*21920*/  UMOV UR10, 0x40 ;  /* 0x00000040000a7882 */ /* 0x000fd20000000000 */
.L_x_1826:
        /* <DEDUP_REMOVED lines=15> */
.L_x_1827:
        /* <DEDUP_REMOVED lines=10> */
[----:B------:R-:W0:Y:S01]  /*21ac0*/  SYNCS.PHASECHK.TRANS64.TRYWAIT P0, [R10+URZ+0x228c0], R9 ;  /* 0x0228c0090a0075a7 */ /* 0x000e22000800017f */
[----:B------:R-:W-:Y:S04]  /*21ad0*/  BSSY B2, `(.L_x_1828) ;  /* 0x0000002000027945 */ /* 0x000fe80003800000 */
[----:B0-----:R-:W-:Y:S05]  /*21ae0*/  @!P0 BRA `(.L_x_1829) ;  /* 0x0000007800f88947 */ /* 0x001fea0003800000 */
.L_x_2034:
[----:B------:R-:W-:Y:S05]  /*21af0*/  BSYNC B2 ;  /* 0x0000000000027941 */ /* 0x000fea0003800000 */
.L_x_1828:
        /* <DEDUP_REMOVED lines=11> */
.L_x_1831:
[----:B------:R-:W-:Y:S05]  /*21bb0*/  BSYNC B2 ;  /* 0x0000000000027941 */ /* 0x000fea0003800000 */
.L_x_1830:
[----:B------:R-:W-:Y:S01]  /*21bc0*/  R2UR UR10, R12 ;  /* 0x000000000c0a72ca */ /* 0x000fe200000e0000 */
[----:B------:R-:W-:Y:S01]  /*21bd0*/  IMAD R5, R25, 0x4000, R23 ;  /* 0x0000400019057824 */ /* 0x000fe200078e0217 */
[----:B------:R-:W-:Y:S01]  /*21be0*/  R2UR UR6, R14 ;  /* 0x000000000e0672ca */ /* 0x000fe200000e0000 */
[----:B------:R-:W-:Y:S01]  /*21bf0*/  UIADD3 UR4, UP0, UR42, 0x670, URZ ;  /* 0x000006702a047890 */ /* 0x000fe2000ff1e03f */
[----:B------:R-:W-:Y:S01]  /*21c00*/  R2UR UR7, R15 ;  /* 0x000000000f0772ca */ /* 0x000fe200000e0000 */
[----:B01----:R-:W-:Y:S01]  /*21c10*/  VIADD R10, R10, 0x228b0 ;  /* 0x000228b00a0a7836 */ /* 0x003fe20000000000 */
[----:B------:R-:W-:Y:S01]  /*21c20*/  PLOP3.LUT P0, PT, PT, PT, PT, 0x80, 0x0 ;  /* 0x000000000000781c */ /* 0x000fe20003f0f070 */
[----:B------:R-:W-:Y:S01]  /*21c30*/  VIADD R5, R5, 0x8400 ;  /* 0x0000840005057836 */ /* 0x000fe20000000000 */
[----:B------:R-:W-:-:S12]  /*21c40*/  UIADD3.X UR5, URZ, UR43, URZ, UP0, !UPT ;  /* 0x0000002b3f057290 */ /* 0x000fd800087fe43f */
.L_x_1832:
        /* <DEDUP_REMOVED lines=10> */
.L_x_1820:
[----:B------:R-:W-:Y:S05]  /*21cf0*/  BSYNC B1 ;  /* 0x0000000000017941 */ /* 0x000fea0003800000 */
.L_x_1819:
[----:B------:R-:W-:Y:S01]  /*21d00*/  VIADD R10, R3, 0xfffffffe ;  /* 0xfffffffe030a7836 */ /* 0x000fe20000000000 */
        /* <DEDUP_REMOVED lines=8> */
.L_x_1847:
[----:B------:R-:W-:Y:S05]  /*21d90*/  YIELD ;  /* 0x0000000000007946 */ /* 0x000fea0003800000 */
        /* <DEDUP_REMOVED lines=10> */
.L_x_2035:
[----:B------:R-:W-:Y:S05]  /*21e40*/  BSYNC B2 ;  /* 0x0000000000027941 */ /* 0x000fea0003800000 */
.L_x_1835:
[----:B------:R-:W-:Y:S04]  /*21e50*/  BSSY B2, `(.L_x_1837) ;  /* 0x0000009000027945 */ /* 0x000fe80003800000 */
[----:B------:R-:W-:Y:S05]  /*21e60*/  @P2 BRA `(.L_x_1838) ;  /* 0x00000000001c2947 */ /* 0x000fea0003800000 */
[----:B------:R-:W0:Y:S02]  /*21e70*/  S2R R3, SR_TID.X ;  /* 0x0000000000037919 */ /* 0x000e240000002100 */
[----:B0-----:R-:W-:Y:S01]  /*21e80*/  LOP3.LUT R5, R3, 0x1f, RZ, 0xc0, !PT ;  /* 0x0000001f03057812 */ /* 0x001fe200078ec0ff */
[----:B------:R-:W-:-:S03]  /*21e90*/  IMAD.MOV.U32 R3, RZ, RZ, 0x6000 ;  /* 0x00006000ff037424 */ /* 0x000fc600078e00ff */
[----:B------:R-:W-:Y:S01]  /*21ea0*/  ISETP.NE.AND P1, PT, R5, RZ, PT ;  /* 0x000000ff0500720c */ /* 0x000fe20003f25270 */
[----:B------:R2:W-:-:S12]  /*21eb0*/  SYNCS.ARRIVE.TRANS64 RZ, [R9+URZ+0x22890], R3 ;  /* 0x0228900309ff79a7 */ /* 0x0005d8000800003f */
[----:B--2---:R-:W-:Y:S05]  /*21ec0*/  @!P1 BRA `(.L_x_1838) ;  /* 0x0000000000049947 */ /* 0x004fea0003800000 */
[----:B------:R-:W-:Y:S01]  /*21ed0*/  BPT.TRAP 0x1 ;  /* 0x000000040000795c */ /* 0x000fe20000300000 */
.L_x_1838:
[----:B------:R-:W-:Y:S05]  /*21ee0*/  BSYNC B2 ;  /* 0x0000000000027941 */ /* 0x000fea0003800000 */
.L_x_1837:
[----:B------:R-:W-:Y:S01]  /*21ef0*/  IMAD.MOV.U32 R12, RZ, RZ, RZ ;  /* 0x000000ffff0c7224 */ /* 0x000fe200078e00ff */
[----:B------:R-:W-:Y:S01]  /*21f00*/  UIADD3 UR4, UP0, UR42, 0x570, URZ ;  /* 0x000005702a047890 */ /* 0x000fe2000ff1e03f */
[----:B------:R-:W-:Y:S01]  /*21f10*/  IMAD R6, R25, 0x6000, R23 ;  /* 0x0000600019067824 */ /* 0x000fe200078e0217 */
[----:B------:R-:W-:Y:S01]  /*21f20*/  PLOP3.LUT P1, PT, PT, PT, PT, 0x80, 0x0 ;  /* 0x000000000000781c */ /* 0x000fe20003f2f070 */
[----:B0-----:R-:W-:Y:S01]  /*21f30*/  IMAD R5, R10, 0x80, R0 ;  /* 0x000000800a057824 */ /* 0x001fe200078e0200 */
[----:B------:R-:W-:Y:S01]  /*21f40*/  R2UR UR10, R12 ;  /* 0x000000000c0a72ca */ /* 0x000fe200000e0000 */
[----:B------:R-:W-:Y:S01]  /*21f50*/  VIADD R3, R9, 0x22890 ;  /* 0x0002289009037836 */ /* 0x000fe20000000000 */
[----:B------:R-:W-:Y:S01]  /*21f60*/  UIADD3.X UR5, URZ, UR43, URZ, UP0, !UPT ;  /* 0x0000002b3f057290 */ /* 0x000fe200087fe43f */
[----:B------:R-:W-:Y:S01]  /*21f70*/  VIADD R11, R6, 0x16400 ;  /* 0x00016400060b7836 */ /* 0x000fe20000000000 */
[----:B------:R-:W-:Y:S01]  /*21f80*/  UMOV UR6, 0x0 ;  /* 0x0000000000067882 */ /* 0x000fe20000000000 */
[----:B------:R-:W-:-:S10]  /*21f90*/  UMOV UR7, 0x12f00000 ;  /* 0x12f0000000077882 */ /* 0x000fd40000000000 */
.L_x_1839:
        /* <DEDUP_REMOVED lines=15> */
.L_x_1840:
        /* <DEDUP_REMOVED lines=15> */
.L_x_1841:
        /* <DEDUP_REMOVED lines=13> */
.L_x_2036:
[----:B------:R-:W-:Y:S05]  /*22250*/  BSYNC B2 ;  /* 0x0000000000027941 */ /* 0x000fea0003800000 */
.L_x_1842:
[----:B------:R-:W-:Y:S01]  /*22260*/  BSSY B2, `(.L_x_1844) ;  /* 0x000000b000027945 */ /* 0x000fe20003800000 */
[----:B------:R-:W-:Y:S02]  /*22270*/  IMAD.MOV.U32 R6, RZ, RZ, 0x0 ;  /* 0x00000000ff067424 */ /* 0x000fe400078e00ff */
[----:B01----:R-:W-:Y:S01]  /*22280*/  IMAD.MOV.U32 R7, RZ, RZ, 0x12f00000 ;  /* 0x12f00000ff077424 */ /* 0x003fe200078e00ff */
[----:B------:R-:W-:Y:S06]  /*22290*/  @P2 BRA `(.L_x_1845) ;  /* 0x00000000001c2947 */ /* 0x000fec0003800000 */
[----:B------:R-:W0:Y:S02]  /*222a0*/  S2R R3, SR_TID.X ;  /* 0x0000000000037919 */ /* 0x000e240000002100 */
[----:B0-----:R-:W-:Y:S01]  /*222b0*/  LOP3.LUT R11, R3, 0x1f, RZ, 0xc0, !PT ;  /* 0x0000001f030b7812 */ /* 0x001fe200078ec0ff */
[----:B------:R-:W-:-:S03]  /*222c0*/  IMAD.MOV.U32 R3, RZ, RZ, 0x4000 ;  /* 0x00004000ff037424 */ /* 0x000fc600078e00ff */
[----:B------:R-:W-:Y:S01]  /*222d0*/  ISETP.NE.AND P1, PT, R11, RZ, PT ;  /* 0x000000ff0b00720c */ /* 0x000fe20003f25270 */
[----:B------:R0:W-:-:S12]  /*222e0*/  SYNCS.ARRIVE.TRANS64 RZ, [R9+URZ+0x228b0], R3 ;  /* 0x0228b00309ff79a7 */ /* 0x0001d8000800003f */
[----:B0-----:R-:W-:Y:S05]  /*222f0*/  @!P1 BRA `(.L_x_1845) ;  /* 0x0000000000049947 */ /* 0x001fea0003800000 */
[----:B------:R-:W-:Y:S01]  /*22300*/  BPT.TRAP 0x1 ;  /* 0x000000040000795c */ /* 0x000fe20000300000 */
.L_x_1845:
[----:B------:R-:W-:Y:S05]  /*22310*/  BSYNC B2 ;  /* 0x0000000000027941 */ /* 0x000fea0003800000 */
.L_x_1844:
        /* <DEDUP_REMOVED lines=9> */
.L_x_1846:
        /* <DEDUP_REMOVED lines=10> */
.L_x_1834:
[----:B------:R-:W-:Y:S05]  /*22450*/  BSYNC B1 ;  /* 0x0000000000017941 */ /* 0x000fea0003800000 */
.L_x_1833:
[C---:B------:R-:W-:Y:S01]  /*22460*/  ISETP.GT.AND P2, PT, R10.reuse, R4, PT ;  /* 0x000000040a00720c */ /* 0x040fe20003f44270 */
[----:B------:R-:W-:Y:S02]  /*22470*/  VIADD R25, R25, 0x1 ;  /* 0x0000000119197836 */ /* 0x000fe40000000000 */
[----:B------:R-:W-:-:S03]  /*22480*/  VIADD R10, R10, 0xffffffff ;  /* 0xffffffff0a0a7836 */ /* 0x000fc60000000000 */
[----:B------:R-:W-:-:S04]  /*22490*/  ISETP.NE.AND P1, PT, R25, 0x2, PT ;  /* 0x000000021900780c */ /* 0x000fc80003f25270 */
[----:B------:R-:W-:Y:S02]  /*224a0*/  SEL R3, RZ, 0x1, P1 ;  /* 0x00000001ff037807 */ /* 0x000fe40000800000 */
[----:B------:R-:W-:Y:S02]  /*224b0*/  SEL R25, R25, RZ, P1 ;  /* 0x000000ff19197207 */ /* 0x000fe40000800000 */
[----:B------:R-:W-:Y:S01]  /*224c0*/  LOP3.LUT R29, R29, R3, RZ, 0x3c, !PT ;  /* 0x000000031d1d7212 */ /* 0x000fe200078e3cff */
[----:B------:R-:W-:Y:S06]  /*224d0*/  @P2 BRA `(.L_x_1847) ;  /* 0xfffffff8002c2947 */ /* 0x000fec000383ffff */
.L_x_1813:
[----:B------:R-:W-:Y:S05]  /*224e0*/  BSYNC B0 ;  /* 0x0000000000007941 */ /* 0x000fea0003800000 */
.L_x_1812:
[----:B------:R-:W1:Y:S01]  /*224f0*/  LDC R0, c[0x0][0x448] ;  /* 0x00011200ff007b82 */ /* 0x000e620000000800 */
[----:B------:R-:W-:Y:S01]  /*22500*/  VIADD R2, R17, 0x7f ;  /* 0x0000007f11027836 */ /* 0x000fe20000000000 */
[----:B------:R-:W-:Y:S06]  /*22510*/  @!P0 WARPSYNC.ALL ;  /* 0x0000000000008948 */ /* 0x000fec0003800000 */
[----:B------:R-:W-:Y:S01]  /*22520*/  @!P0 BAR.SYNC.DEFER_BLOCKING 0xc, 0x180 ;  /* 0x0306000000008b1d */ /* 0x000fe20000010000 */
[----:B-1----:R-:W-:-:S13]  /*22530*/  ISETP.NE.AND P1, PT, R0, 0x1, PT ;  /* 0x000000010000780c */ /* 0x002fda0003f25270 */
[----:B------:R-:W1:Y:S08]  /*22540*/  @P1 LDC R3, c[0x0][0x44c] ;  /* 0x00011300ff031b82 */ /* 0x000e700000000800 */
[----:B------:R-:W2:Y:S01]  /*22550*/  @P1 LDC R0, c[0x0][0x450] ;  /* 0x00011400ff001b82 */ /* 0x000ea20000000800 */
[----:B-1----:R-:W-:-:S05]  /*22560*/  @P1 IMAD.HI.U32 R3, R2, R3, RZ ;  /* 0x0000000302031227 */ /* 0x002fca00078e00ff */
[----:B--2---:R-:W-:-:S05]  /*22570*/  @P1 SHF.R.U32.HI R2, RZ, R0, R3 ;  /* 0x00000000ff021219 */ /* 0x004fca0000011603 */
[----:B------:R-:W-:Y:S02]  /*22580*/  IMAD.IADD R8, R8, 0x1, R2 ;  /* 0x0000000108087824 */ /* 0x000fe400078e0202 */
[----:B------:R-:W1:Y:S02]  /*22590*/  LDC.64 R2, c[0x0][0x9e0] ;  /* 0x00027800ff027b82 */ /* 0x000e640000000a00 */
[----:B-1----:R-:W-:Y:S01]  /*225a0*/  ISETP.GE.AND P2, PT, R3, 0x1, PT ;  /* 0x000000010300780c */ /* 0x002fe20003f46270 */
        /* <DEDUP_REMOVED lines=8> */
[----:B0-----:R-:W0:Y:S02]  /*22630*/  @P0 LDC.64 R4, c[0x0][0x9e8] ;  /* 0x00027a00ff040b82 */ /* 0x001e240000000a00 */
[----:B0-----:R-:W-:-:S05]  /*22640*/  @P0 IMAD.HI.U32 R4, R0, R4, RZ ;  /* 0x0000000400040227 */ /* 0x001fca00078e00ff */
[----:B------:R-:W-:-:S04]  /*22650*/  @P0 SHF.R.U32.HI R0, RZ, R5, R4 ;  /* 0x00000005ff000219 */ /* 0x000fc80000011604 */
[----:B------:R-:W-:Y:S01]  /*22660*/  LOP3.LUT R0, RZ, R0, RZ, 0x33, !PT ;  /* 0x00000000ff007212 */ /* 0x000fe200078e33ff */
[----:B------:R-:W-:Y:S06]  /*22670*/  BRA `(.L_x_1851) ;  /* 0x0000000000107947 */ /* 0x000fec0003800000 */
.L_x_1850:
[----:B------:R-:W-:-:S13]  /*22680*/  ISETP.NE.AND P0, PT, R3, 0x1, PT ;  /* 0x000000010300780c */ /* 0x000fda0003f05270 */
[----:B0-----:R-:W0:Y:S02]  /*22690*/  @P0 LDC.64 R4, c[0x0][0x9e8] ;  /* 0x00027a00ff040b82 */ /* 0x001e240000000a00 */
[----:B0-----:R-:W-:-:S05]  /*226a0*/  @P0 IMAD.HI.U32 R4, R0, R4, RZ ;  /* 0x0000000400040227 */ /* 0x001fca00078e00ff */
[----:B------:R-:W-:-:S07]  /*226b0*/  @P0 SHF.R.U32.HI R0, RZ, R5, R4 ;  /* 0x00000005ff000219 */ /* 0x000fce0000011604 */
.L_x_1851:
[----:B------:R-:W-:Y:S05]  /*226c0*/  BSYNC B0 ;  /* 0x0000000000007941 */ /* 0x000fea0003800000 */
.L_x_1849:
[----:B------:R-:W-:-:S05]  /*226d0*/  IMAD R0, R0, R3, R3 ;  /* 0x0000000300007224 */ /* 0x000fca00078e0203 */
[----:B------:R-:W-:-:S07]  /*226e0*/  VIMNMX R2, R2, R0, PT ;  /* 0x0000000002027248 */ /* 0x000fce0003fe0100 */
.L_x_1848:
[----:B------:R-:W-:Y:S01]  /*226f0*/  VIADD R2, R2, 0x7f ;  /* 0x0000007f02027836 */ /* 0x000fe20000000000 */
[----:B------:R-:W-:Y:S01]  /*22700*/  ULDC UR4, c[0x0][0x9dc] ;  /* 0x0002770000047ab9 */ /* 0x000fe20000000800 */
[----:B------:R-:W-:-:S03]  /*22710*/  IMAD.MOV.U32 R4, RZ, RZ, R17 ;  /* 0x000000ffff047224 */ /* 0x000fc600078e0011 */
[----:B------:R-:W-:-:S04]  /*22720*/  SHF.R.S32.HI R0, RZ, 0x1f, R2 ;  /* 0x0000001fff007819 */ /* 0x000fc80000011402 */
[----:B------:R-:W-:Y:S02]  /*22730*/  LEA.HI R0, R0, R2, RZ, 0x7 ;  /* 0x0000000200007211 */ /* 0x000fe400078f38ff */
[----:B------:R-:W1:Y:S02]  /*22740*/  @P1 LDC R2, c[0x0][0x44c] ;  /* 0x00011300ff021b82 */ /* 0x000e640000000800 */
[----:B------:R-:W-:-:S04]  /*22750*/  SHF.R.S32.HI R0, RZ, 0x7, R0 ;  /* 0x00000007ff007819 */ /* 0x000fc80000011400 */
[----:B------:R-:W-:Y:S02]  /*22760*/  VIMNMX R31, R21, R0, PT ;  /* 0x00000000151f7248 */ /* 0x000fe40003fe0100 */
[----:B------:R-:W2:Y:S03]  /*22770*/  @P1 LDC R0, c[0x0][0x450] ;  /* 0x00011400ff001b82 */ /* 0x000ea60000000800 */
[----:B------:R3:W-:Y:S01]  /*22780*/  STL [R1+0x2c], R31 ;  /* 0x00002c1f01007387 */ /* 0x0007e20000100800 */
[----:B-1----:R-:W-:-:S05]  /*22790*/  @P1 IMAD.HI.U32 R2, R17, R2, RZ ;  /* 0x0000000211021227 */ /* 0x002fca00078e00ff */
[----:B--2---:R-:W-:-:S05]  /*227a0*/  @P1 SHF.R.U32.HI R4, RZ, R0, R2 ;  /* 0x00000000ff041219 */ /* 0x004fca0000011602 */
[----:B------:R-:W-:-:S04]  /*227b0*/  IMAD.IADD R2, R20, 0x1, R4 ;  /* 0x0000000114027824 */ /* 0x000fc800078e0204 */
[----:B------:R-:W-:Y:S01]  /*227c0*/  VIADD R0, R2, -UR4 ;  /* 0x8000000402007c36 */ /* 0x000fe20008000000 */
[----:B---3--:R-:W-:Y:S06]  /*227d0*/  @!P2 BRA `(.L_x_1852) ;  /* 0x000000000044a947 */ /* 0x008fec0003800000 */
[----:B------:R-:W-:Y:S01]  /*227e0*/  ISETP.GT.AND P0, PT, R2, -0x1, PT ;  /* 0xffffffff0200780c */ /* 0x000fe20003f04270 */
[----:B------:R-:W-:-:S12]  /*227f0*/  BSSY B0, `(.L_x_1853) ;  /* 0x000000d000007945 */ /* 0x000fd80003800000 */
[----:B------:R-:W-:Y:S05]  /*22800*/  @P0 BRA `(.L_x_1854) ;  /* 0x00000000001c0947 */ /* 0x000fea0003800000 */
[----:B------:R-:W-:Y:S02]  /*22810*/  ISETP.NE.AND P0, PT, R3, 0x1, PT ;  /* 0x000000010300780c */ /* 0x000fe40003f05270 */
[----:B------:R-:W-:-:S11]  /*22820*/  LOP3.LUT R2, RZ, R2, RZ, 0x33, !PT ;  /* 0x00000002ff027212 */ /* 0x000fd600078e33ff */
[----:B0-----:R-:W0:Y:S02]  /*22830*/  @P0 LDC.64 R4, c[0x0][0x9e8] ;  /* 0x00027a00ff040b82 */ /* 0x001e240000000a00 */
[----:B0-----:R-:W-:-:S05]  /*22840*/  @P0 IMAD.HI.U32 R4, R2, R4, RZ ;  /* 0x0000000402040227 */ /* 0x001fca00078e00ff */
[----:B------:R-:W-:-:S04]  /*22850*/  @P0 SHF.R.U32.HI R2, RZ, R5, R4 ;  /* 0x00000005ff020219 */ /* 0x000fc80000011604 */
[----:B------:R-:W-:Y:S01]  /*22860*/  LOP3.LUT R2, RZ, R2, RZ, 0x33, !PT ;  /* 0x00000002ff027212 */ /* 0x000fe200078e33ff */
[----:B------:R-:W-:Y:S06]  /*22870*/  BRA `(.L_x_1855) ;  /* 0x0000000000107947 */ /* 0x000fec0003800000 */
.L_x_1854:
[----:B------:R-:W-:-:S13]  /*22880*/  ISETP.NE.AND P0, PT, R3, 0x1, PT ;  /* 0x000000010300780c */ /* 0x000fda0003f05270 */
[----:B0-----:R-:W0:Y:S02]  /*22890*/  @P0 LDC.64 R4, c[0x0][0x9e8] ;  /* 0x00027a00ff040b82 */ /* 0x001e240000000a00 */
[----:B0-----:R-:W-:-:S05]  /*228a0*/  @P0 IMAD.HI.U32 R4, R2, R4, RZ ;  /* 0x0000000402040227 */ /* 0x001fca00078e00ff */
[----:B------:R-:W-:-:S07]  /*228b0*/  @P0 SHF.R.U32.HI R2, RZ, R5, R4 ;  /* 0x00000005ff020219 */ /* 0x000fce0000011604 */
.L_x_1855:
[----:B------:R-:W-:Y:S05]  /*228c0*/  BSYNC B0 ;  /* 0x0000000000007941 */ /* 0x000fea0003800000 */
.L_x_1853:
[----:B------:R-:W-:-:S05]  /*228d0*/  IMAD R3, R2, R3, RZ ;  /* 0x0000000302037224 */ /* 0x000fca00078e02ff */
[----:B------:R-:W-:-:S07]  /*228e0*/  VIMNMX R0, R0, R3, !PT ;  /* 0x0000000300007248 */ /* 0x000fce0007fe0100 */
.L_x_1852:
[----:B------:R-:W-:-:S04]  /*228f0*/  SHF.R.S32.HI R3, RZ, 0x1f, R0 ;  /* 0x0000001fff037819 */ /* 0x000fc80000011400 */
[----:B------:R-:W-:-:S04]  /*22900*/  LEA.HI R3, R3, R0, RZ, 0x7 ;  /* 0x0000000003037211 */ /* 0x000fc800078f38ff */
[----:B------:R-:W-:-:S04]  /*22910*/  SHF.R.S32.HI R3, RZ, 0x7, R3 ;  /* 0x00000007ff037819 */ /* 0x000fc80000011403 */
[----:B------:R-:W-:-:S04]  /*22920*/  VIMNMX R2, RZ, R3, !PT ;  /* 0x00000003ff027248 */ /* 0x000fc80007fe0100 */
[----:B------:R-:W-:Y:S01]  /*22930*/  ISETP.GT.AND P0, PT, R31, R2, PT ;  /* 0x000000021f00720c */ /* 0x000fe20003f04270 */
[----:B------:R1:W-:-:S12]  /*22940*/  STL [R1+0x4], R2 ;  /* 0x0000040201007387 */ /* 0x0003d80000100800 */
[----:B-1----:R-:W-:Y:S05]  /*22950*/  @P0 BRA `(.L_x_1856) ;  /* 0x0000000000440947 */ /* 0x002fea0003800000 */
[----:B------:R-:W1:Y:S02]  /*22960*/  S2R R2, SR_TID.X ;  /* 0x0000000000027919 */ /* 0x000e640000002100 */
[----:B-1----:R-:W-:-:S04]  /*22970*/  LOP3.LUT R2, R2, 0x7f, RZ, 0xc0, !PT ;  /* 0x0000007f02027812 */ /* 0x002fc800078ec0ff */
[----:B------:R-:W-:-:S13]  /*22980*/  ISETP.NE.AND P0, PT, R2, RZ, PT ;  /* 0x000000ff0200720c */ /* 0x000fda0003f05270 */
[----:B------:R-:W-:Y:S05]  /*22990*/  @P0 BRA `(.L_x_1857) ;  /* 0x0000003800b80947 */ /* 0x000fea0003800000 */
[----:B0-----:R-:W0:Y:S01]  /*229a0*/  S2R R5, SR_LANEID ;  /* 0x0000000000057919 */ /* 0x001e220000000000 */
        /* <DEDUP_REMOVED lines=12> */
.L_x_1856:
        /* <DEDUP_REMOVED lines=10> */
[----:B0-----:R-:W-:Y:S02]  /*22b10*/  IMAD.U32 R5, RZ, RZ, UR7 ;  /* 0x00000007ff057e24 */ /* 0x001fe4000f8e00ff */
        /* <DEDUP_REMOVED lines=8> */
[----:B-1----:R-:W-:Y:S05]  /*22ba0*/  CALL.ABS.NOINC R2 ;  /* 0x0000000002007343 */ /* 0x002fea0003c00000 */
.L_x_1859:
[----:B------:R-:W-:Y:S05]  /*22bb0*/  BSYNC B6 ;  /* 0x0000000000067941 */ /* 0x000fea0003800000 */
.L_x_1858:
        /* <DEDUP_REMOVED lines=22> */
.L_x_1861:
[----:B------:R-:W-:Y:S05]  /*22d20*/  BSYNC B6 ;  /* 0x0000000000067941 */ /* 0x000fea0003800000 */
.L_x_1860:
        /* <DEDUP_REMOVED lines=20> */
.L_x_1863:
[----:B------:R-:W-:Y:S05]  /*22e70*/  BSYNC B6 ;  /* 0x0000000000067941 */ /* 0x000fea0003800000 */
.L_x_1862:
        /* <DEDUP_REMOVED lines=19> */
.L_x_1865:
[----:B------:R-:W-:Y:S05]  /*22fb0*/  BSYNC B6 ;  /* 0x0000000000067941 */ /* 0x000fea0003800000 */
.L_x_1864:
[----:B------:R-:W1:Y:S01]  /*22fc0*/  S2R R2, SR_TID.X ;  /* 0x0000000000027919 */ /* 0x000e620000002100 */
[----:B------:R-:W-:Y:S01]  /*22fd0*/  ULDC.64 UR4, c[0x0][0x9f8] ;  /* 0x00027e0000047ab9 */ /* 0x000fe20000000a00 */
[----:B------:R-:W-:Y:S01]  /*22fe0*/  IMAD.MOV.U32 R30, RZ, RZ, R19 ;  /* 0x000000ffff1e7224 */ /* 0x000fe200078e0013 */
[----:B------:R-:W-:Y:S01]  /*22ff0*/  ISETP.NE.U32.AND P0, PT, RZ, UR4, PT ;  /* 0x00000004ff007c0c */ /* 0x000fe2000bf05070 */
[----:B------:R-:W2:Y:S01]  /*23000*/  S2R R20, SR_TID.X ;  /* 0x0000000000147919 */ /* 0x000ea20000002100 */
[----:B------:R-:W3:Y:S01]  /*23010*/  LDC R9, c[0x0][0x430] ;  /* 0x00010c00ff097b82 */ /* 0x000ee20000000800 */
[----:B------:R-:W-:Y:S01]  /*23020*/  LEA R7, R31, 0xffffff80, 0x7 ;  /* 0xffffff801f077811 */ /* 0x000fe200078e38ff */
[----:B------:R-:W-:Y:S01]  /*23030*/  IMAD.U32 R10, RZ, RZ, UR41 ;  /* 0x00000029ff0a7e24 */ /* 0x000fe2000f8e00ff */
[----:B------:R-:W-:Y:S01]  /*23040*/  ISETP.NE.AND.EX P0, PT, RZ, UR5, PT, P0 ;  /* 0x00000005ff007c0c */ /* 0x000fe2000bf05300 */
[----:B------:R-:W-:Y:S01]  /*23050*/  ULDC UR4, c[0x0][0x2f4] ;  /* 0x0000bd0000047ab9 */ /* 0x000fe20000000800 */
[----:B------:R-:W-:Y:S01]  /*23060*/  LOP3.LUT R22, R22, 0xffffffdf, RZ, 0xc0, !PT ;  /* 0xffffffdf16167812 */ /* 0x000fe200078ec0ff */
[----:B------:R-:W-:Y:S01]  /*23070*/  ULDC UR5, c[0x0][0x320] ;  /* 0x0000c80000057ab9 */ /* 0x000fe20000000800 */
[----:B-1----:R-:W-:-:S09]  /*23080*/  LOP3.LUT R21, R2, 0x7f, RZ, 0xc0, !PT ;  /* 0x0000007f02157812 */ /* 0x002fd200078ec0ff */
[----:B------:R-:W1:Y:S01]  /*23090*/  @P0 LDC.64 R2, c[0x0][0x9f8] ;  /* 0x00027e00ff020b82 */ /* 0x000e620000000a00 */
[----:B--2---:R-:W-:Y:S01]  /*230a0*/  IMAD.SHL.U32 R20, R20, 0x20, RZ ;  /* 0x0000002014147824 */ /* 0x004fe200078e00ff */
[----:B------:R-:W-:Y:S01]  /*230b0*/  SHF.R.U32.HI R21, RZ, 0x2, R21 ;  /* 0x00000002ff157819 */ /* 0x000fe20000011615 */
[----:B-1----:R-:W-:-:S05]  /*230c0*/  @P0 IMAD.WIDE R2, R19, 0x4, R2 ;  /* 0x0000000413020825 */ /* 0x002fca00078e0202 */
[----:B------:R1:W2:Y:S01]  /*230d0*/  @P0 LDG.E R30, desc[UR38][R2.64] ;  /* 0x00000026021e0981 */ /* 0x0002a2000c1e1900 */
[----:B---3--:R-:W-:Y:S02]  /*230e0*/  ISETP.NE.AND P1, PT, R9, 0x1, PT ;  /* 0x000000010900780c */ /* 0x008fe40003f25270 */
[----:B------:R-:W-:-:S04]  /*230f0*/  LOP3.LUT R20, R21, 0x60, R20, 0xf8, !PT ;  /* 0x0000006015147812 */ /* 0x000fc800078ef814 */
[----:B------:R-:W-:-:S04]  /*23100*/  LOP3.LUT R8, R20, R7, RZ, 0xfc, !PT ;  /* 0x0000000714087212 */ /* 0x000fc800078efcff */
[C---:B------:R-:W-:Y:S01]  /*23110*/  ISETP.GE.AND P0, PT, R8.reuse, R26, PT ;  /* 0x0000001a0800720c */ /* 0x040fe20003f06270 */
[----:B------:R-:W-:Y:S02]  /*23120*/  IMAD.IADD R8, R8, 0x1, R37 ;  /* 0x0000000108087824 */ /* 0x000fe400078e0225 */
[----:B0-----:R-:W0:Y:S02]  /*23130*/  @P1 LDC R5, c[0x0][0x434] ;  /* 0x00010d00ff051b82 */ /* 0x001e240000000800 */
[----:B------:R-:W-:-:S06]  /*23140*/  IMAD.MOV.U32 R0, RZ, RZ, R8 ;  /* 0x000000ffff007224 */ /* 0x000fcc00078e0008 */
[----:B------:R-:W3:Y:S08]  /*23150*/  @P1 LDC R4, c[0x0][0x438] ;  /* 0x00010e00ff041b82 */ /* 0x000ef00000000800 */
[----:B-1----:R-:W1:Y:S01]  /*23160*/  @!P0 LDC.64 R2, c[0x0][0x428] ;  /* 0x00010a00ff028b82 */ /* 0x002e620000000a00 */
[----:B0-----:R-:W-:-:S05]  /*23170*/  @P1 IMAD.HI.U32 R5, R8, R5, RZ ;  /* 0x0000000508051227 */ /* 0x001fca00078e00ff */
[----:B---3--:R-:W-:-:S04]  /*23180*/  @P1 SHF.R.U32.HI R0, RZ, R4, R5 ;  /* 0x00000004ff001219 */ /* 0x008fc80000011605 */
[--C-:B------:R-:W-:Y:S01]  /*23190*/  @!P0 SHF.R.S32.HI R5, RZ, 0x1f, R0.reuse ;  /* 0x0000001fff058819 */ /* 0x100fe20000011400 */
[----:B------:R-:W-:Y:S01]  /*231a0*/  @!P0 IMAD.MOV.U32 R4, RZ, RZ, R0 ;  /* 0x000000ffff048224 */ /* 0x000fe200078e0000 */
[----:B------:R-:W-:Y:S02]  /*231b0*/  ISETP.NE.AND P2, PT, R10, 0x3, PT ;  /* 0x000000030a00780c */ /* 0x000fe40003f45270 */
[C---:B------:R-:W-:Y:S02]  /*231c0*/  LOP3.LUT R10, R36.reuse, 0x40, RZ, 0xfc, !PT ;  /* 0x00000040240a7812 */ /* 0x040fe400078efcff */
[----:B------:R-:W-:-:S09]  /*231d0*/  LOP3.LUT R11, R36, 0x80, RZ, 0xfc, !PT ;  /* 0x00000080240b7812 */ /* 0x000fd200078efcff */
[----:B------:R-:W-:-:S04]  /*231e0*/  @P2 LOP3.LUT R22, R22, 0x20, RZ, 0xfc, !PT ;  /* 0x0000002016162812 */ /* 0x000fc800078efcff */
[----:B------:R-:W-:Y:S02]  /*231f0*/  LOP3.LUT R22, R22, 0xffffffef, RZ, 0xc0, !PT ;  /* 0xffffffef16167812 */ /* 0x000fe400078ec0ff */
[----:B------:R-:W-:Y:S01]  /*23200*/  ISETP.GE.AND P3, PT, R11, UR4, PT ;  /* 0x000000040b007c0c */ /* 0x000fe2000bf66270 */
[----:B------:R-:W-:Y:S01]  /*23210*/  UMOV UR6, 0xffffffff ;  /* 0xffffffff00067882 */ /* 0x000fe20000000000 */
[----:B------:R-:W-:-:S04]  /*23220*/  IMAD.MOV R0, RZ, RZ, -R0 ;  /* 0x000000ffff007224 */ /* 0x000fc800078e0a00 */
[----:B------:R-:W-:Y:S01]  /*23230*/  IMAD R8, R9, R0, R8 ;  /* 0x0000000009087224 */ /* 0x000fe200078e0208 */
[----:B--2---:R-:W-:Y:S01]  /*23240*/  SHF.R.S32.HI R6, RZ, 0x1f, R30 ;  /* 0x0000001fff067819 */ /* 0x004fe2000001141e */
[----:B-1----:R-:W-:-:S04]  /*23250*/  @!P0 IMAD.WIDE.U32 R4, R30, R2, R4 ;  /* 0x000000021e048225 */ /* 0x002fc800078e0004 */
[----:B------:R0:W-:Y:S02]  /*23260*/  STL [R1], R6 ;  /* 0x0000000601007387 */ /* 0x0001e40000100800 */
[----:B0-----:R-:W-:-:S04]  /*23270*/  @!P0 IMAD R6, R6, R2, RZ ;  /* 0x0000000206068224 */ /* 0x001fc800078e02ff */
[----:B------:R-:W-:Y:S02]  /*23280*/  @!P0 IMAD R6, R30, R3, R6 ;  /* 0x000000031e068224 */ /* 0x000fe400078e0206 */
[----:B------:R-:W0:Y:S02]  /*23290*/  @!P0 LDC.64 R2, c[0x0][0x418] ;  /* 0x00010600ff028b82 */ /* 0x000e240000000a00 */
[----:B------:R-:W-:Y:S02]  /*232a0*/  @!P0 IMAD.IADD R5, R5, 0x1, R6 ;  /* 0x0000000105058824 */ /* 0x000fe400078e0206 */
[----:B------:R-:W-:Y:S01]  /*232b0*/  IMAD.MOV.U32 R6, RZ, RZ, RZ ;  /* 0x000000ffff067224 */ /* 0x000fe200078e00ff */
[----:B0-----:R-:W-:-:S04]  /*232c0*/  @!P0 LEA R2, P1, R4, R2, 0x2 ;  /* 0x0000000204028211 */ /* 0x001fc800078210ff */
[----:B------:R-:W-:Y:S02]  /*232d0*/  @!P0 LEA.HI.X R3, R4, R3, R5, 0x2, P1 ;  /* 0x0000000304038211 */ /* 0x000fe400008f1405 */
[----:B------:R-:W-:-:S03]  /*232e0*/  ISETP.GE.AND P1, PT, R36, UR4, PT ;  /* 0x0000000424007c0c */ /* 0x000fc6000bf26270 */
[----:B------:R0:W5:Y:S01]  /*232f0*/  @!P0 LDG.E R6, desc[UR38][R2.64] ;  /* 0x0000002602068981 */ /* 0x000162000c1e1900 */
[----:B------:R-:W-:-:S09]  /*23300*/  ISETP.GE.AND P0, PT, R10, UR4, PT ;  /* 0x000000040a007c0c */ /* 0x000fd2000bf06270 */
        /* <DEDUP_REMOVED lines=12> */
.L_x_2039:
[----:B------:R-:W-:Y:S01]  /*233d0*/  SHF.R.S32.HI R31, RZ, 0x1f, R18 ;  /* 0x0000001fff1f7819 */ /* 0x000fe20000011412 */
[----:B------:R-:W-:Y:S06]  /*233e0*/  @!P2 BRA `(.L_x_1867) ;  /* 0x000000000004a947 */ /* 0x000fec0003800000 */
[----:B------:R-:W-:Y:S01]  /*233f0*/  BPT.TRAP 0x1 ;  /* 0x000000040000795c */ /* 0x000fe20000300000 */
.L_x_1867:
[----:B------:R-:W0:Y:S01]  /*23400*/  S2R R0, SR_TID.X ;  /* 0x0000000000007919 */ /* 0x000e220000002100 */
[----:B------:R-:W-:Y:S01]  /*23410*/  IMAD R4, R24, 0x8, R23 ;  /* 0x0000000818047824 */ /* 0x000fe200078e0217 */
[----:B------:R-:W-:Y:S01]  /*23420*/  BSSY B0, `(.L_x_1868) ;  /* 0x0000009000007945 */ /* 0x000fe20003800000 */
[----:B0-----:R-:W-:-:S04]  /*23430*/  LOP3.LUT R0, R0, 0x7f, RZ, 0xc0, !PT ;  /* 0x0000007f00007812 */ /* 0x001fc800078ec0ff */
[----:B------:R-:W-:-:S04]  /*23440*/  SHF.R.U32.HI R0, RZ, 0x2, R0 ;  /* 0x00000002ff007819 */ /* 0x000fc80000011600 */
[----:B------:R-:W-:Y:S02]  /*23450*/  IADD3 R7, -R0, R26, -R7 ;  /* 0x0000001a00077210 */ /* 0x000fe40007ffe907 */
[----:B------:R-:W-:Y:S02]  /*23460*/  SHF.L.U32 R0, R28, 0x1f, RZ ;  /* 0x0000001f1c007819 */ /* 0x000fe400000006ff */
[----:B------:R-:W-:Y:S02]  /*23470*/  SHF.R.S32.HI R26, RZ, 0x1f, R8 ;  /* 0x0000001fff1a7819 */ /* 0x000fe40000011408 */
[----:B------:R-:W0:Y:S01]  /*23480*/  SYNCS.PHASECHK.TRANS64.TRYWAIT P0, [R4+URZ+0x22880], R0 ;  /* 0x02288000040075a7 */ /* 0x000e22000800017f */
[----:B------:R1:W-:Y:S02]  /*23490*/  STL [R1+0x28], R0 ;  /* 0x0000280001007387 */ /* 0x0003e40000100800 */
[----:B01----:R-:W-:Y:S05]  /*234a0*/  @!P0 BRA `(.L_x_1869) ;  /* 0x0000006000f88947 */ /* 0x003fea0003800000 */
.L_x_2040:
[----:B------:R-:W-:Y:S05]  /*234b0*/  BSYNC B0 ;  /* 0x0000000000007941 */ /* 0x000fea0003800000 */
.L_x_1868:
[----:B------:R-:W-:Y:S01]  /*234c0*/  ULDC.64 UR4, c[0x0][0x328] ;  /* 0x0000ca0000047ab9 */ /* 0x000fe20000000a00 */
[----:B-----5:R-:W-:Y:S01]  /*234d0*/  SHF.R.S32.HI R5, RZ, 0x1f, R6 ;  /* 0x0000001fff057819 */ /* 0x020fe20000011406 */
[----:B0-----:R-:W-:Y:S01]  /*234e0*/  IMAD R0, R26, UR4, RZ ;  /* 0x000000041a007c24 */ /* 0x001fe2000f8e02ff */
[----:B------:R-:W-:Y:S01]  /*234f0*/  ULDC.64 UR6, c[0x0][0x318] ;  /* 0x0000c60000067ab9 */ /* 0x000fe20000000a00 */
[----:B------:R-:W-:Y:S01]  /*23500*/  IMAD.WIDE.U32 R2, R8, UR4, RZ ;  /* 0x0000000408027c25 */ /* 0x000fe2000f8e00ff */
[----:B------:R-:W-:Y:S01]  /*23510*/  LOP3.LUT P1, RZ, R22, 0x1, RZ, 0xc0, !PT ;  /* 0x0000000116ff7812 */ /* 0x000fe2000782c0ff */
[----:B------:R0:W-:Y:S01]  /*23520*/  STL [R1+0x24], R5 ;  /* 0x0000240501007387 */ /* 0x0001e20000100800 */
[----:B------:R-:W-:Y:S01]  /*23530*/  ISETP.GE.AND P4, PT, R7, 0x1, PT ;  /* 0x000000010700780c */ /* 0x000fe20003f86270 */
[----:B------:R-:W-:Y:S01]  /*23540*/  IMAD R0, R8, UR5, R0 ;  /* 0x0000000508007c24 */ /* 0x000fe2000f8e0200 */
[----:B------:R-:W-:-:S03]  /*23550*/  ULDC.64 UR4, c[0x0][0x338] ;  /* 0x0000ce0000047ab9 */ /* 0x000fc60000000a00 */
[----:B------:R-:W-:Y:S02]  /*23560*/  IMAD.IADD R3, R3, 0x1, R0 ;  /* 0x0000000103037824 */ /* 0x000fe400078e0200 */
[----:B------:R-:W-:Y:S02]  /*23570*/  IMAD R0, R5, UR4, RZ ;  /* 0x0000000405007c24 */ /* 0x000fe4000f8e02ff */
[----:B0-----:R-:W0:Y:S01]  /*23580*/  S2R R5, SR_TID.X ;  /* 0x0000000000057919 */ /* 0x001e220000002100 */
[----:B------:R-:W-:-:S04]  /*23590*/  IMAD.WIDE.U32 R2, R6, UR4, R2 ;  /* 0x0000000406027c25 */ /* 0x000fc8000f8e0002 */
[----:B------:R-:W-:Y:S01]  /*235a0*/  IMAD R0, R6, UR5, R0 ;  /* 0x0000000506007c24 */ /* 0x000fe2000f8e0200 */
[----:B------:R-:W-:-:S03]  /*235b0*/  ULDC.64 UR4, c[0x0][0x330] ;  /* 0x0000cc0000047ab9 */ /* 0x000fc60000000a00 */
[----:B------:R-:W-:Y:S02]  /*235c0*/  IMAD.IADD R3, R3, 0x1, R0 ;  /* 0x0000000103037824 */ /* 0x000fe400078e0200 */
[----:B------:R-:W-:Y:S02]  /*235d0*/  IMAD R0, R31, UR4, RZ ;  /* 0x000000041f007c24 */ /* 0x000fe4000f8e02ff */
[C---:B------:R-:W-:Y:S01]  /*235e0*/  IMAD.WIDE.U32 R2, R18.reuse, UR4, R2 ;  /* 0x0000000412027c25 */ /* 0x040fe2000f8e0002 */
[----:B------:R-:W-:Y:S01]  /*235f0*/  UMOV UR4, 0xffffffff ;  /* 0xffffffff00047882 */ /* 0x000fe20000000000 */
[----:B0-----:R-:W-:Y:S02]  /*23600*/  LOP3.LUT R9, R5, 0x7f, RZ, 0xc0, !PT ;  /* 0x0000007f05097812 */ /* 0x001fe400078ec0ff */
[----:B------:R-:W-:Y:S01]  /*23610*/  IMAD R5, R18, UR5, R0 ;  /* 0x0000000512057c24 */ /* 0x000fe2000f8e0200 */
[----:B------:R-:W-:Y:S02]  /*23620*/  IADD3 R0, P0, R2, UR6, RZ ;  /* 0x0000000602007c10 */ /* 0x000fe4000ff1e0ff */
[----:B------:R-:W-:-:S02]  /*23630*/  SHF.R.U32.HI R9, RZ, 0x5, R9 ;  /* 0x00000005ff097819 */ /* 0x000fc40000011609 */
[----:B------:R-:W-:-:S03]  /*23640*/  IADD3.X R2, R3, UR7, R5, P0, !PT ;  /* 0x0000000703027c10 */ /* 0x000fc600087fe405 */
[----:B------:R-:W-:-:S04]  /*23650*/  IMAD.SHL.U32 R9, R9, 0x400, RZ ;  /* 0x0000040009097824 */ /* 0x000fc800078e00ff */
[----:B------:R-:W-:Y:S01]  /*23660*/  IMAD R5, R24, 0x4000, R9 ;  /* 0x0000400018057824 */ /* 0x000fe200078e0209 */
[----:B------:R-:W-:Y:S06]  /*23670*/  BRA.DIV UR4, `(.L_x_1870) ;  /* 0x00000062049c7947 */ /* 0x000fec000b800000 */
[----:B------:R-:W0:Y:S01]  /*23680*/  SHFL.IDX PT, R10, R0, RZ, 0x1c1f ;  /* 0x001c1fff000a7589 */ /* 0x000e2200000e0000 */
[----:B------:R-:W-:Y:S02]  /*23690*/  LOP3.LUT P6, RZ, R22, 0x2, RZ, 0xc0, !PT ;  /* 0x0000000216ff7812 */ /* 0x000fe400078cc0ff */
[C---:B------:R-:W-:Y:S01]  /*236a0*/  ISETP.GE.AND P3, PT, R7.reuse, 0x21, PT ;  /* 0x000000210700780c */ /* 0x040fe20003f66270 */
[----:B------:R-:W1:Y:S01]  /*236b0*/  SHFL.IDX PT, R3, R2, RZ, 0x1c1f ;  /* 0x001c1fff02037589 */ /* 0x000e6200000e0000 */
[C---:B------:R-:W-:Y:S02]  /*236c0*/  ISETP.GE.AND P2, PT, R7.reuse, 0x41, PT ;  /* 0x000000410700780c */ /* 0x040fe40003f46270 */
[----:B------:R-:W-:Y:S01]  /*236d0*/  ISETP.GE.AND P5, PT, R7, 0x61, PT ;  /* 0x000000610700780c */ /* 0x000fe20003fa6270 */
[----:B------:R-:W-:Y:S01]  /*236e0*/  SHFL.IDX PT, R9, R2, 0x1, 0x1c1f ;  /* 0x003c1f0002097f89 */ /* 0x000fe200000e0000 */
[----:B0-----:R-:W-:-:S05]  /*236f0*/  IADD3 R10, P0, R36, R10, RZ ;  /* 0x0000000a240a7210 */ /* 0x001fca0007f1e0ff */
[----:B-1----:R-:W-:Y:S01]  /*23700*/  IMAD.X R11, RZ, RZ, R3, P0 ;  /* 0x000000ffff0b7224 */ /* 0x002fe200000e0603 */
[----:B------:R-:W-:Y:S02]  /*23710*/  ISETP.LT.OR P0, PT, R7, 0x1, P6 ;  /* 0x000000010700780c */ /* 0x000fe40003701670 */
[----:B------:R-:W-:-:S05]  /*23720*/  IADD3 R3, R23, R5, R33 ;  /* 0x0000000517037210 */ /* 0x000fca0007ffe021 */
[----:B------:R-:W-:-:S06]  /*23730*/  IMAD.IADD R5, R34, 0x1, R3 ;  /* 0x0000000122057824 */ /* 0x000fcc00078e0203 */
[----:B------:R-:W-:Y:S01]  /*23740*/  LDGSTS.E.BYPASS.LTC128B.128 [R3+0x8400], desc[UR38][R10.64], !P0 ;  /* 0x084000000a037fae */ /* 0x000fe2000c101d66 */
[----:B------:R-:W-:-:S13]  /*23750*/  ISETP.LT.OR P0, PT, R7, 0x1, P1 ;  /* 0x000000010700780c */ /* 0x000fda0000f01670 */
[----:B------:R0:W-:Y:S04]  /*23760*/  LDGSTS.E.BYPASS.LTC128B.128 [R5+0x8400], desc[UR38][R10.64+0x40], !P0 ;  /* 0x084000400a057fae */ /* 0x0001e8000c101d66 */
[----:B0-----:R-:W0:Y:S02]  /*23770*/  SHFL.IDX PT, R10, R0, 0x1, 0x1c1f ;  /* 0x003c1f00000a7f89 */ /* 0x001e2400000e0000 */
[----:B0-----:R-:W-:-:S05]  /*23780*/  IADD3 R10, P0, R36, R10, RZ ;  /* 0x0000000a240a7210 */ /* 0x001fca0007f1e0ff */
[----:B------:R-:W-:Y:S01]  /*23790*/  IMAD.X R11, RZ, RZ, R9, P0 ;  /* 0x000000ffff0b7224 */ /* 0x000fe200000e0609 */
[C---:B------:R-:W-:Y:S01]  /*237a0*/  ISETP.LT.OR P0, PT, R7.reuse, 0x21, P6 ;  /* 0x000000210700780c */ /* 0x040fe20003701670 */
[----:B------:R-:W-:Y:S04]  /*237b0*/  SHFL.IDX PT, R9, R2, 0x2, 0x1c1f ;  /* 0x005c1f0002097f89 */ /* 0x000fe800000e0000 */
[----:B------:R-:W-:Y:S08]  /*237c0*/  SHFL.IDX PT, R2, R2, 0x3, 0x1c1f ;  /* 0x007c1f0002027f89 */ /* 0x000ff000000e0000 */
[----:B------:R-:W-:Y:S01]  /*237d0*/  LDGSTS.E.BYPASS.LTC128B.128 [R3+0x9400], desc[UR38][R10.64], !P0 ;  /* 0x094000000a037fae */ /* 0x000fe2000c101d66 */
[----:B------:R-:W-:-:S13]  /*237e0*/  ISETP.LT.OR P0, PT, R7, 0x21, P1 ;  /* 0x000000210700780c */ /* 0x000fda0000f01670 */
[----:B------:R0:W-:Y:S04]  /*237f0*/  LDGSTS.E.BYPASS.LTC128B.128 [R5+0x9400], desc[UR38][R10.64+0x40], !P0 ;  /* 0x094000400a057fae */ /* 0x0001e8000c101d66 */
[----:B0-----:R-:W0:Y:S04]  /*23800*/  SHFL.IDX PT, R10, R0, 0x2, 0x1c1f ;  /* 0x005c1f00000a7f89 */ /* 0x001e2800000e0000 */
[----:B------:R-:W1:Y:S01]  /*23810*/  SHFL.IDX PT, R0, R0, 0x3, 0x1c1f ;  /* 0x007c1f0000007f89 */ /* 0x000e6200000e0000 */
[----:B0-----:R-:W-:-:S05]  /*23820*/  IADD3 R10, P0, R36, R10, RZ ;  /* 0x0000000a240a7210 */ /* 0x001fca0007f1e0ff */
[----:B------:R-:W-:Y:S01]  /*23830*/  IMAD.X R11, RZ, RZ, R9, P0 ;  /* 0x000000ffff0b7224 */ /* 0x000fe200000e0609 */
[----:B------:R-:W-:-:S13]  /*23840*/  ISETP.LT.OR P0, PT, R7, 0x41, P6 ;  /* 0x000000410700780c */ /* 0x000fda0003701670 */
[----:B------:R2:W-:Y:S01]  /*23850*/  LDGSTS.E.BYPASS.LTC128B.128 [R3+0xa400], desc[UR38][R10.64], !P0 ;  /* 0x0a4000000a037fae */ /* 0x0005e2000c101d66 */
[----:B------:R-:W-:-:S13]  /*23860*/  ISETP.LT.OR P0, PT, R7, 0x41, P1 ;  /* 0x000000410700780c */ /* 0x000fda0000f01670 */
[----:B-1----:R2:W-:Y:S02]  /*23870*/  LDGSTS.E.BYPASS.LTC128B.128 [R5+0xa400], desc[UR38][R10.64+0x40], !P0 ;  /* 0x0a4000400a057fae */ /* 0x0025e4000c101d66 */
.L_x_2050:
        /* <DEDUP_REMOVED lines=12> */
.L_x_1871:
[----:B------:R-:W-:Y:S02]  /*23940*/  PLOP3.LUT P1, PT, P1, P0, PT, 0xa2, 0x0 ;  /* 0x000000000000781c */ /* 0x000fe40000f21472 */
[----:B------:R-:W-:-:S08]  /*23950*/  @P0 R2UR P1, UR4, R4 ;  /* 0x00000000040402ca */ /* 0x000fd00000020000 */
[----:B------:R-:W-:-:S05]  /*23960*/  @P0 PLOP3.LUT P0, PT, P1, PT, PT, 0x80, 0x0 ;  /* 0x000000000000081c */ /* 0x000fca0000f0f070 */
[----:B------:R-:W-:Y:S01]  /*23970*/  @!P1 SYNCS.ARRIVE.TRANS64.RED.A0T1 RZ, [UR4+0x22870], RZ ;  /* 0x022870ffffff99a7 */ /* 0x000fe20008200404 */
[----:B------:R-:W-:Y:S07]  /*23980*/  @!P1 ARRIVES.LDGSTSBAR.64.TRANSCNT [UR4+0x22870] ;  /* 0x02287000ff0099b0 */ /* 0x000fee0008000a84 */
[----:B------:R-:W-:Y:S05]  /*23990*/  @P0 BRA.U.ANY `(.L_x_1871) ;  /* 0xfffffffd00e80947 */ /* 0x000fea000393ffff */
[----:B------:R-:W-:Y:S01]  /*239a0*/  NOP ;  /* 0x0000000000007918 */ /* 0x000fe20000000000 */
[----:B------:R-:W-:-:S05]  /*239b0*/  IMAD.U32 R0, RZ, RZ, UR41 ;  /* 0x00000029ff007e24 */ /* 0x000fca000f8e00ff */
[----:B------:R-:W-:-:S13]  /*239c0*/  ISETP.NE.AND P6, PT, R0, 0x3, PT ;  /* 0x000000030000780c */ /* 0x000fda0003fc5270 */
[----:B------:R-:W-:Y:S05]  /*239d0*/  @!P6 BRA `(.L_x_1872) ;  /* 0x000000000004e947 */ /* 0x000fea0003800000 */
[----:B------:R-:W-:Y:S01]  /*239e0*/  BPT.TRAP 0x1 ;  /* 0x000000040000795c */ /* 0x000fe20000300000 */
.L_x_1872:
[----:B------:R2:W-:Y:S01]  /*239f0*/  SYNCS.ARRIVE.TRANS64.A1T0 RZ, [R4+URZ+0x22870], RZ ;  /* 0x022870ff04ff79a7 */ /* 0x0005e2000810003f */
[----:B------:R-:W-:Y:S05]  /*23a00*/  @!P6 BRA `(.L_x_1873) ;  /* 0x000000000004e947 */ /* 0x000fea0003800000 */
[----:B------:R-:W-:Y:S01]  /*23a10*/  BPT.TRAP 0x1 ;  /* 0x000000040000795c */ /* 0x000fe20000300000 */
.L_x_1873:
[----:B------:R-:W3:Y:S01]  /*23a20*/  LDL R0, [R1+0x28] ;  /* 0x0000280001007983 */ /* 0x000ee20000100800 */
[----:B------:R-:W-:Y:S01]  /*23a30*/  BSSY B0, `(.L_x_1874) ;  /* 0x0000003000007945 */ /* 0x000fe20003800000 */
[----:B---3--:R-:W3:Y:S03]  /*23a40*/  SYNCS.PHASECHK.TRANS64.TRYWAIT P0, [R4+URZ+0x22840], R0 ;  /* 0x02284000040075a7 */ /* 0x008ee6000800017f */
[----:B---3--:R-:W-:Y:S05]  /*23a50*/  @!P0 BRA `(.L_x_1875) ;  /* 0x00000064001c8947 */ /* 0x008fea0003800000 */
.L_x_2051:
[----:B------:R-:W-:Y:S05]  /*23a60*/  BSYNC B0 ;  /* 0x0000000000007941 */ /* 0x000fea0003800000 */
.L_x_1874:
[----:B01----:R-:W4:Y:S01]  /*23a70*/  LDL.LU R5, [R1+0x24] ;  /* 0x0000240001057983 */ /* 0x003f220000300800 */
[----:B------:R-:W-:Y:S01]  /*23a80*/  ULDC.64 UR4, c[0x0][0x300] ;  /* 0x0000c00000047ab9 */ /* 0x000fe20000000a00 */
[----:B------:R-:W-:Y:S02]  /*23a90*/  ULDC.64 UR6, c[0x0][0x2e8] ;  /* 0x0000ba0000067ab9 */ /* 0x000fe40000000a00 */
[----:B------:R-:W5:Y:S01]  /*23aa0*/  LDL R7, [R1+0xc] ;  /* 0x00000c0001077983 */ /* 0x000f620000100800 */
[----:B---3--:R-:W-:Y:S01]  /*23ab0*/  IMAD R0, R26, UR4, RZ ;  /* 0x000000041a007c24 */ /* 0x008fe2000f8e02ff */
[----:B------:R-:W-:Y:S01]  /*23ac0*/  LOP3.LUT P1, RZ, R22, 0x4, RZ, 0xc0, !PT ;  /* 0x0000000416ff7812 */ /* 0x000fe2000782c0ff */
[----:B------:R-:W-:-:S04]  /*23ad0*/  IMAD.WIDE.U32 R2, R8, UR4, RZ ;  /* 0x0000000408027c25 */ /* 0x000fc8000f8e00ff */
[----:B------:R-:W-:Y:S01]  /*23ae0*/  IMAD R0, R8, UR5, R0 ;  /* 0x0000000508007c24 */ /* 0x000fe2000f8e0200 */
[----:B------:R-:W-:-:S03]  /*23af0*/  ULDC.64 UR4, c[0x0][0x310] ;  /* 0x0000c40000047ab9 */ /* 0x000fc60000000a00 */
[----:B------:R-:W-:Y:S02]  /*23b00*/  IMAD.IADD R3, R3, 0x1, R0 ;  /* 0x0000000103037824 */ /* 0x000fe400078e0200 */
[----:B------:R-:W-:-:S04]  /*23b10*/  IMAD.WIDE.U32 R2, R6, UR4, R2 ;  /* 0x0000000406027c25 */ /* 0x000fc8000f8e0002 */
[----:B----4-:R-:W-:-:S04]  /*23b20*/  IMAD R0, R5, UR4, RZ ;  /* 0x0000000405007c24 */ /* 0x010fc8000f8e02ff */
[----:B------:R-:W-:Y:S01]  /*23b30*/  IMAD R0, R6, UR5, R0 ;  /* 0x0000000506007c24 */ /* 0x000fe2000f8e0200 */
[----:B------:R-:W-:Y:S01]  /*23b40*/  ULDC.64 UR4, c[0x0][0x308] ;  /* 0x0000c20000047ab9 */ /* 0x000fe20000000a00 */
[----:B-----5:R-:W-:Y:S02]  /*23b50*/  IMAD R6, R24, 0x6000, R7 ;  /* 0x0000600018067824 */ /* 0x020fe400078e0207 */
        /* <DEDUP_REMOVED lines=8> */
[----:B------:R-:W0:Y:S01]  /*23be0*/  SHFL.IDX PT, R3, R0, RZ, 0x1c1f ;  /* 0x001c1fff00037589 */ /* 0x000e2200000e0000 */
[----:B------:R-:W-:Y:S01]  /*23bf0*/  LOP3.LUT P6, RZ, R22, 0x8, RZ, 0xc0, !PT ;  /* 0x0000000816ff7812 */ /* 0x000fe200078cc0ff */
[C-C-:B------:R-:W-:Y:S02]  /*23c00*/  @P4 IMAD.IADD R7, R23.reuse, 0x1, R6.reuse ;  /* 0x0000000117074824 */ /* 0x140fe400078e0206 */
[----:B------:R-:W1:Y:S01]  /*23c10*/  SHFL.IDX PT, R2, R5, RZ, 0x1c1f ;  /* 0x001c1fff05027589 */ /* 0x000e6200000e0000 */
[----:B------:R-:W-:Y:S01]  /*23c20*/  @P3 IMAD.IADD R9, R23, 0x1, R6 ;  /* 0x0000000117093824 */ /* 0x000fe200078e0206 */
[----:B0-----:R-:W-:-:S05]  /*23c30*/  @P4 IADD3 R3, P0, R36, R3, RZ ;  /* 0x0000000324034210 */ /* 0x001fca0007f1e0ff */
[----:B-1----:R-:W-:Y:S01]  /*23c40*/  @P4 IMAD.X R2, RZ, RZ, R2, P0 ;  /* 0x000000ffff024224 */ /* 0x002fe200000e0602 */
        /* <DEDUP_REMOVED lines=9> */
[----:B0-----:R-:W0:Y:S01]  /*23ce0*/  SHFL.IDX PT, R3, R0, 0x1, 0x1c1f ;  /* 0x003c1f0000037f89 */ /* 0x001e2200000e0000 */
[----:B------:R-:W-:-:S03]  /*23cf0*/  @P2 IMAD.IADD R7, R23, 0x1, R6 ;  /* 0x0000000117072824 */ /* 0x000fc600078e0206 */
[----:B------:R-:W1:Y:S01]  /*23d00*/  SHFL.IDX PT, R2, R5, 0x1, 0x1c1f ;  /* 0x003c1f0005027f89 */ /* 0x000e6200000e0000 */
[----:B0-----:R-:W-:-:S05]  /*23d10*/  @P3 IADD3 R3, P0, R36, R3, RZ ;  /* 0x0000000324033210 */ /* 0x001fca0007f1e0ff */
[----:B-1----:R-:W-:-:S05]  /*23d20*/  @P3 IMAD.X R2, RZ, RZ, R2, P0 ;  /* 0x000000ffff023224 */ /* 0x002fca00000e0602 */
[----:B------:R-:W-:-:S04]  /*23d30*/  @P3 LOP3.LUT R3, R3, R2, RZ, 0x3c, !PT ;  /* 0x0000000203033212 */ /* 0x000fc800078e3cff */
[----:B------:R-:W-:-:S04]  /*23d40*/  @P3 LOP3.LUT R2, R3, R2, RZ, 0x3c, !PT ;  /* 0x0000000203023212 */ /* 0x000fc800078e3cff */
[----:B------:R-:W-:-:S05]  /*23d50*/  @P3 LOP3.LUT R3, R3, R2, RZ, 0x3c, !PT ;  /* 0x0000000203033212 */ /* 0x000fca00078e3cff */
[----:B------:R-:W-:Y:S04]  /*23d60*/  @P3 LDGSTS.E.BYPASS.LTC128B.128 [R9+0x16c00], desc[UR38][R2.64], !P4 ;  /* 0x16c0000002093fae */ /* 0x000fe8000e101d66 */
[----:B------:R-:W-:Y:S04]  /*23d70*/  @P3 LDGSTS.E.BYPASS.LTC128B.128 [R9+0x18c00], desc[UR38][R2.64+0x40], !P6 ;  /* 0x18c0004002093fae */ /* 0x000fe8000f101d66 */
[----:B------:R0:W-:Y:S04]  /*23d80*/  @P3 LDGSTS.E.BYPASS.LTC128B.128 [R9+0x1ac00], desc[UR38][R2.64+0x80], !P1 ;  /* 0x1ac0008002093fae */ /* 0x0001e8000c901d66 */
[----:B0-----:R-:W0:Y:S04]  /*23d90*/  SHFL.IDX PT, R3, R0, 0x2, 0x1c1f ;  /* 0x005c1f0000037f89 */ /* 0x001e2800000e0000 */
[----:B------:R-:W1:Y:S04]  /*23da0*/  SHFL.IDX PT, R2, R5, 0x2, 0x1c1f ;  /* 0x005c1f0005027f89 */ /* 0x000e6800000e0000 */
[----:B------:R-:W3:Y:S01]  /*23db0*/  SHFL.IDX PT, R5, R5, 0x3, 0x1c1f ;  /* 0x007c1f0005057f89 */ /* 0x000ee200000e0000 */
        /* <DEDUP_REMOVED lines=8> */
[----:B0--3--:R0:W1:Y:S02]  /*23e40*/  SHFL.IDX PT, R2, R0, 0x3, 0x1c1f ;  /* 0x007c1f0000027f89 */ /* 0x00906400000e0000 */
.L_x_2061:
[C---:B------:R-:W-:Y:S01]  /*23e50*/  LOP3.LUT P3, RZ, R22.reuse, 0x10, RZ, 0xc0, !PT ;  /* 0x0000001016ff7812 */ /* 0x040fe2000786c0ff */
[----:B------:R-:W-:Y:S01]  /*23e60*/  @P5 IMAD.IADD R6, R23, 0x1, R6 ;  /* 0x0000000117065824 */ /* 0x000fe200078e0206 */
[----:B------:R-:W-:Y:S02]  /*23e70*/  LOP3.LUT P2, RZ, R22, 0x8, RZ, 0xc0, !PT ;  /* 0x0000000816ff7812 */ /* 0x000fe4000784c0ff */
[----:B-1----:R-:W-:-:S05]  /*23e80*/  @P5 IADD3 R2, P0, R36, R2, RZ ;  /* 0x0000000224025210 */ /* 0x002fca0007f1e0ff */
        /* <DEDUP_REMOVED lines=9> */
.L_x_1877:
        /* <DEDUP_REMOVED lines=11> */
.L_x_1878:
[----:B-1----:R0:W5:Y:S01]  /*23fd0*/  LDL.LU R2, [R1+0x20] ;  /* 0x0000200001027983 */ /* 0x0021620000300800 */
[----:B------:R0:W-:Y:S02]  /*23fe0*/  SYNCS.ARRIVE.TRANS64.A1T0 RZ, [R4+URZ+0x22830], RZ ;  /* 0x022830ff04ff79a7 */ /* 0x0001e4000810003f */
[----:B------:R-:W-:Y:S05]  /*23ff0*/  WARPSYNC.ALL ;  /* 0x0000000000007948 */ /* 0x000fea0003800000 */
[----:B------:R-:W-:Y:S01]  /*24000*/  ULDC.64 UR4, c[0x0][0xa00] ;  /* 0x0002800000047ab9 */ /* 0x000fe20000000a00 */
[----:B------:R-:W-:Y:S01]  /*24010*/  VIADD R0, R23, 0x10400 ;  /* 0x0001040017007836 */ /* 0x000fe20000000000 */
[----:B------:R-:W-:Y:S01]  /*24020*/  BAR.SYNC.DEFER_BLOCKING 0x8, 0x180 ;  /* 0x0206000000007b1d */ /* 0x000fe20000010000 */
[----:B------:R-:W-:-:S03]  /*24030*/  ISETP.NE.U32.AND P0, PT, RZ, UR4, PT ;  /* 0x00000004ff007c0c */ /* 0x000fc6000bf05070 */
[----:B------:R-:W-:Y:S02]  /*24040*/  LOP3.LUT P1, RZ, R0, 0x1bf, RZ, 0xc0, !PT ;  /* 0x000001bf00ff7812 */ /* 0x000fe4000782c0ff */
[----:B------:R-:W-:Y:S01]  /*24050*/  ISETP.NE.AND.EX P0, PT, RZ, UR5, PT, P0 ;  /* 0x00000005ff007c0c */ /* 0x000fe2000bf05300 */
[----:B------:R-:W-:Y:S01]  /*24060*/  ULDC.64 UR4, c[0x0][0x298] ;  /* 0x0000a60000047ab9 */ /* 0x000fe20000000a00 */
[----:B------:R-:W-:Y:S01]  /*24070*/  SHF.R.S32.HI R0, RZ, 0x1f, R19 ;  /* 0x0000001fff007819 */ /* 0x000fe20000011413 */
[----:B------:R-:W-:Y:S01]  /*24080*/  BSSY B6, `(.L_x_1879) ;  /* 0x000001c000067945 */ /* 0x000fe20003800000 */
[----:B------:R-:W-:Y:S02]  /*24090*/  SEL R26, R19, RZ, !P0 ;  /* 0x000000ff131a7207 */ /* 0x000fe40004000000 */
[----:B------:R-:W-:-:S05]  /*240a0*/  SEL R0, R0, RZ, !P0 ;  /* 0x000000ff00007207 */ /* 0x000fca0004000000 */
[----:B------:R1:W-:Y:S02]  /*240b0*/  STL [R1+0x34], R0 ;  /* 0x0000340001007387 */ /* 0x0003e40000100800 */
[----:B-1---5:R-:W-:-:S05]  /*240c0*/  SHF.R.S32.HI R0, RZ, 0x1f, R2 ;  /* 0x0000001fff007819 */ /* 0x022fca0000011402 */
[----:B------:R-:W-:-:S04]  /*240d0*/  IMAD R0, R0, UR4, RZ ;  /* 0x0000000400007c24 */ /* 0x000fc8000f8e02ff */
[C---:B------:R-:W-:Y:S02]  /*240e0*/  IMAD R0, R2.reuse, UR5, R0 ;  /* 0x0000000502007c24 */ /* 0x040fe4000f8e0200 */
[----:B------:R-:W-:-:S04]  /*240f0*/  IMAD.WIDE.U32 R2, R2, UR4, RZ ;  /* 0x0000000402027c25 */ /* 0x000fc8000f8e00ff */
[----:B------:R-:W-:Y:S01]  /*24100*/  IMAD.IADD R0, R3, 0x1, R0 ;  /* 0x0000000103007824 */ /* 0x000fe200078e0200 */
[----:B------:R1:W-:Y:S04]  /*24110*/  STL.64 [R1+0x20], R2 ;  /* 0x0000200201007387 */ /* 0x0003e80000100a00 */
[----:B------:R1:W-:Y:S01]  /*24120*/  STL [R1+0x28], R0 ;  /* 0x0000280001007387 */ /* 0x0003e20000100800 */
[----:B------:R-:W-:Y:S05]  /*24130*/  @!P1 BRA `(.L_x_1880) ;  /* 0x0000000000409947 */ /* 0x000fea0003800000 */
[----:B-1----:R-:W-:Y:S01]  /*24140*/  MOV R2, 0x0 ;  /* 0x0000000000027802 */ /* 0x002fe20000000f00 */
[----:B------:R-:W-:Y:S01]  /*24150*/  ULDC.64 UR4, c[0x4][0xc8] ;  /* 0x0100320000047ab9 */ /* 0x000fe20000000a00 */
[----:B------:R-:W-:Y:S01]  /*24160*/  ULDC.64 UR6, c[0x4][0xd0] ;  /* 0x0100340000067ab9 */ /* 0x000fe20000000a00 */
[----:B------:R-:W-:Y:S01]  /*24170*/  ULDC.64 UR8, c[0x4][0x28] ;  /* 0x01000a0000087ab9 */ /* 0x000fe20000000a00 */
[----:B0-2---:R-:W-:Y:S02]  /*24180*/  IMAD.U32 R4, RZ, RZ, UR4 ;  /* 0x00000004ff047e24 */ /* 0x005fe4000f8e00ff */
        /* <DEDUP_REMOVED lines=11> */
.L_x_1880:
[----:B------:R-:W-:Y:S05]  /*24240*/  BSYNC B6 ;  /* 0x0000000000067941 */ /* 0x000fea0003800000 */
.L_x_1879:
[----:B------:R-:W3:Y:S01]  /*24250*/  LDL.LU R21, [R1+0x34] ;  /* 0x0000340001157983 */ /* 0x000ee20000300800 */
[----:B------:R-:W4:Y:S01]  /*24260*/  LDC R7, c[0x0][0x448] ;  /* 0x00011200ff077b82 */ /* 0x000f220000000800 */
[----:B------:R-:W-:Y:S02]  /*24270*/  ULDC.64 UR4, c[0x0][0x2d8] ;  /* 0x0000b60000047ab9 */ /* 0x000fe40000000a00 */
[----:B------:R-:W2:Y:S04]  /*24280*/  LDL.LU R20, [R1+0x28] ;  /* 0x0000280001147983 */ /* 0x000ea80000300800 */
[----:B-1----:R-:W2:Y:S01]  /*24290*/  LDL.LU.64 R2, [R1+0x20] ;  /* 0x0000200001027983 */ /* 0x002ea20000300a00 */
[----:B------:R-:W-:-:S03]  /*242a0*/  IMAD R0, R31, UR4, RZ ;  /* 0x000000041f007c24 */ /* 0x000fc6000f8e02ff */
[----:B------:R1:W5:Y:S01]  /*242b0*/  LDL R8, [R1+0x1c] ;  /* 0x00001c0001087983 */ /* 0x0003620000100800 */
[----:B------:R-:W-:Y:S01]  /*242c0*/  IMAD R0, R18, UR5, R0 ;  /* 0x0000000512007c24 */ /* 0x000fe2000f8e0200 */
[----:B----4-:R-:W-:-:S13]  /*242d0*/  ISETP.NE.AND P0, PT, R7, 0x1, PT ;  /* 0x000000010700780c */ /* 0x010fda0003f05270 */
[----:B------:R-:W4:Y:S01]  /*242e0*/  @P0 LDC R6, c[0x0][0x44c] ;  /* 0x00011300ff060b82 */ /* 0x000f220000000800 */
[C---:B------:R-:W-:Y:S02]  /*242f0*/  LOP3.LUT R9, R36.reuse, 0x40, RZ, 0xfc, !PT ;  /* 0x0000004024097812 */ /* 0x040fe400078efcff */
[----:B------:R-:W-:Y:S01]  /*24300*/  LOP3.LUT R10, R36, 0x80, RZ, 0xfc, !PT ;  /* 0x00000080240a7812 */ /* 0x000fe200078efcff */
[----:B--2---:R-:W-:Y:S02]  /*24310*/  IMAD.MOV.U32 R3, RZ, RZ, R20 ;  /* 0x000000ffff037224 */ /* 0x004fe400078e0014 */
[----:B------:R-:W2:Y:S01]  /*24320*/  S2R R20, SR_TID.X ;  /* 0x0000000000147919 */ /* 0x000ea20000002100 */
[----:B------:R-:W-:Y:S01]  /*24330*/  IMAD.WIDE.U32 R2, R18, UR4, R2 ;  /* 0x0000000412027c25 */ /* 0x000fe2000f8e0002 */
[----:B------:R-:W-:-:S03]  /*24340*/  ULDC.64 UR4, c[0x0][0x2e0] ;  /* 0x0000b80000047ab9 */ /* 0x000fc60000000a00 */
[----:B------:R-:W-:Y:S02]  /*24350*/  IMAD.IADD R3, R3, 0x1, R0 ;  /* 0x0000000103037824 */ /* 0x000fe400078e0200 */
[----:B---3--:R-:W-:Y:S02]  /*24360*/  IMAD R0, R21, UR4, RZ ;  /* 0x0000000415007c24 */ /* 0x008fe4000f8e02ff */
[----:B------:R-:W-:-:S04]  /*24370*/  IMAD.WIDE.U32 R2, R26, UR4, R2 ;  /* 0x000000041a027c25 */ /* 0x000fc8000f8e0002 */
[----:B------:R-:W-:Y:S01]  /*24380*/  IMAD R0, R26, UR5, R0 ;  /* 0x000000051a007c24 */ /* 0x000fe2000f8e0200 */
[----:B------:R-:W-:-:S03]  /*24390*/  ULDC.64 UR4, c[0x0][0x2d0] ;  /* 0x0000b40000047ab9 */ /* 0x000fc60000000a00 */
[----:B------:R-:W-:Y:S02]  /*243a0*/  IMAD.IADD R3, R3, 0x1, R0 ;  /* 0x0000000103037824 */ /* 0x000fe400078e0200 */
[----:B------:R-:W3:Y:S01]  /*243b0*/  @P0 LDC R0, c[0x0][0x450] ;  /* 0x00011400ff000b82 */ /* 0x000ee20000000800 */
[C---:B--2---:R-:W-:Y:S01]  /*243c0*/  LOP3.LUT R21, R20.reuse, 0x7f, RZ, 0xc0, !PT ;  /* 0x0000007f14157812 */ /* 0x044fe200078ec0ff */
[----:B------:R-:W-:-:S03]  /*243d0*/  IMAD.SHL.U32 R20, R20, 0x20, RZ ;  /* 0x0000002014147824 */ /* 0x000fc600078e00ff */
[----:B------:R-:W-:-:S04]  /*243e0*/  SHF.R.U32.HI R21, RZ, 0x2, R21 ;  /* 0x00000002ff157819 */ /* 0x000fc80000011615 */
[----:B------:R-:W-:-:S05]  /*243f0*/  LOP3.LUT R20, R21, 0x60, R20, 0xf8, !PT ;  /* 0x0000006015147812 */ /* 0x000fca00078ef814 */
[----:B------:R-:W-:-:S04]  /*24400*/  IMAD.IADD R5, R20, 0x1, R17 ;  /* 0x0000000114057824 */ /* 0x000fc800078e0211 */
[----:B----4-:R-:W-:-:S04]  /*24410*/  @P0 IMAD.HI.U32 R6, R5, R6, RZ ;  /* 0x0000000605060227 */ /* 0x010fc800078e00ff */
[----:B0-----:R-:W-:Y:S01]  /*24420*/  IMAD.MOV.U32 R4, RZ, RZ, R5 ;  /* 0x000000ffff047224 */ /* 0x001fe200078e0005 */
[----:B---3--:R-:W-:Y:S01]  /*24430*/  @P0 SHF.R.U32.HI R4, RZ, R0, R6 ;  /* 0x00000000ff040219 */ /* 0x008fe20000011606 */
[----:B------:R-:W0:Y:S04]  /*24440*/  S2R R20, SR_TID.X ;  /* 0x0000000000147919 */ /* 0x000e280000002100 */
        /* <DEDUP_REMOVED lines=15> */
[----:B0-----:R-:W-:Y:S02]  /*24540*/  LOP3.LUT R20, R20, 0x7f, RZ, 0xc0, !PT ;  /* 0x0000007f14147812 */ /* 0x001fe400078ec0ff */
[----:B------:R-:W-:Y:S01]  /*24550*/  IADD3.X R0, R3, UR5, R0, P0, !PT ;  /* 0x0000000503007c10 */ /* 0x000fe200087fe400 */
[----:B------:R-:W-:Y:S01]  /*24560*/  UMOV UR5, 0xffffffff ;  /* 0xffffffff00057882 */ /* 0x000fe20000000000 */
[----:B------:R-:W-:Y:S02]  /*24570*/  ISETP.GE.AND P3, PT, R36, UR4, PT ;  /* 0x0000000424007c0c */ /* 0x000fe4000bf66270 */
[----:B------:R-:W-:-:S02]  /*24580*/  ISETP.GE.AND P2, PT, R9, UR4, PT ;  /* 0x0000000409007c0c */ /* 0x000fc4000bf46270 */
[----:B------:R-:W-:Y:S02]  /*24590*/  ISETP.GE.AND P0, PT, R10, UR4, PT ;  /* 0x000000040a007c0c */ /* 0x000fe4000bf06270 */
[----:B------:R-:W-:Y:S01]  /*245a0*/  SHF.R.U32.HI R9, RZ, 0x2, R20 ;  /* 0x00000002ff097819 */ /* 0x000fe20000011614 */
[----:B-1----:R-:W-:Y:S10]  /*245b0*/  BRA.DIV UR5, `(.L_x_1881) ;  /* 0x0000005e05e07947 */ /* 0x002ff4000b800000 */
[----:B------:R-:W0:Y:S01]  /*245c0*/  SHFL.IDX PT, R3, R4, RZ, 0x1c1f ;  /* 0x001c1fff04037589 */ /* 0x000e2200000e0000 */
[----:B------:R-:W-:Y:S02]  /*245d0*/  IMAD R27, R27, R7, RZ ;  /* 0x000000071b1b7224 */ /* 0x000fe400078e02ff */
        /* <DEDUP_REMOVED lines=9> */
[----:B-----5:R-:W-:Y:S04]  /*24670*/  @!P1 LDGSTS.E.BYPASS.LTC128B.128 [R8+0x10400], desc[UR38][R2.64], !P3 ;  /* 0x1040000002089fae */ /* 0x020fe8000d901d66 */
[----:B------:R-:W-:Y:S04]  /*24680*/  @!P1 LDGSTS.E.BYPASS.LTC128B.128 [R8+0x12400], desc[UR38][R2.64+0x40], !P2 ;  /* 0x1240004002089fae */ /* 0x000fe8000d101d66 */
[----:B------:R0:W-:Y:S02]  /*24690*/  @!P1 LDGSTS.E.BYPASS.LTC128B.128 [R8+0x14400], desc[UR38][R2.64+0x80], !P0 ;  /* 0x1440008002089fae */ /* 0x0001e4000c101d66 */
[----:B0-----:R-:W-:-:S02]  /*246a0*/  VIADD R2, R17, 0x20 ;  /* 0x0000002011027836 */ /* 0x001fc40000000000 */
[----:B------:R-:W0:Y:S03]  /*246b0*/  SHFL.IDX PT, R3, R4, 0x1, 0x1c1f ;  /* 0x003c1f0004037f89 */ /* 0x000e2600000e0000 */
[----:B------:R-:W-:Y:S02]  /*246c0*/  ISETP.GE.AND P1, PT, R2, R27, PT ;  /* 0x0000001b0200720c */ /* 0x000fe40003f26270 */
[----:B------:R-:W1:Y:S11]  /*246d0*/  SHFL.IDX PT, R2, R0, 0x1, 0x1c1f ;  /* 0x003c1f0000027f89 */ /* 0x000e7600000e0000 */
[----:B0-----:R-:W-:-:S05]  /*246e0*/  @!P1 IADD3 R3, P4, R36, R3, RZ ;  /* 0x0000000324039210 */ /* 0x001fca0007f9e0ff */
[----:B-1----:R-:W-:-:S05]  /*246f0*/  @!P1 IMAD.X R2, RZ, RZ, R2, P4 ;  /* 0x000000ffff029224 */ /* 0x002fca00020e0602 */
        /* <DEDUP_REMOVED lines=20> */
.L_x_2070:
[----:B------:R-:W-:Y:S01]  /*24840*/  VIADD R17, R17, 0x60 ;  /* 0x0000006011117836 */ /* 0x000fe20000000000 */
[----:B------:R-:W-:Y:S04]  /*24850*/  BSSY B0, `(.L_x_1882) ;  /* 0x000000b000007945 */ /* 0x000fe80003800000 */
[----:B------:R-:W-:-:S13]  /*24860*/  ISETP.GE.AND P1, PT, R17, R27, PT ;  /* 0x0000001b1100720c */ /* 0x000fda0003f26270 */
[----:B------:R-:W-:Y:S05]  /*24870*/  @P1 BRA `(.L_x_1883) ;  /* 0x0000000000201947 */ /* 0x000fea0003800000 */
[----:B-1----:R-:W-:-:S05]  /*24880*/  IADD3 R2, P1, R36, R2, RZ ;  /* 0x0000000224027210 */ /* 0x002fca0007f3e0ff */
[----:B------:R-:W-:-:S05]  /*24890*/  IMAD.X R3, RZ, RZ, R0, P1 ;  /* 0x000000ffff037224 */ /* 0x000fca00008e0600 */
[----:B------:R-:W-:Y:S01]  /*248a0*/  @!PT LDS RZ, [RZ] ;  /* 0x00000000fffff984 */ /* 0x000fe20000000800 */
[----:B------:R-:W-:Y:S01]  /*248b0*/  @!PT LDS RZ, [RZ] ;  /* 0x00000000fffff984 */ /* 0x000fe20000000800 */
[----:B------:R-:W-:Y:S01]  /*248c0*/  @!PT LDS RZ, [RZ] ;  /* 0x00000000fffff984 */ /* 0x000fe20000000800 */
[----:B------:R2:W-:Y:S04]  /*248d0*/  LDGSTS.E.BYPASS.LTC128B.128 [R8+0x11c00], desc[UR38][R2.64], !P3 ;  /* 0x11c0000002087fae */ /* 0x0005e8000d901d66 */
[----:B------:R2:W-:Y:S04]  /*248e0*/  LDGSTS.E.BYPASS.LTC128B.128 [R8+0x13c00], desc[UR38][R2.64+0x40], !P2 ;  /* 0x13c0004002087fae */ /* 0x0005e8000d101d66 */
[----:B------:R2:W-:Y:S02]  /*248f0*/  LDGSTS.E.BYPASS.LTC128B.128 [R8+0x15c00], desc[UR38][R2.64+0x80], !P0 ;  /* 0x15c0008002087fae */ /* 0x0005e4000c101d66 */
.L_x_1883:
[----:B------:R-:W-:Y:S05]  /*24900*/  BSYNC B0 ;  /* 0x0000000000007941 */ /* 0x000fea0003800000 */
.L_x_1882:
[----:B------:R-:W-:Y:S01]  /*24910*/  NOP ;  /* 0x0000000000007918 */ /* 0x000fe20000000000 */
[----:B------:R-:W-:-:S13]  /*24920*/  PLOP3.LUT P0, PT, PT, PT, PT, 0x80, 0x0 ;  /* 0x000000000000781c */ /* 0x000fda0003f0f070 */
.L_x_1884:
        /* <DEDUP_REMOVED lines=18> */
.L_x_2071:
[----:B------:R-:W-:Y:S05]  /*24a50*/  BSYNC B0 ;  /* 0x0000000000007941 */ /* 0x000fea0003800000 */
.L_x_1885:
[----:B------:R-:W2:Y:S04]  /*24a60*/  LDL.LU R3, [R1+0x2c] ;  /* 0x00002c0001037983 */ /* 0x000ea80000300800 */
[----:B------:R-:W3:Y:S01]  /*24a70*/  LDL R2, [R1+0x4] ;  /* 0x0000040001027983 */ /* 0x000ee20000100800 */
[----:B--2---:R-:W-:-:S05]  /*24a80*/  VIADD R26, R3, 0xfffffffe ;  /* 0xfffffffe031a7836 */ /* 0x004fca0000000000 */
[----:B---3--:R-:W-:-:S13]  /*24a90*/  ISETP.GE.AND P0, PT, R26, R2, PT ;  /* 0x000000021a00720c */ /* 0x008fda0003f06270 */
[----:B------:R-:W-:Y:S05]  /*24aa0*/  @!P0 BRA `(.L_x_1887) ;  /* 0x00000010009c8947 */ /* 0x000fea0003800000 */
[----:B0-----:R-:W-:Y:S02]  /*24ab0*/  IMAD.MOV.U32 R4, RZ, RZ, R24 ;  /* 0x000000ffff047224 */ /* 0x001fe400078e0018 */
[----:B------:R-:W-:-:S07]  /*24ac0*/  IMAD.MOV.U32 R5, RZ, RZ, R28 ;  /* 0x000000ffff057224 */ /* 0x000fce00078e001c */
.L_x_1907:
[----:B-12---:R-:W2:Y:S01]  /*24ad0*/  LDL R8, [R1] ;  /* 0x0000000001087983 */ /* 0x006ea20000100800 */
[----:B------:R-:W0:Y:S01]  /*24ae0*/  LDC R6, c[0x0][0x430] ;  /* 0x00010c00ff067b82 */ /* 0x000e220000000800 */
[----:B------:R-:W1:Y:S02]  /*24af0*/  S2R R2, SR_TID.X ;  /* 0x0000000000027919 */ /* 0x000e640000002100 */
[----:B------:R-:W3:Y:S01]  /*24b00*/  LDL R10, [R1+0x4] ;  /* 0x00000400010a7983 */ /* 0x000ee20000100800 */
[----:B0-----:R-:W-:Y:S02]  /*24b10*/  ISETP.NE.AND P0, PT, R6, 0x1, PT ;  /* 0x000000010600780c */ /* 0x001fe40003f05270 */
[----:B-1----:R-:W-:-:S11]  /*24b20*/  LOP3.LUT R0, R2, 0x7f, RZ, 0xc0, !PT ;  /* 0x0000007f02007812 */ /* 0x002fd600078ec0ff */
[----:B------:R-:W0:Y:S01]  /*24b30*/  @P0 LDC R7, c[0x0][0x434] ;  /* 0x00010d00ff070b82 */ /* 0x000e220000000800 */
[----:B------:R-:W-:Y:S01]  /*24b40*/  SHF.R.U32.HI R3, RZ, 0x2, R0 ;  /* 0x00000002ff037819 */ /* 0x000fe20000011600 */
[----:B------:R-:W-:-:S06]  /*24b50*/  IMAD.SHL.U32 R2, R2, 0x20, RZ ;  /* 0x0000002002027824 */ /* 0x000fcc00078e00ff */
[----:B------:R-:W1:Y:S01]  /*24b60*/  @P0 LDC R0, c[0x0][0x438] ;  /* 0x00010e00ff000b82 */ /* 0x000e620000000800 */
[----:B------:R-:W-:Y:S01]  /*24b70*/  IMAD R3, R26, 0x80, R3 ;  /* 0x000000801a037824 */ /* 0x000fe200078e0203 */
[----:B------:R-:W-:-:S04]  /*24b80*/  LOP3.LUT R2, R2, 0x60, RZ, 0xc0, !PT ;  /* 0x0000006002027812 */ /* 0x000fc800078ec0ff */
[----:B------:R-:W-:-:S05]  /*24b90*/  IADD3 R3, R2, R3, R37 ;  /* 0x0000000302037210 */ /* 0x000fca0007ffe025 */
[----:B------:R-:W-:Y:S02]  /*24ba0*/  IMAD.MOV.U32 R2, RZ, RZ, R3 ;  /* 0x000000ffff027224 */ /* 0x000fe400078e0003 */
[----:B0-----:R-:W-:-:S05]  /*24bb0*/  @P0 IMAD.HI.U32 R7, R3, R7, RZ ;  /* 0x0000000703070227 */ /* 0x001fca00078e00ff */
[----:B-1----:R-:W-:Y:S01]  /*24bc0*/  @P0 SHF.R.U32.HI R2, RZ, R0, R7 ;  /* 0x00000000ff020219 */ /* 0x002fe20000011607 */
[----:B------:R-:W-:Y:S05]  /*24bd0*/  YIELD ;  /* 0x0000000000007946 */ /* 0x000fea0003800000 */
[----:B------:R-:W-:Y:S01]  /*24be0*/  IMAD.MOV R0, RZ, RZ, -R2 ;  /* 0x000000ffff007224 */ /* 0x000fe200078e0a02 */
[----:B------:R-:W-:-:S03]  /*24bf0*/  ULDC.64 UR4, c[0x0][0x428] ;  /* 0x00010a0000047ab9 */ /* 0x000fc60000000a00 */
[----:B------:R-:W-:Y:S01]  /*24c00*/  IMAD R6, R6, R0, R3 ;  /* 0x0000000006067224 */ /* 0x000fe200078e0203 */
[----:B------:R-:W-:-:S03]  /*24c10*/  SHF.R.S32.HI R3, RZ, 0x1f, R2 ;  /* 0x0000001fff037819 */ /* 0x000fc60000011402 */
[----:B------:R-:W-:-:S04]  /*24c20*/  IMAD.WIDE.U32 R2, R30, UR4, R2 ;  /* 0x000000041e027c25 */ /* 0x000fc8000f8e0002 */
[----:B--2---:R-:W-:-:S04]  /*24c30*/  IMAD R0, R8, UR4, RZ ;  /* 0x0000000408007c24 */ /* 0x004fc8000f8e02ff */
[----:B------:R-:W-:Y:S01]  /*24c40*/  IMAD R0, R30, UR5, R0 ;  /* 0x000000051e007c24 */ /* 0x000fe2000f8e0200 */
[----:B------:R-:W-:Y:S02]  /*24c50*/  ULDC.64 UR4, c[0x0][0x418] ;  /* 0x0001060000047ab9 */ /* 0x000fe40000000a00 */
[----:B------:R-:W-:Y:S01]  /*24c60*/  LEA R8, P0, R2, UR4, 0x2 ;  /* 0x0000000402087c11 */ /* 0x000fe2000f8010ff */
[----:B------:R-:W-:-:S05]  /*24c70*/  IMAD.IADD R0, R0, 0x1, R3 ;  /* 0x0000000100007824 */ /* 0x000fca00078e0203 */
[----:B------:R-:W-:-:S05]  /*24c80*/  LEA.HI.X R9, R2, UR5, R0, 0x2, P0 ;  /* 0x0000000502097c11 */ /* 0x000fca00080f1400 */
[----:B------:R-:W2:Y:S01]  /*24c90*/  LDG.E R8, desc[UR38][R8.64] ;  /* 0x0000002608087981 */ /* 0x000ea2000c1e1900 */
[----:B------:R-:W-:-:S05]  /*24ca0*/  IMAD.MOV.U32 R0, RZ, RZ, R26 ;  /* 0x000000ffff007224 */ /* 0x000fca00078e001a */
[----:B---3--:R-:W-:Y:S01]  /*24cb0*/  ISETP.GT.AND P2, PT, R0, R10, PT ;  /* 0x0000000a0000720c */ /* 0x008fe20003f44270 */
[----:B------:R-:W-:Y:S02]  /*24cc0*/  IMAD.U32 R10, RZ, RZ, UR41 ;  /* 0x00000029ff0a7e24 */ /* 0x000fe4000f8e00ff */
[----:B------:R-:W-:-:S03]  /*24cd0*/  VIADD R24, R4, 0x1 ;  /* 0x0000000104187836 */ /* 0x000fc60000000000 */
[----:B------:R-:W-:Y:S02]  /*24ce0*/  ISETP.NE.AND P1, PT, R10, 0x3, PT ;  /* 0x000000030a00780c */ /* 0x000fe40003f25270 */
[----:B------:R-:W-:-:S04]  /*24cf0*/  ISETP.NE.AND P0, PT, R24, 0x2, PT ;  /* 0x000000021800780c */ /* 0x000fc80003f05270 */
[----:B------:R-:W-:Y:S01]  /*24d00*/  SEL R28, RZ, 0x1, P0 ;  /* 0x00000001ff1c7807 */ /* 0x000fe20000000000 */
[----:B------:R-:W-:Y:S01]  /*24d10*/  VIADD R26, R26, 0xffffffff ;  /* 0xffffffff1a1a7836 */ /* 0x000fe20000000000 */
[----:B------:R-:W-:Y:S02]  /*24d20*/  SEL R24, R24, RZ, P0 ;  /* 0x000000ff18187207 */ /* 0x000fe40000000000 */
[----:B------:R-:W-:Y:S02]  /*24d30*/  LOP3.LUT R28, R5, R28, RZ, 0x3c, !PT ;  /* 0x0000001c051c7212 */ /* 0x000fe400078e3cff */
[----:B--2---:R-:W-:Y:S01]  /*24d40*/  SHF.R.S32.HI R9, RZ, 0x1f, R8 ;  /* 0x0000001fff097819 */ /* 0x004fe20000011408 */
[----:B------:R-:W-:Y:S06]  /*24d50*/  @!P1 BRA `(.L_x_1888) ;  /* 0x0000000000049947 */ /* 0x000fec0003800000 */
[----:B------:R-:W-:Y:S01]  /*24d60*/  BPT.TRAP 0x1 ;  /* 0x000000040000795c */ /* 0x000fe20000300000 */
.L_x_1888:
[----:B------:R-:W-:Y:S01]  /*24d70*/  IMAD R0, R24, 0x8, R23 ;  /* 0x0000000818007824 */ /* 0x000fe200078e0217 */
[----:B------:R-:W-:Y:S01]  /*24d80*/  SHF.L.U32 R10, R28, 0x1f, RZ ;  /* 0x0000001f1c0a7819 */ /* 0x000fe200000006ff */
[----:B------:R-:W-:Y:S01]  /*24d90*/  BSSY B0, `(.L_x_1889) ;  /* 0x0000004000007945 */ /* 0x000fe20003800000 */
[----:B------:R-:W-:Y:S02]  /*24da0*/  SHF.R.S32.HI R7, RZ, 0x1f, R6 ;  /* 0x0000001fff077819 */ /* 0x000fe40000011406 */
[----:B------:R-:W0:Y:S02]  /*24db0*/  SYNCS.PHASECHK.TRANS64.TRYWAIT P0, [R0+URZ+0x22880], R10 ;  /* 0x0228800a000075a7 */ /* 0x000e24000800017f */
[----:B0-----:R-:W-:Y:S05]  /*24dc0*/  @!P0 BRA `(.L_x_1890) ;  /* 0x0000005c004c8947 */ /* 0x001fea0003800000 */
.L_x_2072:
[----:B------:R-:W-:Y:S05]  /*24dd0*/  BSYNC B0 ;  /* 0x0000000000007941 */ /* 0x000fea0003800000 */
.L_x_1889:
[----:B------:R-:W1:Y:S01]  /*24de0*/  S2R R12, SR_TID.X ;  /* 0x00000000000c7919 */ /* 0x000e620000002100 */
[----:B------:R-:W-:Y:S01]  /*24df0*/  ULDC.64 UR4, c[0x0][0x328] ;  /* 0x0000ca0000047ab9 */ /* 0x000fe20000000a00 */
[----:B------:R-:W-:Y:S01]  /*24e00*/  ULDC.64 UR6, c[0x0][0x318] ;  /* 0x0000c60000067ab9 */ /* 0x000fe20000000a00 */
[----:B------:R-:W-:Y:S01]  /*24e10*/  IMAD R11, R7, UR4, RZ ;  /* 0x00000004070b7c24 */ /* 0x000fe2000f8e02ff */
[----:B------:R-:W-:Y:S01]  /*24e20*/  LOP3.LUT P3, RZ, R22, 0x2, RZ, 0xc0, !PT ;  /* 0x0000000216ff7812 */ /* 0x000fe2000786c0ff */
        /* <DEDUP_REMOVED lines=15> */
[----:B------:R-:W-:Y:S02]  /*24f20*/  IADD3 R17, P0, R2, UR6, RZ ;  /* 0x0000000602117c10 */ /* 0x000fe4000ff1e0ff */
[----:B------:R-:W-:Y:S02]  /*24f30*/  SHF.R.U32.HI R12, RZ, 0x5, R12 ;  /* 0x00000005ff0c7819 */ /* 0x000fe4000001160c */
[----:B------:R-:W-:-:S03]  /*24f40*/  IADD3.X R27, R27, UR7, R3, P0, !PT ;  /* 0x000000071b1b7c10 */ /* 0x000fc600087fe403 */
[----:B------:R-:W-:-:S04]  /*24f50*/  IMAD.SHL.U32 R12, R12, 0x400, RZ ;  /* 0x000004000c0c7824 */ /* 0x000fc800078e00ff */
[----:B------:R-:W-:Y:S01]  /*24f60*/  IMAD R20, R24, 0x4000, R12 ;  /* 0x0000400018147824 */ /* 0x000fe200078e020c */
[----:B------:R-:W-:Y:S06]  /*24f70*/  BRA.DIV UR4, `(.L_x_1891) ;  /* 0x0000005a04f47947 */ /* 0x000fec000b800000 */
        /* <DEDUP_REMOVED lines=23> */
.L_x_2082:
        /* <DEDUP_REMOVED lines=9> */
.L_x_1892:
        /* <DEDUP_REMOVED lines=11> */
.L_x_1893:
[----:B------:R2:W-:Y:S01]  /*25230*/  SYNCS.ARRIVE.TRANS64.A1T0 RZ, [R0+URZ+0x22870], RZ ;  /* 0x022870ff00ff79a7 */ /* 0x0005e2000810003f */
[----:B------:R-:W-:Y:S05]  /*25240*/  @!P3 BRA `(.L_x_1894) ;  /* 0x000000000004b947 */ /* 0x000fea0003800000 */
[----:B------:R-:W-:Y:S01]  /*25250*/  BPT.TRAP 0x1 ;  /* 0x000000040000795c */ /* 0x000fe20000300000 */
.L_x_1894:
[----:B------:R-:W3:Y:S01]  /*25260*/  SYNCS.PHASECHK.TRANS64.TRYWAIT P0, [R0+URZ+0x22840], R10 ;  /* 0x0228400a000075a7 */ /* 0x000ee2000800017f */
[----:B------:R-:W-:Y:S04]  /*25270*/  BSSY B0, `(.L_x_1895) ;  /* 0x0000002000007945 */ /* 0x000fe80003800000 */
[----:B---3--:R-:W-:Y:S05]  /*25280*/  @!P0 BRA `(.L_x_1896) ;  /* 0x0000005c005c8947 */ /* 0x008fea0003800000 */
.L_x_2083:
[----:B------:R-:W-:Y:S05]  /*25290*/  BSYNC B0 ;  /* 0x0000000000007941 */ /* 0x000fea0003800000 */
.L_x_1895:
[----:B------:R-:W4:Y:S01]  /*252a0*/  LDL R11, [R1+0xc] ;  /* 0x00000c00010b7983 */ /* 0x000f220000100800 */
[----:B------:R-:W-:Y:S01]  /*252b0*/  ULDC.64 UR4, c[0x0][0x300] ;  /* 0x0000c00000047ab9 */ /* 0x000fe20000000a00 */
[----:B------:R-:W-:Y:S01]  /*252c0*/  ULDC.64 UR6, c[0x0][0x2e8] ;  /* 0x0000ba0000067ab9 */ /* 0x000fe20000000a00 */
[----:B------:R-:W-:Y:S01]  /*252d0*/  IMAD R7, R7, UR4, RZ ;  /* 0x0000000407077c24 */ /* 0x000fe2000f8e02ff */
[----:B------:R-:W-:Y:S01]  /*252e0*/  LOP3.LUT P4, RZ, R22, 0x10, RZ, 0xc0, !PT ;  /* 0x0000001016ff7812 */ /* 0x000fe2000788c0ff */
[----:B------:R-:W-:Y:S01]  /*252f0*/  IMAD.WIDE.U32 R2, R6, UR4, RZ ;  /* 0x0000000406027c25 */ /* 0x000fe2000f8e00ff */
[C---:B------:R-:W-:Y:S02]  /*25300*/  LOP3.LUT P3, RZ, R22.reuse, 0x8, RZ, 0xc0, !PT ;  /* 0x0000000816ff7812 */ /* 0x040fe4000786c0ff */
[----:B------:R-:W-:Y:S01]  /*25310*/  LOP3.LUT P1, RZ, R22, 0x4, RZ, 0xc0, !PT ;  /* 0x0000000416ff7812 */ /* 0x000fe2000782c0ff */
[----:B------:R-:W-:Y:S01]  /*25320*/  IMAD R7, R6, UR5, R7 ;  /* 0x0000000506077c24 */ /* 0x000fe2000f8e0207 */
[----:B------:R-:W-:-:S02]  /*25330*/  ULDC.64 UR4, c[0x0][0x310] ;  /* 0x0000c40000047ab9 */ /* 0x000fc40000000a00 */
        /* <DEDUP_REMOVED lines=12> */
[----:B----4-:R-:W-:Y:S01]  /*25400*/  IMAD R7, R24, 0x6000, R11 ;  /* 0x0000600018077824 */ /* 0x010fe200078e020b */
[----:B------:R-:W-:Y:S07]  /*25410*/  BRA.DIV UR4, `(.L_x_1897) ;  /* 0x0000005e040c7947 */ /* 0x000fee000b800000 */
        /* <DEDUP_REMOVED lines=24> */
.L_x_2093:
        /* <DEDUP_REMOVED lines=10> */
.L_x_1898:
        /* <DEDUP_REMOVED lines=11> */
.L_x_1899:
[----:B------:R2:W-:Y:S02]  /*256f0*/  SYNCS.ARRIVE.TRANS64.A1T0 RZ, [R0+URZ+0x22830], RZ ;  /* 0x022830ff00ff79a7 */ /* 0x0005e4000810003f */
[----:B--23--:R-:W-:-:S05]  /*25700*/  IMAD.U32 R0, RZ, RZ, UR37 ;  /* 0x00000025ff007e24 */ /* 0x00cfca000f8e00ff */
[----:B------:R-:W-:-:S13]  /*25710*/  ISETP.NE.AND P0, PT, R0, 0x3, PT ;  /* 0x000000030000780c */ /* 0x000fda0003f05270 */
[----:B------:R-:W-:Y:S05]  /*25720*/  @!P0 BRA `(.L_x_1900) ;  /* 0x0000000000048947 */ /* 0x000fea0003800000 */
[----:B------:R-:W-:Y:S01]  /*25730*/  BPT.TRAP 0x1 ;  /* 0x000000040000795c */ /* 0x000fe20000300000 */
.L_x_1900:
[----:B------:R-:W-:Y:S01]  /*25740*/  LOP3.LUT R2, R5, 0x1, RZ, 0x3c, !PT ;  /* 0x0000000105027812 */ /* 0x000fe200078e3cff */
[----:B------:R-:W-:Y:S01]  /*25750*/  IMAD R0, R4, 0x8, R23 ;  /* 0x0000000804007824 */ /* 0x000fe200078e0217 */
[----:B------:R-:W-:Y:S02]  /*25760*/  BSSY B0, `(.L_x_1901) ;  /* 0x0000004000007945 */ /* 0x000fe40003800000 */
[----:B------:R-:W-:-:S04]  /*25770*/  SHF.L.U32 R2, R2, 0x1f, RZ ;  /* 0x0000001f02027819 */ /* 0x000fc800000006ff */
[----:B------:R-:W0:Y:S02]  /*25780*/  SYNCS.PHASECHK.TRANS64.TRYWAIT P1, [R0+URZ+0x22870], R2 ;  /* 0x02287002000075a7 */ /* 0x000e24000802017f */
[----:B0-----:R-:W-:Y:S05]  /*25790*/  @!P1 BRA `(.L_x_1902) ;  /* 0x0000005c00609947 */ /* 0x001fea0003800000 */
.L_x_2094:
[----:B------:R-:W-:Y:S05]  /*257a0*/  BSYNC B0 ;  /* 0x0000000000007941 */ /* 0x000fea0003800000 */
.L_x_1901:
[----:B------:R-:W-:-:S05]  /*257b0*/  IMAD.U32 R3, RZ, RZ, UR41 ;  /* 0x00000029ff037e24 */ /* 0x000fca000f8e00ff */
[----:B------:R-:W-:-:S13]  /*257c0*/  ISETP.NE.AND P1, PT, R3, 0x3, PT ;  /* 0x000000030300780c */ /* 0x000fda0003f25270 */
[----:B------:R-:W-:Y:S05]  /*257d0*/  @!P1 BRA `(.L_x_1903) ;  /* 0x0000000000049947 */ /* 0x000fea0003800000 */
[----:B------:R-:W-:Y:S01]  /*257e0*/  BPT.TRAP 0x1 ;  /* 0x000000040000795c */ /* 0x000fe20000300000 */
.L_x_1903:
[----:B0-----:R-:W-:Y:S01]  /*257f0*/  SHF.L.U32 R2, R5, 0x1f, RZ ;  /* 0x0000001f05027819 */ /* 0x001fe200000006ff */
[----:B------:R-:W-:-:S03]  /*25800*/  IMAD.SHL.U32 R3, R4, 0x4000, RZ ;  /* 0x0000400004037824 */ /* 0x000fc600078e00ff */
[----:B------:R-:W0:Y:S02]  /*25810*/  SYNCS.PHASECHK.TRANS64.TRYWAIT P1, [R0+URZ+0x22860], R2 ;  /* 0x02286002000075a7 */ /* 0x000e24000802017f */
[----:B0-----:R-:W-:Y:S05]  /*25820*/  @!P1 BRA `(.L_x_1904) ;  /* 0x0000005c00509947 */ /* 0x001fea0003800000 */
.L_x_2095:
        /* <DEDUP_REMOVED lines=8> */
[----:B-1----:R-:W-:Y:S01]  /*258b0*/  IMAD.IADD R17, R35, 0x1, R2 ;  /* 0x0000000123117824 */ /* 0x002fe200078e0202 */
        /* <DEDUP_REMOVED lines=59> */
.L_x_1905:
[----:B0-----:R0:W-:Y:S01]  /*25c70*/  SYNCS.ARRIVE.TRANS64.A1T0 RZ, [R0+URZ+0x22850], RZ ;  /* 0x022850ff00ff79a7 */ /* 0x0011e2000810003f */
[----:B------:R-:W-:Y:S06]  /*25c80*/  BAR.SYNC.DEFER_BLOCKING 0x2, 0x80 ;  /* 0x0082000000007b1d */ /* 0x000fec0000010000 */
[----:B------:R-:W-:Y:S05]  /*25c90*/  @!P0 BRA `(.L_x_1906) ;  /* 0x0000000000048947 */ /* 0x000fea0003800000 */
[----:B------:R-:W-:Y:S01]  /*25ca0*/  BPT.TRAP 0x1 ;  /* 0x000000040000795c */ /* 0x000fe20000300000 */
.L_x_1906:
[----:B------:R-:W2:Y:S01]  /*25cb0*/  LDL R2, [R1+0x8] ;  /* 0x0000080001027983 */ /* 0x000ea20000100800 */
[----:B0-----:R-:W-:Y:S02]  /*25cc0*/  VIADD R0, R0, 0x22880 ;  /* 0x0002288000007836 */ /* 0x001fe40000000000 */
[----:B------:R-:W-:Y:S02]  /*25cd0*/  IMAD.MOV.U32 R4, RZ, RZ, R24 ;  /* 0x000000ffff047224 */ /* 0x000fe400078e0018 */
[----:B------:R-:W-:Y:S01]  /*25ce0*/  IMAD.MOV.U32 R5, RZ, RZ, R28 ;  /* 0x000000ffff057224 */ /* 0x000fe200078e001c */
[----:B--2---:R-:W-:-:S04]  /*25cf0*/  PRMT R0, R2, 0x654, R0 ;  /* 0x0000065402007816 */ /* 0x004fc80000000000 */
[----:B------:R2:W-:Y:S01]  /*25d00*/  SYNCS.ARRIVE.TRANS64.RED.A1T0 RZ, [R0+URZ], RZ ;  /* 0x000000ff00ff79a7 */ /* 0x0005e2000810043f */
[----:B------:R-:W-:Y:S05]  /*25d10*/  @P2 BRA `(.L_x_1907) ;  /* 0xffffffec006c2947 */ /* 0x000fea000383ffff */
.L_x_1887:
[----:B-12---:R-:W1:Y:S01]  /*25d20*/  S2R R0, SR_TID.X ;  /* 0x0000000000007919 */ /* 0x006e620000002100 */
[----:B------:R-:W-:Y:S01]  /*25d30*/  BSSY B0, `(.L_x_1908) ;  /* 0x0000012000007945 */ /* 0x000fe20003800000 */
[----:B-1----:R-:W-:Y:S01]  /*25d40*/  LOP3.LUT R2, R0, 0x7f, RZ, 0xc0, !PT ;  /* 0x0000007f00027812 */ /* 0x002fe200078ec0ff */
[----:B------:R-:W-:-:S03]  /*25d50*/  IMAD.U32 R0, RZ, RZ, UR37 ;  /* 0x00000025ff007e24 */ /* 0x000fc6000f8e00ff */
[----:B------:R-:W-:Y:S02]  /*25d60*/  ISETP.NE.AND P1, PT, R2, RZ, PT ;  /* 0x000000ff0200720c */ /* 0x000fe40003f25270 */
[----:B------:R-:W-:-:S11]  /*25d70*/  ISETP.NE.AND P0, PT, R0, 0x3, PT ;  /* 0x000000030000780c */ /* 0x000fd60003f05270 */
[----:B------:R-:W-:Y:S05]  /*25d80*/  @P1 BRA `(.L_x_1909) ;  /* 0x0000000000301947 */ /* 0x000fea0003800000 */
[----:B------:R-:W1:Y:S01]  /*25d90*/  S2R R5, SR_LANEID ;  /* 0x0000000000057919 */ /* 0x000e620000000000 */
[----:B------:R-:W-:Y:S01]  /*25da0*/  VOTEU.ANY UR4, UPT, PT ;  /* 0x0000000000047886 */ /* 0x000fe200038e0100 */
[----:B------:R-:W2:Y:S01]  /*25db0*/  LDC.64 R2, c[0x0][0xc60] ;  /* 0x00031800ff027b82 */ /* 0x000ea20000000a00 */
[----:B------:R-:W1:Y:S02]  /*25dc0*/  FLO.U32 R0, UR4 ;  /* 0x0000000400007d00 */ /* 0x000e6400080e0000 */
[----:B-1----:R-:W-:-:S06]  /*25dd0*/  ISETP.EQ.U32.AND P1, PT, R0, R5, PT ;  /* 0x000000050000720c */ /* 0x002fcc0003f22070 */
[----:B------:R-:W2:Y:S07]  /*25de0*/  POPC R5, UR4 ;  /* 0x0000000400057d09 */ /* 0x000eae0008000000 */
[----:B--2---:R-:W2:Y:S01]  /*25df0*/  @P1 ATOMG.E.ADD.STRONG.GPU PT, R3, desc[UR38][R2.64], R5 ;  /* 0x00000005020319a8 */ /* 0x004ea200081ee1e6 */
[----:B0-----:R-:W0:Y:S02]  /*25e00*/  S2R R4, SR_LTMASK ;  /* 0x0000000000047919 */ /* 0x001e240000003900 */
[----:B0-----:R-:W-:-:S04]  /*25e10*/  LOP3.LUT R4, R4, UR4, RZ, 0xc0, !PT ;  /* 0x0000000404047c12 */ /* 0x001fc8000f8ec0ff */
[----:B------:R-:W0:Y:S01]  /*25e20*/  POPC R7, R4 ;  /* 0x0000000400077309 */ /* 0x000e220000000000 */
[----:B--2---:R-:W0:Y:S02]  /*25e30*/  SHFL.IDX PT, R0, R3, R0, 0x1f ;  /* 0x00001f0003007589 */ /* 0x004e2400000e0000 */
[----:B0-----:R-:W-:-:S07]  /*25e40*/  IADD3 R16, R0, UR40, R7 ;  /* 0x0000002800107c10 */ /* 0x001fce000fffe007 */
.L_x_1909:
[----:B------:R-:W-:Y:S05]  /*25e50*/  BSYNC B0 ;  /* 0x0000000000007941 */ /* 0x000fea0003800000 */
.L_x_1908:
[----:B------:R-:W-:Y:S05]  /*25e60*/  @!P0 BRA `(.L_x_1910) ;  /* 0x0000000000048947 */ /* 0x000fea0003800000 */
[----:B------:R-:W-:Y:S01]  /*25e70*/  BPT.TRAP 0x1 ;  /* 0x000000040000795c */ /* 0x000fe20000300000 */
.L_x_1910:
[----:B------:R-:W-:Y:S01]  /*25e80*/  LOP3.LUT R0, R28, 0x1, RZ, 0x3c, !PT ;  /* 0x000000011c007812 */ /* 0x000fe200078e3cff */
[----:B------:R-:W-:Y:S01]  /*25e90*/  IMAD R17, R24, 0x8, R23 ;  /* 0x0000000818117824 */ /* 0x000fe200078e0217 */
[----:B------:R-:W-:Y:S02]  /*25ea0*/  BSSY B0, `(.L_x_1911) ;  /* 0x0000004000007945 */ /* 0x000fe40003800000 */
[----:B------:R-:W-:-:S04]  /*25eb0*/  SHF.L.U32 R0, R0, 0x1f, RZ ;  /* 0x0000001f00007819 */ /* 0x000fc800000006ff */
[----:B------:R-:W1:Y:S02]  /*25ec0*/  SYNCS.PHASECHK.TRANS64.TRYWAIT P1, [R17+URZ+0x22870], R0 ;  /* 0x02287000110075a7 */ /* 0x000e64000802017f */
[----:B-1----:R-:W-:Y:S05]  /*25ed0*/  @!P1 BRA `(.L_x_1912) ;  /* 0x0000005400b89947 */ /* 0x002fea0003800000 */
.L_x_2096:
[----:B------:R-:W-:Y:S05]  /*25ee0*/  BSYNC B0 ;  /* 0x0000000000007941 */ /* 0x000fea0003800000 */
.L_x_1911:
[----:B------:R-:W-:-:S05]  /*25ef0*/  IMAD.U32 R2, RZ, RZ, UR41 ;  /* 0x00000029ff027e24 */ /* 0x000fca000f8e00ff */
[----:B------:R-:W-:-:S13]  /*25f00*/  ISETP.NE.AND P1, PT, R2, 0x3, PT ;  /* 0x000000030200780c */ /* 0x000fda0003f25270 */
[----:B------:R-:W-:Y:S05]  /*25f10*/  @!P1 BRA `(.L_x_1913) ;  /* 0x0000000000049947 */ /* 0x000fea0003800000 */
[----:B------:R-:W-:Y:S01]  /*25f20*/  BPT.TRAP 0x1 ;  /* 0x000000040000795c */ /* 0x000fe20000300000 */
.L_x_1913:
[----:B-1----:R-:W-:-:S04]  /*25f30*/  SHF.L.U32 R0, R28, 0x1f, RZ ;  /* 0x0000001f1c007819 */ /* 0x002fc800000006ff */
[----:B------:R-:W1:Y:S02]  /*25f40*/  SYNCS.PHASECHK.TRANS64.TRYWAIT P1, [R17+URZ+0x22860], R0 ;  /* 0x02286000110075a7 */ /* 0x000e64000802017f */
[----:B-1----:R-:W-:Y:S05]  /*25f50*/  @!P1 BRA `(.L_x_1914) ;  /* 0x0000005400ac9947 */ /* 0x002fea0003800000 */
.L_x_2097:
[----:B------:R-:W1:Y:S04]  /*25f60*/  LDL R3, [R1+0x18] ;  /* 0x0000180001037983 */ /* 0x000e680000100800 */
[----:B------:R-:W2:Y:S01]  /*25f70*/  LDL R12, [R1+0x14] ;  /* 0x00001400010c7983 */ /* 0x000ea20000100800 */
[----:B------:R-:W-:Y:S01]  /*25f80*/  IMAD.SHL.U32 R2, R24, 0x4000, RZ ;  /* 0x0000400018027824 */ /* 0x000fe200078e00ff */
[----:B------:R-:W-:Y:S05]  /*25f90*/  WARPSYNC.ALL ;  /* 0x0000000000007948 */ /* 0x000fea0003800000 */
[----:B------:R-:W-:-:S05]  /*25fa0*/  IMAD.U32 R20, RZ, RZ, UR41 ;  /* 0x00000029ff147e24 */ /* 0x000fca000f8e00ff */
[----:B------:R-:W-:Y:S02]  /*25fb0*/  ISETP.NE.AND P1, PT, R20, 0x3, PT ;  /* 0x000000031400780c */ /* 0x000fe40003f25270 */
[----:B-1----:R-:W-:Y:S02]  /*25fc0*/  LOP3.LUT R0, R2, R3, RZ, 0xfc, !PT ;  /* 0x0000000302007212 */ /* 0x002fe400078efcff */
[----:B--2---:R-:W-:-:S03]  /*25fd0*/  IADD3 R2, R23, R2, R12 ;  /* 0x0000000217027210 */ /* 0x004fc60007ffe00c */
[----:B------:R-:W-:Y:S01]  /*25fe0*/  IMAD.IADD R0, R23, 0x1, R0 ;  /* 0x0000000117007824 */ /* 0x000fe200078e0200 */
[----:B------:R-:W-:-:S03]  /*25ff0*/  IADD3 R18, R32, 0x400, R2 ;  /* 0x0000040020127810 */ /* 0x000fc60007ffe002 */
[----:B------:R-:W-:Y:S01]  /*26000*/  IMAD.IADD R3, R35, 0x1, R0 ;  /* 0x0000000123037824 */ /* 0x000fe200078e0200 */
[----:B0-----:R-:W0:Y:S02]  /*26010*/  LDSM.16.MT88.4 R4, [R0+0x8400] ;  /* 0x008400000004783b */ /* 0x001e240000004200 */
        /* <DEDUP_REMOVED lines=57> */
.L_x_1915:
[----:B0-----:R0:W-:Y:S01]  /*263b0*/  SYNCS.ARRIVE.TRANS64.A1T0 RZ, [R17+URZ+0x22850], RZ ;  /* 0x022850ff11ff79a7 */ /* 0x0011e2000810003f */
[----:B------:R-:W-:Y:S06]  /*263c0*/  BAR.SYNC.DEFER_BLOCKING 0x2, 0x80 ;  /* 0x0082000000007b1d */ /* 0x000fec0000010000 */
[----:B------:R-:W-:Y:S05]  /*263d0*/  @!P0 BRA `(.L_x_1916) ;  /* 0x0000000000048947 */ /* 0x000fea0003800000 */
[----:B------:R-:W-:Y:S01]  /*263e0*/  BPT.TRAP 0x1 ;  /* 0x000000040000795c */ /* 0x000fe20000300000 */
.L_x_1916:
[----:B------:R-:W2:Y:S01]  /*263f0*/  LDL R0, [R1+0x8] ;  /* 0x0000080001007983 */ /* 0x000ea20000100800 */
[----:B0-----:R-:W-:Y:S02]  /*26400*/  VIADD R17, R17, 0x22880 ;  /* 0x0002288011117836 */ /* 0x001fe40000000000 */
[----:B------:R-:W-:-:S05]  /*26410*/  VIADD R24, R24, 0x1 ;  /* 0x0000000118187836 */ /* 0x000fca0000000000 */
[----:B------:R-:W-:-:S04]  /*26420*/  ISETP.NE.AND P0, PT, R24, 0x2, PT ;  /* 0x000000021800780c */ /* 0x000fc80003f05270 */
[----:B------:R-:W-:Y:S02]  /*26430*/  SEL R3, RZ, 0x1, P0 ;  /* 0x00000001ff037807 */ /* 0x000fe40000000000 */
[----:B------:R-:W-:Y:S02]  /*26440*/  SEL R24, R24, RZ, P0 ;  /* 0x000000ff18187207 */ /* 0x000fe40000000000 */
[----:B------:R-:W-:Y:S02]  /*26450*/  LOP3.LUT R28, R28, R3, RZ, 0x3c, !PT ;  /* 0x000000031c1c7212 */ /* 0x000fe400078e3cff */
[----:B--2---:R-:W-:-:S04]  /*26460*/  PRMT R17, R0, 0x654, R17 ;  /* 0x0000065400117816 */ /* 0x004fc80000000011 */
[----:B------:R0:W-:Y:S03]  /*26470*/  SYNCS.ARRIVE.TRANS64.RED.A1T0 RZ, [R17+URZ], RZ ;  /* 0x000000ff11ff79a7 */ /* 0x0001e6000810043f */
.L_x_1857:
[----:B------:R-:W-:-:S13]  /*26480*/  LOP3.LUT P0, RZ, R22, 0x40, RZ, 0xc0, !PT ;  /* 0x0000004016ff7812 */ /* 0x000fda000780c0ff */
[----:B------:R-:W-:Y:S05]  /*26490*/  @!P0 BRA `(.L_x_1917) ;  /* 0x0000000000288947 */ /* 0x000fea0003800000 */
[----:B------:R-:W-:Y:S05]  /*264a0*/  WARPSYNC.ALL ;  /* 0x0000000000007948 */ /* 0x000fea0003800000 */
[----:B------:R-:W2:Y:S08]  /*264b0*/  S2UR UR4, SR_CgaCtaId ;  /* 0x00000000000479c3 */ /* 0x000eb00000008800 */
[----:B------:R-:W-:Y:S01]  /*264c0*/  BAR.SYNC.DEFER_BLOCKING 0x5, 0x180 ;  /* 0x0146000000007b1d */ /* 0x000fe20000010000 */
[----:B0-----:R-:W-:Y:S01]  /*264d0*/  MOV R23, 0x400 ;  /* 0x0000040000177802 */ /* 0x001fe20000000f00 */
[----:B--2---:R-:W-:-:S05]  /*264e0*/  IMAD.U32 R0, RZ, RZ, UR4 ;  /* 0x00000004ff007e24 */ /* 0x004fca000f8e00ff */
[----:B------:R-:W-:Y:S01]  /*264f0*/  LEA R23, R0, R23, 0x18 ;  /* 0x0000001700177211 */ /* 0x000fe200078ec0ff */
[----:B------:R2:W-:Y:S04]  /*26500*/  STL [R1+0x8], R0 ;  /* 0x0000080001007387 */ /* 0x0005e80000100800 */
[----:B------:R2:W3:Y:S01]  /*26510*/  LDS.128 R16, [R23+0x228d0] ;  /* 0x0228d00017107984 */ /* 0x0004e20000000c00 */
[----:B------:R-:W-:Y:S06]  /*26520*/  BAR.ARV 0x4, 0x180 ;  /* 0x0106000000007b1d */ /* 0x000fec0000002000 */
[----:B------:R-:W-:Y:S05]  /*26530*/  BRA `(.L_x_1918) ;  /* 0x0000000800d47947 */ /* 0x000fea0003800000 */
.L_x_1917:
[----:B------:R-:W2:Y:S01]  /*26540*/  S2R R0, SR_TID.X ;  /* 0x0000000000007919 */ /* 0x000ea20000002100 */
[----:B------:R-:W-:Y:S01]  /*26550*/  UMOV UR4, 0xffffffff ;  /* 0xffffffff00047882 */ /* 0x000fe20000000000 */
[----:B--2---:R-:W-:-:S04]  /*26560*/  LOP3.LUT R7, R0, 0x1f, RZ, 0xc0, !PT ;  /* 0x0000001f00077812 */ /* 0x004fc800078ec0ff */
[----:B------:R-:W-:Y:S01]  /*26570*/  ISETP.NE.AND P0, PT, R7, 0x1f, PT ;  /* 0x0000001f0700780c */ /* 0x000fe20003f05270 */
[----:B------:R-:W-:-:S12]  /*26580*/  BRA.DIV UR4, `(.L_x_1919) ;  /* 0x0000005204347947 */ /* 0x000fd8000b800000 */
[----:B0-----:R-:W-:Y:S01]  /*26590*/  IMAD.IADD R5, R19, 0x1, R7 ;  /* 0x0000000113057824 */ /* 0x001fe200078e0207 */
[----:B------:R-:W-:-:S04]  /*265a0*/  ULDC UR4, c[0x0][0xc3c] ;  /* 0x00030f0000047ab9 */ /* 0x000fc80000000800 */
[----:B------:R-:W-:-:S13]  /*265b0*/  ISETP.GE.OR P1, PT, R5, UR4, !P0 ;  /* 0x0000000405007c0c */ /* 0x000fda000c726670 */
[----:B-1----:R-:W0:Y:S02]  /*265c0*/  @!P1 LDC.64 R2, c[0x0][0xc80] ;  /* 0x00032000ff029b82 */ /* 0x002e240000000a00 */
[----:B0-----:R-:W-:-:S06]  /*265d0*/  @!P1 IMAD.WIDE R2, R5, 0x4, R2 ;  /* 0x0000000405029825 */ /* 0x001fcc00078e0202 */
[----:B------:R0:W2:Y:S01]  /*265e0*/  @!P1 LDG.E R3, desc[UR38][R2.64] ;  /* 0x0000002602039981 */ /* 0x0000a2000c1e1900 */
[C---:B------:R-:W-:Y:S02]  /*265f0*/  ISETP.GE.U32.AND P2, PT, R7.reuse, 0x2, PT ;  /* 0x000000020700780c */ /* 0x040fe40003f46070 */
[C---:B------:R-:W-:Y:S01]  /*26600*/  ISETP.GE.U32.AND P3, PT, R7.reuse, 0x4, PT ;  /* 0x000000040700780c */ /* 0x040fe20003f66070 */
[----:B------:R-:W-:Y:S01]  /*26610*/  SHFL.IDX PT, R0, R16, RZ, 0x1f ;  /* 0x00001fff10007589 */ /* 0x000fe200000e0000 */
[C---:B------:R-:W-:Y:S02]  /*26620*/  ISETP.GE.U32.AND P4, PT, R7.reuse, 0x8, PT ;  /* 0x000000080700780c */ /* 0x040fe40003f86070 */
[C---:B------:R-:W-:Y:S01]  /*26630*/  ISETP.GE.U32.AND P5, PT, R7.reuse, 0x10, PT ;  /* 0x000000100700780c */ /* 0x040fe20003fa6070 */
[----:B------:R-:W-:Y:S01]  /*26640*/  SHFL.IDX PT, R16, R16, 0x1, 0x1f ;  /* 0x00201f0010107f89 */ /* 0x000fe200000e0000 */
[----:B0-----:R-:W-:Y:S02]  /*26650*/  IMAD.MOV.U32 R2, RZ, RZ, RZ ;  /* 0x000000ffff027224 */ /* 0x001fe400078e00ff */
[----:B--2---:R-:W-:Y:S01]  /*26660*/  @!P1 IMAD.MOV.U32 R2, RZ, RZ, R3 ;  /* 0x000000ffff029224 */ /* 0x004fe200078e0003 */
[----:B------:R-:W-:-:S04]  /*26670*/  ISETP.NE.AND P1, PT, R7, RZ, PT ;  /* 0x000000ff0700720c */ /* 0x000fc80003f25270 */
        /* <DEDUP_REMOVED lines=16> */
.L_x_2107:
[----:B------:R-:W-:Y:S02]  /*26780*/  ULDC UR4, c[0x0][0xc38] ;  /* 0x00030e0000047ab9 */ /* 0x000fe40000000800 */
[----:B------:R-:W-:-:S04]  /*26790*/  IMAD.U32 R4, RZ, RZ, UR4 ;  /* 0x00000004ff047e24 */ /* 0x000fc8000f8e00ff */
[----:B-1----:R-:W-:-:S04]  /*267a0*/  IMAD R5, R14, R4, RZ ;  /* 0x000000040e057224 */ /* 0x002fc800078e02ff */
[----:B------:R-:W-:-:S05]  /*267b0*/  IMAD.IADD R16, R16, 0x1, R5 ;  /* 0x0000000110107824 */ /* 0x000fca00078e0205 */
[----:B------:R-:W-:-:S13]  /*267c0*/  ISETP.GT.AND P6, PT, R16, R0, PT ;  /* 0x000000001000720c */ /* 0x000fda0003fc4270 */
[----:B------:R-:W-:Y:S05]  /*267d0*/  @P6 BRA `(.L_x_1920) ;  /* 0x00000000009c6947 */ /* 0x000fea0003800000 */
.L_x_1925:
[----:B------:R-:W1:Y:S01]  /*267e0*/  LDC R4, c[0x0][0xc3c] ;  /* 0x00030f00ff047b82 */ /* 0x000e620000000800 */
[----:B------:R-:W-:-:S05]  /*267f0*/  VIADD R19, R19, 0x1f ;  /* 0x0000001f13137836 */ /* 0x000fca0000000000 */
        /* <DEDUP_REMOVED lines=12> */
.L_x_1923:
[----:B------:R-:W-:Y:S05]  /*268c0*/  BSYNC B0 ;  /* 0x0000000000007941 */ /* 0x000fea0003800000 */
.L_x_1922:
[----:B------:R-:W-:-:S03]  /*268d0*/  UMOV UR4, 0xffffffff ;  /* 0xffffffff00047882 */ /* 0x000fc60000000000 */
[----:B------:R-:W-:Y:S05]  /*268e0*/  BRA.DIV UR4, `(.L_x_1924) ;  /* 0x0000005204807947 */ /* 0x000fea000b800000 */
[----:B-----5:R-:W2:Y:S02]  /*268f0*/  SHFL.UP PT, R14, R2, 0x1, RZ ;  /* 0x04200000020e7989 */ /* 0x020ea400000e00ff */
[----:B--2---:R-:W-:-:S05]  /*26900*/  SEL R13, R14, RZ, P1 ;  /* 0x000000ff0e0d7207 */ /* 0x004fca0000800000 */
[----:B------:R-:W-:-:S05]  /*26910*/  IMAD.IADD R13, R2, 0x1, R13 ;  /* 0x00000001020d7824 */ /* 0x000fca00078e020d */
[----:B------:R-:W2:Y:S02]  /*26920*/  SHFL.UP PT, R14, R13, 0x2, RZ ;  /* 0x044000000d0e7989 */ /* 0x000ea400000e00ff */
[----:B--2---:R-:W-:-:S05]  /*26930*/  SEL R14, R14, RZ, P2 ;  /* 0x000000ff0e0e7207 */ /* 0x004fca0001000000 */
[----:B01----:R-:W-:-:S05]  /*26940*/  IMAD.IADD R3, R13, 0x1, R14 ;  /* 0x000000010d037824 */ /* 0x003fca00078e020e */
        /* <DEDUP_REMOVED lines=10> */
.L_x_2115:
[----:B------:R-:W-:Y:S02]  /*269f0*/  ULDC UR4, c[0x0][0xc38] ;  /* 0x00030e0000047ab9 */ /* 0x000fe40000000800 */
[----:B------:R-:W-:-:S04]  /*26a00*/  IMAD.U32 R4, RZ, RZ, UR4 ;  /* 0x00000004ff047e24 */ /* 0x000fc8000f8e00ff */
[----:B-1----:R-:W-:-:S04]  /*26a10*/  IMAD R5, R14, R4, RZ ;  /* 0x000000040e057224 */ /* 0x002fc800078e02ff */
[----:B------:R-:W-:-:S05]  /*26a20*/  IMAD.IADD R16, R5, 0x1, R16 ;  /* 0x0000000105107824 */ /* 0x000fca00078e0210 */
[----:B------:R-:W-:-:S13]  /*26a30*/  ISETP.GT.AND P6, PT, R16, R0, PT ;  /* 0x000000001000720c */ /* 0x000fda0003fc4270 */
[----:B------:R-:W-:Y:S05]  /*26a40*/  @!P6 BRA `(.L_x_1925) ;  /* 0xfffffffc0064e947 */ /* 0x000fea000383ffff */
.L_x_1920:
[----:B------:R-:W-:Y:S01]  /*26a50*/  IMAD.IADD R16, R16, 0x1, -R5 ;  /* 0x0000000110107824 */ /* 0x000fe200078e0a05 */
[----:B------:R-:W-:-:S03]  /*26a60*/  UMOV UR4, 0xffffffff ;  /* 0xffffffff00047882 */ /* 0x000fc60000000000 */
[----:B------:R-:W-:-:S05]  /*26a70*/  IMAD R5, R3, R4, R16 ;  /* 0x0000000403057224 */ /* 0x000fca00078e0210 */
[----:B------:R-:W-:Y:S01]  /*26a80*/  ISETP.GT.AND P6, PT, R5, R0, PT ;  /* 0x000000000500720c */ /* 0x000fe20003fc4270 */
[----:B------:R-:W-:-:S12]  /*26a90*/  BRA.DIV UR4, `(.L_x_1926) ;  /* 0x0000005204d07947 */ /* 0x000fd8000b800000 */
[----:B------:R-:W-:-:S04]  /*26aa0*/  VOTE.ANY R5, PT, !P6 ;  /* 0x0000000000057806 */ /* 0x000fc800070e0100 */
[----:B------:R-:W1:Y:S02]  /*26ab0*/  POPC R6, R5 ;  /* 0x0000000500067309 */ /* 0x000e640000000000 */
[----:B-1----:R1:W2:Y:S02]  /*26ac0*/  SHFL.IDX PT, R17, R2, R6, 0x1f ;  /* 0x00001f0602117589 */ /* 0x0022a400000e0000 */
.L_x_2119:
[----:B------:R-:W-:Y:S01]  /*26ad0*/  ISETP.NE.AND P0, PT, R5, RZ, PT ;  /* 0x000000ff0500720c */ /* 0x000fe20003f05270 */
[----:B------:R-:W-:-:S12]  /*26ae0*/  IMAD.MOV.U32 R5, RZ, RZ, RZ ;  /* 0x000000ffff057224 */ /* 0x000fd800078e00ff */
[----:B------:R-:W-:Y:S05]  /*26af0*/  @!P0 BRA `(.L_x_1927) ;  /* 0x0000000000108947 */ /* 0x000fea0003800000 */
[----:B------:R-:W-:Y:S01]  /*26b00*/  UMOV UR4, 0xffffffff ;  /* 0xffffffff00047882 */ /* 0x000fe20000000000 */
[----:B------:R-:W-:Y:S02]  /*26b10*/  VIADD R12, R6, 0xffffffff ;  /* 0xffffffff060c7836 */ /* 0x000fe40000000000 */
[----:B------:R-:W-:Y:S05]  /*26b20*/  BRA.DIV UR4, `(.L_x_1928) ;  /* 0x0000005204f47947 */ /* 0x000fea000b800000 */
[----:B------:R3:W4:Y:S02]  /*26b30*/  SHFL.IDX PT, R5, R3, R12, 0x1f ;  /* 0x00001f0c03057589 */ /* 0x00072400000e0000 */
.L_x_1927:
[----:B01-3--:R-:W0:Y:S01]  /*26b40*/  LDC.64 R2, c[0x0][0xc90] ;  /* 0x00032400ff027b82 */ /* 0x00be220000000a00 */
[----:B------:R-:W-:-:S04]  /*26b50*/  IMAD.IADD R19, R6, 0x1, R19 ;  /* 0x0000000106137824 */ /* 0x000fc800078e0213 */
[----:B0-----:R-:W-:-:S05]  /*26b60*/  IMAD.WIDE R2, R19, 0x4, R2 ;  /* 0x0000000413027825 */ /* 0x001fca00078e0202 */
[----:B------:R0:W2:Y:S01]  /*26b70*/  LDG.E R7, desc[UR38][R2.64] ;  /* 0x0000002602077981 */ /* 0x0000a2000c1e1900 */
[----:B----4-:R-:W-:Y:S02]  /*26b80*/  IMAD R16, R5, R4, R16 ;  /* 0x0000000405107224 */ /* 0x010fe400078e0210 */
[----:B0-----:R-:W-:Y:S02]  /*26b90*/  IMAD.MOV.U32 R2, RZ, RZ, RZ ;  /* 0x000000ffff027224 */ /* 0x001fe400078e00ff */
[----:B--2---:R-:W-:-:S05]  /*26ba0*/  IMAD R6, R17, R7, RZ ;  /* 0x0000000711067224 */ /* 0x004fca00078e02ff */
[----:B------:R-:W-:-:S04]  /*26bb0*/  IABS R8, R6 ;  /* 0x0000000600087213 */ /* 0x000fc80000000000 */
[----:B------:R-:W0:Y:S08]  /*26bc0*/  I2F.RP R9, R8 ;  /* 0x0000000800097306 */ /* 0x000e300000209400 */
[----:B0-----:R-:W0:Y:S02]  /*26bd0*/  MUFU.RCP R9, R9 ;  /* 0x0000000900097308 */ /* 0x001e240000001000 */
[----:B0-----:R-:W-:-:S06]  /*26be0*/  VIADD R10, R9, 0xffffffe ;  /* 0x0ffffffe090a7836 */ /* 0x001fcc0000000000 */
[----:B------:R-:W0:Y:S02]  /*26bf0*/  F2I.FTZ.U32.TRUNC.NTZ R3, R10 ;  /* 0x0000000a00037305 */ /* 0x000e24000021f000 */
[----:B0-----:R-:W-:-:S04]  /*26c00*/  IMAD.MOV R5, RZ, RZ, -R3 ;  /* 0x000000ffff057224 */ /* 0x001fc800078e0a03 */
[----:B------:R-:W-:-:S04]  /*26c10*/  IMAD R5, R5, R8, RZ ;  /* 0x0000000805057224 */ /* 0x000fc800078e02ff */
[----:B------:R-:W-:-:S04]  /*26c20*/  IMAD.HI.U32 R2, R3, R5, R2 ;  /* 0x0000000503027227 */ /* 0x000fc800078e0002 */
[----:B------:R-:W-:Y:S01]  /*26c30*/  IMAD.IADD R5, R0, 0x1, -R16 ;  /* 0x0000000100057824 */ /* 0x000fe200078e0a10 */
[----:B------:R-:W-:-:S04]  /*26c40*/  IABS R0, R6 ;  /* 0x0000000600007213 */ /* 0x000fc80000000000 */
[----:B------:R-:W-:Y:S01]  /*26c50*/  IABS R3, R5 ;  /* 0x0000000500037213 */ /* 0x000fe20000000000 */
[----:B------:R-:W-:-:S04]  /*26c60*/  IMAD.MOV R0, RZ, RZ, -R0 ;  /* 0x000000ffff007224 */ /* 0x000fc800078e0a00 */
        /* <DEDUP_REMOVED lines=12> */
[----:B------:R-:W-:Y:S02]  /*26d30*/  IMAD R0, R7, R2, RZ ;  /* 0x0000000207007224 */ /* 0x000fe400078e02ff */
[----:B------:R-:W-:Y:S02]  /*26d40*/  IMAD.MOV R2, RZ, RZ, -R2 ;  /* 0x000000ffff027224 */ /* 0x000fe400078e0a02 */
[----:B------:R-:W-:Y:S02]  /*26d50*/  IMAD.MOV R3, RZ, RZ, -R0 ;  /* 0x000000ffff037224 */ /* 0x000fe400078e0a00 */
[----:B------:R-:W-:-:S03]  /*26d60*/  IMAD R5, R6, R2, R5 ;  /* 0x0000000206057224 */ /* 0x000fc600078e0205 */
[----:B------:R-:W-:-:S04]  /*26d70*/  VIADDMNMX R4, R3, R4, R7, PT ;  /* 0x0000000403047246 */ /* 0x000fc80003800107 */
[-C--:B------:R-:W-:Y:S02]  /*26d80*/  IABS R7, R4.reuse ;  /* 0x0000000400077213 */ /* 0x080fe40000000000 */
[----:B------:R-:W-:Y:S02]  /*26d90*/  IABS R6, R4 ;  /* 0x0000000400067213 */ /* 0x000fe40000000000 */
[----:B------:R-:W0:Y:S03]  /*26da0*/  I2F.RP R8, R7 ;  /* 0x0000000700087306 */ /* 0x000e260000209400 */
[----:B------:R-:W-:-:S05]  /*26db0*/  IMAD.MOV R6, RZ, RZ, -R6 ;  /* 0x000000ffff067224 */ /* 0x000fca00078e0a06 */
[----:B0-----:R-:W0:Y:S02]  /*26dc0*/  MUFU.RCP R8, R8 ;  /* 0x0000000800087308 */ /* 0x001e240000001000 */
[----:B0-----:R-:W-:-:S06]  /*26dd0*/  VIADD R9, R8, 0xffffffe ;  /* 0x0ffffffe08097836 */ /* 0x001fcc0000000000 */
[----:B------:R-:W0:Y:S02]  /*26de0*/  F2I.FTZ.U32.TRUNC.NTZ R3, R9 ;  /* 0x0000000900037305 */ /* 0x000e24000021f000 */
[----:B0-----:R-:W-:-:S04]  /*26df0*/  IMAD.MOV R2, RZ, RZ, -R3 ;  /* 0x000000ffff027224 */ /* 0x001fc800078e0a03 */
[----:B------:R-:W-:Y:S02]  /*26e00*/  IMAD R11, R2, R7, RZ ;  /* 0x00000007020b7224 */ /* 0x000fe400078e02ff */
[----:B------:R-:W-:-:S04]  /*26e10*/  IMAD.MOV.U32 R2, RZ, RZ, RZ ;  /* 0x000000ffff027224 */ /* 0x000fc800078e00ff */
[----:B------:R-:W-:Y:S01]  /*26e20*/  IMAD.HI.U32 R2, R3, R11, R2 ;  /* 0x0000000b03027227 */ /* 0x000fe200078e0002 */
[----:B------:R-:W-:-:S05]  /*26e30*/  IABS R3, R5 ;  /* 0x0000000500037213 */ /* 0x000fca0000000000 */
[----:B------:R-:W-:-:S04]  /*26e40*/  IMAD.HI.U32 R2, R2, R3, RZ ;  /* 0x0000000302027227 */ /* 0x000fc800078e00ff */
[----:B------:R-:W-:Y:S01]  /*26e50*/  IMAD R6, R2, R6, R3 ;  /* 0x0000000602067224 */ /* 0x000fe200078e0203 */
[C---:B------:R-:W-:Y:S01]  /*26e60*/  LOP3.LUT R3, R5.reuse, R4, RZ, 0x3c, !PT ;  /* 0x0000000405037212 */ /* 0x040fe200078e3cff */
[----:B------:R-:W-:-:S03]  /*26e70*/  IMAD.IADD R5, R5, 0x1, R0 ;  /* 0x0000000105057824 */ /* 0x000fc600078e0200 */
        /* <DEDUP_REMOVED lines=8> */
[----:B------:R-:W-:Y:S01]  /*26f00*/  @!P1 LOP3.LUT R2, RZ, R4, RZ, 0x33, !PT ;  /* 0x00000004ff029212 */ /* 0x000fe200078e33ff */
[----:B------:R-:W-:-:S04]  /*26f10*/  IMAD.MOV R4, RZ, RZ, -R4 ;  /* 0x000000ffff047224 */ /* 0x000fc800078e0a04 */
[----:B------:R-:W-:Y:S01]  /*26f20*/  IMAD R18, R2, R4, R5 ;  /* 0x0000000402127224 */ /* 0x000fe200078e0205 */
[----:B------:R-:W-:-:S05]  /*26f30*/  LOP3.LUT R2, RZ, R2, RZ, 0x33, !PT ;  /* 0x00000002ff027212 */ /* 0x000fca00078e33ff */
[----:B------:R-:W-:Y:S01]  /*26f40*/  IMAD.IADD R17, R17, 0x1, R2 ;  /* 0x0000000111117824 */ /* 0x000fe200078e0202 */
[----:B------:R-:W-:Y:S06]  /*26f50*/  BRA `(.L_x_1929) ;  /* 0x00000000001c7947 */ /* 0x000fec0003800000 */
.L_x_1921:
[----:B------:R-:W-:Y:S01]  /*26f60*/  UMOV UR4, URZ ;  /* 0x0000003f00047c82 */ /* 0x000fe20008000000 */
[----:B------:R-:W-:Y:S01]  /*26f70*/  UMOV UR5, URZ ;  /* 0x0000003f00057c82 */ /* 0x000fe20008000000 */
[----:B------:R-:W-:Y:S01]  /*26f80*/  ULDC UR6, c[0x0][0xc3c] ;  /* 0x00030f0000067ab9 */ /* 0x000fe20000000800 */
[----:B------:R-:W-:Y:S02]  /*26f90*/  IMAD.MOV.U32 R16, RZ, RZ, R0 ;  /* 0x000000ffff107224 */ /* 0x000fe400078e0000 */
[----:B------:R-:W-:Y:S02]  /*26fa0*/  IMAD.U32 R17, RZ, RZ, UR4 ;  /* 0x00000004ff117e24 */ /* 0x000fe4000f8e00ff */
[----:B------:R-:W-:Y:S02]  /*26fb0*/  IMAD.U32 R18, RZ, RZ, UR5 ;  /* 0x00000005ff127e24 */ /* 0x000fe4000f8e00ff */
[----:B------:R-:W-:-:S07]  /*26fc0*/  IMAD.U32 R19, RZ, RZ, UR6 ;  /* 0x00000006ff137e24 */ /* 0x000fce000f8e00ff */
.L_x_1929:
[----:B------:R1:W2:Y:S01]  /*26fd0*/  LDL R2, [R1+0x8] ;  /* 0x0000080001027983 */ /* 0x0002a20000100800 */
[----:B------:R-:W3:Y:S01]  /*26fe0*/  S2R R0, SR_TID.X ;  /* 0x0000000000007919 */ /* 0x000ee20000002100 */
[----:B------:R-:W-:Y:S05]  /*26ff0*/  WARPSYNC.ALL ;  /* 0x0000000000007948 */ /* 0x000fea0003800000 */
[----:B---3--:R-:W-:Y:S01]  /*27000*/  LOP3.LUT R0, R0, 0x1f, RZ, 0xc0, !PT ;  /* 0x0000001f00007812 */ /* 0x008fe200078ec0ff */
[----:B------:R-:W-:Y:S03]  /*27010*/  BAR.SYNC.DEFER_BLOCKING 0x4, 0x180 ;  /* 0x0106000000007b1d */ /* 0x000fe60000010000 */
[----:B------:R-:W-:-:S13]  /*27020*/  ISETP.NE.AND P0, PT, R0, RZ, PT ;  /* 0x000000ff0000720c */ /* 0x000fda0003f05270 */
[----:B------:R-:W-:Y:S01]  /*27030*/  @!P0 MOV R0, 0x400 ;  /* 0x0000040000008802 */ /* 0x000fe20000000f00 */
[----:B--2---:R-:W2:Y:S03]  /*27040*/  @!P0 S2R R2, SR_CgaCtaId ;  /* 0x0000000000028919 */ /* 0x004ea60000008800 */
[----:B--2---:R-:W-:Y:S01]  /*27050*/  @!P0 LEA R23, R2, R0, 0x18 ;  /* 0x0000000002178211 */ /* 0x004fe200078ec0ff */
[----:B------:R1:W-:Y:S04]  /*27060*/  @!P0 STL [R1+0x8], R2 ;  /* 0x0000080201008387 */ /* 0x0003e80000100800 */
[----:B------:R1:W-:Y:S01]  /*27070*/  @!P0 STS.128 [R23+0x228d0], R16 ;  /* 0x0228d01017008388 */ /* 0x0003e20000000c00 */
[----:B------:R-:W-:Y:S06]  /*27080*/  BAR.ARV 0x5, 0x180 ;  /* 0x0146000000007b1d */ /* 0x000fec0000002000 */
.L_x_1918:
[----:B------:R-:W-:Y:S02]  /*27090*/  ULDC UR4, c[0x0][0xc3c] ;  /* 0x00030f0000047ab9 */ /* 0x000fe40000000800 */
[----:B---3--:R-:W-:-:S13]  /*270a0*/  ISETP.GE.AND P0, PT, R19, UR4, PT ;  /* 0x0000000413007c0c */ /* 0x008fda000bf06270 */
[----:B------:R-:W-:Y:S05]  /*270b0*/  @!P0 BRA `(.L_x_1930) ;  /* 0xffffff9800948947 */ /* 0x000fea000383ffff */
[----:B------:R-:W-:Y:S05]  /*270c0*/  BSYNC B7 ;  /* 0x0000000000077941 */ /* 0x000fea0003800000 */
.L_x_1800:
[----:B--2---:R-:W2:Y:S01]  /*270d0*/  LDL.LU R0, [R1+0x30] ;  /* 0x0000300001007983 */ /* 0x004ea20000300800 */
[----:B------:R-:W-:Y:S01]  /*270e0*/  BSSY B0, `(.L_x_1931) ;  /* 0x000000b000007945 */ /* 0x000fe20003800000 */
[----:B------:R-:W3:Y:S01]  /*270f0*/  S2R R5, SR_CgaCtaId ;  /* 0x0000000000057919 */ /* 0x000ee20000008800 */
[----:B--2---:R-:W-:-:S05]  /*27100*/  VIADD R0, R0, 0x1 ;  /* 0x0000000100007836 */ /* 0x004fca0000000000 */
[----:B01----:R-:W-:-:S04]  /*27110*/  LEA.HI R2, R0, R0, RZ, 0x1 ;  /* 0x0000000000027211 */ /* 0x003fc800078f08ff */
[----:B------:R-:W-:Y:S02]  /*27120*/  LOP3.LUT R3, R2, 0xfffffffe, RZ, 0xc0, !PT ;  /* 0xfffffffe02037812 */ /* 0x000fe400078ec0ff */
[----:B------:R-:W-:-:S03]  /*27130*/  MOV R2, 0x400 ;  /* 0x0000040000027802 */ /* 0x000fc60000000f00 */
[----:B------:R-:W-:Y:S01]  /*27140*/  IMAD.IADD R0, R0, 0x1, -R3 ;  /* 0x0000000100007824 */ /* 0x000fe200078e0a03 */
[----:B---3--:R-:W-:-:S04]  /*27150*/  LEA R7, R5, R2, 0x18 ;  /* 0x0000000205077211 */ /* 0x008fc800078ec0ff */
[----:B------:R-:W-:-:S04]  /*27160*/  SHF.L.U32 R0, R0, 0x1f, RZ ;  /* 0x0000001f00007819 */ /* 0x000fc800000006ff */
[----:B------:R-:W0:Y:S02]  /*27170*/  SYNCS.PHASECHK.TRANS64.TRYWAIT P0, [R7+URZ+0x22820], R0 ;  /* 0x02282000070075a7 */ /* 0x000e24000800017f */
[----:B0-----:R-:W-:Y:S05]  /*27180*/  @!P0 BRA `(.L_x_1932) ;  /* 0x0000004c00848947 */ /* 0x001fea0003800000 */
.L_x_2122:
[----:B------:R-:W-:Y:S05]  /*27190*/  BSYNC B0 ;  /* 0x0000000000007941 */ /* 0x000fea0003800000 */
.L_x_1931:
[----:B------:R-:W-:-:S03]  /*271a0*/  UMOV UR4, 0xffffffff ;  /* 0xffffffff00047882 */ /* 0x000fc60000000000 */
[----:B------:R-:W-:Y:S05]  /*271b0*/  BRA.DIV UR4, `(.L_x_1933) ;  /* 0x0000004e048c7947 */ /* 0x000fea000b800000 */
[----:B0-----:R-:W0:Y:S02]  /*271c0*/  S2R R0, SR_TID.X ;  /* 0x0000000000007919 */ /* 0x001e240000002100 */
[----:B0-----:R-:W-:-:S04]  /*271d0*/  SHF.R.U32.HI R0, RZ, 0x5, R0 ;  /* 0x00000005ff007819 */ /* 0x001fc80000011600 */
[----:B------:R-:W-:-:S05]  /*271e0*/  LOP3.LUT R0, R0, 0x3, RZ, 0xc0, !PT ;  /* 0x0000000300007812 */ /* 0x000fca00078ec0ff */
[----:B------:R0:W1:Y:S02]  /*271f0*/  SHFL.IDX PT, R14, R0, RZ, 0x1f ;  /* 0x00001fff000e7589 */ /* 0x00006400000e0000 */
.L_x_2125:
[----:B-1----:R-:W-:-:S13]  /*27200*/  ISETP.NE.AND P0, PT, R14, RZ, PT ;  /* 0x000000ff0e00720c */ /* 0x002fda0003f05270 */
[----:B------:R-:W-:Y:S05]  /*27210*/  @P0 BRA `(.L_x_1561) ;  /* 0x0000000000a80947 */ /* 0x000fea0003800000 */
[----:B------:R-:W-:-:S03]  /*27220*/  UMOV UR4, 0xffffffff ;  /* 0xffffffff00047882 */ /* 0x000fc60000000000 */
[----:B------:R-:W-:Y:S05]  /*27230*/  BRA.DIV UR4, `(.L_x_1934) ;  /* 0x0000004e04a07947 */ /* 0x000fea000b800000 */
[----:B------:R-:W-:-:S13]  /*27240*/  ELECT P6, URZ, PT ;  /* 0x00000000003f782f */ /* 0x000fda00038c0000 */
.L_x_2128:
[----:B------:R-:W-:Y:S05]  /*27250*/  @!P6 BRA `(.L_x_1561) ;  /* 0x000000000098e947 */ /* 0x000fea0003800000 */
[----:B------:R-:W-:-:S06]  /*27260*/  ULOP3.LUT UR4, UR36, 0x2, URZ, 0xfc, !UPT ;  /* 0x0000000224047892 */ /* 0x000fcc000f8efc3f */
[----:B0-----:R-:W-:-:S05]  /*27270*/  IMAD.U32 R0, RZ, RZ, UR4 ;  /* 0x00000004ff007e24 */ /* 0x001fca000f8e00ff */
[----:B------:R-:W-:-:S13]  /*27280*/  ISETP.NE.AND P0, PT, R0, 0x3, PT ;  /* 0x000000030000780c */ /* 0x000fda0003f05270 */
[----:B------:R-:W-:Y:S05]  /*27290*/  @!P0 BRA `(.L_x_1935) ;  /* 0x0000000000048947 */ /* 0x000fea0003800000 */
[----:B------:R-:W-:Y:S01]  /*272a0*/  BPT.TRAP 0x1 ;  /* 0x000000040000795c */ /* 0x000fe20000300000 */
.L_x_1935:
[----:B------:R-:W-:Y:S01]  /*272b0*/  IMAD R5, R24, 0x8, R7 ;  /* 0x0000000818057824 */ /* 0x000fe200078e0207 */
[----:B------:R-:W-:Y:S01]  /*272c0*/  SHF.L.U32 R0, R28, 0x1f, RZ ;  /* 0x0000001f1c007819 */ /* 0x000fe200000006ff */
[----:B------:R-:W-:-:S03]  /*272d0*/  VIADD R24, R24, 0x1 ;  /* 0x0000000118187836 */ /* 0x000fc60000000000 */
[----:B------:R-:W0:Y:S02]  /*272e0*/  SYNCS.PHASECHK.TRANS64.TRYWAIT P1, [R5+URZ+0x22840], R0 ;  /* 0x02284000050075a7 */ /* 0x000e24000802017f */
[----:B------:R-:W-:-:S04]  /*272f0*/  ISETP.NE.AND P2, PT, R24, 0x2, PT ;  /* 0x000000021800780c */ /* 0x000fc80003f45270 */
[----:B------:R-:W-:Y:S01]  /*27300*/  SEL R3, RZ, 0x1, P2 ;  /* 0x00000001ff037807 */ /* 0x000fe20001000000 */
[----:B0-----:R-:W-:Y:S08]  /*27310*/  @!P1 BRA `(.L_x_1936) ;  /* 0x0000004c00889947 */ /* 0x001ff00003800000 */
.L_x_2129:
[----:B------:R-:W-:Y:S02]  /*27320*/  SEL R24, R24, RZ, P2 ;  /* 0x000000ff18187207 */ /* 0x000fe40001000000 */
[----:B------:R-:W-:Y:S01]  /*27330*/  LOP3.LUT R2, R28, R3, RZ, 0x3c, !PT ;  /* 0x000000031c027212 */ /* 0x000fe200078e3cff */
[----:B------:R-:W-:Y:S06]  /*27340*/  @!P0 BRA `(.L_x_1937) ;  /* 0x0000000000048947 */ /* 0x000fec0003800000 */
[----:B------:R-:W-:Y:S01]  /*27350*/  BPT.TRAP 0x1 ;  /* 0x000000040000795c */ /* 0x000fe20000300000 */
.L_x_1937:
[----:B------:R-:W-:Y:S01]  /*27360*/  IMAD R3, R24, 0x8, R7 ;  /* 0x0000000818037824 */ /* 0x000fe200078e0207 */
[----:B------:R-:W-:-:S04]  /*27370*/  SHF.L.U32 R2, R2, 0x1f, RZ ;  /* 0x0000001f02027819 */ /* 0x000fc800000006ff */
[----:B------:R-:W1:Y:S02]  /*27380*/  SYNCS.PHASECHK.TRANS64.TRYWAIT P1, [R3+URZ+0x22840], R2 ;  /* 0x02284002030075a7 */ /* 0x000e64000802017f */
[----:B-1----:R-:W-:Y:S05]  /*27390*/  @!P1 BRA `(.L_x_1938) ;  /* 0x0000004c007c9947 */ /* 0x002fea0003800000 */
.L_x_2130:
[----:B------:R-:W-:Y:S05]  /*273a0*/  @!P0 BRA `(.L_x_1939) ;  /* 0x0000000000048947 */ /* 0x000fea0003800000 */
[----:B------:R-:W-:Y:S01]  /*273b0*/  BPT.TRAP 0x1 ;  /* 0x000000040000795c */ /* 0x000fe20000300000 */
.L_x_1939:
[----:B------:R-:W2:Y:S02]  /*273c0*/  SYNCS.PHASECHK.TRANS64.TRYWAIT P1, [R5+URZ+0x22860], R0 ;  /* 0x02286000050075a7 */ /* 0x000ea4000802017f */
[----:B--2---:R-:W-:Y:S05]  /*273d0*/  @!P1 BRA `(.L_x_1940) ;  /* 0x0000004c00809947 */ /* 0x004fea0003800000 */
.L_x_2131:
[----:B------:R-:W-:Y:S05]  /*273e0*/  @!P0 BRA `(.L_x_1941) ;  /* 0x0000000000048947 */ /* 0x000fea0003800000 */
[----:B------:R-:W-:Y:S01]  /*273f0*/  BPT.TRAP 0x1 ;  /* 0x000000040000795c */ /* 0x000fe20000300000 */
.L_x_1941:
[----:B------:R-:W3:Y:S02]  /*27400*/  SYNCS.PHASECHK.TRANS64.TRYWAIT P1, [R3+URZ+0x22860], R2 ;  /* 0x02286002030075a7 */ /* 0x000ee4000802017f */
[----:B---3--:R-:W-:Y:S05]  /*27410*/  @!P1 BRA `(.L_x_1942) ;  /* 0x0000004c00849947 */ /* 0x008fea0003800000 */
.L_x_2132:
[----:B------:R-:W-:Y:S05]  /*27420*/  @!P0 BRA `(.L_x_1943) ;  /* 0x0000000000048947 */ /* 0x000fea0003800000 */
[----:B------:R-:W-:Y:S01]  /*27430*/  BPT.TRAP 0x1 ;  /* 0x000000040000795c */ /* 0x000fe20000300000 */
.L_x_1943:
[----:B------:R-:W4:Y:S02]  /*27440*/  SYNCS.PHASECHK.TRANS64.TRYWAIT P1, [R5+URZ+0x22880], R0 ;  /* 0x02288000050075a7 */ /* 0x000f24000802017f */
[----:B----4-:R-:W-:Y:S05]  /*27450*/  @!P1 BRA `(.L_x_1944) ;  /* 0x0000004c00889947 */ /* 0x010fea0003800000 */
.L_x_2133:
[----:B------:R-:W-:Y:S05]  /*27460*/  @!P0 BRA `(.L_x_1945) ;  /* 0x0000000000048947 */ /* 0x000fea0003800000 */
[----:B------:R-:W-:Y:S01]  /*27470*/  BPT.TRAP 0x1 ;  /* 0x000000040000795c */ /* 0x000fe20000300000 */
.L_x_1945:
[----:B------:R0:W0:Y:S02]  /*27480*/  SYNCS.PHASECHK.TRANS64.TRYWAIT P0, [R3+URZ+0x22880], R2 ;  /* 0x02288002030075a7 */ /* 0x000024000800017f */
[----:B0-----:R-:W-:Y:S05]  /*27490*/  @!P0 NANOSLEEP.SYNCS 0x989680 ;  /* 0x009896800000895d */ /* 0x001fea0003900000 */
[----:B------:R-:W0:Y:S02]  /*274a0*/  @!P0 SYNCS.PHASECHK.TRANS64 P0, [R3+URZ+0x22880], R2 ;  /* 0x02288002030085a7 */ /* 0x000e24000800007f */
[----:B0-----:R-:W-:Y:S05]  /*274b0*/  @!P0 BRA `(.L_x_1945) ;  /* 0xfffffffc00f08947 */ /* 0x001fea000383ffff */
.L_x_1561:
[----:B------:R-:W-:Y:S05]  /*274c0*/  BSYNC B8 ;  /* 0x0000000000087941 */ /* 0x000fea0003800000 */
.L_x_1558:
[----:B------:R-:W-:Y:S05]  /*274d0*/  EXIT ;  /* 0x000000000000794d */ /* 0x000fea0003800000 */
.L_x_1585:
[----:B-1----:R1:W2:Y:S02]  /*274e0*/  SYNCS.PHASECHK.TRANS64.TRYWAIT P4, [R84+URZ+0x22890], R93 ;  /* 0x0228905d540075a7 */ /* 0x0022a4000808017f */
[----:B--2---:R-:W-:Y:S05]  /*274f0*/  @!P4 NANOSLEEP.SYNCS 0x989680 ;  /* 0x009896800000c95d */ /* 0x004fea0003900000 */
[----:B------:R-:W2:Y:S02]  /*27500*/  @!P4 SYNCS.PHASECHK.TRANS64 P4, [R84+URZ+0x22890], R93 ;  /* 0x0228905d5400c5a7 */ /* 0x000ea4000808007f */
[----:B--2---:R-:W-:Y:S05]  /*27510*/  @!P4 BRA `(.L_x_1585) ;  /* 0xfffffffc00f0c947 */ /* 0x004fea000383ffff */
[----:B------:R-:W-:Y:S05]  /*27520*/  BRA `(.L_x_1946) ;  /* 0xfffffdb800dc7947 */ /* 0x000fea000383ffff */
.L_x_1586:
[----:B------:R-:W-:Y:S01]  /*27530*/  BSSY B1, `(.L_x_1947) ;  /* 0x0000008000017945 */ /* 0x000fe20003800000 */
[----:B0-----:R-:W-:Y:S02]  /*27540*/  IMAD.MOV.U32 R13, RZ, RZ, R97 ;  /* 0x000000ffff0d7224 */ /* 0x001fe400078e0061 */
[----:B------:R-:W-:Y:S02]  /*27550*/  IMAD.MOV.U32 R12, RZ, RZ, RZ ;  /* 0x000000ffff0c7224 */ /* 0x000fe400078e00ff */
[----:B------:R-:W-:Y:S02]  /*27560*/  IMAD.MOV.U32 R11, RZ, RZ, 0x1e1f ;  /* 0x00001e1fff0b7424 */ /* 0x000fe400078e00ff */
[----:B------:R-:W-:-:S07]  /*27570*/  IMAD.MOV.U32 R15, RZ, RZ, -0x1 ;  /* 0xffffffffff0f7424 */ /* 0x000fce00078e00ff */
[----:B-1----:R-:W-:Y:S05]  /*27580*/  WARPSYNC.COLLECTIVE R15, `(.L_x_1948) ;  /* 0x000000000f087348 */ /* 0x002fea0003c00000 */
[----:B------:R0:W2:Y:S02]  /*27590*/  SHFL.IDX P6, R14, R13, R12, R11 ;  /* 0x0000000c0d0e7389 */ /* 0x0000a400000c000b */
[----:B012---:R-:W-:Y:S01]  /*275a0*/  ENDCOLLECTIVE ;  /* 0x000000000000791b */ /* 0x007fe20003800000 */
.L_x_1948:
[----:B------:R-:W-:Y:S05]  /*275b0*/  BSYNC B1 ;  /* 0x0000000000017941 */ /* 0x000fea0003800000 */
.L_x_1947:
[----:B------:R-:W-:Y:S02]  /*275c0*/  IMAD.MOV.U32 R13, RZ, RZ, R101 ;  /* 0x000000ffff0d7224 */ /* 0x000fe400078e0065 */
[----:B------:R-:W-:Y:S02]  /*275d0*/  IMAD.MOV.U32 R12, RZ, RZ, RZ ;  /* 0x000000ffff0c7224 */ /* 0x000fe400078e00ff */
[----:B------:R-:W-:Y:S02]  /*275e0*/  IMAD.MOV.U32 R11, RZ, RZ, 0x1e1f ;  /* 0x00001e1fff0b7424 */ /* 0x000fe400078e00ff */
[----:B------:R-:W-:Y:S02]  /*275f0*/  IMAD.MOV.U32 R15, RZ, RZ, -0x1 ;  /* 0xffffffffff0f7424 */ /* 0x000fe400078e00ff */
[----:B------:R-:W-:-:S07]  /*27600*/  IMAD.MOV.U32 R97, RZ, RZ, R14 ;  /* 0x000000ffff617224 */ /* 0x000fce00078e000e */
[----:B------:R-:W-:Y:S05]  /*27610*/  WARPSYNC.COLLECTIVE R15, `(.L_x_1949) ;  /* 0x000000000f087348 */ /* 0x000fea0003c00000 */
[----:B------:R0:W1:Y:S02]  /*27620*/  SHFL.IDX P6, R14, R13, R12, R11 ;  /* 0x0000000c0d0e7389 */ /* 0x00006400000c000b */
[----:B01----:R-:W-:Y:S01]  /*27630*/  ENDCOLLECTIVE ;  /* 0x000000000000791b */ /* 0x003fe20003800000 */
.L_x_1949:
[----:B------:R-:W-:Y:S05]  /*27640*/  BRA `(.L_x_1950) ;  /* 0xfffffdb800a87947 */ /* 0x000fea000383ffff */
.L_x_1614:
[----:B-1----:R1:W2:Y:S02]  /*27650*/  SYNCS.PHASECHK.TRANS64.TRYWAIT P4, [R84+URZ+0x22890], R93 ;  /* 0x0228905d540075a7 */ /* 0x0022a4000808017f */
[----:B--2---:R-:W-:Y:S05]  /*27660*/  @!P4 NANOSLEEP.SYNCS 0x989680 ;  /* 0x009896800000c95d */ /* 0x004fea0003900000 */
[----:B------:R-:W2:Y:S02]  /*27670*/  @!P4 SYNCS.PHASECHK.TRANS64 P4, [R84+URZ+0x22890], R93 ;  /* 0x0228905d5400c5a7 */ /* 0x000ea4000808007f */
[----:B--2---:R-:W-:Y:S05]  /*27680*/  @!P4 BRA `(.L_x_1614) ;  /* 0xfffffffc00f0c947 */ /* 0x004fea000383ffff */
[----:B------:R-:W-:Y:S05]  /*27690*/  BRA `(.L_x_1951) ;  /* 0xfffffde800787947 */ /* 0x000fea000383ffff */
.L_x_1615:
        /* <DEDUP_REMOVED lines=8> */
.L_x_1953:
[----:B------:R-:W-:Y:S05]  /*27720*/  BSYNC B1 ;  /* 0x0000000000017941 */ /* 0x000fea0003800000 */
.L_x_1952:
        /* <DEDUP_REMOVED lines=8> */
.L_x_1954:
[----:B------:R-:W-:Y:S01]  /*277b0*/  IMAD.MOV.U32 R101, RZ, RZ, R14 ;  /* 0x000000ffff657224 */ /* 0x000fe200078e000e */
[----:B------:R-:W-:Y:S06]  /*277c0*/  BRA `(.L_x_1955) ;  /* 0xfffffde800407947 */ /* 0x000fec000383ffff */
.L_x_1628:
[----:B0-----:R0:W1:Y:S02]  /*277d0*/  SYNCS.PHASECHK.TRANS64.TRYWAIT P2, [R84+URZ+0x22890], R93 ;  /* 0x0228905d540075a7 */ /* 0x001064000804017f */
[----:B-1----:R-:W-:Y:S05]  /*277e0*/  @!P2 NANOSLEEP.SYNCS 0x989680 ;  /* 0x009896800000a95d */ /* 0x002fea0003900000 */
[----:B------:R-:W1:Y:S02]  /*277f0*/  @!P2 SYNCS.PHASECHK.TRANS64 P2, [R84+URZ+0x22890], R93 ;  /* 0x0228905d5400a5a7 */ /* 0x000e64000804007f */
[----:B-1----:R-:W-:Y:S05]  /*27800*/  @!P2 BRA `(.L_x_1628) ;  /* 0xfffffffc00f0a947 */ /* 0x002fea000383ffff */
[----:B------:R-:W-:Y:S05]  /*27810*/  BRA `(.L_x_1956) ;  /* 0xfffffe1400e07947 */ /* 0x000fea000383ffff */
.L_x_1629:
[----:B------:R-:W-:Y:S01]  /*27820*/  BSSY B1, `(.L_x_1957) ;  /* 0x0000007000017945 */ /* 0x000fe20003800000 */
[----:B------:R-:W-:Y:S02]  /*27830*/  IMAD.MOV.U32 R12, RZ, RZ, RZ ;  /* 0x000000ffff0c7224 */ /* 0x000fe400078e00ff */
[----:B------:R-:W-:Y:S02]  /*27840*/  IMAD.MOV.U32 R11, RZ, RZ, 0x1e1f ;  /* 0x00001e1fff0b7424 */ /* 0x000fe400078e00ff */
[----:B------:R-:W-:-:S07]  /*27850*/  IMAD.MOV.U32 R15, RZ, RZ, -0x1 ;  /* 0xffffffffff0f7424 */ /* 0x000fce00078e00ff */
[----:B0-----:R-:W-:Y:S05]  /*27860*/  WARPSYNC.COLLECTIVE R15, `(.L_x_1958) ;  /* 0x000000000f087348 */ /* 0x001fea0003c00000 */
[----:B------:R1:W2:Y:S02]  /*27870*/  SHFL.IDX P6, R14, R13, R12, R11 ;  /* 0x0000000c0d0e7389 */ /* 0x0002a400000c000b */
[----:B012---:R-:W-:Y:S01]  /*27880*/  ENDCOLLECTIVE ;  /* 0x000000000000791b */ /* 0x007fe20003800000 */
.L_x_1958:
[----:B------:R-:W-:Y:S05]  /*27890*/  BSYNC B1 ;  /* 0x0000000000017941 */ /* 0x000fea0003800000 */
.L_x_1957:
        /* <DEDUP_REMOVED lines=8> */
.L_x_1959:
[----:B------:R-:W-:Y:S05]  /*27920*/  BRA `(.L_x_1960) ;  /* 0xfffffe1800047947 */ /* 0x000fea000383ffff */
.L_x_1633:
[----:B0-----:R0:W3:Y:S02]  /*27930*/  SYNCS.PHASECHK.TRANS64.TRYWAIT P1, [R84+URZ+0x228b0], R93 ;  /* 0x0228b05d540075a7 */ /* 0x0010e4000802017f */
[----:B---3--:R-:W-:Y:S05]  /*27940*/  @!P1 NANOSLEEP.SYNCS 0x989680 ;  /* 0x009896800000995d */ /* 0x008fea0003900000 */
[----:B------:R-:W3:Y:S02]  /*27950*/  @!P1 SYNCS.PHASECHK.TRANS64 P1, [R84+URZ+0x228b0], R93 ;  /* 0x0228b05d540095a7 */ /* 0x000ee4000802007f */
[----:B---3--:R-:W-:Y:S05]  /*27960*/  @!P1 BRA `(.L_x_1633) ;  /* 0xfffffffc00f09947 */ /* 0x008fea000383ffff */
[----:B------:R-:W-:Y:S05]  /*27970*/  BRA `(.L_x_1961) ;  /* 0xfffffe1800cc7947 */ /* 0x000fea000383ffff */
.L_x_1651:
[----:B------:R-:W-:Y:S01]  /*27980*/  BSSY B0, `(.L_x_1962) ;  /* 0x0000008000007945 */ /* 0x000fe20003800000 */
[----:B------:R-:W-:Y:S02]  /*27990*/  IMAD.MOV.U32 R13, RZ, RZ, R218 ;  /* 0x000000ffff0d7224 */ /* 0x000fe400078e00da */
[----:B------:R-:W-:Y:S02]  /*279a0*/  IMAD.MOV.U32 R12, RZ, RZ, RZ ;  /* 0x000000ffff0c7224 */ /* 0x000fe400078e00ff */
[----:B------:R-:W-:Y:S02]  /*279b0*/  IMAD.MOV.U32 R11, RZ, RZ, 0x1f ;  /* 0x0000001fff0b7424 */ /* 0x000fe400078e00ff */
[----:B------:R-:W-:-:S07]  /*279c0*/  IMAD.MOV.U32 R15, RZ, RZ, -0x1 ;  /* 0xffffffffff0f7424 */ /* 0x000fce00078e00ff */
[----:B-----5:R-:W-:Y:S05]  /*279d0*/  WARPSYNC.COLLECTIVE R15, `(.L_x_1963) ;  /* 0x000000000f087348 */ /* 0x020fea0003c00000 */
[----:B------:R0:W1:Y:S02]  /*279e0*/  SHFL.IDX P6, R14, R13, R12, R11 ;  /* 0x0000000c0d0e7389 */ /* 0x00006400000c000b */
[----:B01---5:R-:W-:Y:S01]  /*279f0*/  ENDCOLLECTIVE ;  /* 0x000000000000791b */ /* 0x023fe20003800000 */
.L_x_1963:
[----:B------:R-:W-:Y:S05]  /*27a00*/  BSYNC B0 ;  /* 0x0000000000007941 */ /* 0x000fea0003800000 */
.L_x_1962:
[----:B------:R-:W-:Y:S01]  /*27a10*/  IMAD.MOV.U32 R184, RZ, RZ, R14 ;  /* 0x000000ffffb87224 */ /* 0x000fe200078e000e */
[----:B------:R-:W-:Y:S06]  /*27a20*/  BRA `(.L_x_1964) ;  /* 0xfffffe2800787947 */ /* 0x000fec000383ffff */
.L_x_1661:
[----:B------:R-:W-:Y:S01]  /*27a30*/  BSSY B1, `(.L_x_1965) ;  /* 0x0000007000017945 */ /* 0x000fe20003800000 */
[----:B------:R-:W-:Y:S02]  /*27a40*/  IMAD.MOV.U32 R12, RZ, RZ, RZ ;  /* 0x000000ffff0c7224 */ /* 0x000fe400078e00ff */
[----:B------:R-:W-:Y:S02]  /*27a50*/  IMAD.MOV.U32 R11, RZ, RZ, 0x1e1f ;  /* 0x00001e1fff0b7424 */ /* 0x000fe400078e00ff */
[----:B------:R-:W-:-:S07]  /*27a60*/  IMAD.MOV.U32 R15, RZ, RZ, -0x1 ;  /* 0xffffffffff0f7424 */ /* 0x000fce00078e00ff */
[----:B0-----:R-:W-:Y:S05]  /*27a70*/  WARPSYNC.COLLECTIVE R15, `(.L_x_1966) ;  /* 0x000000000f087348 */ /* 0x001fea0003c00000 */
[----:B------:R1:W2:Y:S02]  /*27a80*/  SHFL.IDX P6, R14, R13, R12, R11 ;  /* 0x0000000c0d0e7389 */ /* 0x0002a400000c000b */
[----:B012---:R-:W-:Y:S01]  /*27a90*/  ENDCOLLECTIVE ;  /* 0x000000000000791b */ /* 0x007fe20003800000 */
.L_x_1966:
[----:B------:R-:W-:Y:S05]  /*27aa0*/  BSYNC B1 ;  /* 0x0000000000017941 */ /* 0x000fea0003800000 */
.L_x_1965:
        /* <DEDUP_REMOVED lines=8> */
.L_x_1967:
[----:B------:R-:W-:Y:S02]  /*27b30*/  IMAD.MOV.U32 R13, RZ, RZ, R5 ;  /* 0x000000ffff0d7224 */ /* 0x000fe400078e0005 */
[----:B------:R-:W-:-:S07]  /*27b40*/  IMAD.MOV.U32 R0, RZ, RZ, R14 ;  /* 0x000000ffff007224 */ /* 0x000fce00078e000e */
[----:B------:R-:W-:Y:S05]  /*27b50*/  WARPSYNC.COLLECTIVE R15, `(.L_x_1968) ;  /* 0x000000000f087348 */ /* 0x000fea0003c00000 */
[----:B------:R0:W1:Y:S02]  /*27b60*/  SHFL.IDX P6, R14, R13, R12, R11 ;  /* 0x0000000c0d0e7389 */ /* 0x00006400000c000b */
[----:B01----:R-:W-:Y:S01]  /*27b70*/  ENDCOLLECTIVE ;  /* 0x000000000000791b */ /* 0x003fe20003800000 */
.L_x_1968:
[----:B------:R-:W-:Y:S02]  /*27b80*/  IMAD.MOV.U32 R13, RZ, RZ, R4 ;  /* 0x000000ffff0d7224 */ /* 0x000fe400078e0004 */
[----:B------:R-:W-:-:S07]  /*27b90*/  IMAD.MOV.U32 R5, RZ, RZ, R14 ;  /* 0x000000ffff057224 */ /* 0x000fce00078e000e */
[----:B------:R-:W-:Y:S05]  /*27ba0*/  WARPSYNC.COLLECTIVE R15, `(.L_x_1969) ;  /* 0x000000000f087348 */ /* 0x000fea0003c00000 */
[----:B------:R0:W1:Y:S02]  /*27bb0*/  SHFL.IDX P6, R14, R13, R12, R11 ;  /* 0x0000000c0d0e7389 */ /* 0x00006400000c000b */
[----:B01----:R-:W-:Y:S01]  /*27bc0*/  ENDCOLLECTIVE ;  /* 0x000000000000791b */ /* 0x003fe20003800000 */
.L_x_1969:
[----:B------:R-:W-:Y:S05]  /*27bd0*/  BRA `(.L_x_1970) ;  /* 0xfffffe2c00c87947 */ /* 0x000fea000383ffff */
.L_x_1665:
[----:B--2---:R2:W4:Y:S02]  /*27be0*/  SYNCS.PHASECHK.TRANS64.TRYWAIT P0, [R16+URZ+0x22800], R5 ;  /* 0x02280005100075a7 */ /* 0x004524000800017f */
[----:B----4-:R-:W-:Y:S05]  /*27bf0*/  @!P0 NANOSLEEP.SYNCS 0x989680 ;  /* 0x009896800000895d */ /* 0x010fea0003900000 */
[----:B------:R-:W4:Y:S02]  /*27c00*/  @!P0 SYNCS.PHASECHK.TRANS64 P0, [R16+URZ+0x22800], R5 ;  /* 0x02280005100085a7 */ /* 0x000f24000800007f */
[----:B----4-:R-:W-:Y:S05]  /*27c10*/  @!P0 BRA `(.L_x_1665) ;  /* 0xfffffffc00f08947 */ /* 0x010fea000383ffff */
[----:B------:R-:W-:Y:S05]  /*27c20*/  BRA `(.L_x_1971) ;  /* 0xfffffe3400007947 */ /* 0x000fea000383ffff */
.L_x_1677:
[----:B------:R-:W-:Y:S01]  /*27c30*/  BSSY B1, `(.L_x_1972) ;  /* 0x0000007000017945 */ /* 0x000fe20003800000 */
[----:B------:R-:W-:Y:S02]  /*27c40*/  IMAD.MOV.U32 R12, RZ, RZ, RZ ;  /* 0x000000ffff0c7224 */ /* 0x000fe400078e00ff */
[----:B------:R-:W-:Y:S02]  /*27c50*/  IMAD.MOV.U32 R11, RZ, RZ, 0x1e1f ;  /* 0x00001e1fff0b7424 */ /* 0x000fe400078e00ff */
[----:B------:R-:W-:-:S07]  /*27c60*/  IMAD.MOV.U32 R15, RZ, RZ, -0x1 ;  /* 0xffffffffff0f7424 */ /* 0x000fce00078e00ff */
[----:B0-----:R-:W-:Y:S05]  /*27c70*/  WARPSYNC.COLLECTIVE R15, `(.L_x_1973) ;  /* 0x000000000f087348 */ /* 0x001fea0003c00000 */
[----:B------:R1:W2:Y:S02]  /*27c80*/  SHFL.IDX P6, R14, R13, R12, R11 ;  /* 0x0000000c0d0e7389 */ /* 0x0002a400000c000b */
[----:B012---:R-:W-:Y:S01]  /*27c90*/  ENDCOLLECTIVE ;  /* 0x000000000000791b */ /* 0x007fe20003800000 */
.L_x_1973:
[----:B------:R-:W-:Y:S05]  /*27ca0*/  BSYNC B1 ;  /* 0x0000000000017941 */ /* 0x000fea0003800000 */
.L_x_1972:
        /* <DEDUP_REMOVED lines=8> */
.L_x_1974:
[----:B------:R-:W-:Y:S02]  /*27d30*/  IMAD.MOV.U32 R13, RZ, RZ, R20 ;  /* 0x000000ffff0d7224 */ /* 0x000fe400078e0014 */
[----:B------:R-:W-:-:S07]  /*27d40*/  IMAD.MOV.U32 R3, RZ, RZ, R14 ;  /* 0x000000ffff037224 */ /* 0x000fce00078e000e */
[----:B------:R-:W-:Y:S05]  /*27d50*/  WARPSYNC.COLLECTIVE R15, `(.L_x_1975) ;  /* 0x000000000f087348 */ /* 0x000fea0003c00000 */
[----:B------:R0:W1:Y:S02]  /*27d60*/  SHFL.IDX P6, R14, R13, R12, R11 ;  /* 0x0000000c0d0e7389 */ /* 0x00006400000c000b */
[----:B01----:R-:W-:Y:S01]  /*27d70*/  ENDCOLLECTIVE ;  /* 0x000000000000791b */ /* 0x003fe20003800000 */
.L_x_1975:
[----:B------:R-:W-:Y:S02]  /*27d80*/  IMAD.MOV.U32 R13, RZ, RZ, R21 ;  /* 0x000000ffff0d7224 */ /* 0x000fe400078e0015 */
[----:B------:R-:W-:-:S07]  /*27d90*/  IMAD.MOV.U32 R20, RZ, RZ, R14 ;  /* 0x000000ffff147224 */ /* 0x000fce00078e000e */
[----:B------:R-:W-:Y:S05]  /*27da0*/  WARPSYNC.COLLECTIVE R15, `(.L_x_1976) ;  /* 0x000000000f087348 */ /* 0x000fea0003c00000 */
[----:B------:R0:W1:Y:S02]  /*27db0*/  SHFL.IDX P6, R14, R13, R12, R11 ;  /* 0x0000000c0d0e7389 */ /* 0x00006400000c000b */
[----:B01----:R-:W-:Y:S01]  /*27dc0*/  ENDCOLLECTIVE ;  /* 0x000000000000791b */ /* 0x003fe20003800000 */
.L_x_1976:
[----:B------:R-:W-:Y:S01]  /*27dd0*/  IMAD.MOV.U32 R21, RZ, RZ, R14 ;  /* 0x000000ffff157224 */ /* 0x000fe200078e000e */
[----:B------:R-:W-:Y:S06]  /*27de0*/  BRA `(.L_x_1977) ;  /* 0xfffffe6000bc7947 */ /* 0x000fec000383ffff */
.L_x_1681:
[----:B0-----:R0:W3:Y:S02]  /*27df0*/  SYNCS.PHASECHK.TRANS64.TRYWAIT P0, [R16+URZ+0x22800], R21 ;  /* 0x02280015100075a7 */ /* 0x0010e4000800017f */
[----:B---3--:R-:W-:Y:S05]  /*27e00*/  @!P0 NANOSLEEP.SYNCS 0x989680 ;  /* 0x009896800000895d */ /* 0x008fea0003900000 */
[----:B------:R-:W3:Y:S02]  /*27e10*/  @!P0 SYNCS.PHASECHK.TRANS64 P0, [R16+URZ+0x22800], R21 ;  /* 0x02280015100085a7 */ /* 0x000ee4000800007f */
[----:B---3--:R-:W-:Y:S05]  /*27e20*/  @!P0 BRA `(.L_x_1681) ;  /* 0xfffffffc00f08947 */ /* 0x008fea000383ffff */
[----:B------:R-:W-:Y:S05]  /*27e30*/  BRA `(.L_x_1978) ;  /* 0xfffffe6400b87947 */ /* 0x000fea000383ffff */
.L_x_1689:
[----:B--2---:R2:W3:Y:S02]  /*27e40*/  SYNCS.PHASECHK.TRANS64.TRYWAIT P1, [R11+URZ+0x22830], R0 ;  /* 0x022830000b0075a7 */ /* 0x0044e4000802017f */
[----:B---3--:R-:W-:Y:S05]  /*27e50*/  @!P1 NANOSLEEP.SYNCS 0x989680 ;  /* 0x009896800000995d */ /* 0x008fea0003900000 */
[----:B------:R-:W3:Y:S02]  /*27e60*/  @!P1 SYNCS.PHASECHK.TRANS64 P1, [R11+URZ+0x22830], R0 ;  /* 0x022830000b0095a7 */ /* 0x000ee4000802007f */
[----:B---3--:R-:W-:Y:S05]  /*27e70*/  @!P1 BRA `(.L_x_1689) ;  /* 0xfffffffc00f09947 */ /* 0x008fea000383ffff */
[----:B------:R-:W-:Y:S05]  /*27e80*/  BRA `(.L_x_1688) ;  /* 0xfffffe9400dc7947 */ /* 0x000fea000383ffff */
.L_x_1708:
[----:B-1----:R1:W2:Y:S02]  /*27e90*/  SYNCS.PHASECHK.TRANS64.TRYWAIT P4, [R9+URZ+0x22830], R8 ;  /* 0x02283008090075a7 */ /* 0x0022a4000808017f */
[----:B--2---:R-:W-:Y:S05]  /*27ea0*/  @!P4 NANOSLEEP.SYNCS 0x989680 ;  /* 0x009896800000c95d */ /* 0x004fea0003900000 */
[----:B------:R-:W2:Y:S02]  /*27eb0*/  @!P4 SYNCS.PHASECHK.TRANS64 P4, [R9+URZ+0x22830], R8 ;  /* 0x022830080900c5a7 */ /* 0x000ea4000808007f */
[----:B--2---:R-:W-:Y:S05]  /*27ec0*/  @!P4 BRA `(.L_x_1708) ;  /* 0xfffffffc00f0c947 */ /* 0x004fea000383ffff */
[----:B------:R-:W-:Y:S05]  /*27ed0*/  BRA `(.L_x_1707) ;  /* 0xfffffec800647947 */ /* 0x000fea000383ffff */
.L_x_1712:
[----:B-1----:R1:W2:Y:S02]  /*27ee0*/  SYNCS.PHASECHK.TRANS64.TRYWAIT P3, [R9+URZ+0x22850], R8 ;  /* 0x02285008090075a7 */ /* 0x0022a4000806017f */
[----:B--2---:R-:W-:Y:S05]  /*27ef0*/  @!P3 NANOSLEEP.SYNCS 0x989680 ;  /* 0x009896800000b95d */ /* 0x004fea0003900000 */
[----:B------:R-:W2:Y:S02]  /*27f00*/  @!P3 SYNCS.PHASECHK.TRANS64 P3, [R9+URZ+0x22850], R8 ;  /* 0x022850080900b5a7 */ /* 0x000ea4000806007f */
[----:B--2---:R-:W-:Y:S05]  /*27f10*/  @!P3 BRA `(.L_x_1712) ;  /* 0xfffffffc00f0b947 */ /* 0x004fea000383ffff */
[----:B------:R-:W-:Y:S05]  /*27f20*/  BRA `(.L_x_1709) ;  /* 0xfffffecc003c7947 */ /* 0x000fea000383ffff */
.L_x_1733:
[----:B-1----:R1:W2:Y:S02]  /*27f30*/  SYNCS.PHASECHK.TRANS64.TRYWAIT P2, [R5+URZ+0x22830], R0 ;  /* 0x02283000050075a7 */ /* 0x0022a4000804017f */
[----:B--2---:R-:W-:Y:S05]  /*27f40*/  @!P2 NANOSLEEP.SYNCS 0x989680 ;  /* 0x009896800000a95d */ /* 0x004fea0003900000 */
[----:B------:R-:W2:Y:S02]  /*27f50*/  @!P2 SYNCS.PHASECHK.TRANS64 P2, [R5+URZ+0x22830], R0 ;  /* 0x022830000500a5a7 */ /* 0x000ea4000804007f */
[----:B--2---:R-:W-:Y:S05]  /*27f60*/  @!P2 BRA `(.L_x_1733) ;  /* 0xfffffffc00f0a947 */ /* 0x004fea000383ffff */
[----:B------:R-:W-:Y:S05]  /*27f70*/  BRA `(.L_x_1732) ;  /* 0xfffffef800f47947 */ /* 0x000fea000383ffff */
.L_x_1737:
[----:B-1----:R1:W2:Y:S02]  /*27f80*/  SYNCS.PHASECHK.TRANS64.TRYWAIT P1, [R5+URZ+0x22850], R0 ;  /* 0x02285000050075a7 */ /* 0x0022a4000802017f */
[----:B--2---:R-:W-:Y:S05]  /*27f90*/  @!P1 NANOSLEEP.SYNCS 0x989680 ;  /* 0x009896800000995d */ /* 0x004fea0003900000 */
[----:B------:R-:W2:Y:S02]  /*27fa0*/  @!P1 SYNCS.PHASECHK.TRANS64 P1, [R5+URZ+0x22850], R0 ;  /* 0x02285000050095a7 */ /* 0x000ea4000802007f */
[----:B--2---:R-:W-:Y:S05]  /*27fb0*/  @!P1 BRA `(.L_x_1737) ;  /* 0xfffffffc00f09947 */ /* 0x004fea000383ffff */
[----:B------:R-:W-:Y:S05]  /*27fc0*/  BRA `(.L_x_1734) ;  /* 0xfffffefc00d87947 */ /* 0x000fea000383ffff */
.L_x_1746:
[----:B-1----:R1:W2:Y:S02]  /*27fd0*/  SYNCS.PHASECHK.TRANS64.TRYWAIT P2, [R5+URZ+0x22830], R0 ;  /* 0x02283000050075a7 */ /* 0x0022a4000804017f */
[----:B--2---:R-:W-:Y:S05]  /*27fe0*/  @!P2 NANOSLEEP.SYNCS 0x989680 ;  /* 0x009896800000a95d */ /* 0x004fea0003900000 */
[----:B------:R-:W2:Y:S02]  /*27ff0*/  @!P2 SYNCS.PHASECHK.TRANS64 P2, [R5+URZ+0x22830], R0 ;  /* 0x022830000500a5a7 */ /* 0x000ea4000804007f */
[----:B--2---:R-:W-:Y:S05]  /*28000*/  @!P2 BRA `(.L_x_1746) ;  /* 0xfffffffc00f0a947 */ /* 0x004fea000383ffff */
[----:B------:R-:W-:Y:S05]  /*28010*/  BRA `(.L_x_1745) ;  /* 0xffffff1800d47947 */ /* 0x000fea000383ffff */
.L_x_1750:
[----:B-1----:R1:W2:Y:S02]  /*28020*/  SYNCS.PHASECHK.TRANS64.TRYWAIT P1, [R5+URZ+0x22850], R0 ;  /* 0x02285000050075a7 */ /* 0x0022a4000802017f */
[----:B--2---:R-:W-:Y:S05]  /*28030*/  @!P1 NANOSLEEP.SYNCS 0x989680 ;  /* 0x009896800000995d */ /* 0x004fea0003900000 */
[----:B------:R-:W2:Y:S02]  /*28040*/  @!P1 SYNCS.PHASECHK.TRANS64 P1, [R5+URZ+0x22850], R0 ;  /* 0x02285000050095a7 */ /* 0x000ea4000802007f */
[----:B--2---:R-:W-:Y:S05]  /*28050*/  @!P1 BRA `(.L_x_1750) ;  /* 0xfffffffc00f09947 */ /* 0x004fea000383ffff */
[----:B------:R-:W-:Y:S05]  /*28060*/  BRA `(.L_x_1747) ;  /* 0xffffff1c00b87947 */ /* 0x000fea000383ffff */
.L_x_1765:
[----:B-1----:R1:W2:Y:S02]  /*28070*/  SYNCS.PHASECHK.TRANS64.TRYWAIT P1, [R15+URZ+0x22850], R6 ;  /* 0x022850060f0075a7 */ /* 0x0022a4000802017f */
[----:B--2---:R-:W-:Y:S05]  /*28080*/  @!P1 NANOSLEEP.SYNCS 0x989680 ;  /* 0x009896800000995d */ /* 0x004fea0003900000 */
[----:B------:R-:W2:Y:S02]  /*28090*/  @!P1 SYNCS.PHASECHK.TRANS64 P1, [R15+URZ+0x22850], R6 ;  /* 0x022850060f0095a7 */ /* 0x000ea4000802007f */
[----:B--2---:R-:W-:Y:S05]  /*280a0*/  @!P1 BRA `(.L_x_1765) ;  /* 0xfffffffc00f09947 */ /* 0x004fea000383ffff */
[----:B------:R-:W-:Y:S05]  /*280b0*/  BRA `(.L_x_1764) ;  /* 0xffffff4800a87947 */ /* 0x000fea000383ffff */
.L_x_1769:
[----:B------:R-:W-:Y:S01]  /*280c0*/  IMAD.MOV.U32 R12, RZ, RZ, R0 ;  /* 0x000000ffff0c7224 */ /* 0x000fe200078e0000 */
[----:B------:R-:W-:Y:S01]  /*280d0*/  SEL R5, R39, R40, P0 ;  /* 0x0000002827057207 */ /* 0x000fe20000000000 */
[----:B------:R-:W-:Y:S01]  /*280e0*/  IMAD.MOV.U32 R11, RZ, RZ, 0x1c1f ;  /* 0x00001c1fff0b7424 */ /* 0x000fe200078e00ff */
[----:B------:R-:W-:Y:S01]  /*280f0*/  SEL R7, R40, R39, P0 ;  /* 0x0000002728077207 */ /* 0x000fe20000000000 */
[----:B------:R-:W-:Y:S01]  /*28100*/  IMAD.MOV.U32 R15, RZ, RZ, -0x1 ;  /* 0xffffffffff0f7424 */ /* 0x000fe200078e00ff */
[----:B------:R-:W-:Y:S02]  /*28110*/  SEL R9, R35, R36, P0 ;  /* 0x0000002423097207 */ /* 0x000fe40000000000 */
[----:B------:R-:W-:-:S07]  /*28120*/  SEL R25, R36, R35, P0 ;  /* 0x0000002324197207 */ /* 0x000fce0000000000 */
[----:B0-----:R-:W-:Y:S05]  /*28130*/  WARPSYNC.COLLECTIVE R15, `(.L_x_1979) ;  /* 0x000000000f087348 */ /* 0x001fea0003c00000 */
[----:B------:R1:W2:Y:S02]  /*28140*/  SHFL.IDX P6, R14, R13, R12, R11 ;  /* 0x0000000c0d0e7389 */ /* 0x0002a400000c000b */
[----:B012---:R-:W-:Y:S01]  /*28150*/  ENDCOLLECTIVE ;  /* 0x000000000000791b */ /* 0x007fe20003800000 */
.L_x_1979:
        /* <DEDUP_REMOVED lines=8> */
[----:B------:R-:W-:Y:S01]  /*281e0*/  SEL R63, R30, R63, P0 ;  /* 0x0000003f1e3f7207 */ /* 0x000fe20000000000 */
[----:B------:R-:W-:Y:S01]  /*281f0*/  IMAD.MOV.U32 R12, RZ, RZ, R2 ;  /* 0x000000ffff0c7224 */ /* 0x000fe200078e0002 */
        /* <DEDUP_REMOVED lines=9> */
.L_x_1980:
        /* <DEDUP_REMOVED lines=19> */
.L_x_1981:
        /* <DEDUP_REMOVED lines=8> */
.L_x_1982:
[----:B------:R-:W-:Y:S02]  /*28440*/  IMAD.MOV.U32 R13, RZ, RZ, R9 ;  /* 0x000000ffff0d7224 */ /* 0x000fe400078e0009 */
[----:B------:R-:W-:Y:S02]  /*28450*/  IMAD.MOV.U32 R12, RZ, RZ, R0 ;  /* 0x000000ffff0c7224 */ /* 0x000fe400078e0000 */
[----:B------:R-:W-:-:S07]  /*28460*/  IMAD.MOV.U32 R7, RZ, RZ, R14 ;  /* 0x000000ffff077224 */ /* 0x000fce00078e000e */
[----:B------:R-:W-:Y:S05]  /*28470*/  WARPSYNC.COLLECTIVE R15, `(.L_x_1983) ;  /* 0x000000000f087348 */ /* 0x000fea0003c00000 */
[----:B------:R0:W1:Y:S02]  /*28480*/  SHFL.IDX P6, R14, R13, R12, R11 ;  /* 0x0000000c0d0e7389 */ /* 0x00006400000c000b */
[----:B01----:R-:W-:Y:S01]  /*28490*/  ENDCOLLECTIVE ;  /* 0x000000000000791b */ /* 0x003fe20003800000 */
.L_x_1983:
        /* <DEDUP_REMOVED lines=8> */
.L_x_1984:
[----:B------:R-:W-:Y:S02]  /*28520*/  IMAD.MOV.U32 R13, RZ, RZ, R27 ;  /* 0x000000ffff0d7224 */ /* 0x000fe400078e001b */
[----:B------:R-:W-:Y:S02]  /*28530*/  IMAD.MOV.U32 R12, RZ, RZ, R0 ;  /* 0x000000ffff0c7224 */ /* 0x000fe400078e0000 */
[----:B------:R-:W-:-:S07]  /*28540*/  IMAD.MOV.U32 R20, RZ, RZ, R14 ;  /* 0x000000ffff147224 */ /* 0x000fce00078e000e */
[----:B------:R-:W-:Y:S05]  /*28550*/  WARPSYNC.COLLECTIVE R15, `(.L_x_1985) ;  /* 0x000000000f087348 */ /* 0x000fea0003c00000 */
[----:B------:R0:W1:Y:S02]  /*28560*/  SHFL.IDX P6, R14, R13, R12, R11 ;  /* 0x0000000c0d0e7389 */ /* 0x00006400000c000b */
[----:B01----:R-:W-:Y:S01]  /*28570*/  ENDCOLLECTIVE ;  /* 0x000000000000791b */ /* 0x003fe20003800000 */
.L_x_1985:
[----:B------:R-:W-:Y:S02]  /*28580*/  IMAD.MOV.U32 R13, RZ, RZ, R29 ;  /* 0x000000ffff0d7224 */ /* 0x000fe400078e001d */
[----:B------:R-:W-:Y:S02]  /*28590*/  IMAD.MOV.U32 R12, RZ, RZ, R2 ;  /* 0x000000ffff0c7224 */ /* 0x000fe400078e0002 */
[----:B------:R-:W-:-:S07]  /*285a0*/  IMAD.MOV.U32 R26, RZ, RZ, R14 ;  /* 0x000000ffff1a7224 */ /* 0x000fce00078e000e */
[----:B------:R-:W-:Y:S05]  /*285b0*/  WARPSYNC.COLLECTIVE R15, `(.L_x_1986) ;  /* 0x000000000f087348 */ /* 0x000fea0003c00000 */
[----:B------:R0:W1:Y:S02]  /*285c0*/  SHFL.IDX P6, R14, R13, R12, R11 ;  /* 0x0000000c0d0e7389 */ /* 0x00006400000c000b */
[----:B01----:R-:W-:Y:S01]  /*285d0*/  ENDCOLLECTIVE ;  /* 0x000000000000791b */ /* 0x003fe20003800000 */
.L_x_1986:
[----:B------:R-:W-:Y:S02]  /*285e0*/  IMAD.MOV.U32 R13, RZ, RZ, R31 ;  /* 0x000000ffff0d7224 */ /* 0x000fe400078e001f */
[----:B------:R-:W-:Y:S02]  /*285f0*/  IMAD.MOV.U32 R12, RZ, RZ, R0 ;  /* 0x000000ffff0c7224 */ /* 0x000fe400078e0000 */
[----:B------:R-:W-:-:S07]  /*28600*/  IMAD.MOV.U32 R29, RZ, RZ, R14 ;  /* 0x000000ffff1d7224 */ /* 0x000fce00078e000e */
[----:B------:R-:W-:Y:S05]  /*28610*/  WARPSYNC.COLLECTIVE R15, `(.L_x_1987) ;  /* 0x000000000f087348 */ /* 0x000fea0003c00000 */
[----:B------:R0:W1:Y:S02]  /*28620*/  SHFL.IDX P6, R14, R13, R12, R11 ;  /* 0x0000000c0d0e7389 */ /* 0x00006400000c000b */
[----:B01----:R-:W-:Y:S01]  /*28630*/  ENDCOLLECTIVE ;  /* 0x000000000000791b */ /* 0x003fe20003800000 */
.L_x_1987:
        /* <DEDUP_REMOVED lines=8> */
.L_x_1988:
[----:B------:R-:W-:Y:S02]  /*286c0*/  IMAD.MOV.U32 R13, RZ, RZ, R35 ;  /* 0x000000ffff0d7224 */ /* 0x000fe400078e0023 */
[----:B------:R-:W-:Y:S02]  /*286d0*/  IMAD.MOV.U32 R12, RZ, RZ, R0 ;  /* 0x000000ffff0c7224 */ /* 0x000fe400078e0000 */
[----:B------:R-:W-:-:S07]  /*286e0*/  IMAD.MOV.U32 R33, RZ, RZ, R14 ;  /* 0x000000ffff217224 */ /* 0x000fce00078e000e */
[----:B------:R-:W-:Y:S05]  /*286f0*/  WARPSYNC.COLLECTIVE R15, `(.L_x_1989) ;  /* 0x000000000f087348 */ /* 0x000fea0003c00000 */
[----:B------:R0:W1:Y:S02]  /*28700*/  SHFL.IDX P6, R14, R13, R12, R11 ;  /* 0x0000000c0d0e7389 */ /* 0x00006400000c000b */
[----:B01----:R-:W-:Y:S01]  /*28710*/  ENDCOLLECTIVE ;  /* 0x000000000000791b */ /* 0x003fe20003800000 */
.L_x_1989:
        /* <DEDUP_REMOVED lines=8> */
.L_x_1990:
[----:B------:R-:W-:Y:S02]  /*287a0*/  IMAD.MOV.U32 R13, RZ, RZ, R39 ;  /* 0x000000ffff0d7224 */ /* 0x000fe400078e0027 */
[----:B------:R-:W-:Y:S02]  /*287b0*/  IMAD.MOV.U32 R12, RZ, RZ, R0 ;  /* 0x000000ffff0c7224 */ /* 0x000fe400078e0000 */
[----:B------:R-:W-:-:S07]  /*287c0*/  IMAD.MOV.U32 R37, RZ, RZ, R14 ;  /* 0x000000ffff257224 */ /* 0x000fce00078e000e */
[----:B------:R-:W-:Y:S05]  /*287d0*/  WARPSYNC.COLLECTIVE R15, `(.L_x_1991) ;  /* 0x000000000f087348 */ /* 0x000fea0003c00000 */
[----:B------:R0:W1:Y:S02]  /*287e0*/  SHFL.IDX P6, R14, R13, R12, R11 ;  /* 0x0000000c0d0e7389 */ /* 0x00006400000c000b */
[----:B01----:R-:W-:Y:S01]  /*287f0*/  ENDCOLLECTIVE ;  /* 0x000000000000791b */ /* 0x003fe20003800000 */
.L_x_1991:
        /* <DEDUP_REMOVED lines=8> */
.L_x_1992:
[----:B------:R-:W-:Y:S02]  /*28880*/  IMAD.MOV.U32 R13, RZ, RZ, R43 ;  /* 0x000000ffff0d7224 */ /* 0x000fe400078e002b */
[----:B------:R-:W-:Y:S02]  /*28890*/  IMAD.MOV.U32 R12, RZ, RZ, R0 ;  /* 0x000000ffff0c7224 */ /* 0x000fe400078e0000 */
[----:B------:R-:W-:-:S07]  /*288a0*/  IMAD.MOV.U32 R41, RZ, RZ, R14 ;  /* 0x000000ffff297224 */ /* 0x000fce00078e000e */
[----:B------:R-:W-:Y:S05]  /*288b0*/  WARPSYNC.COLLECTIVE R15, `(.L_x_1993) ;  /* 0x000000000f087348 */ /* 0x000fea0003c00000 */
[----:B------:R0:W1:Y:S02]  /*288c0*/  SHFL.IDX P6, R14, R13, R12, R11 ;  /* 0x0000000c0d0e7389 */ /* 0x00006400000c000b */
[----:B01----:R-:W-:Y:S01]  /*288d0*/  ENDCOLLECTIVE ;  /* 0x000000000000791b */ /* 0x003fe20003800000 */
.L_x_1993:
        /* <DEDUP_REMOVED lines=8> */
.L_x_1994:
[----:B------:R-:W-:Y:S02]  /*28960*/  IMAD.MOV.U32 R13, RZ, RZ, R49 ;  /* 0x000000ffff0d7224 */ /* 0x000fe400078e0031 */
[----:B------:R-:W-:Y:S02]  /*28970*/  IMAD.MOV.U32 R12, RZ, RZ, R0 ;  /* 0x000000ffff0c7224 */ /* 0x000fe400078e0000 */
[----:B------:R-:W-:-:S07]  /*28980*/  IMAD.MOV.U32 R45, RZ, RZ, R14 ;  /* 0x000000ffff2d7224 */ /* 0x000fce00078e000e */
[----:B------:R-:W-:Y:S05]  /*28990*/  WARPSYNC.COLLECTIVE R15, `(.L_x_1995) ;  /* 0x000000000f087348 */ /* 0x000fea0003c00000 */
[----:B------:R0:W1:Y:S02]  /*289a0*/  SHFL.IDX P6, R14, R13, R12, R11 ;  /* 0x0000000c0d0e7389 */ /* 0x00006400000c000b */
[----:B01----:R-:W-:Y:S01]  /*289b0*/  ENDCOLLECTIVE ;  /* 0x000000000000791b */ /* 0x003fe20003800000 */
.L_x_1995:
        /* <DEDUP_REMOVED lines=8> */
.L_x_1996:
[----:B------:R-:W-:Y:S02]  /*28a40*/  IMAD.MOV.U32 R13, RZ, RZ, R53 ;  /* 0x000000ffff0d7224 */ /* 0x000fe400078e0035 */
[----:B------:R-:W-:Y:S02]  /*28a50*/  IMAD.MOV.U32 R12, RZ, RZ, R0 ;  /* 0x000000ffff0c7224 */ /* 0x000fe400078e0000 */
[----:B------:R-:W-:-:S07]  /*28a60*/  IMAD.MOV.U32 R44, RZ, RZ, R14 ;  /* 0x000000ffff2c7224 */ /* 0x000fce00078e000e */
[----:B------:R-:W-:Y:S05]  /*28a70*/  WARPSYNC.COLLECTIVE R15, `(.L_x_1997) ;  /* 0x000000000f087348 */ /* 0x000fea0003c00000 */
[----:B------:R0:W1:Y:S02]  /*28a80*/  SHFL.IDX P6, R14, R13, R12, R11 ;  /* 0x0000000c0d0e7389 */ /* 0x00006400000c000b */
[----:B01----:R-:W-:Y:S01]  /*28a90*/  ENDCOLLECTIVE ;  /* 0x000000000000791b */ /* 0x003fe20003800000 */
.L_x_1997:
        /* <DEDUP_REMOVED lines=8> */
.L_x_1998:
[----:B------:R-:W-:Y:S02]  /*28b20*/  IMAD.MOV.U32 R13, RZ, RZ, R57 ;  /* 0x000000ffff0d7224 */ /* 0x000fe400078e0039 */
[----:B------:R-:W-:Y:S02]  /*28b30*/  IMAD.MOV.U32 R12, RZ, RZ, R0 ;  /* 0x000000ffff0c7224 */ /* 0x000fe400078e0000 */
[----:B------:R-:W-:-:S07]  /*28b40*/  IMAD.MOV.U32 R48, RZ, RZ, R14 ;  /* 0x000000ffff307224 */ /* 0x000fce00078e000e */
[----:B------:R-:W-:Y:S05]  /*28b50*/  WARPSYNC.COLLECTIVE R15, `(.L_x_1999) ;  /* 0x000000000f087348 */ /* 0x000fea0003c00000 */
[----:B------:R0:W1:Y:S02]  /*28b60*/  SHFL.IDX P6, R14, R13, R12, R11 ;  /* 0x0000000c0d0e7389 */ /* 0x00006400000c000b */
[----:B01----:R-:W-:Y:S01]  /*28b70*/  ENDCOLLECTIVE ;  /* 0x000000000000791b */ /* 0x003fe20003800000 */
.L_x_1999:
[----:B------:R-:W-:Y:S02]  /*28b80*/  IMAD.MOV.U32 R13, RZ, RZ, R59 ;  /* 0x000000ffff0d7224 */ /* 0x000fe400078e003b */
[----:B------:R-:W-:Y:S02]  /*28b90*/  IMAD.MOV.U32 R12, RZ, RZ, R2 ;  /* 0x000000ffff0c7224 */ /* 0x000fe400078e0002 */
[----:B------:R-:W-:-:S07]  /*28ba0*/  IMAD.MOV.U32 R57, RZ, RZ, R14 ;  /* 0x000000ffff397224 */ /* 0x000fce00078e000e */
[----:B------:R-:W-:Y:S05]  /*28bb0*/  WARPSYNC.COLLECTIVE R15, `(.L_x_2000) ;  /* 0x000000000f087348 */ /* 0x000fea0003c00000 */
[----:B------:R0:W1:Y:S02]  /*28bc0*/  SHFL.IDX P6, R14, R13, R12, R11 ;  /* 0x0000000c0d0e7389 */ /* 0x00006400000c000b */
[----:B01----:R-:W-:Y:S01]  /*28bd0*/  ENDCOLLECTIVE ;  /* 0x000000000000791b */ /* 0x003fe20003800000 */
.L_x_2000:
[----:B------:R-:W-:Y:S02]  /*28be0*/  IMAD.MOV.U32 R13, RZ, RZ, R61 ;  /* 0x000000ffff0d7224 */ /* 0x000fe400078e003d */
[----:B------:R-:W-:Y:S02]  /*28bf0*/  IMAD.MOV.U32 R12, RZ, RZ, R0 ;  /* 0x000000ffff0c7224 */ /* 0x000fe400078e0000 */
[----:B------:R-:W-:-:S07]  /*28c00*/  IMAD.MOV.U32 R50, RZ, RZ, R14 ;  /* 0x000000ffff327224 */ /* 0x000fce00078e000e */
[----:B------:R-:W-:Y:S05]  /*28c10*/  WARPSYNC.COLLECTIVE R15, `(.L_x_2001) ;  /* 0x000000000f087348 */ /* 0x000fea0003c00000 */
[----:B------:R0:W1:Y:S02]  /*28c20*/  SHFL.IDX P6, R14, R13, R12, R11 ;  /* 0x0000000c0d0e7389 */ /* 0x00006400000c000b */
[----:B01----:R-:W-:Y:S01]  /*28c30*/  ENDCOLLECTIVE ;  /* 0x000000000000791b */ /* 0x003fe20003800000 */
.L_x_2001:
[----:B------:R-:W-:Y:S02]  /*28c40*/  IMAD.MOV.U32 R13, RZ, RZ, R63 ;  /* 0x000000ffff0d7224 */ /* 0x000fe400078e003f */
[----:B------:R-:W-:Y:S02]  /*28c50*/  IMAD.MOV.U32 R12, RZ, RZ, R2 ;  /* 0x000000ffff0c7224 */ /* 0x000fe400078e0002 */
[----:B------:R-:W-:-:S07]  /*28c60*/  IMAD.MOV.U32 R27, RZ, RZ, R14 ;  /* 0x000000ffff1b7224 */ /* 0x000fce00078e000e */
[----:B------:R-:W-:Y:S05]  /*28c70*/  WARPSYNC.COLLECTIVE R15, `(.L_x_2002) ;  /* 0x000000000f087348 */ /* 0x000fea0003c00000 */
[----:B------:R0:W1:Y:S02]  /*28c80*/  SHFL.IDX P6, R14, R13, R12, R11 ;  /* 0x0000000c0d0e7389 */ /* 0x00006400000c000b */
[----:B01----:R-:W-:Y:S01]  /*28c90*/  ENDCOLLECTIVE ;  /* 0x000000000000791b */ /* 0x003fe20003800000 */
.L_x_2002:
[----:B------:R-:W-:Y:S02]  /*28ca0*/  IMAD.MOV.U32 R13, RZ, RZ, R65 ;  /* 0x000000ffff0d7224 */ /* 0x000fe400078e0041 */
[----:B------:R-:W-:Y:S02]  /*28cb0*/  IMAD.MOV.U32 R12, RZ, RZ, R0 ;  /* 0x000000ffff0c7224 */ /* 0x000fe400078e0000 */
[----:B------:R-:W-:-:S07]  /*28cc0*/  IMAD.MOV.U32 R52, RZ, RZ, R14 ;  /* 0x000000ffff347224 */ /* 0x000fce00078e000e */
[----:B------:R-:W-:Y:S05]  /*28cd0*/  WARPSYNC.COLLECTIVE R15, `(.L_x_2003) ;  /* 0x000000000f087348 */ /* 0x000fea0003c00000 */
[----:B------:R0:W1:Y:S02]  /*28ce0*/  SHFL.IDX P6, R14, R13, R12, R11 ;  /* 0x0000000c0d0e7389 */ /* 0x00006400000c000b */
[----:B01----:R-:W-:Y:S01]  /*28cf0*/  ENDCOLLECTIVE ;  /* 0x000000000000791b */ /* 0x003fe20003800000 */
.L_x_2003:
        /* <DEDUP_REMOVED lines=8> */
.L_x_2004:
[----:B------:R-:W-:Y:S02]  /*28d80*/  IMAD.MOV.U32 R13, RZ, RZ, R69 ;  /* 0x000000ffff0d7224 */ /* 0x000fe400078e0045 */
[----:B------:R-:W-:Y:S02]  /*28d90*/  IMAD.MOV.U32 R12, RZ, RZ, R0 ;  /* 0x000000ffff0c7224 */ /* 0x000fe400078e0000 */
[----:B------:R-:W-:-:S07]  /*28da0*/  IMAD.MOV.U32 R58, RZ, RZ, R14 ;  /* 0x000000ffff3a7224 */ /* 0x000fce00078e000e */
[----:B------:R-:W-:Y:S05]  /*28db0*/  WARPSYNC.COLLECTIVE R15, `(.L_x_2005) ;  /* 0x000000000f087348 */ /* 0x000fea0003c00000 */
[----:B------:R0:W1:Y:S02]  /*28dc0*/  SHFL.IDX P6, R14, R13, R12, R11 ;  /* 0x0000000c0d0e7389 */ /* 0x00006400000c000b */
[----:B01----:R-:W-:Y:S01]  /*28dd0*/  ENDCOLLECTIVE ;  /* 0x000000000000791b */ /* 0x003fe20003800000 */
.L_x_2005:
        /* <DEDUP_REMOVED lines=8> */
.L_x_2006:
[----:B------:R-:W-:Y:S02]  /*28e60*/  IMAD.MOV.U32 R13, RZ, RZ, R73 ;  /* 0x000000ffff0d7224 */ /* 0x000fe400078e0049 */
[----:B------:R-:W-:Y:S02]  /*28e70*/  IMAD.MOV.U32 R12, RZ, RZ, R0 ;  /* 0x000000ffff0c7224 */ /* 0x000fe400078e0000 */
[----:B------:R-:W-:-:S07]  /*28e80*/  IMAD.MOV.U32 R60, RZ, RZ, R14 ;  /* 0x000000ffff3c7224 */ /* 0x000fce00078e000e */
[----:B------:R-:W-:Y:S05]  /*28e90*/  WARPSYNC.COLLECTIVE R15, `(.L_x_2007) ;  /* 0x000000000f087348 */ /* 0x000fea0003c00000 */
[----:B------:R0:W1:Y:S02]  /*28ea0*/  SHFL.IDX P6, R14, R13, R12, R11 ;  /* 0x0000000c0d0e7389 */ /* 0x00006400000c000b */
[----:B01----:R-:W-:Y:S01]  /*28eb0*/  ENDCOLLECTIVE ;  /* 0x000000000000791b */ /* 0x003fe20003800000 */
.L_x_2007:
        /* <DEDUP_REMOVED lines=8> */
.L_x_2008:
[----:B------:R-:W-:Y:S02]  /*28f40*/  IMAD.MOV.U32 R13, RZ, RZ, R77 ;  /* 0x000000ffff0d7224 */ /* 0x000fe400078e004d */
[----:B------:R-:W-:Y:S02]  /*28f50*/  IMAD.MOV.U32 R12, RZ, RZ, R0 ;  /* 0x000000ffff0c7224 */ /* 0x000fe400078e0000 */
[----:B------:R-:W-:-:S07]  /*28f60*/  IMAD.MOV.U32 R62, RZ, RZ, R14 ;  /* 0x000000ffff3e7224 */ /* 0x000fce00078e000e */
[----:B------:R-:W-:Y:S05]  /*28f70*/  WARPSYNC.COLLECTIVE R15, `(.L_x_2009) ;  /* 0x000000000f087348 */ /* 0x000fea0003c00000 */
[----:B------:R0:W1:Y:S02]  /*28f80*/  SHFL.IDX P6, R14, R13, R12, R11 ;  /* 0x0000000c0d0e7389 */ /* 0x00006400000c000b */
[----:B01----:R-:W-:Y:S01]  /*28f90*/  ENDCOLLECTIVE ;  /* 0x000000000000791b */ /* 0x003fe20003800000 */
.L_x_2009:
        /* <DEDUP_REMOVED lines=9> */
.L_x_2010:
[----:B------:R-:W-:Y:S02]  /*29030*/  SEL R12, R9, R20, P0 ;  /* 0x00000014090c7207 */ /* 0x000fe40000000000 */
[----:B------:R-:W-:Y:S02]  /*29040*/  SEL R11, R48, R53, P0 ;  /* 0x00000035300b7207 */ /* 0x000fe40000000000 */
[----:B------:R-:W-:Y:S02]  /*29050*/  SEL R13, R57, R50, P0 ;  /* 0x00000032390d7207 */ /* 0x000fe40000000000 */
[----:B------:R-:W-:Y:S01]  /*29060*/  SEL R15, R50, R57, P0 ;  /* 0x00000039320f7207 */ /* 0x000fe20000000000 */
[----:B------:R-:W-:Y:S01]  /*29070*/  IMAD.MOV.U32 R64, RZ, RZ, R14 ;  /* 0x000000ffff407224 */ /* 0x000fe200078e000e */
[----:B------:R-:W-:Y:S02]  /*29080*/  SEL R14, R20, R9, P0 ;  /* 0x00000009140e7207 */ /* 0x000fe40000000000 */
[----:B------:R-:W-:Y:S01]  /*29090*/  SEL R9, R53, R48, P0 ;  /* 0x0000003035097207 */ /* 0x000fe20000000000 */
[----:B------:R-:W-:Y:S06]  /*290a0*/  BRA `(.L_x_2011) ;  /* 0xffffff5000347947 */ /* 0x000fec000383ffff */
.L_x_1781:
[----:B------:R-:W-:Y:S02]  /*290b0*/  IMAD.MOV.U32 R13, RZ, RZ, R3 ;  /* 0x000000ffff0d7224 */ /* 0x000fe400078e0003 */
[----:B------:R-:W-:Y:S02]  /*290c0*/  IMAD.MOV.U32 R12, RZ, RZ, RZ ;  /* 0x000000ffff0c7224 */ /* 0x000fe400078e00ff */
[----:B------:R-:W-:Y:S02]  /*290d0*/  IMAD.MOV.U32 R11, RZ, RZ, 0x181f ;  /* 0x0000181fff0b7424 */ /* 0x000fe400078e00ff */
[----:B------:R-:W-:-:S07]  /*290e0*/  IMAD.MOV.U32 R15, RZ, RZ, -0x1 ;  /* 0xffffffffff0f7424 */ /* 0x000fce00078e00ff */
[----:B01----:R-:W-:Y:S05]  /*290f0*/  WARPSYNC.COLLECTIVE R15, `(.L_x_2012) ;  /* 0x000000000f087348 */ /* 0x003fea0003c00000 */
[----:B------:R2:W3:Y:S02]  /*29100*/  SHFL.IDX P6, R14, R13, R12, R11 ;  /* 0x0000000c0d0e7389 */ /* 0x0004e400000c000b */
[----:B0123--:R-:W-:Y:S01]  /*29110*/  ENDCOLLECTIVE ;  /* 0x000000000000791b */ /* 0x00ffe20003800000 */
.L_x_2012:
[----:B------:R-:W-:Y:S02]  /*29120*/  IMAD.MOV.U32 R13, RZ, RZ, R2 ;  /* 0x000000ffff0d7224 */ /* 0x000fe400078e0002 */
[----:B------:R-:W-:-:S07]  /*29130*/  IMAD.MOV.U32 R0, RZ, RZ, R14 ;  /* 0x000000ffff007224 */ /* 0x000fce00078e000e */
[----:B------:R-:W-:Y:S05]  /*29140*/  WARPSYNC.COLLECTIVE R15, `(.L_x_2013) ;  /* 0x000000000f087348 */ /* 0x000fea0003c00000 */
[----:B------:R0:W1:Y:S02]  /*29150*/  SHFL.IDX P6, R14, R13, R12, R11 ;  /* 0x0000000c0d0e7389 */ /* 0x00006400000c000b */
[----:B01----:R-:W-:Y:S01]  /*29160*/  ENDCOLLECTIVE ;  /* 0x000000000000791b */ /* 0x003fe20003800000 */
.L_x_2013:
[----:B------:R-:W-:Y:S05]  /*29170*/  BRA `(.L_x_2014) ;  /* 0xffffff6400847947 */ /* 0x000fea000383ffff */
.L_x_1784:
[----:B------:R-:W-:Y:S01]  /*29180*/  BSSY B1, `(.L_x_2015) ;  /* 0x0000008000017945 */ /* 0x000fe20003800000 */
[----:B------:R-:W-:Y:S02]  /*29190*/  IMAD.MOV.U32 R13, RZ, RZ, R3 ;  /* 0x000000ffff0d7224 */ /* 0x000fe400078e0003 */
[----:B------:R-:W-:Y:S02]  /*291a0*/  IMAD.MOV.U32 R12, RZ, RZ, 0x1 ;  /* 0x00000001ff0c7424 */ /* 0x000fe400078e00ff */
[----:B------:R-:W-:Y:S02]  /*291b0*/  IMAD.MOV.U32 R11, RZ, RZ, 0x181f ;  /* 0x0000181fff0b7424 */ /* 0x000fe400078e00ff */
[----:B---3--:R-:W-:-:S07]  /*291c0*/  IMAD.MOV.U32 R15, RZ, RZ, -0x1 ;  /* 0xffffffffff0f7424 */ /* 0x008fce00078e00ff */
[----:B012-4-:R-:W-:Y:S05]  /*291d0*/  WARPSYNC.COLLECTIVE R15, `(.L_x_2016) ;  /* 0x000000000f087348 */ /* 0x017fea0003c00000 */
[----:B----4-:R3:W4:Y:S02]  /*291e0*/  SHFL.IDX P6, R14, R13, R12, R11 ;  /* 0x0000000c0d0e7389 */ /* 0x01072400000c000b */
[----:B01234-:R-:W-:Y:S01]  /*291f0*/  ENDCOLLECTIVE ;  /* 0x000000000000791b */ /* 0x01ffe20003800000 */
.L_x_2016:
[----:B------:R-:W-:Y:S05]  /*29200*/  BSYNC B1 ;  /* 0x0000000000017941 */ /* 0x000fea0003800000 */
.L_x_2015:
[----:B------:R-:W-:Y:S02]  /*29210*/  IMAD.MOV.U32 R13, RZ, RZ, R2 ;  /* 0x000000ffff0d7224 */ /* 0x000fe400078e0002 */
[----:B------:R-:W-:Y:S02]  /*29220*/  IMAD.MOV.U32 R12, RZ, RZ, 0x1 ;  /* 0x00000001ff0c7424 */ /* 0x000fe400078e00ff */
[----:B------:R-:W-:Y:S02]  /*29230*/  IMAD.MOV.U32 R11, RZ, RZ, 0x181f ;  /* 0x0000181fff0b7424 */ /* 0x000fe400078e00ff */
[----:B------:R-:W-:Y:S02]  /*29240*/  IMAD.MOV.U32 R15, RZ, RZ, -0x1 ;  /* 0xffffffffff0f7424 */ /* 0x000fe400078e00ff */
[----:B------:R-:W-:-:S07]  /*29250*/  IMAD.MOV.U32 R0, RZ, RZ, R14 ;  /* 0x000000ffff007224 */ /* 0x000fce00078e000e */
[----:B------:R-:W-:Y:S05]  /*29260*/  WARPSYNC.COLLECTIVE R15, `(.L_x_2017) ;  /* 0x000000000f087348 */ /* 0x000fea0003c00000 */
[----:B------:R0:W1:Y:S02]  /*29270*/  SHFL.IDX P6, R14, R13, R12, R11 ;  /* 0x0000000c0d0e7389 */ /* 0x00006400000c000b */
[----:B01----:R-:W-:Y:S01]  /*29280*/  ENDCOLLECTIVE ;  /* 0x000000000000791b */ /* 0x003fe20003800000 */
.L_x_2017:
[----:B------:R-:W-:Y:S05]  /*29290*/  BRA `(.L_x_2018) ;  /* 0xffffff6400887947 */ /* 0x000fea000383ffff */
.L_x_1787:
[----:B------:R-:W-:Y:S01]  /*292a0*/  BSSY B1, `(.L_x_2019) ;  /* 0x0000008000017945 */ /* 0x000fe20003800000 */
[----:B------:R-:W-:Y:S02]  /*292b0*/  IMAD.MOV.U32 R13, RZ, RZ, R3 ;  /* 0x000000ffff0d7224 */ /* 0x000fe400078e0003 */
[----:B------:R-:W-:Y:S02]  /*292c0*/  IMAD.MOV.U32 R12, RZ, RZ, 0x2 ;  /* 0x00000002ff0c7424 */ /* 0x000fe400078e00ff */
[----:B------:R-:W-:Y:S02]  /*292d0*/  IMAD.MOV.U32 R11, RZ, RZ, 0x181f ;  /* 0x0000181fff0b7424 */ /* 0x000fe400078e00ff */
[----:B0-----:R-:W-:-:S07]  /*292e0*/  IMAD.MOV.U32 R15, RZ, RZ, -0x1 ;  /* 0xffffffffff0f7424 */ /* 0x001fce00078e00ff */
[----:B-1234-:R-:W-:Y:S05]  /*292f0*/  WARPSYNC.COLLECTIVE R15, `(.L_x_2020) ;  /* 0x000000000f087348 */ /* 0x01efea0003c00000 */
[----:B----4-:R0:W4:Y:S02]  /*29300*/  SHFL.IDX P6, R14, R13, R12, R11 ;  /* 0x0000000c0d0e7389 */ /* 0x01012400000c000b */
[----:B01234-:R-:W-:Y:S01]  /*29310*/  ENDCOLLECTIVE ;  /* 0x000000000000791b */ /* 0x01ffe20003800000 */
.L_x_2020:
[----:B------:R-:W-:Y:S05]  /*29320*/  BSYNC B1 ;  /* 0x0000000000017941 */ /* 0x000fea0003800000 */
.L_x_2019:
        /* <DEDUP_REMOVED lines=8> */
.L_x_2021:
[----:B------:R-:W-:Y:S05]  /*293b0*/  BRA `(.L_x_2022) ;  /* 0xffffff6400887947 */ /* 0x000fea000383ffff */
.L_x_1790:
[----:B------:R-:W-:Y:S01]  /*293c0*/  BSSY B1, `(.L_x_2023) ;  /* 0x0000008000017945 */ /* 0x000fe20003800000 */
[----:B------:R-:W-:Y:S02]  /*293d0*/  IMAD.MOV.U32 R13, RZ, RZ, R3 ;  /* 0x000000ffff0d7224 */ /* 0x000fe400078e0003 */
[----:B------:R-:W-:Y:S02]  /*293e0*/  IMAD.MOV.U32 R12, RZ, RZ, 0x3 ;  /* 0x00000003ff0c7424 */ /* 0x000fe400078e00ff */
[----:B------:R-:W-:Y:S02]  /*293f0*/  IMAD.MOV.U32 R11, RZ, RZ, 0x181f ;  /* 0x0000181fff0b7424 */ /* 0x000fe400078e00ff */
[----:B0-----:R-:W-:-:S07]  /*29400*/  IMAD.MOV.U32 R15, RZ, RZ, -0x1 ;  /* 0xffffffffff0f7424 */ /* 0x001fce00078e00ff */
[----:B-1234-:R-:W-:Y:S05]  /*29410*/  WARPSYNC.COLLECTIVE R15, `(.L_x_2024) ;  /* 0x000000000f087348 */ /* 0x01efea0003c00000 */
[----:B------:R0:W0:Y:S02]  /*29420*/  SHFL.IDX P6, R14, R13, R12, R11 ;  /* 0x0000000c0d0e7389 */ /* 0x00002400000c000b */
[----:B01234-:R-:W-:Y:S01]  /*29430*/  ENDCOLLECTIVE ;  /* 0x000000000000791b */ /* 0x01ffe20003800000 */
.L_x_2024:
[----:B------:R-:W-:Y:S05]  /*29440*/  BSYNC B1 ;  /* 0x0000000000017941 */ /* 0x000fea0003800000 */
.L_x_2023:
        /* <DEDUP_REMOVED lines=8> */
.L_x_2025:
[----:B------:R-:W-:Y:S05]  /*294d0*/  BRA `(.L_x_2026) ;  /* 0xffffff6400887947 */ /* 0x000fea000383ffff */
.L_x_1814:
[----:B------:R-:W0:Y:S01]  /*294e0*/  S2R R5, SR_TID.X ;  /* 0x0000000000057919 */ /* 0x000e220000002100 */
[----:B------:R-:W-:Y:S01]  /*294f0*/  BSSY B1, `(.L_x_2027) ;  /* 0x000000a000017945 */ /* 0x000fe20003800000 */
[----:B------:R-:W-:Y:S02]  /*29500*/  IMAD.MOV.U32 R12, RZ, RZ, RZ ;  /* 0x000000ffff0c7224 */ /* 0x000fe400078e00ff */
        /* <DEDUP_REMOVED lines=8> */
.L_x_2028:
[----:B------:R-:W-:Y:S05]  /*29590*/  BSYNC B1 ;  /* 0x0000000000017941 */ /* 0x000fea0003800000 */
.L_x_2027:
[----:B------:R-:W-:Y:S05]  /*295a0*/  BRA `(.L_x_2029) ;  /* 0xffffff7c00e07947 */ /* 0x000fea000383ffff */
.L_x_1816:
[----:B------:R-:W-:Y:S01]  /*295b0*/  BSSY B1, `(.L_x_2030) ;  /* 0x0000006000017945 */ /* 0x000fe20003800000 */
[----:B------:R-:W-:-:S07]  /*295c0*/  IMAD.MOV.U32 R15, RZ, RZ, -0x1 ;  /* 0xffffffffff0f7424 */ /* 0x000fce00078e00ff */
[----:B0-----:R-:W-:Y:S05]  /*295d0*/  WARPSYNC.COLLECTIVE R15, `(.L_x_2031) ;  /* 0x000000000f0c7348 */ /* 0x001fea0003c00000 */
[----:B------:R-:W-:Y:S02]  /*295e0*/  ELECT P6, UR62, PT ;  /* 0x00000000003e782f */ /* 0x000fe400038c0000 */
[----:B------:R-:W-:Y:S01]  /*295f0*/  MOV R14, UR62 ;  /* 0x0000003e000e7c02 */ /* 0x000fe20008000f00 */
[----:B0-----:R-:W-:Y:S10]  /*29600*/  ENDCOLLECTIVE ;  /* 0x000000000000791b */ /* 0x001ff40003800000 */
.L_x_2031:
[----:B------:R-:W-:Y:S05]  /*29610*/  BSYNC B1 ;  /* 0x0000000000017941 */ /* 0x000fea0003800000 */
.L_x_2030:
[----:B------:R-:W-:Y:S05]  /*29620*/  BRA `(.L_x_1815) ;  /* 0xffffff7c00d87947 */ /* 0x000fea000383ffff */
.L_x_1818:
[----:B0-----:R0:W1:Y:S02]  /*29630*/  SYNCS.PHASECHK.TRANS64.TRYWAIT P0, [R23+URZ+0x22820], R5 ;  /* 0x02282005170075a7 */ /* 0x001064000800017f */
[----:B-1----:R-:W-:Y:S05]  /*29640*/  @!P0 NANOSLEEP.SYNCS 0x989680 ;  /* 0x009896800000895d */ /* 0x002fea0003900000 */
[----:B------:R-:W1:Y:S02]  /*29650*/  @!P0 SYNCS.PHASECHK.TRANS64 P0, [R23+URZ+0x22820], R5 ;  /* 0x02282005170085a7 */ /* 0x000e64000800007f */
[----:B-1----:R-:W-:Y:S05]  /*29660*/  @!P0 BRA `(.L_x_1818) ;  /* 0xfffffffc00f08947 */ /* 0x002fea000383ffff */
[----:B------:R-:W-:Y:S05]  /*29670*/  BRA `(.L_x_2032) ;  /* 0xffffff7c00e87947 */ /* 0x000fea000383ffff */
.L_x_1822:
[----:B-1----:R1:W2:Y:S02]  /*29680*/  SYNCS.PHASECHK.TRANS64.TRYWAIT P0, [R10+URZ+0x228a0], R9 ;  /* 0x0228a0090a0075a7 */ /* 0x0022a4000800017f */
[----:B--2---:R-:W-:Y:S05]  /*29690*/  @!P0 NANOSLEEP.SYNCS 0x989680 ;  /* 0x009896800000895d */ /* 0x004fea0003900000 */
[----:B------:R-:W2:Y:S02]  /*296a0*/  @!P0 SYNCS.PHASECHK.TRANS64 P0, [R10+URZ+0x228a0], R9 ;  /* 0x0228a0090a0085a7 */ /* 0x000ea4000800007f */
[----:B--2---:R-:W-:Y:S05]  /*296b0*/  @!P0 BRA `(.L_x_1822) ;  /* 0xfffffffc00f08947 */ /* 0x004fea000383ffff */
[----:B------:R-:W-:Y:S05]  /*296c0*/  BRA `(.L_x_2033) ;  /* 0xffffff8000007947 */ /* 0x000fea000383ffff */
.L_x_1829:
[----:B0-----:R0:W2:Y:S02]  /*296d0*/  SYNCS.PHASECHK.TRANS64.TRYWAIT P0, [R10+URZ+0x228c0], R9 ;  /* 0x0228c0090a0075a7 */ /* 0x0010a4000800017f */
[----:B--2---:R-:W-:Y:S05]  /*296e0*/  @!P0 NANOSLEEP.SYNCS 0x989680 ;  /* 0x009896800000895d */ /* 0x004fea0003900000 */
[----:B------:R-:W2:Y:S02]  /*296f0*/  @!P0 SYNCS.PHASECHK.TRANS64 P0, [R10+URZ+0x228c0], R9 ;  /* 0x0228c0090a0085a7 */ /* 0x000ea4000800007f */
[----:B--2---:R-:W-:Y:S05]  /*29700*/  @!P0 BRA `(.L_x_1829) ;  /* 0xfffffffc00f08947 */ /* 0x004fea000383ffff */
[----:B------:R-:W-:Y:S05]  /*29710*/  BRA `(.L_x_2034) ;  /* 0xffffff8000f47947 */ /* 0x000fea000383ffff */
.L_x_1836:
[----:B-1----:R1:W2:Y:S02]  /*29720*/  SYNCS.PHASECHK.TRANS64.TRYWAIT P1, [R9+URZ+0x228a0], R7 ;  /* 0x0228a007090075a7 */ /* 0x0022a4000802017f */
[----:B--2---:R-:W-:Y:S05]  /*29730*/  @!P1 NANOSLEEP.SYNCS 0x989680 ;  /* 0x009896800000995d */ /* 0x004fea0003900000 */
[----:B------:R-:W2:Y:S02]  /*29740*/  @!P1 SYNCS.PHASECHK.TRANS64 P1, [R9+URZ+0x228a0], R7 ;  /* 0x0228a007090095a7 */ /* 0x000ea4000802007f */
[----:B--2---:R-:W-:Y:S05]  /*29750*/  @!P1 BRA `(.L_x_1836) ;  /* 0xfffffffc00f09947 */ /* 0x004fea000383ffff */
[----:B------:R-:W-:Y:S05]  /*29760*/  BRA `(.L_x_2035) ;  /* 0xffffff8400b47947 */ /* 0x000fea000383ffff */
.L_x_1843:
[----:B0-----:R0:W2:Y:S02]  /*29770*/  SYNCS.PHASECHK.TRANS64.TRYWAIT P1, [R9+URZ+0x228c0], R7 ;  /* 0x0228c007090075a7 */ /* 0x0010a4000802017f */
[----:B--2---:R-:W-:Y:S05]  /*29780*/  @!P1 NANOSLEEP.SYNCS 0x989680 ;  /* 0x009896800000995d */ /* 0x004fea0003900000 */
[----:B------:R-:W2:Y:S02]  /*29790*/  @!P1 SYNCS.PHASECHK.TRANS64 P1, [R9+URZ+0x228c0], R7 ;  /* 0x0228c007090095a7 */ /* 0x000ea4000802007f */
[----:B--2---:R-:W-:Y:S05]  /*297a0*/  @!P1 BRA `(.L_x_1843) ;  /* 0xfffffffc00f09947 */ /* 0x004fea000383ffff */
[----:B------:R-:W-:Y:S05]  /*297b0*/  BRA `(.L_x_2036) ;  /* 0xffffff8800a47947 */ /* 0x000fea000383ffff */
.L_x_1866:
        /* <DEDUP_REMOVED lines=11> */
.L_x_2038:
[----:B------:R-:W-:Y:S05]  /*29870*/  BSYNC B0 ;  /* 0x0000000000007941 */ /* 0x000fea0003800000 */
.L_x_2037:
[----:B------:R-:W-:Y:S05]  /*29880*/  BRA `(.L_x_2039) ;  /* 0xffffff9800d07947 */ /* 0x000fea000383ffff */
.L_x_1869:
[----:B0-----:R-:W2:Y:S02]  /*29890*/  LDL R0, [R1+0x28] ;  /* 0x0000280001007983 */ /* 0x001ea40000100800 */
[----:B--2---:R0:W1:Y:S02]  /*298a0*/  SYNCS.PHASECHK.TRANS64.TRYWAIT P0, [R4+URZ+0x22880], R0 ;  /* 0x02288000040075a7 */ /* 0x004064000800017f */
[----:B-1----:R-:W-:Y:S05]  /*298b0*/  @!P0 NANOSLEEP.SYNCS 0x989680 ;  /* 0x009896800000895d */ /* 0x002fea0003900000 */
[----:B------:R-:W1:Y:S02]  /*298c0*/  @!P0 SYNCS.PHASECHK.TRANS64 P0, [R4+URZ+0x22880], R0 ;  /* 0x02288000040085a7 */ /* 0x000e64000800007f */
[----:B-1----:R-:W-:Y:S05]  /*298d0*/  @!P0 BRA `(.L_x_1869) ;  /* 0xfffffffc00ec8947 */ /* 0x002fea000383ffff */
[----:B------:R-:W-:Y:S05]  /*298e0*/  BRA `(.L_x_2040) ;  /* 0xffffff9800f07947 */ /* 0x000fea000383ffff */
.L_x_1870:
[----:B------:R-:W-:Y:S01]  /*298f0*/  BSSY B0, `(.L_x_2041) ;  /* 0x0000008000007945 */ /* 0x000fe20003800000 */
[----:B------:R-:W-:Y:S02]  /*29900*/  IMAD.MOV.U32 R13, RZ, RZ, R2 ;  /* 0x000000ffff0d7224 */ /* 0x000fe400078e0002 */
[----:B------:R-:W-:Y:S02]  /*29910*/  IMAD.MOV.U32 R12, RZ, RZ, RZ ;  /* 0x000000ffff0c7224 */ /* 0x000fe400078e00ff */
[----:B------:R-:W-:Y:S02]  /*29920*/  IMAD.MOV.U32 R11, RZ, RZ, 0x1c1f ;  /* 0x00001c1fff0b7424 */ /* 0x000fe400078e00ff */
[----:B------:R-:W-:-:S07]  /*29930*/  IMAD.MOV.U32 R15, RZ, RZ, -0x1 ;  /* 0xffffffffff0f7424 */ /* 0x000fce00078e00ff */
[----:B------:R-:W-:Y:S05]  /*29940*/  WARPSYNC.COLLECTIVE R15, `(.L_x_2042) ;  /* 0x000000000f087348 */ /* 0x000fea0003c00000 */
[----:B------:R0:W1:Y:S02]  /*29950*/  SHFL.IDX P6, R14, R13, R12, R11 ;  /* 0x0000000c0d0e7389 */ /* 0x00006400000c000b */
[----:B01----:R-:W-:Y:S01]  /*29960*/  ENDCOLLECTIVE ;  /* 0x000000000000791b */ /* 0x003fe20003800000 */
.L_x_2042:
[----:B------:R-:W-:Y:S05]  /*29970*/  BSYNC B0 ;  /* 0x0000000000007941 */ /* 0x000fea0003800000 */
.L_x_2041:
[----:B------:R-:W-:Y:S01]  /*29980*/  IMAD.MOV.U32 R13, RZ, RZ, R0 ;  /* 0x000000ffff0d7224 */ /* 0x000fe200078e0000 */
[----:B------:R-:W-:Y:S01]  /*29990*/  LOP3.LUT P2, RZ, R22, 0x2, RZ, 0xc0, !PT ;  /* 0x0000000216ff7812 */ /* 0x000fe2000784c0ff */
[----:B------:R-:W-:Y:S01]  /*299a0*/  IMAD.MOV.U32 R12, RZ, RZ, RZ ;  /* 0x000000ffff0c7224 */ /* 0x000fe200078e00ff */
[C---:B------:R-:W-:Y:S01]  /*299b0*/  ISETP.GE.AND P3, PT, R7.reuse, 0x21, PT ;  /* 0x000000210700780c */ /* 0x040fe20003f66270 */
[----:B------:R-:W-:Y:S01]  /*299c0*/  IMAD.MOV.U32 R11, RZ, RZ, 0x1c1f ;  /* 0x00001c1fff0b7424 */ /* 0x000fe200078e00ff */
[----:B------:R-:W-:Y:S01]  /*299d0*/  ISETP.GE.AND P5, PT, R7, 0x61, PT ;  /* 0x000000610700780c */ /* 0x000fe20003fa6270 */
[----:B------:R-:W-:Y:S02]  /*299e0*/  IMAD.MOV.U32 R15, RZ, RZ, -0x1 ;  /* 0xffffffffff0f7424 */ /* 0x000fe400078e00ff */
[----:B------:R-:W-:-:S10]  /*299f0*/  IMAD.MOV.U32 R3, RZ, RZ, R14 ;  /* 0x000000ffff037224 */ /* 0x000fd400078e000e */
[----:B------:R-:W-:Y:S05]  /*29a00*/  WARPSYNC.COLLECTIVE R15, `(.L_x_2043) ;  /* 0x000000000f087348 */ /* 0x000fea0003c00000 */
[----:B------:R0:W1:Y:S02]  /*29a10*/  SHFL.IDX P6, R14, R13, R12, R11 ;  /* 0x0000000c0d0e7389 */ /* 0x00006400000c000b */
[----:B01----:R-:W-:Y:S01]  /*29a20*/  ENDCOLLECTIVE ;  /* 0x000000000000791b */ /* 0x003fe20003800000 */
.L_x_2043:
[----:B------:R-:W-:Y:S02]  /*29a30*/  IMAD.MOV.U32 R13, RZ, RZ, R2 ;  /* 0x000000ffff0d7224 */ /* 0x000fe400078e0002 */
[----:B------:R-:W-:Y:S02]  /*29a40*/  IMAD.MOV.U32 R12, RZ, RZ, 0x1 ;  /* 0x00000001ff0c7424 */ /* 0x000fe400078e00ff */
[----:B------:R-:W-:-:S07]  /*29a50*/  IMAD.MOV.U32 R10, RZ, RZ, R14 ;  /* 0x000000ffff0a7224 */ /* 0x000fce00078e000e */
[----:B------:R-:W-:Y:S05]  /*29a60*/  WARPSYNC.COLLECTIVE R15, `(.L_x_2044) ;  /* 0x000000000f087348 */ /* 0x000fea0003c00000 */
[----:B------:R0:W1:Y:S02]  /*29a70*/  SHFL.IDX P6, R14, R13, R12, R11 ;  /* 0x0000000c0d0e7389 */ /* 0x00006400000c000b */
[----:B01----:R-:W-:Y:S01]  /*29a80*/  ENDCOLLECTIVE ;  /* 0x000000000000791b */ /* 0x003fe20003800000 */
.L_x_2044:
[----:B------:R-:W-:-:S05]  /*29a90*/  IADD3 R20, P0, R36, R10, RZ ;  /* 0x0000000a24147210 */ /* 0x000fca0007f1e0ff */
[----:B------:R-:W-:Y:S01]  /*29aa0*/  IMAD.X R21, RZ, RZ, R3, P0 ;  /* 0x000000ffff157224 */ /* 0x000fe200000e0603 */
[----:B------:R-:W-:Y:S02]  /*29ab0*/  ISETP.LT.OR P0, PT, R7, 0x1, P2 ;  /* 0x000000010700780c */ /* 0x000fe40001701670 */
[----:B------:R-:W-:Y:S01]  /*29ac0*/  IADD3 R3, R23, R5, R33 ;  /* 0x0000000517037210 */ /* 0x000fe20007ffe021 */
[----:B------:R-:W-:-:S04]  /*29ad0*/  IMAD.MOV.U32 R13, RZ, RZ, R0 ;  /* 0x000000ffff0d7224 */ /* 0x000fc800078e0000 */
[----:B------:R-:W-:-:S06]  /*29ae0*/  IMAD.IADD R5, R34, 0x1, R3 ;  /* 0x0000000122057824 */ /* 0x000fcc00078e0203 */
        /* <DEDUP_REMOVED lines=9> */
.L_x_2045:
[----:B------:R-:W-:Y:S01]  /*29b80*/  @!PT LDS RZ, [RZ] ;  /* 0x00000000fffff984 */ /* 0x000fe20000000800 */
[----:B------:R-:W-:Y:S01]  /*29b90*/  @!PT LDS RZ, [RZ] ;  /* 0x00000000fffff984 */ /* 0x000fe20000000800 */
[----:B------:R-:W-:Y:S01]  /*29ba0*/  @!PT LDS RZ, [RZ] ;  /* 0x00000000fffff984 */ /* 0x000fe20000000800 */
[----:B------:R0:W-:Y:S01]  /*29bb0*/  LDGSTS.E.BYPASS.LTC128B.128 [R5+0x8400], desc[UR38][R20.64+0x40], !P0 ;  /* 0x0840004014057fae */ /* 0x0001e2000c101d66 */
[----:B------:R-:W-:Y:S02]  /*29bc0*/  IMAD.MOV.U32 R13, RZ, RZ, R2 ;  /* 0x000000ffff0d7224 */ /* 0x000fe400078e0002 */
[----:B------:R-:W-:Y:S02]  /*29bd0*/  IMAD.MOV.U32 R12, RZ, RZ, 0x2 ;  /* 0x00000002ff0c7424 */ /* 0x000fe400078e00ff */
[----:B------:R-:W-:-:S07]  /*29be0*/  IMAD.MOV.U32 R10, RZ, RZ, R14 ;  /* 0x000000ffff0a7224 */ /* 0x000fce00078e000e */
[----:B0-----:R-:W-:Y:S05]  /*29bf0*/  WARPSYNC.COLLECTIVE R15, `(.L_x_2046) ;  /* 0x000000000f087348 */ /* 0x001fea0003c00000 */
[----:B------:R1:W2:Y:S02]  /*29c00*/  SHFL.IDX P6, R14, R13, R12, R11 ;  /* 0x0000000c0d0e7389 */ /* 0x0002a400000c000b */
[----:B012---:R-:W-:Y:S01]  /*29c10*/  ENDCOLLECTIVE ;  /* 0x000000000000791b */ /* 0x007fe20003800000 */
.L_x_2046:
        /* <DEDUP_REMOVED lines=13> */
.L_x_2047:
        /* <DEDUP_REMOVED lines=10> */
.L_x_2048:
        /* <DEDUP_REMOVED lines=14> */
.L_x_2049:
[----:B------:R-:W-:Y:S01]  /*29e70*/  @!PT LDS RZ, [RZ] ;  /* 0x00000000fffff984 */ /* 0x000fe20000000800 */
[----:B------:R-:W-:Y:S01]  /*29e80*/  @!PT LDS RZ, [RZ] ;  /* 0x00000000fffff984 */ /* 0x000fe20000000800 */
[----:B------:R-:W-:Y:S01]  /*29e90*/  @!PT LDS RZ, [RZ] ;  /* 0x00000000fffff984 */ /* 0x000fe20000000800 */
[----:B------:R0:W-:Y:S01]  /*29ea0*/  LDGSTS.E.BYPASS.LTC128B.128 [R5+0xa400], desc[UR38][R20.64+0x40], !P0 ;  /* 0x0a40004014057fae */ /* 0x0001e2000c101d66 */
[----:B------:R-:W-:Y:S01]  /*29eb0*/  IMAD.MOV.U32 R0, RZ, RZ, R14 ;  /* 0x000000ffff007224 */ /* 0x000fe200078e000e */
[----:B------:R-:W-:Y:S06]  /*29ec0*/  BRA `(.L_x_2050) ;  /* 0xffffff98006c7947 */ /* 0x000fec000383ffff */
.L_x_1875:
[----:B---3--:R-:W3:Y:S02]  /*29ed0*/  LDL R0, [R1+0x28] ;  /* 0x0000280001007983 */ /* 0x008ee40000100800 */
[----:B---3--:R3:W4:Y:S02]  /*29ee0*/  SYNCS.PHASECHK.TRANS64.TRYWAIT P0, [R4+URZ+0x22840], R0 ;  /* 0x02284000040075a7 */ /* 0x008724000800017f */
[----:B----4-:R-:W-:Y:S05]  /*29ef0*/  @!P0 NANOSLEEP.SYNCS 0x989680 ;  /* 0x009896800000895d */ /* 0x010fea0003900000 */
[----:B------:R-:W4:Y:S02]  /*29f00*/  @!P0 SYNCS.PHASECHK.TRANS64 P0, [R4+URZ+0x22840], R0 ;  /* 0x02284000040085a7 */ /* 0x000f24000800007f */
[----:B----4-:R-:W-:Y:S05]  /*29f10*/  @!P0 BRA `(.L_x_1875) ;  /* 0xfffffffc00ec8947 */ /* 0x010fea000383ffff */
[----:B------:R-:W-:Y:S05]  /*29f20*/  BRA `(.L_x_2051) ;  /* 0xffffff9800cc7947 */ /* 0x000fea000383ffff */
.L_x_1876:
[----:B------:R-:W-:Y:S01]  /*29f30*/  BSSY B0, `(.L_x_2052) ;  /* 0x0000008000007945 */ /* 0x000fe20003800000 */
[----:B------:R-:W-:Y:S02]  /*29f40*/  IMAD.MOV.U32 R13, RZ, RZ, R5 ;  /* 0x000000ffff0d7224 */ /* 0x000fe400078e0005 */
[----:B------:R-:W-:Y:S02]  /*29f50*/  IMAD.MOV.U32 R12, RZ, RZ, RZ ;  /* 0x000000ffff0c7224 */ /* 0x000fe400078e00ff */
[----:B------:R-:W-:Y:S02]  /*29f60*/  IMAD.MOV.U32 R11, RZ, RZ, 0x1c1f ;  /* 0x00001c1fff0b7424 */ /* 0x000fe400078e00ff */
[----:B------:R-:W-:-:S07]  /*29f70*/  IMAD.MOV.U32 R15, RZ, RZ, -0x1 ;  /* 0xffffffffff0f7424 */ /* 0x000fce00078e00ff */
[----:B--2---:R-:W-:Y:S05]  /*29f80*/  WARPSYNC.COLLECTIVE R15, `(.L_x_2053) ;  /* 0x000000000f087348 */ /* 0x004fea0003c00000 */
[----:B------:R0:W1:Y:S02]  /*29f90*/  SHFL.IDX P6, R14, R13, R12, R11 ;  /* 0x0000000c0d0e7389 */ /* 0x00006400000c000b */
[----:B012---:R-:W-:Y:S01]  /*29fa0*/  ENDCOLLECTIVE ;  /* 0x000000000000791b */ /* 0x007fe20003800000 */
.L_x_2053:
[----:B------:R-:W-:Y:S05]  /*29fb0*/  BSYNC B0 ;  /* 0x0000000000007941 */ /* 0x000fea0003800000 */
.L_x_2052:
        /* <DEDUP_REMOVED lines=12> */
.L_x_2054:
[----:B------:R-:W-:Y:S02]  /*2a080*/  @P3 IMAD.IADD R9, R23, 0x1, R6 ;  /* 0x0000000117093824 */ /* 0x000fe400078e0206 */
        /* <DEDUP_REMOVED lines=16> */
.L_x_2055:
        /* <DEDUP_REMOVED lines=12> */
.L_x_2056:
[----:B------:R-:W-:Y:S02]  /*2a250*/  IMAD.MOV.U32 R13, RZ, RZ, R5 ;  /* 0x000000ffff0d7224 */ /* 0x000fe400078e0005 */
[----:B------:R-:W-:Y:S02]  /*2a260*/  IMAD.MOV.U32 R12, RZ, RZ, 0x2 ;  /* 0x00000002ff0c7424 */ /* 0x000fe400078e00ff */
[----:B------:R-:W-:-:S07]  /*2a270*/  IMAD.MOV.U32 R3, RZ, RZ, R14 ;  /* 0x000000ffff037224 */ /* 0x000fce00078e000e */
[----:B------:R-:W-:Y:S05]  /*2a280*/  WARPSYNC.COLLECTIVE R15, `(.L_x_2057) ;  /* 0x000000000f087348 */ /* 0x000fea0003c00000 */
[----:B------:R0:W1:Y:S02]  /*2a290*/  SHFL.IDX P6, R14, R13, R12, R11 ;  /* 0x0000000c0d0e7389 */ /* 0x00006400000c000b */
[----:B01----:R-:W-:Y:S01]  /*2a2a0*/  ENDCOLLECTIVE ;  /* 0x000000000000791b */ /* 0x003fe20003800000 */
.L_x_2057:
        /* <DEDUP_REMOVED lines=16> */
.L_x_2058:
[----:B------:R-:W-:Y:S02]  /*2a3b0*/  IMAD.MOV.U32 R13, RZ, RZ, R5 ;  /* 0x000000ffff0d7224 */ /* 0x000fe400078e0005 */
[----:B------:R-:W-:Y:S02]  /*2a3c0*/  IMAD.MOV.U32 R12, RZ, RZ, 0x3 ;  /* 0x00000003ff0c7424 */ /* 0x000fe400078e00ff */
[----:B------:R-:W-:-:S07]  /*2a3d0*/  IMAD.MOV.U32 R3, RZ, RZ, R14 ;  /* 0x000000ffff037224 */ /* 0x000fce00078e000e */
[----:B------:R-:W-:Y:S05]  /*2a3e0*/  WARPSYNC.COLLECTIVE R15, `(.L_x_2059) ;  /* 0x000000000f087348 */ /* 0x000fea0003c00000 */
[----:B------:R0:W1:Y:S02]  /*2a3f0*/  SHFL.IDX P6, R14, R13, R12, R11 ;  /* 0x0000000c0d0e7389 */ /* 0x00006400000c000b */
[----:B01----:R-:W-:Y:S01]  /*2a400*/  ENDCOLLECTIVE ;  /* 0x000000000000791b */ /* 0x003fe20003800000 */
.L_x_2059:
        /* <DEDUP_REMOVED lines=10> */
.L_x_2060:
[----:B------:R-:W-:Y:S01]  /*2a4b0*/  @!PT LDS RZ, [RZ] ;  /* 0x00000000fffff984 */ /* 0x000fe20000000800 */
[----:B------:R-:W-:Y:S01]  /*2a4c0*/  @!PT LDS RZ, [RZ] ;  /* 0x00000000fffff984 */ /* 0x000fe20000000800 */
[----:B------:R-:W-:Y:S01]  /*2a4d0*/  @!PT LDS RZ, [RZ] ;  /* 0x00000000fffff984 */ /* 0x000fe20000000800 */
[----:B------:R-:W-:Y:S04]  /*2a4e0*/  @P2 LDGSTS.E.BYPASS.LTC128B.128 [R7+0x17400], desc[UR38][R2.64], !P4 ;  /* 0x1740000002072fae */ /* 0x000fe8000e101d66 */
[----:B------:R-:W-:Y:S01]  /*2a4f0*/  @P2 LDGSTS.E.BYPASS.LTC128B.128 [R7+0x19400], desc[UR38][R2.64+0x40], !P5 ;  /* 0x1940004002072fae */ /* 0x000fe2000e901d66 */
[----:B------:R-:W-:-:S03]  /*2a500*/  LOP3.LUT P5, RZ, R22, 0x40000000, RZ, 0xc0, !PT ;  /* 0x4000000016ff7812 */ /* 0x000fc600078ac0ff */
[----:B------:R0:W-:Y:S02]  /*2a510*/  @P2 LDGSTS.E.BYPASS.LTC128B.128 [R7+0x1b400], desc[UR38][R2.64+0x80], !P1 ;  /* 0x1b40008002072fae */ /* 0x0001e4000c901d66 */
[----:B0-----:R-:W-:Y:S01]  /*2a520*/  IMAD.MOV.U32 R2, RZ, RZ, R14 ;  /* 0x000000ffff027224 */ /* 0x001fe200078e000e */
[----:B------:R-:W-:Y:S07]  /*2a530*/  BRA `(.L_x_2061) ;  /* 0xffffff9800447947 */ /* 0x000fee000383ffff */
.L_x_1881:
[----:B------:R-:W-:Y:S02]  /*2a540*/  IMAD.MOV.U32 R13, RZ, RZ, R0 ;  /* 0x000000ffff0d7224 */ /* 0x000fe400078e0000 */
[----:B------:R-:W-:Y:S02]  /*2a550*/  IMAD.MOV.U32 R12, RZ, RZ, RZ ;  /* 0x000000ffff0c7224 */ /* 0x000fe400078e00ff */
[----:B------:R-:W-:Y:S02]  /*2a560*/  IMAD.MOV.U32 R11, RZ, RZ, 0x1c1f ;  /* 0x00001c1fff0b7424 */ /* 0x000fe400078e00ff */
[----:B------:R-:W-:Y:S02]  /*2a570*/  IMAD.MOV.U32 R15, RZ, RZ, -0x1 ;  /* 0xffffffffff0f7424 */ /* 0x000fe400078e00ff */
[----:B------:R-:W-:Y:S02]  /*2a580*/  IMAD R27, R27, R7, RZ ;  /* 0x000000071b1b7224 */ /* 0x000fe400078e02ff */
[----:B------:R-:W-:-:S07]  /*2a590*/  IMAD.IADD R17, R9, 0x1, R17 ;  /* 0x0000000109117824 */ /* 0x000fce00078e0211 */
[----:B-----5:R-:W-:Y:S05]  /*2a5a0*/  WARPSYNC.COLLECTIVE R15, `(.L_x_2062) ;  /* 0x000000000f087348 */ /* 0x020fea0003c00000 */
[----:B------:R0:W1:Y:S02]  /*2a5b0*/  SHFL.IDX P6, R14, R13, R12, R11 ;  /* 0x0000000c0d0e7389 */ /* 0x00006400000c000b */
[----:B01---5:R-:W-:Y:S01]  /*2a5c0*/  ENDCOLLECTIVE ;  /* 0x000000000000791b */ /* 0x023fe20003800000 */
.L_x_2062:
[C---:B------:R-:W-:Y:S01]  /*2a5d0*/  VIADD R6, R17.reuse, 0x20 ;  /* 0x0000002011067836 */ /* 0x040fe20000000000 */
[----:B------:R-:W-:Y:S01]  /*2a5e0*/  ISETP.GE.AND P1, PT, R17, R27, PT ;  /* 0x0000001b1100720c */ /* 0x000fe20003f26270 */
[----:B------:R-:W-:Y:S02]  /*2a5f0*/  IMAD.MOV.U32 R13, RZ, RZ, R4 ;  /* 0x000000ffff0d7224 */ /* 0x000fe400078e0004 */
[----:B------:R-:W-:-:S10]  /*2a600*/  IMAD.MOV.U32 R2, RZ, RZ, R14 ;  /* 0x000000ffff027224 */ /* 0x000fd400078e000e */
[----:B------:R-:W-:Y:S05]  /*2a610*/  WARPSYNC.COLLECTIVE R15, `(.L_x_2063) ;  /* 0x000000000f087348 */ /* 0x000fea0003c00000 */
[----:B------:R0:W1:Y:S02]  /*2a620*/  SHFL.IDX P6, R14, R13, R12, R11 ;  /* 0x0000000c0d0e7389 */ /* 0x00006400000c000b */
[----:B01----:R-:W-:Y:S01]  /*2a630*/  ENDCOLLECTIVE ;  /* 0x000000000000791b */ /* 0x003fe20003800000 */
.L_x_2063:
[----:B------:R-:W-:Y:S02]  /*2a640*/  IMAD.MOV.U32 R13, RZ, RZ, R0 ;  /* 0x000000ffff0d7224 */ /* 0x000fe400078e0000 */
[----:B------:R-:W-:Y:S02]  /*2a650*/  IMAD.MOV.U32 R12, RZ, RZ, 0x1 ;  /* 0x00000001ff0c7424 */ /* 0x000fe400078e00ff */
[----:B------:R-:W-:-:S07]  /*2a660*/  IMAD.MOV.U32 R3, RZ, RZ, R14 ;  /* 0x000000ffff037224 */ /* 0x000fce00078e000e */
[----:B------:R-:W-:Y:S05]  /*2a670*/  WARPSYNC.COLLECTIVE R15, `(.L_x_2064) ;  /* 0x000000000f087348 */ /* 0x000fea0003c00000 */
[----:B------:R0:W1:Y:S02]  /*2a680*/  SHFL.IDX P6, R14, R13, R12, R11 ;  /* 0x0000000c0d0e7389 */ /* 0x00006400000c000b */
[----:B01----:R-:W-:Y:S01]  /*2a690*/  ENDCOLLECTIVE ;  /* 0x000000000000791b */ /* 0x003fe20003800000 */
.L_x_2064:
        /* <DEDUP_REMOVED lines=17> */
.L_x_2065:
[----:B------:R-:W-:Y:S02]  /*2a7b0*/  IMAD.MOV.U32 R13, RZ, RZ, R0 ;  /* 0x000000ffff0d7224 */ /* 0x000fe400078e0000 */
[----:B------:R-:W-:Y:S02]  /*2a7c0*/  IMAD.MOV.U32 R12, RZ, RZ, 0x2 ;  /* 0x00000002ff0c7424 */ /* 0x000fe400078e00ff */
[----:B------:R-:W-:-:S07]  /*2a7d0*/  IMAD.MOV.U32 R3, RZ, RZ, R14 ;  /* 0x000000ffff037224 */ /* 0x000fce00078e000e */
[----:B------:R-:W-:Y:S05]  /*2a7e0*/  WARPSYNC.COLLECTIVE R15, `(.L_x_2066) ;  /* 0x000000000f087348 */ /* 0x000fea0003c00000 */
[----:B------:R0:W1:Y:S02]  /*2a7f0*/  SHFL.IDX P6, R14, R13, R12, R11 ;  /* 0x0000000c0d0e7389 */ /* 0x00006400000c000b */
[----:B01----:R-:W-:Y:S01]  /*2a800*/  ENDCOLLECTIVE ;  /* 0x000000000000791b */ /* 0x003fe20003800000 */
.L_x_2066:
        /* <DEDUP_REMOVED lines=18> */
.L_x_2067:
[----:B------:R-:W-:Y:S02]  /*2a930*/  IMAD.MOV.U32 R13, RZ, RZ, R0 ;  /* 0x000000ffff0d7224 */ /* 0x000fe400078e0000 */
[----:B------:R-:W-:Y:S02]  /*2a940*/  IMAD.MOV.U32 R12, RZ, RZ, 0x3 ;  /* 0x00000003ff0c7424 */ /* 0x000fe400078e00ff */
[----:B------:R-:W-:-:S07]  /*2a950*/  IMAD.MOV.U32 R3, RZ, RZ, R14 ;  /* 0x000000ffff037224 */ /* 0x000fce00078e000e */
[----:B------:R-:W-:Y:S05]  /*2a960*/  WARPSYNC.COLLECTIVE R15, `(.L_x_2068) ;  /* 0x000000000f087348 */ /* 0x000fea0003c00000 */
[----:B------:R0:W1:Y:S02]  /*2a970*/  SHFL.IDX P6, R14, R13, R12, R11 ;  /* 0x0000000c0d0e7389 */ /* 0x00006400000c000b */
[----:B01----:R-:W-:Y:S01]  /*2a980*/  ENDCOLLECTIVE ;  /* 0x000000000000791b */ /* 0x003fe20003800000 */
.L_x_2068:
[----:B------:R-:W-:-:S05]  /*2a990*/  @!P1 IADD3 R3, P4, R36, R3, RZ ;  /* 0x0000000324039210 */ /* 0x000fca0007f9e0ff */
[----:B------:R-:W-:-:S05]  /*2a9a0*/  @!P1 IMAD.X R2, RZ, RZ, R2, P4 ;  /* 0x000000ffff029224 */ /* 0x000fca00020e0602 */
[----:B------:R-:W-:Y:S01]  /*2a9b0*/  @!P1 LOP3.LUT R3, R3, R2, RZ, 0x3c, !PT ;  /* 0x0000000203039212 */ /* 0x000fe200078e3cff */
[----:B------:R-:W-:-:S03]  /*2a9c0*/  IMAD.MOV.U32 R13, RZ, RZ, R4 ;  /* 0x000000ffff0d7224 */ /* 0x000fc600078e0004 */
[----:B------:R-:W-:-:S04]  /*2a9d0*/  @!P1 LOP3.LUT R2, R3, R2, RZ, 0x3c, !PT ;  /* 0x0000000203029212 */ /* 0x000fc800078e3cff */
[----:B------:R-:W-:Y:S01]  /*2a9e0*/  @!P1 LOP3.LUT R3, R3, R2, RZ, 0x3c, !PT ;  /* 0x0000000203039212 */ /* 0x000fe200078e3cff */
[----:B------:R-:W-:-:S07]  /*2a9f0*/  IMAD.MOV.U32 R0, RZ, RZ, R14 ;  /* 0x000000ffff007224 */ /* 0x000fce00078e000e */
[----:B------:R-:W-:Y:S05]  /*2aa00*/  WARPSYNC.COLLECTIVE R15, `(.L_x_2069) ;  /* 0x000000000f087348 */ /* 0x000fea0003c00000 */
[----:B------:R0:W1:Y:S02]  /*2aa10*/  SHFL.IDX P6, R14, R13, R12, R11 ;  /* 0x0000000c0d0e7389 */ /* 0x00006400000c000b */
[----:B01----:R-:W-:Y:S01]  /*2aa20*/  ENDCOLLECTIVE ;  /* 0x000000000000791b */ /* 0x003fe20003800000 */
.L_x_2069:
[----:B------:R-:W-:Y:S01]  /*2aa30*/  @!PT LDS RZ, [RZ] ;  /* 0x00000000fffff984 */ /* 0x000fe20000000800 */
[----:B------:R-:W-:Y:S01]  /*2aa40*/  @!PT LDS RZ, [RZ] ;  /* 0x00000000fffff984 */ /* 0x000fe20000000800 */
[----:B------:R-:W-:Y:S01]  /*2aa50*/  @!PT LDS RZ, [RZ] ;  /* 0x00000000fffff984 */ /* 0x000fe20000000800 */
[----:B------:R-:W-:Y:S04]  /*2aa60*/  @!P1 LDGSTS.E.BYPASS.LTC128B.128 [R8+0x11400], desc[UR38][R2.64], !P3 ;  /* 0x1140000002089fae */ /* 0x000fe8000d901d66 */
[----:B------:R-:W-:Y:S04]  /*2aa70*/  @!P1 LDGSTS.E.BYPASS.LTC128B.128 [R8+0x13400], desc[UR38][R2.64+0x40], !P2 ;  /* 0x1340004002089fae */ /* 0x000fe8000d101d66 */
[----:B------:R0:W-:Y:S02]  /*2aa80*/  @!P1 LDGSTS.E.BYPASS.LTC128B.128 [R8+0x15400], desc[UR38][R2.64+0x80], !P0 ;  /* 0x1540008002089fae */ /* 0x0001e4000c101d66 */
[----:B0-----:R-:W-:Y:S01]  /*2aa90*/  IMAD.MOV.U32 R2, RZ, RZ, R14 ;  /* 0x000000ffff027224 */ /* 0x001fe200078e000e */
[----:B------:R-:W-:Y:S06]  /*2aaa0*/  BRA `(.L_x_2070) ;  /* 0xffffff9c00647947 */ /* 0x000fec000383ffff */
.L_x_1886:
[----:B-1----:R1:W2:Y:S02]  /*2aab0*/  SYNCS.PHASECHK.TRANS64.TRYWAIT P0, [R23+URZ+0x22820], R0 ;  /* 0x02282000170075a7 */ /* 0x0022a4000800017f */
[----:B--2---:R-:W-:Y:S05]  /*2aac0*/  @!P0 NANOSLEEP.SYNCS 0x989680 ;  /* 0x009896800000895d */ /* 0x004fea0003900000 */
[----:B------:R-:W2:Y:S02]  /*2aad0*/  @!P0 SYNCS.PHASECHK.TRANS64 P0, [R23+URZ+0x22820], R0 ;  /* 0x02282000170085a7 */ /* 0x000ea4000800007f */
[----:B--2---:R-:W-:Y:S05]  /*2aae0*/  @!P0 BRA `(.L_x_1886) ;  /* 0xfffffffc00f08947 */ /* 0x004fea000383ffff */
[----:B------:R-:W-:Y:S05]  /*2aaf0*/  BRA `(.L_x_2071) ;  /* 0xffffff9c00d47947 */ /* 0x000fea000383ffff */
.L_x_1890:
[----:B0-----:R0:W1:Y:S02]  /*2ab00*/  SYNCS.PHASECHK.TRANS64.TRYWAIT P0, [R0+URZ+0x22880], R10 ;  /* 0x0228800a000075a7 */ /* 0x001064000800017f */
[----:B-1----:R-:W-:Y:S05]  /*2ab10*/  @!P0 NANOSLEEP.SYNCS 0x989680 ;  /* 0x009896800000895d */ /* 0x002fea0003900000 */
[----:B------:R-:W1:Y:S02]  /*2ab20*/  @!P0 SYNCS.PHASECHK.TRANS64 P0, [R0+URZ+0x22880], R10 ;  /* 0x0228800a000085a7 */ /* 0x000e64000800007f */
[----:B-1----:R-:W-:Y:S05]  /*2ab30*/  @!P0 BRA `(.L_x_1890) ;  /* 0xfffffffc00f08947 */ /* 0x002fea000383ffff */
[----:B------:R-:W-:Y:S05]  /*2ab40*/  BRA `(.L_x_2072) ;  /* 0xffffffa000a07947 */ /* 0x000fea000383ffff */
.L_x_1891:
        /* <DEDUP_REMOVED lines=8> */
.L_x_2074:
[----:B------:R-:W-:Y:S05]  /*2abd0*/  BSYNC B0 ;  /* 0x0000000000007941 */ /* 0x000fea0003800000 */
.L_x_2073:
        /* <DEDUP_REMOVED lines=10> */
.L_x_2075:
[----:B------:R-:W-:Y:S02]  /*2ac80*/  IMAD.MOV.U32 R13, RZ, RZ, R27 ;  /* 0x000000ffff0d7224 */ /* 0x000fe400078e001b */
[----:B------:R-:W-:Y:S02]  /*2ac90*/  IMAD.MOV.U32 R12, RZ, RZ, 0x1 ;  /* 0x00000001ff0c7424 */ /* 0x000fe400078e00ff */
[----:B------:R-:W-:-:S07]  /*2aca0*/  IMAD.MOV.U32 R2, RZ, RZ, R14 ;  /* 0x000000ffff027224 */ /* 0x000fce00078e000e */
[----:B------:R-:W-:Y:S05]  /*2acb0*/  WARPSYNC.COLLECTIVE R15, `(.L_x_2076) ;  /* 0x000000000f087348 */ /* 0x000fea0003c00000 */
[----:B------:R0:W1:Y:S02]  /*2acc0*/  SHFL.IDX P6, R14, R13, R12, R11 ;  /* 0x0000000c0d0e7389 */ /* 0x00006400000c000b */
[----:B01----:R-:W-:Y:S01]  /*2acd0*/  ENDCOLLECTIVE ;  /* 0x000000000000791b */ /* 0x003fe20003800000 */
.L_x_2076:
        /* <DEDUP_REMOVED lines=12> */
.L_x_2077:
[----:B------:R-:W-:Y:S02]  /*2ada0*/  IMAD.MOV.U32 R13, RZ, RZ, R27 ;  /* 0x000000ffff0d7224 */ /* 0x000fe400078e001b */
[----:B------:R-:W-:Y:S02]  /*2adb0*/  IMAD.MOV.U32 R12, RZ, RZ, 0x2 ;  /* 0x00000002ff0c7424 */ /* 0x000fe400078e00ff */
[----:B------:R-:W-:-:S07]  /*2adc0*/  IMAD.MOV.U32 R2, RZ, RZ, R14 ;  /* 0x000000ffff027224 */ /* 0x000fce00078e000e */
[----:B------:R-:W-:Y:S05]  /*2add0*/  WARPSYNC.COLLECTIVE R15, `(.L_x_2078) ;  /* 0x000000000f087348 */ /* 0x000fea0003c00000 */
[----:B------:R0:W1:Y:S02]  /*2ade0*/  SHFL.IDX P6, R14, R13, R12, R11 ;  /* 0x0000000c0d0e7389 */ /* 0x00006400000c000b */
[----:B01----:R-:W-:Y:S01]  /*2adf0*/  ENDCOLLECTIVE ;  /* 0x000000000000791b */ /* 0x003fe20003800000 */
.L_x_2078:
        /* <DEDUP_REMOVED lines=12> */
.L_x_2079:
[----:B------:R-:W-:Y:S02]  /*2aec0*/  IMAD.MOV.U32 R13, RZ, RZ, R27 ;  /* 0x000000ffff0d7224 */ /* 0x000fe400078e001b */
[----:B------:R-:W-:Y:S02]  /*2aed0*/  IMAD.MOV.U32 R12, RZ, RZ, 0x3 ;  /* 0x00000003ff0c7424 */ /* 0x000fe400078e00ff */
[----:B------:R-:W-:-:S07]  /*2aee0*/  IMAD.MOV.U32 R2, RZ, RZ, R14 ;  /* 0x000000ffff027224 */ /* 0x000fce00078e000e */
[----:B------:R-:W-:Y:S05]  /*2aef0*/  WARPSYNC.COLLECTIVE R15, `(.L_x_2080) ;  /* 0x000000000f087348 */ /* 0x000fea0003c00000 */
[----:B------:R0:W1:Y:S02]  /*2af00*/  SHFL.IDX P6, R14, R13, R12, R11 ;  /* 0x0000000c0d0e7389 */ /* 0x00006400000c000b */
[----:B01----:R-:W-:Y:S01]  /*2af10*/  ENDCOLLECTIVE ;  /* 0x000000000000791b */ /* 0x003fe20003800000 */
.L_x_2080:
        /* <DEDUP_REMOVED lines=12> */
.L_x_2081:
[----:B------:R-:W-:Y:S01]  /*2afe0*/  IMAD.MOV.U32 R2, RZ, RZ, R14 ;  /* 0x000000ffff027224 */ /* 0x000fe200078e000e */
[----:B------:R-:W-:Y:S06]  /*2aff0*/  BRA `(.L_x_2082) ;  /* 0xffffffa0003c7947 */ /* 0x000fec000383ffff */
.L_x_1896:
[----:B---3--:R3:W4:Y:S02]  /*2b000*/  SYNCS.PHASECHK.TRANS64.TRYWAIT P0, [R0+URZ+0x22840], R10 ;  /* 0x0228400a000075a7 */ /* 0x008724000800017f */
[----:B----4-:R-:W-:Y:S05]  /*2b010*/  @!P0 NANOSLEEP.SYNCS 0x989680 ;  /* 0x009896800000895d */ /* 0x010fea0003900000 */
[----:B------:R-:W4:Y:S02]  /*2b020*/  @!P0 SYNCS.PHASECHK.TRANS64 P0, [R0+URZ+0x22840], R10 ;  /* 0x0228400a000085a7 */ /* 0x000f24000800007f */
[----:B----4-:R-:W-:Y:S05]  /*2b030*/  @!P0 BRA `(.L_x_1896) ;  /* 0xfffffffc00f08947 */ /* 0x010fea000383ffff */
[----:B------:R-:W-:Y:S05]  /*2b040*/  BRA `(.L_x_2083) ;  /* 0xffffffa000907947 */ /* 0x000fea000383ffff */
.L_x_1897:
        /* <DEDUP_REMOVED lines=8> */
.L_x_2085:
[----:B------:R-:W-:Y:S05]  /*2b0d0*/  BSYNC B0 ;  /* 0x0000000000007941 */ /* 0x000fea0003800000 */
.L_x_2084:
        /* <DEDUP_REMOVED lines=9> */
.L_x_2086:
[----:B------:R-:W-:Y:S02]  /*2b170*/  IMAD.MOV.U32 R13, RZ, RZ, R8 ;  /* 0x000000ffff0d7224 */ /* 0x000fe400078e0008 */
[----:B------:R-:W-:Y:S02]  /*2b180*/  IMAD.MOV.U32 R12, RZ, RZ, 0x1 ;  /* 0x00000001ff0c7424 */ /* 0x000fe400078e00ff */
[----:B------:R-:W-:-:S07]  /*2b190*/  IMAD.MOV.U32 R2, RZ, RZ, R14 ;  /* 0x000000ffff027224 */ /* 0x000fce00078e000e */
[----:B------:R-:W-:Y:S05]  /*2b1a0*/  WARPSYNC.COLLECTIVE R15, `(.L_x_2087) ;  /* 0x000000000f087348 */ /* 0x000fea0003c00000 */
[----:B------:R0:W1:Y:S02]  /*2b1b0*/  SHFL.IDX P6, R14, R13, R12, R11 ;  /* 0x0000000c0d0e7389 */ /* 0x00006400000c000b */
[----:B01----:R-:W-:Y:S01]  /*2b1c0*/  ENDCOLLECTIVE ;  /* 0x000000000000791b */ /* 0x003fe20003800000 */
.L_x_2087:
        /* <DEDUP_REMOVED lines=13> */
.L_x_2088:
[----:B------:R-:W-:Y:S02]  /*2b2a0*/  IMAD.MOV.U32 R13, RZ, RZ, R8 ;  /* 0x000000ffff0d7224 */ /* 0x000fe400078e0008 */
[----:B------:R-:W-:Y:S02]  /*2b2b0*/  IMAD.MOV.U32 R12, RZ, RZ, 0x2 ;  /* 0x00000002ff0c7424 */ /* 0x000fe400078e00ff */
[----:B------:R-:W-:-:S07]  /*2b2c0*/  IMAD.MOV.U32 R2, RZ, RZ, R14 ;  /* 0x000000ffff027224 */ /* 0x000fce00078e000e */
[----:B------:R-:W-:Y:S05]  /*2b2d0*/  WARPSYNC.COLLECTIVE R15, `(.L_x_2089) ;  /* 0x000000000f087348 */ /* 0x000fea0003c00000 */
[----:B------:R0:W1:Y:S02]  /*2b2e0*/  SHFL.IDX P6, R14, R13, R12, R11 ;  /* 0x0000000c0d0e7389 */ /* 0x00006400000c000b */
[----:B01----:R-:W-:Y:S01]  /*2b2f0*/  ENDCOLLECTIVE ;  /* 0x000000000000791b */ /* 0x003fe20003800000 */
.L_x_2089:
        /* <DEDUP_REMOVED lines=13> */
.L_x_2090:
[----:B------:R-:W-:Y:S02]  /*2b3d0*/  IMAD.MOV.U32 R13, RZ, RZ, R8 ;  /* 0x000000ffff0d7224 */ /* 0x000fe400078e0008 */
[----:B------:R-:W-:Y:S02]  /*2b3e0*/  IMAD.MOV.U32 R12, RZ, RZ, 0x3 ;  /* 0x00000003ff0c7424 */ /* 0x000fe400078e00ff */
[----:B------:R-:W-:-:S07]  /*2b3f0*/  IMAD.MOV.U32 R2, RZ, RZ, R14 ;  /* 0x000000ffff027224 */ /* 0x000fce00078e000e */
[----:B------:R-:W-:Y:S05]  /*2b400*/  WARPSYNC.COLLECTIVE R15, `(.L_x_2091) ;  /* 0x000000000f087348 */ /* 0x000fea0003c00000 */
[----:B------:R0:W1:Y:S02]  /*2b410*/  SHFL.IDX P6, R14, R13, R12, R11 ;  /* 0x0000000c0d0e7389 */ /* 0x00006400000c000b */
[----:B01----:R-:W-:Y:S01]  /*2b420*/  ENDCOLLECTIVE ;  /* 0x000000000000791b */ /* 0x003fe20003800000 */
.L_x_2091:
        /* <DEDUP_REMOVED lines=13> */
.L_x_2092:
[----:B------:R-:W-:Y:S01]  /*2b500*/  IMAD.MOV.U32 R2, RZ, RZ, R14 ;  /* 0x000000ffff027224 */ /* 0x000fe200078e000e */
[----:B------:R-:W-:Y:S06]  /*2b510*/  BRA `(.L_x_2093) ;  /* 0xffffffa000207947 */ /* 0x000fec000383ffff */
.L_x_1902:
[----:B0-----:R0:W2:Y:S02]  /*2b520*/  SYNCS.PHASECHK.TRANS64.TRYWAIT P1, [R0+URZ+0x22870], R2 ;  /* 0x02287002000075a7 */ /* 0x0010a4000802017f */
[----:B--2---:R-:W-:Y:S05]  /*2b530*/  @!P1 NANOSLEEP.SYNCS 0x989680 ;  /* 0x009896800000995d */ /* 0x004fea0003900000 */
[----:B------:R-:W2:Y:S02]  /*2b540*/  @!P1 SYNCS.PHASECHK.TRANS64 P1, [R0+URZ+0x22870], R2 ;  /* 0x02287002000095a7 */ /* 0x000ea4000802007f */
[----:B--2---:R-:W-:Y:S05]  /*2b550*/  @!P1 BRA `(.L_x_1902) ;  /* 0xfffffffc00f09947 */ /* 0x004fea000383ffff */
[----:B------:R-:W-:Y:S05]  /*2b560*/  BRA `(.L_x_2094) ;  /* 0xffffffa0008c7947 */ /* 0x000fea000383ffff */
.L_x_1904:
[----:B0-----:R0:W2:Y:S02]  /*2b570*/  SYNCS.PHASECHK.TRANS64.TRYWAIT P1, [R0+URZ+0x22860], R2 ;  /* 0x02286002000075a7 */ /* 0x0010a4000802017f */
[----:B--2---:R-:W-:Y:S05]  /*2b580*/  @!P1 NANOSLEEP.SYNCS 0x989680 ;  /* 0x009896800000995d */ /* 0x004fea0003900000 */
[----:B------:R-:W2:Y:S02]  /*2b590*/  @!P1 SYNCS.PHASECHK.TRANS64 P1, [R0+URZ+0x22860], R2 ;  /* 0x02286002000095a7 */ /* 0x000ea4000802007f */
[----:B--2---:R-:W-:Y:S05]  /*2b5a0*/  @!P1 BRA `(.L_x_1904) ;  /* 0xfffffffc00f09947 */ /* 0x004fea000383ffff */
[----:B------:R-:W-:Y:S05]  /*2b5b0*/  BRA `(.L_x_2095) ;  /* 0xffffffa0009c7947 */ /* 0x000fea000383ffff */
.L_x_1912:
[----:B-1----:R1:W2:Y:S02]  /*2b5c0*/  SYNCS.PHASECHK.TRANS64.TRYWAIT P1, [R17+URZ+0x22870], R0 ;  /* 0x02287000110075a7 */ /* 0x0022a4000802017f */
[----:B--2---:R-:W-:Y:S05]  /*2b5d0*/  @!P1 NANOSLEEP.SYNCS 0x989680 ;  /* 0x009896800000995d */ /* 0x004fea0003900000 */
[----:B------:R-:W2:Y:S02]  /*2b5e0*/  @!P1 SYNCS.PHASECHK.TRANS64 P1, [R17+URZ+0x22870], R0 ;  /* 0x02287000110095a7 */ /* 0x000ea4000802007f */
[----:B--2---:R-:W-:Y:S05]  /*2b5f0*/  @!P1 BRA `(.L_x_1912) ;  /* 0xfffffffc00f09947 */ /* 0x004fea000383ffff */
[----:B------:R-:W-:Y:S05]  /*2b600*/  BRA `(.L_x_2096) ;  /* 0xffffffa800347947 */ /* 0x000fea000383ffff */
.L_x_1914:
[----:B-1----:R1:W2:Y:S02]  /*2b610*/  SYNCS.PHASECHK.TRANS64.TRYWAIT P1, [R17+URZ+0x22860], R0 ;  /* 0x02286000110075a7 */ /* 0x0022a4000802017f */
[----:B--2---:R-:W-:Y:S05]  /*2b620*/  @!P1 NANOSLEEP.SYNCS 0x989680 ;  /* 0x009896800000995d */ /* 0x004fea0003900000 */
[----:B------:R-:W2:Y:S02]  /*2b630*/  @!P1 SYNCS.PHASECHK.TRANS64 P1, [R17+URZ+0x22860], R0 ;  /* 0x02286000110095a7 */ /* 0x000ea4000802007f */
[----:B--2---:R-:W-:Y:S05]  /*2b640*/  @!P1 BRA `(.L_x_1914) ;  /* 0xfffffffc00f09947 */ /* 0x004fea000383ffff */
[----:B------:R-:W-:Y:S05]  /*2b650*/  BRA `(.L_x_2097) ;  /* 0xffffffa800407947 */ /* 0x000fea000383ffff */
.L_x_1919:
[----:B------:R-:W-:Y:S01]  /*2b660*/  BSSY B0, `(.L_x_2098) ;  /* 0x0000008000007945 */ /* 0x000fe20003800000 */
[----:B-1----:R-:W-:Y:S02]  /*2b670*/  IMAD.MOV.U32 R13, RZ, RZ, R16 ;  /* 0x000000ffff0d7224 */ /* 0x002fe400078e0010 */
[----:B------:R-:W-:Y:S02]  /*2b680*/  IMAD.MOV.U32 R12, RZ, RZ, RZ ;  /* 0x000000ffff0c7224 */ /* 0x000fe400078e00ff */
[----:B------:R-:W-:Y:S02]  /*2b690*/  IMAD.MOV.U32 R11, RZ, RZ, 0x1f ;  /* 0x0000001fff0b7424 */ /* 0x000fe400078e00ff */
[----:B------:R-:W-:-:S07]  /*2b6a0*/  IMAD.MOV.U32 R15, RZ, RZ, -0x1 ;  /* 0xffffffffff0f7424 */ /* 0x000fce00078e00ff */
[----:B0-----:R-:W-:Y:S05]  /*2b6b0*/  WARPSYNC.COLLECTIVE R15, `(.L_x_2099) ;  /* 0x000000000f087348 */ /* 0x001fea0003c00000 */
[----:B------:R1:W2:Y:S02]  /*2b6c0*/  SHFL.IDX P6, R14, R13, R12, R11 ;  /* 0x0000000c0d0e7389 */ /* 0x0002a400000c000b */
[----:B012---:R-:W-:Y:S01]  /*2b6d0*/  ENDCOLLECTIVE ;  /* 0x000000000000791b */ /* 0x007fe20003800000 */
.L_x_2099:
[----:B------:R-:W-:Y:S05]  /*2b6e0*/  BSYNC B0 ;  /* 0x0000000000007941 */ /* 0x000fea0003800000 */
.L_x_2098:
[----:B------:R-:W-:Y:S02]  /*2b6f0*/  IMAD.MOV.U32 R13, RZ, RZ, R16 ;  /* 0x000000ffff0d7224 */ /* 0x000fe400078e0010 */
[----:B------:R-:W-:Y:S02]  /*2b700*/  IMAD.MOV.U32 R12, RZ, RZ, 0x1 ;  /* 0x00000001ff0c7424 */ /* 0x000fe400078e00ff */
[----:B------:R-:W-:Y:S02]  /*2b710*/  IMAD.MOV.U32 R11, RZ, RZ, 0x1f ;  /* 0x0000001fff0b7424 */ /* 0x000fe400078e00ff */
[----:B------:R-:W-:Y:S02]  /*2b720*/  IMAD.MOV.U32 R15, RZ, RZ, -0x1 ;  /* 0xffffffffff0f7424 */ /* 0x000fe400078e00ff */
[----:B------:R-:W-:Y:S02]  /*2b730*/  IMAD.IADD R5, R19, 0x1, R7 ;  /* 0x0000000113057824 */ /* 0x000fe400078e0207 */
[----:B------:R-:W-:-:S07]  /*2b740*/  IMAD.MOV.U32 R0, RZ, RZ, R14 ;  /* 0x000000ffff007224 */ /* 0x000fce00078e000e */
[----:B------:R-:W-:Y:S05]  /*2b750*/  WARPSYNC.COLLECTIVE R15, `(.L_x_2100) ;  /* 0x000000000f087348 */ /* 0x000fea0003c00000 */
[----:B------:R0:W1:Y:S02]  /*2b760*/  SHFL.IDX P6, R14, R13, R12, R11 ;  /* 0x0000000c0d0e7389 */ /* 0x00006400000c000b */
[----:B01----:R-:W-:Y:S01]  /*2b770*/  ENDCOLLECTIVE ;  /* 0x000000000000791b */ /* 0x003fe20003800000 */
.L_x_2100:
        /* <DEDUP_REMOVED lines=11> */
[----:B0-----:R-:W-:Y:S02]  /*2b830*/  IMAD.MOV.U32 R2, RZ, RZ, RZ ;  /* 0x000000ffff027224 */ /* 0x001fe400078e00ff */
[----:B--2---:R-:W-:Y:S01]  /*2b840*/  @!P1 IMAD.MOV.U32 R2, RZ, RZ, R3 ;  /* 0x000000ffff029224 */ /* 0x004fe200078e0003 */
[----:B------:R-:W-:-:S03]  /*2b850*/  ISETP.NE.AND P1, PT, R7, RZ, PT ;  /* 0x000000ff0700720c */ /* 0x000fc60003f25270 */
[----:B------:R-:W-:-:S10]  /*2b860*/  IMAD.MOV.U32 R13, RZ, RZ, R2 ;  /* 0x000000ffff0d7224 */ /* 0x000fd400078e0002 */
[----:B------:R-:W-:Y:S05]  /*2b870*/  WARPSYNC.COLLECTIVE R15, `(.L_x_2101) ;  /* 0x000000000f087348 */ /* 0x000fea0003c00000 */
[----:B------:R0:W1:Y:S02]  /*2b880*/  SHFL.UP P6, R14, R13, R12, R11 ;  /* 0x0400000c0d0e7389 */ /* 0x00006400000c000b */
[----:B01----:R-:W-:Y:S01]  /*2b890*/  ENDCOLLECTIVE ;  /* 0x000000000000791b */ /* 0x003fe20003800000 */
.L_x_2101:
[----:B------:R-:W-:Y:S01]  /*2b8a0*/  IMAD.MOV.U32 R12, RZ, RZ, 0x2 ;  /* 0x00000002ff0c7424 */ /* 0x000fe200078e00ff */
[----:B------:R-:W-:-:S05]  /*2b8b0*/  SEL R5, R14, RZ, P1 ;  /* 0x000000ff0e057207 */ /* 0x000fca0000800000 */
[----:B------:R-:W-:-:S04]  /*2b8c0*/  IMAD.IADD R4, R2, 0x1, R5 ;  /* 0x0000000102047824 */ /* 0x000fc800078e0205 */
[----:B------:R-:W-:-:S07]  /*2b8d0*/  IMAD.MOV.U32 R13, RZ, RZ, R4 ;  /* 0x000000ffff0d7224 */ /* 0x000fce00078e0004 */
[----:B------:R-:W-:Y:S05]  /*2b8e0*/  WARPSYNC.COLLECTIVE R15, `(.L_x_2102) ;  /* 0x000000000f087348 */ /* 0x000fea0003c00000 */
[----:B------:R0:W1:Y:S02]  /*2b8f0*/  SHFL.UP P6, R14, R13, R12, R11 ;  /* 0x0400000c0d0e7389 */ /* 0x00006400000c000b */
[----:B01----:R-:W-:Y:S01]  /*2b900*/  ENDCOLLECTIVE ;  /* 0x000000000000791b */ /* 0x003fe20003800000 */
.L_x_2102:
[----:B------:R-:W-:Y:S01]  /*2b910*/  IMAD.MOV.U32 R12, RZ, RZ, 0x4 ;  /* 0x00000004ff0c7424 */ /* 0x000fe200078e00ff */
[----:B------:R-:W-:-:S05]  /*2b920*/  SEL R5, R14, RZ, P2 ;  /* 0x000000ff0e057207 */ /* 0x000fca0001000000 */
[----:B------:R-:W-:-:S04]  /*2b930*/  IMAD.IADD R5, R4, 0x1, R5 ;  /* 0x0000000104057824 */ /* 0x000fc800078e0205 */
[----:B------:R-:W-:-:S07]  /*2b940*/  IMAD.MOV.U32 R13, RZ, RZ, R5 ;  /* 0x000000ffff0d7224 */ /* 0x000fce00078e0005 */
[----:B------:R-:W-:Y:S05]  /*2b950*/  WARPSYNC.COLLECTIVE R15, `(.L_x_2103) ;  /* 0x000000000f087348 */ /* 0x000fea0003c00000 */
[----:B------:R0:W1:Y:S02]  /*2b960*/  SHFL.UP P6, R14, R13, R12, R11 ;  /* 0x0400000c0d0e7389 */ /* 0x00006400000c000b */
[----:B01----:R-:W-:Y:S01]  /*2b970*/  ENDCOLLECTIVE ;  /* 0x000000000000791b */ /* 0x003fe20003800000 */
.L_x_2103:
[----:B------:R-:W-:Y:S01]  /*2b980*/  IMAD.MOV.U32 R12, RZ, RZ, 0x8 ;  /* 0x00000008ff0c7424 */ /* 0x000fe200078e00ff */
[----:B------:R-:W-:-:S05]  /*2b990*/  SEL R6, R14, RZ, P3 ;  /* 0x000000ff0e067207 */ /* 0x000fca0001800000 */
[----:B------:R-:W-:-:S04]  /*2b9a0*/  IMAD.IADD R6, R5, 0x1, R6 ;  /* 0x0000000105067824 */ /* 0x000fc800078e0206 */
[----:B------:R-:W-:-:S07]  /*2b9b0*/  IMAD.MOV.U32 R13, RZ, RZ, R6 ;  /* 0x000000ffff0d7224 */ /* 0x000fce00078e0006 */
[----:B------:R-:W-:Y:S05]  /*2b9c0*/  WARPSYNC.COLLECTIVE R15, `(.L_x_2104) ;  /* 0x000000000f087348 */ /* 0x000fea0003c00000 */
[----:B------:R0:W1:Y:S02]  /*2b9d0*/  SHFL.UP P6, R14, R13, R12, R11 ;  /* 0x0400000c0d0e7389 */ /* 0x00006400000c000b */
[----:B01----:R-:W-:Y:S01]  /*2b9e0*/  ENDCOLLECTIVE ;  /* 0x000000000000791b */ /* 0x003fe20003800000 */
.L_x_2104:
[----:B------:R-:W-:Y:S01]  /*2b9f0*/  IMAD.MOV.U32 R12, RZ, RZ, 0x10 ;  /* 0x00000010ff0c7424 */ /* 0x000fe200078e00ff */
[----:B------:R-:W-:-:S05]  /*2ba00*/  SEL R3, R14, RZ, P4 ;  /* 0x000000ff0e037207 */ /* 0x000fca0002000000 */
[----:B------:R-:W-:-:S04]  /*2ba10*/  IMAD.IADD R4, R6, 0x1, R3 ;  /* 0x0000000106047824 */ /* 0x000fc800078e0203 */
[----:B------:R-:W-:-:S07]  /*2ba20*/  IMAD.MOV.U32 R13, RZ, RZ, R4 ;  /* 0x000000ffff0d7224 */ /* 0x000fce00078e0004 */
[----:B------:R-:W-:Y:S05]  /*2ba30*/  WARPSYNC.COLLECTIVE R15, `(.L_x_2105) ;  /* 0x000000000f087348 */ /* 0x000fea0003c00000 */
[----:B------:R0:W1:Y:S02]  /*2ba40*/  SHFL.UP P6, R14, R13, R12, R11 ;  /* 0x0400000c0d0e7389 */ /* 0x00006400000c000b */
[----:B01----:R-:W-:Y:S01]  /*2ba50*/  ENDCOLLECTIVE ;  /* 0x000000000000791b */ /* 0x003fe20003800000 */
.L_x_2105:
[----:B------:R-:W-:Y:S02]  /*2ba60*/  IMAD.MOV.U32 R12, RZ, RZ, 0x1f ;  /* 0x0000001fff0c7424 */ /* 0x000fe400078e00ff */
[----:B------:R-:W-:Y:S01]  /*2ba70*/  IMAD.MOV.U32 R11, RZ, RZ, 0x1f ;  /* 0x0000001fff0b7424 */ /* 0x000fe200078e00ff */
[----:B------:R-:W-:-:S05]  /*2ba80*/  SEL R3, R14, RZ, P5 ;  /* 0x000000ff0e037207 */ /* 0x000fca0002800000 */
[----:B------:R-:W-:-:S04]  /*2ba90*/  IMAD.IADD R3, R4, 0x1, R3 ;  /* 0x0000000104037824 */ /* 0x000fc800078e0203 */
[----:B------:R-:W-:-:S07]  /*2baa0*/  IMAD.MOV.U32 R13, RZ, RZ, R3 ;  /* 0x000000ffff0d7224 */ /* 0x000fce00078e0003 */
[----:B------:R-:W-:Y:S05]  /*2bab0*/  WARPSYNC.COLLECTIVE R15, `(.L_x_2106) ;  /* 0x000000000f087348 */ /* 0x000fea0003c00000 */
[----:B------:R0:W1:Y:S02]  /*2bac0*/  SHFL.IDX P6, R14, R13, R12, R11 ;  /* 0x0000000c0d0e7389 */ /* 0x00006400000c000b */
[----:B01----:R-:W-:Y:S01]  /*2bad0*/  ENDCOLLECTIVE ;  /* 0x000000000000791b */ /* 0x003fe20003800000 */
.L_x_2106:
[----:B------:R-:W-:Y:S05]  /*2bae0*/  BRA `(.L_x_2107) ;  /* 0xffffffac00247947 */ /* 0x000fea000383ffff */
.L_x_1924:
[----:B------:R-:W-:Y:S01]  /*2baf0*/  BSSY B0, `(.L_x_2108) ;  /* 0x0000008000007945 */ /* 0x000fe20003800000 */
[----:B-----5:R-:W-:Y:S02]  /*2bb00*/  IMAD.MOV.U32 R13, RZ, RZ, R2 ;  /* 0x000000ffff0d7224 */ /* 0x020fe400078e0002 */
[----:B------:R-:W-:Y:S02]  /*2bb10*/  IMAD.MOV.U32 R12, RZ, RZ, 0x1 ;  /* 0x00000001ff0c7424 */ /* 0x000fe400078e00ff */
[----:B------:R-:W-:Y:S02]  /*2bb20*/  IMAD.MOV.U32 R11, RZ, RZ, RZ ;  /* 0x000000ffff0b7224 */ /* 0x000fe400078e00ff */
[----:B------:R-:W-:-:S07]  /*2bb30*/  IMAD.MOV.U32 R15, RZ, RZ, -0x1 ;  /* 0xffffffffff0f7424 */ /* 0x000fce00078e00ff */
[----:B01----:R-:W-:Y:S05]  /*2bb40*/  WARPSYNC.COLLECTIVE R15, `(.L_x_2109) ;  /* 0x000000000f087348 */ /* 0x003fea0003c00000 */
[----:B------:R2:W3:Y:S02]  /*2bb50*/  SHFL.UP P6, R14, R13, R12, R11 ;  /* 0x0400000c0d0e7389 */ /* 0x0004e400000c000b */
[----:B0123--:R-:W-:Y:S01]  /*2bb60*/  ENDCOLLECTIVE ;  /* 0x000000000000791b */ /* 0x00ffe20003800000 */
.L_x_2109:
[----:B------:R-:W-:Y:S05]  /*2bb70*/  BSYNC B0 ;  /* 0x0000000000007941 */ /* 0x000fea0003800000 */
.L_x_2108:
[----:B------:R-:W-:Y:S01]  /*2bb80*/  SEL R13, R14, RZ, P1 ;  /* 0x000000ff0e0d7207 */ /* 0x000fe20000800000 */
[----:B------:R-:W-:Y:S02]  /*2bb90*/  IMAD.MOV.U32 R12, RZ, RZ, 0x2 ;  /* 0x00000002ff0c7424 */ /* 0x000fe400078e00ff */
[----:B------:R-:W-:Y:S02]  /*2bba0*/  IMAD.MOV.U32 R11, RZ, RZ, RZ ;  /* 0x000000ffff0b7224 */ /* 0x000fe400078e00ff */
[----:B------:R-:W-:Y:S02]  /*2bbb0*/  IMAD.IADD R13, R2, 0x1, R13 ;  /* 0x00000001020d7824 */ /* 0x000fe400078e020d */
[----:B------:R-:W-:-:S07]  /*2bbc0*/  IMAD.MOV.U32 R15, RZ, RZ, -0x1 ;  /* 0xffffffffff0f7424 */ /* 0x000fce00078e00ff */
[----:B------:R-:W-:Y:S05]  /*2bbd0*/  WARPSYNC.COLLECTIVE R15, `(.L_x_2110) ;  /* 0x000000000f087348 */ /* 0x000fea0003c00000 */
[----:B------:R0:W1:Y:S02]  /*2bbe0*/  SHFL.UP P6, R14, R13, R12, R11 ;  /* 0x0400000c0d0e7389 */ /* 0x00006400000c000b */
[----:B01----:R-:W-:Y:S01]  /*2bbf0*/  ENDCOLLECTIVE ;  /* 0x000000000000791b */ /* 0x003fe20003800000 */
.L_x_2110:
[----:B------:R-:W-:Y:S01]  /*2bc00*/  IMAD.MOV.U32 R12, RZ, RZ, 0x4 ;  /* 0x00000004ff0c7424 */ /* 0x000fe200078e00ff */
[----:B------:R-:W-:-:S05]  /*2bc10*/  SEL R14, R14, RZ, P2 ;  /* 0x000000ff0e0e7207 */ /* 0x000fca0001000000 */
[----:B------:R-:W-:-:S04]  /*2bc20*/  IMAD.IADD R3, R13, 0x1, R14 ;  /* 0x000000010d037824 */ /* 0x000fc800078e020e */
[----:B------:R-:W-:-:S07]  /*2bc30*/  IMAD.MOV.U32 R13, RZ, RZ, R3 ;  /* 0x000000ffff0d7224 */ /* 0x000fce00078e0003 */
[----:B------:R-:W-:Y:S05]  /*2bc40*/  WARPSYNC.COLLECTIVE R15, `(.L_x_2111) ;  /* 0x000000000f087348 */ /* 0x000fea0003c00000 */
[----:B------:R0:W1:Y:S02]  /*2bc50*/  SHFL.UP P6, R14, R13, R12, R11 ;  /* 0x0400000c0d0e7389 */ /* 0x00006400000c000b */
[----:B01----:R-:W-:Y:S01]  /*2bc60*/  ENDCOLLECTIVE ;  /* 0x000000000000791b */ /* 0x003fe20003800000 */
.L_x_2111:
[----:B------:R-:W-:Y:S01]  /*2bc70*/  IMAD.MOV.U32 R12, RZ, RZ, 0x8 ;  /* 0x00000008ff0c7424 */ /* 0x000fe200078e00ff */
[----:B------:R-:W-:-:S05]  /*2bc80*/  SEL R4, R14, RZ, P3 ;  /* 0x000000ff0e047207 */ /* 0x000fca0001800000 */
[----:B------:R-:W-:-:S04]  /*2bc90*/  IMAD.IADD R4, R3, 0x1, R4 ;  /* 0x0000000103047824 */ /* 0x000fc800078e0204 */
[----:B------:R-:W-:-:S07]  /*2bca0*/  IMAD.MOV.U32 R13, RZ, RZ, R4 ;  /* 0x000000ffff0d7224 */ /* 0x000fce00078e0004 */
[----:B------:R-:W-:Y:S05]  /*2bcb0*/  WARPSYNC.COLLECTIVE R15, `(.L_x_2112) ;  /* 0x000000000f087348 */ /* 0x000fea0003c00000 */
[----:B------:R0:W1:Y:S02]  /*2bcc0*/  SHFL.UP P6, R14, R13, R12, R11 ;  /* 0x0400000c0d0e7389 */ /* 0x00006400000c000b */
[----:B01----:R-:W-:Y:S01]  /*2bcd0*/  ENDCOLLECTIVE ;  /* 0x000000000000791b */ /* 0x003fe20003800000 */
.L_x_2112:
[----:B------:R-:W-:Y:S01]  /*2bce0*/  IMAD.MOV.U32 R12, RZ, RZ, 0x10 ;  /* 0x00000010ff0c7424 */ /* 0x000fe200078e00ff */
[----:B------:R-:W-:-:S05]  /*2bcf0*/  SEL R5, R14, RZ, P4 ;  /* 0x000000ff0e057207 */ /* 0x000fca0002000000 */
[----:B------:R-:W-:-:S04]  /*2bd00*/  IMAD.IADD R5, R4, 0x1, R5 ;  /* 0x0000000104057824 */ /* 0x000fc800078e0205 */
[----:B------:R-:W-:-:S07]  /*2bd10*/  IMAD.MOV.U32 R13, RZ, RZ, R5 ;  /* 0x000000ffff0d7224 */ /* 0x000fce00078e0005 */
[----:B------:R-:W-:Y:S05]  /*2bd20*/  WARPSYNC.COLLECTIVE R15, `(.L_x_2113) ;  /* 0x000000000f087348 */ /* 0x000fea0003c00000 */
[----:B------:R0:W1:Y:S02]  /*2bd30*/  SHFL.UP P6, R14, R13, R12, R11 ;  /* 0x0400000c0d0e7389 */ /* 0x00006400000c000b */
[----:B01----:R-:W-:Y:S01]  /*2bd40*/  ENDCOLLECTIVE ;  /* 0x000000000000791b */ /* 0x003fe20003800000 */
.L_x_2113:
        /* <DEDUP_REMOVED lines=8> */
.L_x_2114:
[----:B------:R-:W-:Y:S05]  /*2bdd0*/  BRA `(.L_x_2115) ;  /* 0xffffffac00047947 */ /* 0x000fea000383ffff */
.L_x_1926:
[----:B------:R-:W-:Y:S01]  /*2bde0*/  BSSY B0, `(.L_x_2116) ;  /* 0x0000006000007945 */ /* 0x000fe20003800000 */
[----:B------:R-:W-:Y:S01]  /*2bdf0*/  PLOP3.LUT P6, PT, P6, PT, PT, 0x8, 0x0 ;  /* 0x000000000000781c */ /* 0x000fe200037ce170 */
[----:B------:R-:W-:-:S12]  /*2be00*/  IMAD.MOV.U32 R15, RZ, RZ, -0x1 ;  /* 0xffffffffff0f7424 */ /* 0x000fd800078e00ff */
[----:B0-----:R-:W-:Y:S05]  /*2be10*/  WARPSYNC.COLLECTIVE R15, `(.L_x_2117) ;  /* 0x000000000f087348 */ /* 0x001fea0003c00000 */
[----:B------:R-:W-:Y:S01]  /*2be20*/  VOTE.ANY R14, PT, P6 ;  /* 0x00000000000e7806 */ /* 0x000fe200030e0100 */
[----:B0-----:R-:W-:Y:S06]  /*2be30*/  ENDCOLLECTIVE ;  /* 0x000000000000791b */ /* 0x001fec0003800000 */
.L_x_2117:
[----:B------:R-:W-:Y:S05]  /*2be40*/  BSYNC B0 ;  /* 0x0000000000007941 */ /* 0x000fea0003800000 */
.L_x_2116:
[----:B------:R-:W-:Y:S02]  /*2be50*/  IMAD.MOV.U32 R5, RZ, RZ, R14 ;  /* 0x000000ffff057224 */ /* 0x000fe400078e000e */
[----:B------:R-:W-:Y:S02]  /*2be60*/  IMAD.MOV.U32 R13, RZ, RZ, R2 ;  /* 0x000000ffff0d7224 */ /* 0x000fe400078e0002 */
[----:B------:R-:W0:Y:S01]  /*2be70*/  POPC R6, R5 ;  /* 0x0000000500067309 */ /* 0x000e220000000000 */
[----:B------:R-:W-:Y:S02]  /*2be80*/  IMAD.MOV.U32 R11, RZ, RZ, 0x1f ;  /* 0x0000001fff0b7424 */ /* 0x000fe400078e00ff */
[----:B------:R-:W-:Y:S02]  /*2be90*/  IMAD.MOV.U32 R15, RZ, RZ, -0x1 ;  /* 0xffffffffff0f7424 */ /* 0x000fe400078e00ff */
[----:B0-----:R-:W-:-:S07]  /*2bea0*/  IMAD.MOV.U32 R12, RZ, RZ, R6 ;  /* 0x000000ffff0c7224 */ /* 0x001fce00078e0006 */
[----:B------:R-:W-:Y:S05]  /*2beb0*/  WARPSYNC.COLLECTIVE R15, `(.L_x_2118) ;  /* 0x000000000f087348 */ /* 0x000fea0003c00000 */
[----:B------:R0:W1:Y:S02]  /*2bec0*/  SHFL.IDX P6, R14, R13, R12, R11 ;  /* 0x0000000c0d0e7389 */ /* 0x00006400000c000b */
[----:B01----:R-:W-:Y:S01]  /*2bed0*/  ENDCOLLECTIVE ;  /* 0x000000000000791b */ /* 0x003fe20003800000 */
.L_x_2118:
[----:B------:R-:W-:Y:S01]  /*2bee0*/  IMAD.MOV.U32 R17, RZ, RZ, R14 ;  /* 0x000000ffff117224 */ /* 0x000fe200078e000e */
[----:B------:R-:W-:Y:S06]  /*2bef0*/  BRA `(.L_x_2119) ;  /* 0xffffffa800f47947 */ /* 0x000fec000383ffff */
.L_x_1928:
[----:B------:R-:W-:Y:S01]  /*2bf00*/  BSSY B0, `(.L_x_2120) ;  /* 0x0000007000007945 */ /* 0x000fe20003800000 */
[----:B------:R-:W-:Y:S02]  /*2bf10*/  IMAD.MOV.U32 R13, RZ, RZ, R3 ;  /* 0x000000ffff0d7224 */ /* 0x000fe400078e0003 */
[----:B------:R-:W-:Y:S02]  /*2bf20*/  IMAD.MOV.U32 R11, RZ, RZ, 0x1f ;  /* 0x0000001fff0b7424 */ /* 0x000fe400078e00ff */
[----:B------:R-:W-:-:S07]  /*2bf30*/  IMAD.MOV.U32 R15, RZ, RZ, -0x1 ;  /* 0xffffffffff0f7424 */ /* 0x000fce00078e00ff */
[----:B012---:R-:W-:Y:S05]  /*2bf40*/  WARPSYNC.COLLECTIVE R15, `(.L_x_2121) ;  /* 0x000000000f087348 */ /* 0x007fea0003c00000 */
[----:B------:R3:W4:Y:S02]  /*2bf50*/  SHFL.IDX P6, R14, R13, R12, R11 ;  /* 0x0000000c0d0e7389 */ /* 0x00072400000c000b */
[----:B01234-:R-:W-:Y:S01]  /*2bf60*/  ENDCOLLECTIVE ;  /* 0x000000000000791b */ /* 0x01ffe20003800000 */
.L_x_2121:
[----:B------:R-:W-:Y:S05]  /*2bf70*/  BSYNC B0 ;  /* 0x0000000000007941 */ /* 0x000fea0003800000 */
.L_x_2120:
[----:B------:R-:W-:Y:S01]  /*2bf80*/  IMAD.MOV.U32 R5, RZ, RZ, R14 ;  /* 0x000000ffff057224 */ /* 0x000fe200078e000e */
[----:B------:R-:W-:Y:S06]  /*2bf90*/  BRA `(.L_x_1927) ;  /* 0xffffffa800e87947 */ /* 0x000fec000383ffff */
.L_x_1932:
[----:B0-----:R0:W1:Y:S02]  /*2bfa0*/  SYNCS.PHASECHK.TRANS64.TRYWAIT P0, [R7+URZ+0x22820], R0 ;  /* 0x02282000070075a7 */ /* 0x001064000800017f */
[----:B-1----:R-:W-:Y:S05]  /*2bfb0*/  @!P0 NANOSLEEP.SYNCS 0x989680 ;  /* 0x009896800000895d */ /* 0x002fea0003900000 */
[----:B------:R-:W1:Y:S02]  /*2bfc0*/  @!P0 SYNCS.PHASECHK.TRANS64 P0, [R7+URZ+0x22820], R0 ;  /* 0x02282000070085a7 */ /* 0x000e64000800007f */
[----:B-1----:R-:W-:Y:S05]  /*2bfd0*/  @!P0 BRA `(.L_x_1932) ;  /* 0xfffffffc00f08947 */ /* 0x002fea000383ffff */
[----:B------:R-:W-:Y:S05]  /*2bfe0*/  BRA `(.L_x_2122) ;  /* 0xffffffb000687947 */ /* 0x000fea000383ffff */
.L_x_1933:
        /* <DEDUP_REMOVED lines=8> */
[----:B0-----:R-:W-:Y:S05]  /*2c070*/  WARPSYNC.COLLECTIVE R15, `(.L_x_2124) ;  /* 0x000000000f087348 */ /* 0x001fea0003c00000 */
[----:B------:R1:W2:Y:S02]  /*2c080*/  SHFL.IDX P6, R14, R13, R12, R11 ;  /* 0x0000000c0d0e7389 */ /* 0x0002a400000c000b */
[----:B012---:R-:W-:Y:S01]  /*2c090*/  ENDCOLLECTIVE ;  /* 0x000000000000791b */ /* 0x007fe20003800000 */
.L_x_2124:
[----:B------:R-:W-:Y:S05]  /*2c0a0*/  BSYNC B0 ;  /* 0x0000000000007941 */ /* 0x000fea0003800000 */
.L_x_2123:
[----:B------:R-:W-:Y:S05]  /*2c0b0*/  BRA `(.L_x_2125) ;  /* 0xffffffb000507947 */ /* 0x000fea000383ffff */
.L_x_1934:
[----:B------:R-:W-:Y:S01]  /*2c0c0*/  BSSY B0, `(.L_x_2126) ;  /* 0x0000006000007945 */ /* 0x000fe20003800000 */
[----:B------:R-:W-:-:S07]  /*2c0d0*/  IMAD.MOV.U32 R15, RZ, RZ, -0x1 ;  /* 0xffffffffff0f7424 */ /* 0x000fce00078e00ff */
[----:B0-----:R-:W-:Y:S05]  /*2c0e0*/  WARPSYNC.COLLECTIVE R15, `(.L_x_2127) ;  /* 0x000000000f0c7348 */ /* 0x001fea0003c00000 */
[----:B------:R-:W-:Y:S02]  /*2c0f0*/  ELECT P6, UR62, PT ;  /* 0x00000000003e782f */ /* 0x000fe400038c0000 */
[----:B------:R-:W-:Y:S01]  /*2c100*/  MOV R14, UR62 ;  /* 0x0000003e000e7c02 */ /* 0x000fe20008000f00 */
[----:B0-----:R-:W-:Y:S10]  /*2c110*/  ENDCOLLECTIVE ;  /* 0x000000000000791b */ /* 0x001ff40003800000 */
.L_x_2127:
[----:B------:R-:W-:Y:S05]  /*2c120*/  BSYNC B0 ;  /* 0x0000000000007941 */ /* 0x000fea0003800000 */
.L_x_2126:
[----:B------:R-:W-:Y:S05]  /*2c130*/  BRA `(.L_x_2128) ;  /* 0xffffffb000447947 */ /* 0x000fea000383ffff */
.L_x_1936:
[----:B0-----:R0:W1:Y:S02]  /*2c140*/  SYNCS.PHASECHK.TRANS64.TRYWAIT P1, [R5+URZ+0x22840], R0 ;  /* 0x02284000050075a7 */ /* 0x001064000802017f */
[----:B-1----:R-:W-:Y:S05]  /*2c150*/  @!P1 NANOSLEEP.SYNCS 0x989680 ;  /* 0x009896800000995d */ /* 0x002fea0003900000 */
[----:B------:R-:W1:Y:S02]  /*2c160*/  @!P1 SYNCS.PHASECHK.TRANS64 P1, [R5+URZ+0x22840], R0 ;  /* 0x02284000050095a7 */ /* 0x000e64000802007f */
[----:B-1----:R-:W-:Y:S05]  /*2c170*/  @!P1 BRA `(.L_x_1936) ;  /* 0xfffffffc00f09947 */ /* 0x002fea000383ffff */
[----:B------:R-:W-:Y:S05]  /*2c180*/  BRA `(.L_x_2129) ;  /* 0xffffffb000647947 */ /* 0x000fea000383ffff */
.L_x_1938:
[----:B-1----:R1:W2:Y:S02]  /*2c190*/  SYNCS.PHASECHK.TRANS64.TRYWAIT P1, [R3+URZ+0x22840], R2 ;  /* 0x02284002030075a7 */ /* 0x0022a4000802017f */
[----:B--2---:R-:W-:Y:S05]  /*2c1a0*/  @!P1 NANOSLEEP.SYNCS 0x989680 ;  /* 0x009896800000995d */ /* 0x004fea0003900000 */
[----:B------:R-:W2:Y:S02]  /*2c1b0*/  @!P1 SYNCS.PHASECHK.TRANS64 P1, [R3+URZ+0x22840], R2 ;  /* 0x02284002030095a7 */ /* 0x000ea4000802007f */
[----:B--2---:R-:W-:Y:S05]  /*2c1c0*/  @!P1 BRA `(.L_x_1938) ;  /* 0xfffffffc00f09947 */ /* 0x004fea000383ffff */
[----:B------:R-:W-:Y:S05]  /*2c1d0*/  BRA `(.L_x_2130) ;  /* 0xffffffb000707947 */ /* 0x000fea000383ffff */
.L_x_1940:
[----:B--2---:R2:W3:Y:S02]  /*2c1e0*/  SYNCS.PHASECHK.TRANS64.TRYWAIT P1, [R5+URZ+0x22860], R0 ;  /* 0x02286000050075a7 */ /* 0x0044e4000802017f */
[----:B---3--:R-:W-:Y:S05]  /*2c1f0*/  @!P1 NANOSLEEP.SYNCS 0x989680 ;  /* 0x009896800000995d */ /* 0x008fea0003900000 */
[----:B------:R-:W3:Y:S02]  /*2c200*/  @!P1 SYNCS.PHASECHK.TRANS64 P1, [R5+URZ+0x22860], R0 ;  /* 0x02286000050095a7 */ /* 0x000ee4000802007f */
[----:B---3--:R-:W-:Y:S05]  /*2c210*/  @!P1 BRA `(.L_x_1940) ;  /* 0xfffffffc00f09947 */ /* 0x008fea000383ffff */
[----:B------:R-:W-:Y:S05]  /*2c220*/  BRA `(.L_x_2131) ;  /* 0xffffffb0006c7947 */ /* 0x000fea000383ffff */
.L_x_1942:
[----:B---3--:R3:W4:Y:S02]  /*2c230*/  SYNCS.PHASECHK.TRANS64.TRYWAIT P1, [R3+URZ+0x22860], R2 ;  /* 0x02286002030075a7 */ /* 0x008724000802017f */
[----:B----4-:R-:W-:Y:S05]  /*2c240*/  @!P1 NANOSLEEP.SYNCS 0x989680 ;  /* 0x009896800000995d */ /* 0x010fea0003900000 */
[----:B------:R-:W4:Y:S02]  /*2c250*/  @!P1 SYNCS.PHASECHK.TRANS64 P1, [R3+URZ+0x22860], R2 ;  /* 0x02286002030095a7 */ /* 0x000f24000802007f */
[----:B----4-:R-:W-:Y:S05]  /*2c260*/  @!P1 BRA `(.L_x_1942) ;  /* 0xfffffffc00f09947 */ /* 0x010fea000383ffff */
[----:B------:R-:W-:Y:S05]  /*2c270*/  BRA `(.L_x_2132) ;  /* 0xffffffb000687947 */ /* 0x000fea000383ffff */
.L_x_1944:
[----:B----4-:R4:W0:Y:S02]  /*2c280*/  SYNCS.PHASECHK.TRANS64.TRYWAIT P1, [R5+URZ+0x22880], R0 ;  /* 0x02288000050075a7 */ /* 0x010824000802017f */
[----:B0-----:R-:W-:Y:S05]  /*2c290*/  @!P1 NANOSLEEP.SYNCS 0x989680 ;  /* 0x009896800000995d */ /* 0x001fea0003900000 */
[----:B------:R-:W0:Y:S02]  /*2c2a0*/  @!P1 SYNCS.PHASECHK.TRANS64 P1, [R5+URZ+0x22880], R0 ;  /* 0x02288000050095a7 */ /* 0x000e24000802007f */
[----:B0-----:R-:W-:Y:S05]  /*2c2b0*/  @!P1 BRA `(.L_x_1944) ;  /* 0xfffffffc00f09947 */ /* 0x001fea000383ffff */
[----:B------:R-:W-:Y:S05]  /*2c2c0*/  BRA `(.L_x_2133) ;  /* 0xffffffb000647947 */ /* 0x000fea000383ffff */
.L_x_2134:
        /* <DEDUP_REMOVED lines=11> */
.L_x_3195:


//--------------------- .text._ZN7cutlass13device_kernelIN5flash11enable_sm90INS1_16FlashAttnFwdSm90INS1_25CollectiveMainloopFwdSm90ILi2EN4cute5tupleIJNS5_1CILi1EEES8_S8_EEENS6_IJNS7_ILi128EEENS7_ILi160EEENS7_ILi192EEEEEELi128ENS_12float_e4m3_tEfNS_4arch4Sm90ELb1ELb0ELb0ELb0ELb1ELb0ELb0ELb1ELb1ELb1ELb0ELb0EEENS1_21CollectiveEpilogueFwdINS6_IJSA_SA_SB_EEES9_NS_10bfloat16_tESG_Li256ELb0ELb1ELb0ELb1EEENS1_30DynamicPersistentTileSchedulerILi256ELi128ELb0ELb1ELb1EEEEEEEEEvNT_6ParamsE --------------------------
	.section	.text._ZN7cutlass13device_kernelIN5flash11enable_sm90INS1_16FlashAttnFwdSm90INS1_25CollectiveMainloopFwdSm90ILi2EN4cute5tupleIJNS5_1CILi1EEES8_S8_EEENS6_IJNS7_ILi128EEENS7_ILi160EEENS7_ILi192EEEEEELi128ENS_12float_e4m3_tEfNS_4arch4Sm90ELb1ELb0ELb0ELb0ELb1ELb0ELb0ELb1ELb1ELb1ELb0ELb0EEENS1_21CollectiveEpilogueFwdINS6_IJSA_SA_SB_EEES9_NS_10bfloat16_tESG_Li256ELb0ELb1ELb0ELb1EEENS1_30DynamicPersistentTileSchedulerILi256ELi128ELb0ELb1ELb1EEEEEEEEEvNT_6ParamsE,"ax",@progbits
	.align	128
.text._ZN7cutlass13device_kernelIN5flash11enable_sm90INS1_16FlashAttnFwdSm90INS1_25CollectiveMainloopFwdSm90ILi2EN4cute5tupleIJNS5_1CILi1EEES8_S8_EEENS6_IJNS7_ILi128EEENS7_ILi160EEENS7_ILi192EEEEEELi128ENS_12float_e4m3_tEfNS_4arch4Sm90ELb1ELb0ELb0ELb0ELb1ELb0ELb0ELb1ELb1ELb1ELb0ELb0EEENS1_21CollectiveEpilogueFwdINS6_IJSA_SA_SB_EEES9_NS_10bfloat16_tESG_Li256ELb0ELb1ELb0ELb1EEENS1_30DynamicPersistentTileSchedulerILi256ELi128ELb0ELb1ELb1EEEEEEEEEvNT_6ParamsE:
        .type           _ZN7cutlass13device_kernelIN5flash11enable_sm90INS1_16FlashAttnFwdSm90INS1_25CollectiveMainloopFwdSm90ILi2EN4cute5tupleIJNS5_1CILi1EEES8_S8_EEENS6_IJNS7_ILi128EEENS7_ILi160EEENS7_ILi192EEEEEELi128ENS_12float_e4m3_tEfNS_4arch4Sm90ELb1ELb0ELb0ELb0ELb1ELb0ELb0ELb1ELb1ELb1ELb0ELb0EEENS1_21CollectiveEpilogueFwdINS6_IJSA_SA_SB_EEES9_NS_10bfloat16_tESG_Li256ELb0ELb1ELb0ELb1EEENS1_30DynamicPersistentTileSchedulerILi256ELi128ELb0ELb1ELb1EEEEEEEEEvNT_6ParamsE,@function
        .size           _ZN7cutlass13device_kernelIN5flash11enable_sm90INS1_16FlashAttnFwdSm90INS1_25CollectiveMainloopFwdSm90ILi2EN4cute5tupleIJNS5_1CILi1EEES8_S8_EEENS6_IJNS7_ILi128EEENS7_ILi160EEENS7_ILi192EEEEEELi128ENS_12float_e4m3_tEfNS_4arch4Sm90ELb1ELb0ELb0ELb0ELb1ELb0ELb0ELb1ELb1ELb1ELb0ELb0EEENS1_21CollectiveEpilogueFwdINS6_IJSA_SA_SB_EEES9_NS_10bfloat16_tESG_Li256ELb0ELb1ELb0ELb1EEENS1_30DynamicPersistentTileSchedulerILi256ELi128ELb0ELb1ELb1EEEEEEEEEvNT_6ParamsE,(.L_x_3196 - _ZN7cutlass13device_kernelIN5flash11enable_sm90INS1_16FlashAttnFwdSm90INS1_25CollectiveMainloopFwdSm90ILi2EN4cute5tupleIJNS5_1CILi1EEES8_S8_EEENS6_IJNS7_ILi128EEENS7_ILi160EEENS7_ILi192EEEEEELi128ENS_12float_e4m3_tEfNS_4arch4Sm90ELb1ELb0ELb0ELb0ELb1ELb0ELb0ELb1ELb1ELb1ELb0ELb0EEENS1_21CollectiveEpilogueFwdINS6_IJSA_SA_SB_EEES9_NS_10bfloat16_tESG_Li256ELb0ELb1ELb0ELb1EEENS1_30DynamicPersistentTileSchedulerILi256ELi128ELb0ELb1ELb1EEEEEEEEEvNT_6ParamsE)
        .other          _ZN7cutlass13device_kernelIN5flash11enable_sm90INS1_16FlashAttnFwdSm90INS1_25CollectiveMainloopFwdSm90ILi2EN4cute5tupleIJNS5_1CILi1EEES8_S8_EEENS6_IJNS7_ILi128EEENS7_ILi160EEENS7_ILi192EEEEEELi128ENS_12float_e4m3_tEfNS_4arch4Sm90ELb1ELb0ELb0ELb0ELb1ELb0ELb0ELb1ELb1ELb1ELb0ELb0EEENS1_21CollectiveEpilogueFwdINS6_IJSA_SA_SB_EEES9_NS_10bfloat16_tESG_Li256ELb0ELb1ELb0ELb1EEENS1_30DynamicPersistentTileSchedulerILi256ELi128ELb0ELb1ELb1EEEEEEEEEvNT_6ParamsE,@"STO_CUDA_ENTRY STV_DEFAULT"
_ZN7cutlass13device_kernelIN5flash11enable_sm90INS1_16FlashAttnFwdSm90INS1_25CollectiveMainloopFwdSm90ILi2EN4cute5tupleIJNS5_1CILi1EEES8_S8_EEENS6_IJNS7_ILi128EEENS7_ILi160EEENS7_ILi192EEEEEELi128ENS_12float_e4m3_tEfNS_4arch4Sm90ELb1ELb0ELb0ELb0ELb1ELb0ELb0ELb1ELb1ELb1ELb0ELb0EEENS1_21CollectiveEpilogueFwdINS6_IJSA_SA_SB_EEES9_NS_10bfloat16_tESG_Li256ELb0ELb1ELb0ELb1EEENS1_30DynamicPersistentTileSchedulerILi256ELi128ELb0ELb1ELb1EEEEEEEEEvNT_6ParamsE:
        /* <DEDUP_REMOVED lines=45> */
.L_x_2135:
        /* <DEDUP_REMOVED lines=22> */
.L_x_2136:
        /* <DEDUP_REMOVED lines=18> */
.L_x_2137:
        /* <DEDUP_REMOVED lines=22> */
.L_x_2138:
        /* <DEDUP_REMOVED lines=24> */
.L_x_2139:
[----:B------:R-:W-:Y:S01]  /*0830*/  IMAD.U32 R2, RZ, RZ, UR10 ;  /* 0x0000000aff027e24 */ /* 0x000fe2000f8e00ff */
[----:B------:R-:W-:Y:S01]  /*0840*/  UISETP.NE.AND UP0, UPT, UR9, URZ, UPT ;  /* 0x0000003f0900728c */ /* 0x000fe2000bf05270 */
[----:B------:R-:W-:Y:S01]  /*0850*/  NOP ;  /* 0x0000000000007918 */ /* 0x000fe20000000000 */
[----:B------:R-:W-:Y:S01]  /*0860*/  UMOV UR36, 0x1 ;  /* 0x0000000100247882 */ /* 0x000fe20000000000 */
[----:B------:R-:W-:Y:S01]  /*0870*/  ULDC.64 UR52, c[0x0][0x208] ;  /* 0x0000820000347ab9 */ /* 0x000fe20000000a00 */
[----:B------:R0:W-:Y:S01]  /*0880*/  STL [R1+0x4], R2 ;  /* 0x0000040201007387 */ /* 0x0001e20000100800 */
[----:B------:R-:W-:Y:S01]  /*0890*/  USEL UR36, UR36, 0x2, !UP0 ;  /* 0x0000000224247887 */ /* 0x000fe2000c000000 */
[----:B01234-:R-:W-:Y:S01]  /*08a0*/  BAR.SYNC.DEFER_BLOCKING 0x0 ;  /* 0x0000000000007b1d */ /* 0x01ffe20000010000 */
[----:B------:R-:W-:-:S13]  /*08b0*/  PLOP3.LUT P0, PT, PT, PT, UP0, 0x80, 0x0 ;  /* 0x000000000000781c */ /* 0x000fda0003f0f008 */
[----:B------:R-:W-:Y:S05]  /*08c0*/  @!P0 BRA `(.L_x_2140) ;  /* 0x000000d800148947 */ /* 0x000fea0003800000 */
.L_x_2141:
        /* <DEDUP_REMOVED lines=16> */
[----:B------:R-:W-:Y:S01]  /*09d0*/  UMOV UR46, URZ ;  /* 0x0000003f002e7c82 */ /* 0x000fe20008000000 */
[----:B------:R-:W-:Y:S02]  /*09e0*/  UMOV UR45, URZ ;  /* 0x0000003f002d7c82 */ /* 0x000fe40008000000 */
[----:B------:R-:W-:Y:S01]  /*09f0*/  SHF.R.S32.HI R3, RZ, 0x1f, R194 ;  /* 0x0000001fff037819 */ /* 0x000fe200000114c2 */
[----:B------:R-:W-:-:S03]  /*0a00*/  UMOV UR44, URZ ;  /* 0x0000003f002c7c82 */ /* 0x000fc60008000000 */
        /* <DEDUP_REMOVED lines=47> */
.L_x_2198:
        /* <DEDUP_REMOVED lines=21> */
.L_x_2142:
[----:B------:R-:W-:Y:S01]  /*0e50*/  ULDC UR6, c[0x0][0xc54] ;  /* 0x0003150000067ab9 */ /* 0x000fe20000000800 */
[----:B------:R-:W-:Y:S01]  /*0e60*/  UMOV UR8, UR7 ;  /* 0x0000000700087c82 */ /* 0x000fe20008000000 */
[----:B------:R-:W-:-:S11]  /*0e70*/  UISETP.NE.AND UP0, UPT, UR6, 0x1, UPT ;  /* 0x000000010600788c */ /* 0x000fd6000bf05270 */
[----:B------:R-:W-:Y:S02]  /*0e80*/  @UP0 ULDC.64 UR10, c[0x0][0xc58] ;  /* 0x00031600000a0ab9 */ /* 0x000fe40000000a00 */
[----:B------:R-:W-:-:S04]  /*0e90*/  UIMAD.WIDE.U32 UR4, UR7, UR10, URZ ;  /* 0x0000000a070472a5 */ /* 0x000fc8000f8e003f */
[----:B------:R-:W-:-:S04]  /*0ea0*/  @UP0 USHF.R.U32.HI UR8, URZ, UR11, UR5 ;  /* 0x0000000b3f080299 */ /* 0x000fc80008011605 */
[----:B------:R-:W-:-:S12]  /*0eb0*/  UIMAD UR4, UR8, UR6, URZ ;  /* 0x00000006080472a4 */ /* 0x000fd8000f8e023f */
.L_x_2143:
[----:B------:R-:W-:Y:S01]  /*0ec0*/  ULDC UR37, c[0x0][0xc48] ;  /* 0x0003120000257ab9 */ /* 0x000fe20000000800 */
[----:B------:R-:W-:Y:S01]  /*0ed0*/  UIADD3 UR6, UR7, -UR4, URZ ;  /* 0x8000000407067290 */ /* 0x000fe2000fffe03f */
[----:B------:R-:W-:Y:S01]  /*0ee0*/  IMAD.MOV.U32 R7, RZ, RZ, 0x3f800000 ;  /* 0x3f800000ff077424 */ /* 0x000fe200078e00ff */
[----:B------:R-:W-:Y:S01]  /*0ef0*/  UISETP.NE.AND UP2, UPT, UR37, 0x1, UPT ;  /* 0x000000012500788c */ /* 0x000fe2000bf45270 */
[----:B------:R-:W-:Y:S01]  /*0f00*/  IMAD.MOV.U32 R0, RZ, RZ, 0x3f800000 ;  /* 0x3f800000ff007424 */ /* 0x000fe200078e00ff */
[----:B------:R-:W-:Y:S01]  /*0f10*/  ULDC.64 UR4, c[0x0][0x990] ;  /* 0x0002640000047ab9 */ /* 0x000fe20000000a00 */
[----:B------:R-:W-:Y:S01]  /*0f20*/  ULDC UR18, c[0x0][0xc54] ;  /* 0x0003150000127ab9 */ /* 0x000fe20000000800 */
[----:B------:R-:W-:Y:S02]  /*0f30*/  UISETP.NE.U32.AND UP0, UPT, UR4, URZ, UPT ;  /* 0x0000003f0400728c */ /* 0x000fe4000bf05070 */
[----:B------:R-:W-:Y:S02]  /*0f40*/  UIMAD UR18, UR9, UR18, UR6 ;  /* 0x00000012091272a4 */ /* 0x000fe4000f8e0206 */
[----:B------:R-:W-:Y:S01]  /*0f50*/  UISETP.NE.AND.EX UP0, UPT, UR5, URZ, UPT, UP0 ;  /* 0x0000003f0500728c */ /* 0x000fe2000bf05300 */
[----:B------:R-:W-:-:S02]  /*0f60*/  ULDC.64 UR6, c[0x0][0x998] ;  /* 0x0002660000067ab9 */ /* 0x000fc40000000a00 */
[----:B------:R-:W-:Y:S01]  /*0f70*/  @UP2 ULDC UR10, c[0x0][0xc4c] ;  /* 0x00031300000a2ab9 */ /* 0x000fe20000000800 */
[----:B------:R-:W-:Y:S02]  /*0f80*/  UISETP.NE.U32.AND UP1, UPT, UR6, URZ, UPT ;  /* 0x0000003f0600728c */ /* 0x000fe4000bf25070 */
[----:B------:R-:W-:Y:S01]  /*0f90*/  UIMAD.WIDE.U32 UR10, UR18, UR10, URZ ;  /* 0x0000000a120a72a5 */ /* 0x000fe2000f8e003f */
[----:B------:R-:W-:Y:S01]  /*0fa0*/  PLOP3.LUT P0, PT, PT, PT, UP0, 0x80, 0x0 ;  /* 0x000000000000781c */ /* 0x000fe20003f0f008 */
[----:B------:R-:W-:Y:S01]  /*0fb0*/  @UP2 ULDC UR9, c[0x0][0xc50] ;  /* 0x0003140000092ab9 */ /* 0x000fe20000000800 */
[----:B------:R-:W-:Y:S01]  /*0fc0*/  UISETP.NE.AND.EX UP1, UPT, UR7, URZ, UPT, UP1 ;  /* 0x0000003f0700728c */ /* 0x000fe2000bf25310 */
[----:B------:R-:W-:Y:S01]  /*0fd0*/  UMOV UR43, UR18 ;  /* 0x00000012002b7c82 */ /* 0x000fe20008000000 */
[----:B------:R-:W-:Y:S02]  /*0fe0*/  @UP2 USHF.R.U32.HI UR43, URZ, UR9, UR11 ;  /* 0x000000093f2b2299 */ /* 0x000fe4000801160b */
[----:B------:R-:W-:-:S02]  /*0ff0*/  ULOP3.LUT UR8, UR8, 0x1ffffff, URZ, 0x3c, !UPT ;  /* 0x01ffffff08087892 */ /* 0x000fc4000f8e3c3f */
[----:B------:R-:W-:Y:S01]  /*1000*/  PLOP3.LUT P1, PT, PT, PT, UP1, 0x80, 0x0 ;  /* 0x000000000000781c */ /* 0x000fe20003f2f018 */
[----:B------:R-:W-:Y:S01]  /*1010*/  @UP0 USHF.R.S32.HI UR9, URZ, 0x1f, UR43 ;  /* 0x0000001f3f090899 */ /* 0x000fe2000801142b */
[----:B------:R-:W-:Y:S01]  /*1020*/  @UP0 ULDC.64 UR10, c[0x0][0x9a8] ;  /* 0x00026a00000a0ab9 */ /* 0x000fe20000000a00 */
[----:B------:R-:W-:Y:S02]  /*1030*/  UIADD3 UR15, -UR43, URZ, URZ ;  /* 0x0000003f2b0f7290 */ /* 0x000fe4000fffe13f */
[----:B------:R-:W-:Y:S02]  /*1040*/  @UP0 UIMAD UR9, UR9, UR10, URZ ;  /* 0x0000000a090902a4 */ /* 0x000fe4000f8e023f */
[----:B------:R-:W-:Y:S02]  /*1050*/  @UP0 UIMAD.WIDE.U32 UR12, UR43, UR10, URZ ;  /* 0x0000000a2b0c02a5 */ /* 0x000fe4000f8e003f */
[----:B------:R-:W-:Y:S01]  /*1060*/  @UP1 USHF.R.S32.HI UR10, URZ, 0x1f, UR43 ;  /* 0x0000001f3f0a1899 */ /* 0x000fe2000801142b */
[----:B------:R-:W-:Y:S01]  /*1070*/  @UP1 ULDC.64 UR16, c[0x0][0x9b8] ;  /* 0x00026e0000101ab9 */ /* 0x000fe20000000a00 */
[----:B------:R-:W-:-:S02]  /*1080*/  @UP0 UIMAD UR14, UR43, UR11, UR9 ;  /* 0x0000000b2b0e02a4 */ /* 0x000fc4000f8e0209 */
[----:B------:R-:W-:Y:S02]  /*1090*/  @UP1 UIMAD UR9, UR10, UR16, URZ ;  /* 0x000000100a0912a4 */ /* 0x000fe4000f8e023f */
[----:B------:R-:W-:Y:S02]  /*10a0*/  UIMAD UR37, UR37, UR15, UR18 ;  /* 0x0000000f252572a4 */ /* 0x000fe4000f8e0212 */
[----:B------:R-:W-:Y:S02]  /*10b0*/  @UP1 UIMAD UR15, UR43, UR17, UR9 ;  /* 0x000000112b0f12a4 */ /* 0x000fe4000f8e0209 */
[----:B------:R-:W-:Y:S02]  /*10c0*/  @UP0 USHF.R.S32.HI UR9, URZ, 0x1f, UR37 ;  /* 0x0000001f3f090899 */ /* 0x000fe40008011425 */
[----:B------:R-:W-:Y:S02]  /*10d0*/  @UP1 UIMAD.WIDE.U32 UR10, UR43, UR16, URZ ;  /* 0x000000102b0a12a5 */ /* 0x000fe4000f8e003f */
[----:B------:R-:W-:Y:S01]  /*10e0*/  @UP1 USHF.R.S32.HI UR20, URZ, 0x1f, UR37 ;  /* 0x0000001f3f141899 */ /* 0x000fe20008011425 */
[----:B------:R-:W-:Y:S01]  /*10f0*/  @UP0 ULDC.64 UR16, c[0x0][0x9b0] ;  /* 0x00026c0000100ab9 */ /* 0x000fe20000000a00 */
[----:B------:R-:W-:Y:S01]  /*1100*/  @UP1 ULDC.64 UR18, c[0x0][0x9c0] ;  /* 0x0002700000121ab9 */ /* 0x000fe20000000a00 */
[----:B------:R-:W-:-:S02]  /*1110*/  @UP0 UIADD3 UR13, UR13, UR14, URZ ;  /* 0x0000000e0d0d0290 */ /* 0x000fc4000fffe03f */
[----:B------:R-:W-:Y:S02]  /*1120*/  @UP0 UIMAD UR9, UR9, UR16, URZ ;  /* 0x00000010090902a4 */ /* 0x000fe4000f8e023f */
[----:B------:R-:W-:Y:S02]  /*1130*/  @UP1 UIADD3 UR11, UR11, UR15, URZ ;  /* 0x0000000f0b0b1290 */ /* 0x000fe4000fffe03f */
[----:B------:R-:W-:Y:S02]  /*1140*/  @UP1 UIMAD UR14, UR20, UR18, URZ ;  /* 0x00000012140e12a4 */ /* 0x000fe4000f8e023f */
[----:B------:R-:W-:Y:S02]  /*1150*/  @UP0 UIMAD UR9, UR37, UR17, UR9 ;  /* 0x00000011250902a4 */ /* 0x000fe4000f8e0209 */
[----:B------:R-:W-:Y:S02]  /*1160*/  @UP0 UIMAD.WIDE.U32 UR12, UR37, UR16, UR12 ;  /* 0x00000010250c02a5 */ /* 0x000fe4000f8e000c */
[----:B------:R-:W-:-:S02]  /*1170*/  @UP1 UIMAD UR14, UR37, UR19, UR14 ;  /* 0x00000013250e12a4 */ /* 0x000fc4000f8e020e */
[----:B------:R-:W-:Y:S02]  /*1180*/  @UP1 UIMAD.WIDE.U32 UR10, UR37, UR18, UR10 ;  /* 0x00000012250a12a5 */ /* 0x000fe4000f8e000a */
[----:B------:R-:W-:Y:S02]  /*1190*/  @UP0 UIADD3 UR13, UR13, UR9, URZ ;  /* 0x000000090d0d0290 */ /* 0x000fe4000fffe03f */
[----:B------:R-:W-:Y:S02]  /*11a0*/  @UP0 ULEA UR4, UP2, UR12, UR4, 0x2 ;  /* 0x000000040c040291 */ /* 0x000fe4000f84103f */
[----:B------:R-:W-:Y:S02]  /*11b0*/  @UP1 UIADD3 UR9, UR11, UR14, URZ ;  /* 0x0000000e0b091290 */ /* 0x000fe4000fffe03f */
[----:B------:R-:W-:Y:S02]  /*11c0*/  @UP1 ULEA UR6, UP3, UR10, UR6, 0x2 ;  /* 0x000000060a061291 */ /* 0x000fe4000f86103f */
[----:B------:R-:W-:Y:S01]  /*11d0*/  @UP0 ULEA.HI.X UR5, UR12, UR5, UR13, 0x2, UP2 ;  /* 0x000000050c050291 */ /* 0x000fe200090f140d */
[----:B------:R-:W-:Y:S01]  /*11e0*/  IMAD.U32 R2, RZ, RZ, UR4 ;  /* 0x00000004ff027e24 */ /* 0x000fe2000f8e00ff */
[----:B------:R-:W-:-:S02]  /*11f0*/  @UP1 ULEA.HI.X UR7, UR10, UR7, UR9, 0x2, UP3 ;  /* 0x000000070a071291 */ /* 0x000fc400098f1409 */
[----:B------:R-:W-:Y:S01]  /*1200*/  IMAD.U32 R4, RZ, RZ, UR6 ;  /* 0x00000006ff047e24 */ /* 0x000fe2000f8e00ff */
[----:B------:R-:W-:Y:S01]  /*1210*/  ULDC UR4, c[0x0][0x988] ;  /* 0x0002620000047ab9 */ /* 0x000fe20000000800 */
[----:B------:R-:W-:Y:S01]  /*1220*/  IMAD.U32 R3, RZ, RZ, UR5 ;  /* 0x00000005ff037e24 */ /* 0x000fe2000f8e00ff */
[----:B------:R-:W-:Y:S01]  /*1230*/  ULDC UR5, c[0x0][0x448] ;  /* 0x0001120000057ab9 */ /* 0x000fe20000000800 */
[----:B------:R-:W-:Y:S01]  /*1240*/  IMAD.U32 R5, RZ, RZ, UR7 ;  /* 0x00000007ff057e24 */ /* 0x000fe2000f8e00ff */
[----:B------:R-:W-:Y:S01]  /*1250*/  ULDC UR49, c[0x0][0x424] ;  /* 0x0001090000317ab9 */ /* 0x000fe20000000800 */
[----:B------:R-:W-:Y:S01]  /*1260*/  ULDC UR9, c[0x0][0x2f0] ;  /* 0x0000bc0000097ab9 */ /* 0x000fe20000000800 */
[----:B------:R0:W2:Y:S01]  /*1270*/  @P0 LDG.E R7, desc[UR52][R2.64] ;  /* 0x0000003402070981 */ /* 0x0000a2000c1e1900 */
[----:B------:R-:W-:Y:S01]  /*1280*/  UISETP.NE.AND UP4, UPT, UR5, 0x1, UPT ;  /* 0x000000010500788c */ /* 0x000fe2000bf85270 */
[----:B------:R-:W-:Y:S02]  /*1290*/  ULDC.64 UR6, c[0x0][0x418] ;  /* 0x0001060000067ab9 */ /* 0x000fe40000000a00 */
[----:B------:R1:W2:Y:S01]  /*12a0*/  @P1 LDG.E R0, desc[UR52][R4.64] ;  /* 0x0000003404001981 */ /* 0x0002a2000c1e1900 */
[----:B------:R-:W-:Y:S01]  /*12b0*/  UISETP.NE.U32.AND UP0, UPT, UR6, URZ, UPT ;  /* 0x0000003f0600728c */ /* 0x000fe2000bf05070 */
[----:B------:R-:W-:Y:S01]  /*12c0*/  PLOP3.LUT P0, PT, PT, PT, PT, 0x80, 0x0 ;  /* 0x000000000000781c */ /* 0x000fe20003f0f070 */
[----:B------:R-:W-:Y:S01]  /*12d0*/  UP2UR UR50, UPR, URZ, 0x10 ;  /* 0x000000103f327883 */ /* 0x000fe20008000000 */
[----:B------:R-:W-:Y:S01]  /*12e0*/  CS2R R86, SRZ ;  /* 0x0000000000567805 */ /* 0x000fe2000001ff00 */
[----:B------:R-:W-:Y:S01]  /*12f0*/  UISETP.NE.AND.EX UP0, UPT, UR7, URZ, UPT, UP0 ;  /* 0x0000003f0700728c */ /* 0x000fe2000bf05300 */
[----:B0-----:R-:W-:Y:S01]  /*1300*/  IMAD.MOV.U32 R2, RZ, RZ, RZ ;  /* 0x000000ffff027224 */ /* 0x001fe200078e00ff */
[----:B------:R-:W-:Y:S01]  /*1310*/  CS2R R84, SRZ ;  /* 0x0000000000547805 */ /* 0x000fe2000001ff00 */
[----:B------:R-:W-:Y:S01]  /*1320*/  ULDC UR7, c[0x0][0x288] ;  /* 0x0000a20000077ab9 */ /* 0x000fe20000000800 */
[----:B------:R-:W-:Y:S01]  /*1330*/  USEL UR49, UR49, 0x1, UP0 ;  /* 0x0000000131317887 */ /* 0x000fe20008000000 */
[----:B-1----:R-:W-:Y:S01]  /*1340*/  CS2R R4, SRZ ;  /* 0x0000000000047805 */ /* 0x002fe2000001ff00 */
[----:B------:R-:W-:Y:S01]  /*1350*/  UIADD3 UR7, -UR7, 0xa0, URZ ;  /* 0x000000a007077890 */ /* 0x000fe2000fffe13f */
[----:B------:R-:W-:-:S02]  /*1360*/  CS2R R78, SRZ ;  /* 0x00000000004e7805 */ /* 0x000fc4000001ff00 */
[----:B------:R-:W-:Y:S02]  /*1370*/  CS2R R8, SRZ ;  /* 0x0000000000087805 */ /* 0x000fe4000001ff00 */
[----:B------:R-:W-:Y:S01]  /*1380*/  CS2R R76, SRZ ;  /* 0x00000000004c7805 */ /* 0x000fe2000001ff00 */
[----:B------:R-:W-:Y:S01]  /*1390*/  UIMAD UR7, UR49, UR9, UR7 ;  /* 0x00000009310772a4 */ /* 0x000fe2000f8e0207 */
        /* <DEDUP_REMOVED lines=18> */
[----:B------:R-:W-:Y:S01]  /*14c0*/  IMAD.MOV.U32 R34, RZ, RZ, RZ ;  /* 0x000000ffff227224 */ /* 0x000fe200078e00ff */
[----:B------:R-:W-:Y:S02]  /*14d0*/  CS2R R88, SRZ ;  /* 0x0000000000587805 */ /* 0x000fe4000001ff00 */
[----:B------:R-:W-:Y:S02]  /*14e0*/  CS2R R40, SRZ ;  /* 0x0000000000287805 */ /* 0x000fe4000001ff00 */
[----:B------:R-:W-:Y:S02]  /*14f0*/  CS2R R90, SRZ ;  /* 0x00000000005a7805 */ /* 0x000fe4000001ff00 */
[----:B------:R-:W-:-:S02]  /*1500*/  CS2R R48, SRZ ;  /* 0x0000000000307805 */ /* 0x000fc4000001ff00 */
[----:B------:R-:W-:Y:S01]  /*1510*/  CS2R R92, SRZ ;  /* 0x00000000005c7805 */ /* 0x000fe2000001ff00 */
[----:B------:R-:W-:Y:S01]  /*1520*/  IMAD.MOV.U32 R57, RZ, RZ, RZ ;  /* 0x000000ffff397224 */ /* 0x000fe200078e00ff */
[----:B------:R-:W-:Y:S01]  /*1530*/  CS2R R94, SRZ ;  /* 0x00000000005e7805 */ /* 0x000fe2000001ff00 */
[----:B--2---:R-:W-:Y:S01]  /*1540*/  FMUL.FTZ R0, R7, R0 ;  /* 0x0000000007007220 */ /* 0x004fe20000410000 */
[----:B------:R-:W-:-:S03]  /*1550*/  CS2R R6, SRZ ;  /* 0x0000000000067805 */ /* 0x000fc6000001ff00 */
[----:B------:R-:W-:Y:S01]  /*1560*/  FMUL.FTZ R0, R0, UR4 ;  /* 0x0000000400007c20 */ /* 0x000fe20008410000 */
[----:B------:R-:W-:Y:S02]  /*1570*/  ULDC UR4, c[0x0][0xc3c] ;  /* 0x00030f0000047ab9 */ /* 0x000fe40000000800 */
[----:B------:R-:W-:Y:S02]  /*1580*/  UIADD3 UR4, UR8, UR4, URZ ;  /* 0x0000000408047290 */ /* 0x000fe4000fffe03f */
[----:B------:R-:W-:Y:S01]  /*1590*/  R2UR UR38, R0 ;  /* 0x00000000002672ca */ /* 0x000fe200000e0000 */
[----:B------:R-:W-:Y:S01]  /*15a0*/  @UP4 ULDC UR8, c[0x0][0x450] ;  /* 0x0001140000084ab9 */ /* 0x000fe20000000800 */
[----:B------:R-:W-:Y:S01]  /*15b0*/  USHF.L.U32 UR39, UR4, 0x7, URZ ;  /* 0x0000000704277899 */ /* 0x000fe2000800063f */
[----:B------:R-:W-:Y:S02]  /*15c0*/  IMAD.MOV.U32 R0, RZ, RZ, RZ ;  /* 0x000000ffff007224 */ /* 0x000fe400078e00ff */
[----:B------:R-:W-:Y:S01]  /*15d0*/  @UP4 ULDC UR4, c[0x0][0x44c] ;  /* 0x0001130000044ab9 */ /* 0x000fe20000000800 */
[----:B------:R-:W-:-:S04]  /*15e0*/  UIADD3 UR6, UR39, 0x7f, URZ ;  /* 0x0000007f27067890 */ /* 0x000fc8000fffe03f */
[----:B------:R-:W-:Y:S02]  /*15f0*/  UIMAD.WIDE.U32 UR4, UR6, UR4, URZ ;  /* 0x00000004060472a5 */ /* 0x000fe4000f8e003f */
[----:B------:R-:W-:Y:S02]  /*1600*/  UIMAD UR4, UR49, UR9, 0x9f ;  /* 0x0000009f310474a4 */ /* 0x000fe4000f8e0209 */
[----:B------:R-:W-:Y:S02]  /*1610*/  @UP4 USHF.R.U32.HI UR6, URZ, UR8, UR5 ;  /* 0x000000083f064299 */ /* 0x000fe40008011605 */
[----:B------:R-:W-:Y:S02]  /*1620*/  UIMAD.WIDE UR4, UR4, 0x66666667, URZ ;  /* 0x66666667040478a5 */ /* 0x000fe4000f8e023f */
[----:B------:R-:W-:Y:S02]  /*1630*/  UIADD3 UR6, UR7, UR6, URZ ;  /* 0x0000000607067290 */ /* 0x000fe4000fffe03f */
[----:B------:R-:W-:-:S02]  /*1640*/  USHF.R.U32.HI UR4, URZ, 0x1f, UR5 ;  /* 0x0000001f3f047899 */ /* 0x000fc40008011605 */
[----:B------:R-:W-:Y:S02]  /*1650*/  UIMAD.WIDE UR6, UR6, 0x66666667, URZ ;  /* 0x66666667060678a5 */ /* 0x000fe4000f8e023f */
[----:B------:R-:W-:Y:S02]  /*1660*/  ULEA.HI.SX32 UR4, UR5, UR4, 0x1a ;  /* 0x0000000405047291 */ /* 0x000fe4000f8fd23f */
[----:B------:R-:W-:-:S04]  /*1670*/  USHF.R.U32.HI UR6, URZ, 0x1f, UR7 ;  /* 0x0000001f3f067899 */ /* 0x000fc80008011607 */
[----:B------:R-:W-:-:S04]  /*1680*/  ULEA.HI.SX32 UR6, UR7, UR6, 0x1a ;  /* 0x0000000607067291 */ /* 0x000fc8000f8fd23f */
[----:B------:R-:W-:-:S04]  /*1690*/  UISETP.LT.AND UP0, UPT, UR4, UR6, UPT ;  /* 0x000000060400728c */ /* 0x000fc8000bf01270 */
[----:B------:R-:W-:-:S04]  /*16a0*/  USEL UR51, UR4, UR6, UP0 ;  /* 0x0000000604337287 */ /* 0x000fc80008000000 */
[----:B------:R-:W-:-:S06]  /*16b0*/  UISETP.GE.AND UP0, UPT, UR51, 0x1, UPT ;  /* 0x000000013300788c */ /* 0x000fcc000bf06270 */
[----:B------:R-:W-:-:S13]  /*16c0*/  PLOP3.LUT P1, PT, PT, PT, UP0, 0x80, 0x0 ;  /* 0x000000000000781c */ /* 0x000fda0003f2f008 */
[----:B------:R-:W-:Y:S05]  /*16d0*/  @!P1 BRA `(.L_x_2144) ;  /* 0x000000a400b09947 */ /* 0x000fea0003800000 */
        /* <DEDUP_REMOVED lines=31> */
.L_x_2145:
        /* <DEDUP_REMOVED lines=9> */
.L_x_2284:
[----:B------:R-:W-:Y:S05]  /*1960*/  @!P0 BRA `(.L_x_2147) ;  /* 0x0000000000048947 */ /* 0x000fea0003800000 */
[----:B------:R-:W-:Y:S01]  /*1970*/  BPT.TRAP 0x1 ;  /* 0x000000040000795c */ /* 0x000fe20000300000 */
.L_x_2147:
[----:B0-----:R-:W-:Y:S02]  /*1980*/  IMAD.U32 R0, RZ, RZ, UR44 ;  /* 0x0000002cff007e24 */ /* 0x001fe4000f8e00ff */
[----:B------:R-:W-:-:S03]  /*1990*/  IMAD.U32 R3, RZ, RZ, UR45 ;  /* 0x0000002dff037e24 */ /* 0x000fc6000f8e00ff */
[----:B------:R-:W-:Y:S02]  /*19a0*/  LEA R0, R0, UR41, 0x3 ;  /* 0x0000002900007c11 */ /* 0x000fe4000f8e18ff */
[----:B------:R-:W-:-:S04]  /*19b0*/  SHF.L.U32 R3, R3, 0x1f, RZ ;  /* 0x0000001f03037819 */ /* 0x000fc800000006ff */
[----:B------:R0:W1:Y:S01]  /*19c0*/  SYNCS.PHASECHK.TRANS64.TRYWAIT P1, [R0+URZ+0x29830], R3 ;  /* 0x02983003000075a7 */ /* 0x000062000802017f */
[----:B------:R-:W-:Y:S05]  /*19d0*/  @!P0 BRA `(.L_x_2148) ;  /* 0x0000000000048947 */ /* 0x000fea0003800000 */
[----:B------:R-:W-:Y:S01]  /*19e0*/  BPT.TRAP 0x1 ;  /* 0x000000040000795c */ /* 0x000fe20000300000 */
.L_x_2148:
[----:B-1----:R-:W-:Y:S05]  /*19f0*/  @P1 BRA `(.L_x_2149) ;  /* 0x0000000000081947 */ /* 0x002fea0003800000 */
[----:B------:R-:W1:Y:S02]  /*1a00*/  SYNCS.PHASECHK.TRANS64.TRYWAIT P1, [R0+URZ+0x29830], R3 ;  /* 0x02983003000075a7 */ /* 0x000e64000802017f */
[----:B-1----:R-:W-:Y:S05]  /*1a10*/  @!P1 BRA `(.L_x_2150) ;  /* 0x0000011c00009947 */ /* 0x002fea0003800000 */
.L_x_2149:
        /* <DEDUP_REMOVED lines=204> */
.L_x_2151:
[----:B------:R-:W-:Y:S01]  /*26e0*/  UISETP.NE.AND UP0, UPT, UR50, URZ, UPT ;  /* 0x0000003f3200728c */ /* 0x000fe2000bf05270 */
[----:B------:R-:W-:Y:S01]  /*26f0*/  VIADD R9, R18, UR39 ;  /* 0x0000002712097c36 */ /* 0x000fe20008000000 */
[----:B------:R-:W-:Y:S01]  /*2700*/  ULDC UR11, c[0x0][0x2f0] ;  /* 0x0000bc00000b7ab9 */ /* 0x000fe20000000800 */
[----:B------:R-:W-:Y:S01]  /*2710*/  ULDC UR14, c[0x0][0x288] ;  /* 0x0000a200000e7ab9 */ /* 0x000fe20000000800 */
[----:B------:R-:W-:Y:S01]  /*2720*/  IMAD.U32 R5, RZ, RZ, UR11 ;  /* 0x0000000bff057e24 */ /* 0x000fe2000f8e00ff */
[----:B------:R-:W-:Y:S01]  /*2730*/  R2UR UR15, R0 ;  /* 0x00000000000f72ca */ /* 0x000fe200000e0000 */
[----:B------:R-:W-:Y:S01]  /*2740*/  UMOV UR10, UR39 ;  /* 0x00000027000a7c82 */ /* 0x000fe20008000000 */
[----:B------:R-:W-:Y:S01]  /*2750*/  PLOP3.LUT P1, PT, PT, PT, UP0, 0x80, 0x0 ;  /* 0x000000000000781c */ /* 0x000fe20003f2f008 */
[----:B------:R-:W-:Y:S01]  /*2760*/  UIADD3 UR56, UR51, -0x2, URZ ;  /* 0xfffffffe33387890 */ /* 0x000fe2000fffe03f */
[----:B------:R-:W-:Y:S02]  /*2770*/  PLOP3.LUT P2, PT, PT, PT, UP0, 0x80, 0x0 ;  /* 0x000000000000781c */ /* 0x000fe40003f4f008 */
[----:B------:R-:W-:Y:S01]  /*2780*/  @UP0 ULDC UR6, c[0x0][0x44c] ;  /* 0x0001130000060ab9 */ /* 0x000fe20000000800 */
[----:B------:R-:W-:-:S08]  /*2790*/  @UP0 ULDC UR18, c[0x0][0x450] ;  /* 0x0001140000120ab9 */ /* 0x000fd00000000800 */
[----:B------:R-:W-:Y:S01]  /*27a0*/  @P1 IMAD.HI.U32 R2, R9, UR6, RZ ;  /* 0x0000000609021c27 */ /* 0x000fe2000f8e00ff */
[----:B------:R-:W-:-:S04]  /*27b0*/  @UP0 ULDC UR6, c[0x0][0x450] ;  /* 0x0001140000060ab9 */ /* 0x000fc80000000800 */
[----:B------:R-:W-:Y:S01]  /*27c0*/  @P2 SHF.R.U32.HI R9, RZ, UR6, R2 ;  /* 0x00000006ff092c19 */ /* 0x000fe20008011602 */
[----:B------:R-:W-:-:S04]  /*27d0*/  UIMAD UR6, UR51, -0xa0, URZ ;  /* 0xffffff60330678a4 */ /* 0x000fc8000f8e023f */
[----:B01----:R-:W0:Y:S01]  /*27e0*/  SHFL.IDX PT, R3, R9, 0x1, 0x1c1f ;  /* 0x003c1f0009037f89 */ /* 0x003e2200000e0000 */
[----:B------:R-:W-:Y:S02]  /*27f0*/  UIADD3 UR7, UR6, 0xa1, URZ ;  /* 0x000000a106077890 */ /* 0x000fe4000fffe03f */
[----:B------:R-:W-:Y:S01]  /*2800*/  UIMAD UR6, UR49, UR11, UR6 ;  /* 0x0000000b310672a4 */ /* 0x000fe2000f8e0206 */
[----:B------:R-:W-:Y:S01]  /*2810*/  SHFL.IDX PT, R9, R9, RZ, 0x1c1f ;  /* 0x001c1fff09097589 */ /* 0x000fe200000e0000 */
[----:B------:R-:W-:Y:S02]  /*2820*/  UIMAD UR11, UR49, UR11, -UR14 ;  /* 0x0000000b310b72a4 */ /* 0x000fe4000f8e0a0e */
[----:B------:R-:W-:Y:S01]  /*2830*/  IMAD.U32 R2, RZ, RZ, UR7 ;  /* 0x00000007ff027e24 */ /* 0x000fe2000f8e00ff */
[----:B------:R-:W-:-:S03]  /*2840*/  UIADD3 UR6, UR6, 0xa0, URZ ;  /* 0x000000a006067890 */ /* 0x000fc6000fffe03f */
[----:B------:R-:W-:-:S03]  /*2850*/  IMAD R2, R17, -0x2, R2 ;  /* 0xfffffffe11027824 */ /* 0x000fc600078e0202 */
[----:B------:R-:W-:Y:S01]  /*2860*/  IMAD.U32 R10, RZ, RZ, UR6 ;  /* 0x00000006ff0a7e24 */ /* 0x000fe2000f8e00ff */
[----:B------:R-:W-:Y:S01]  /*2870*/  @UP0 ULDC UR6, c[0x0][0x44c] ;  /* 0x0001130000060ab9 */ /* 0x000fe20000000800 */
[----:B------:R-:W-:Y:S01]  /*2880*/  IMAD R8, R5, UR49, R2 ;  /* 0x0000003105087c24 */ /* 0x000fe2000f8e0202 */
[----:B------:R-:W-:Y:S01]  /*2890*/  UIMAD.WIDE.U32 UR6, UR39, UR6, URZ ;  /* 0x00000006270672a5 */ /* 0x000fe2000f8e003f */
[----:B------:R-:W-:-:S03]  /*28a0*/  IMAD R10, R17, -0x2, R10 ;  /* 0xfffffffe110a7824 */ /* 0x000fc600078e020a */
[----:B------:R-:W-:Y:S01]  /*28b0*/  @UP0 USHF.R.U32.HI UR10, URZ, UR18, UR7 ;  /* 0x000000123f0a0299 */ /* 0x000fe20008011607 */
[----:B0-----:R-:W-:-:S03]  /*28c0*/  IADD3 R3, R3, -UR14, R8 ;  /* 0x8000000e03037c10 */ /* 0x001fc6000fffe008 */
[----:B------:R-:W-:Y:S01]  /*28d0*/  UIADD3 UR6, UR11, UR10, URZ ;  /* 0x0000000a0b067290 */ /* 0x000fe2000fffe03f */
[----:B------:R-:W-:-:S03]  /*28e0*/  VIMNMX R2, R10, R3, PT ;  /* 0x000000030a027248 */ /* 0x000fc60003fe0100 */
[----:B------:R-:W-:Y:S01]  /*28f0*/  UIMAD.WIDE UR6, UR6, 0x66666667, URZ ;  /* 0x66666667060678a5 */ /* 0x000fe2000f8e023f */
[----:B------:R-:W-:-:S03]  /*2900*/  ISETP.GT.AND P1, PT, R2, RZ, PT ;  /* 0x000000ff0200720c */ /* 0x000fc60003f24270 */
[----:B------:R-:W-:Y:S01]  /*2910*/  USHF.R.U32.HI UR6, URZ, 0x1f, UR7 ;  /* 0x0000001f3f067899 */ /* 0x000fe20008011607 */
[C---:B------:R-:W-:Y:S02]  /*2920*/  ISETP.GT.AND P2, PT, R2.reuse, 0x1, PT ;  /* 0x000000010200780c */ /* 0x040fe40003f44270 */
[----:B------:R-:W-:Y:S01]  /*2930*/  ISETP.GT.AND P3, PT, R2, 0x8, PT ;  /* 0x000000080200780c */ /* 0x000fe20003f64270 */
[----:B------:R-:W-:Y:S01]  /*2940*/  ULEA.HI.SX32 UR7, UR7, UR6, 0x1a ;  /* 0x0000000607077291 */ /* 0x000fe2000f8fd23f */
[----:B------:R-:W-:Y:S01]  /*2950*/  FSEL R5, R90, -INF , P1 ;  /* 0xff8000005a057808 */ /* 0x000fe20000800000 */
[----:B------:R-:W-:Y:S01]  /*2960*/  UIADD3 UR6, UR15, 0x29840, URZ ;  /* 0x000298400f067890 */ /* 0x000fe2000fffe03f */
[----:B------:R-:W-:Y:S01]  /*2970*/  FSEL R91, R91, -INF , P2 ;  /* 0xff8000005b5b7808 */ /* 0x000fe20001000000 */
[----:B------:R-:W-:Y:S01]  /*2980*/  UISETP.LT.AND UP0, UPT, URZ, UR7, UPT ;  /* 0x000000073f00728c */ /* 0x000fe2000bf01270 */
[----:B------:R-:W-:Y:S01]  /*2990*/  ISETP.GT.AND P1, PT, R2, 0x9, PT ;  /* 0x000000090200780c */ /* 0x000fe20003f24270 */
[----:B------:R-:W-:Y:S01]  /*29a0*/  UPRMT UR6, UR40, 0x654, UR6 ;  /* 0x0000065428067896 */ /* 0x000fe20008000006 */
[----:B------:R-:W-:Y:S01]  /*29b0*/  FSEL R7, R94, -INF , P3 ;  /* 0xff8000005e077808 */ /* 0x000fe20001800000 */
[----:B------:R-:W-:Y:S01]  /*29c0*/  USEL UR54, URZ, UR7, !UP0 ;  /* 0x000000073f367287 */ /* 0x000fe2000c000000 */
[----:B------:R-:W-:-:S02]  /*29d0*/  FMNMX.FTZ R4, R5, R91, !PT ;  /* 0x0000005b05047209 */ /* 0x000fc40007810000 */
[C---:B------:R-:W-:Y:S01]  /*29e0*/  ISETP.GT.AND P2, PT, R2.reuse, 0x10, PT ;  /* 0x000000100200780c */ /* 0x040fe20003f44270 */
[----:B------:R-:W-:Y:S01]  /*29f0*/  UISETP.GE.AND UP0, UPT, UR56, UR54, UPT ;  /* 0x000000363800728c */ /* 0x000fe2000bf06270 */
[----:B------:R-:W-:Y:S02]  /*2a00*/  FSEL R95, R95, -INF , P1 ;  /* 0xff8000005f5f7808 */ /* 0x000fe40000800000 */
[----:B------:R-:W-:Y:S01]  /*2a10*/  FMNMX.FTZ R4, R7, R4, !PT ;  /* 0x0000000407047209 */ /* 0x000fe20007810000 */
[----:B------:R-:W-:Y:S01]  /*2a20*/  SYNCS.ARRIVE.TRANS64.RED.A1T0 RZ, [UR6], RZ ;  /* 0x000000ffffff79a7 */ /* 0x000fe20008100406 */
[----:B------:R-:W-:Y:S02]  /*2a30*/  ISETP.GT.AND P1, PT, R2, 0x11, PT ;  /* 0x000000110200780c */ /* 0x000fe40003f24270 */
[----:B------:R-:W-:Y:S02]  /*2a40*/  FSEL R13, R98, -INF , P2 ;  /* 0xff800000620d7808 */ /* 0x000fe40001000000 */
[----:B------:R-:W-:-:S02]  /*2a50*/  FMNMX.FTZ R4, R95, R4, !PT ;  /* 0x000000045f047209 */ /* 0x000fc40007810000 */
[C---:B------:R-:W-:Y:S02]  /*2a60*/  ISETP.GT.AND P2, PT, R2.reuse, 0x18, PT ;  /* 0x000000180200780c */ /* 0x040fe40003f44270 */
[----:B------:R-:W-:Y:S02]  /*2a70*/  FSEL R99, R99, -INF , P1 ;  /* 0xff80000063637808 */ /* 0x000fe40000800000 */
[----:B------:R-:W-:Y:S02]  /*2a80*/  FMNMX.FTZ R4, R13, R4, !PT ;  /* 0x000000040d047209 */ /* 0x000fe40007810000 */
        /* <DEDUP_REMOVED lines=22> */
[----:B------:R-:W-:Y:S01]  /*2bf0*/  FSEL R111, R83, -INF , P1 ;  /* 0xff800000536f7808 */ /* 0x000fe20000800000 */
[----:B------:R-:W-:Y:S01]  /*2c00*/  IMAD.U32 R83, RZ, RZ, UR38 ;  /* 0x00000026ff537e24 */ /* 0x000fe2000f8e00ff */
        /* <DEDUP_REMOVED lines=22> */
[----:B------:R-:W-:Y:S02]  /*2d70*/  ISETP.GT.AND P2, PT, R2, 0x58, PT ;  /* 0x000000580200780c */ /* 0x000fe40003f44270 */
        /* <DEDUP_REMOVED lines=53> */
[----:B------:R-:W-:Y:S02]  /*30d0*/  FSEL R39, R39, -INF , P1 ;  /* 0xff80000027277808 */ /* 0x000fe40000800000 */
[----:B------:R-:W-:-:S04]  /*30e0*/  FMNMX.FTZ R2, R38, R11, !PT ;  /* 0x0000000b26027209 */ /* 0x000fc80007810000 */
[----:B------:R-:W-:-:S05]  /*30f0*/  FMNMX.FTZ R6, R39, R2, !PT ;  /* 0x0000000227067209 */ /* 0x000fca0007810000 */
[----:B------:R-:W0:Y:S02]  /*3100*/  SHFL.BFLY PT, R11, R6, 0x2, 0x1f ;  /* 0x0c401f00060b7f89 */ /* 0x000e2400000e0000 */
[----:B0-----:R-:W-:-:S05]  /*3110*/  FMNMX.FTZ R11, R6, R11, !PT ;  /* 0x0000000b060b7209 */ /* 0x001fca0007810000 */
[----:B------:R-:W0:Y:S02]  /*3120*/  SHFL.BFLY PT, R4, R11, 0x1, 0x1f ;  /* 0x0c201f000b047f89 */ /* 0x000e2400000e0000 */
[----:B0-----:R-:W-:Y:S01]  /*3130*/  FMNMX.FTZ R4, R11, R4, !PT ;  /* 0x000000040b047209 */ /* 0x001fe20007810000 */
[----:B------:R-:W-:-:S03]  /*3140*/  VIADD R11, R8, -UR14 ;  /* 0x8000000e080b7c36 */ /* 0x000fc60008000000 */
[C---:B------:R-:W-:Y:S01]  /*3150*/  FSETP.NEU.FTZ.AND P1, PT, R4.reuse, -INF , PT ;  /* 0xff8000000400780b */ /* 0x040fe20003f3d000 */
[----:B------:R-:W-:-:S01]  /*3160*/  FFMA.FTZ R2, R4, R83, -8 ;  /* 0xc100000004027423 */ /* 0x000fc20000010053 */
[----:B------:R-:W-:-:S04]  /*3170*/  VIADDMNMX R83, R9, R11, R10, PT ;  /* 0x0000000b09537246 */ /* 0x000fc8000380010a */
[----:B------:R-:W-:Y:S02]  /*3180*/  FSEL R2, R2, RZ, P1 ;  /* 0x000000ff02027208 */ /* 0x000fe40000800000 */
[C---:B------:R-:W-:Y:S02]  /*3190*/  ISETP.GT.AND P1, PT, R83.reuse, RZ, PT ;  /* 0x000000ff5300720c */ /* 0x040fe40003f24270 */
[----:B------:R-:W-:Y:S01]  /*31a0*/  ISETP.GT.AND P2, PT, R83, 0x1, PT ;  /* 0x000000015300780c */ /* 0x000fe20003f44270 */
[----:B------:R-:W-:-:S01]  /*31b0*/  FFMA.FTZ R9, R13, UR38, -R2 ;  /* 0x000000260d097c23 */ /* 0x000fc20008010802 */
[----:B------:R-:W-:Y:S01]  /*31c0*/  ISETP.GT.AND P3, PT, R83, 0x8, PT ;  /* 0x000000085300780c */ /* 0x000fe20003f64270 */
[----:B------:R-:W-:-:S01]  /*31d0*/  FFMA.FTZ R15, R15, UR38, -R2 ;  /* 0x000000260f0f7c23 */ /* 0x000fc20008010802 */
[----:B------:R-:W-:Y:S01]  /*31e0*/  FSEL R88, R88, -INF , P1 ;  /* 0xff80000058587808 */ /* 0x000fe20000800000 */
[----:B------:R-:W-:-:S01]  /*31f0*/  FFMA.FTZ R21, R21, UR38, -R2 ;  /* 0x0000002615157c23 */ /* 0x000fc20008010802 */
[----:B------:R-:W-:Y:S01]  /*3200*/  FSEL R89, R89, -INF , P2 ;  /* 0xff80000059597808 */ /* 0x000fe20001000000 */
[----:B------:R-:W-:-:S01]  /*3210*/  FFMA.FTZ R86, R75, UR38, -R2 ;  /* 0x000000264b567c23 */ /* 0x000fc20008010802 */
[----:B------:R-:W-:Y:S01]  /*3220*/  ISETP.GT.AND P1, PT, R83, 0x9, PT ;  /* 0x000000095300780c */ /* 0x000fe20003f24270 */
[----:B------:R-:W-:-:S01]  /*3230*/  FFMA.FTZ R5, R5, UR38, -R2 ;  /* 0x0000002605057c23 */ /* 0x000fc20008010802 */
[----:B------:R-:W-:Y:S01]  /*3240*/  FSEL R92, R92, -INF , P3 ;  /* 0xff8000005c5c7808 */ /* 0x000fe20001800000 */
[----:B------:R-:W-:-:S01]  /*3250*/  FFMA.FTZ R6, R91, UR38, -R2 ;  /* 0x000000265b067c23 */ /* 0x000fc20008010802 */
[----:B------:R-:W-:Y:S01]  /*3260*/  FMNMX.FTZ R11, R88, R89, !PT ;  /* 0x00000059580b7209 */ /* 0x000fe20007810000 */
[----:B------:R-:W-:-:S01]  /*3270*/  FFMA.FTZ R7, R7, UR38, -R2 ;  /* 0x0000002607077c23 */ /* 0x000fc20008010802 */
[----:B------:R-:W-:Y:S01]  /*3280*/  ISETP.GT.AND P2, PT, R83, 0x10, PT ;  /* 0x000000105300780c */ /* 0x000fe20003f44270 */
[----:B------:R-:W-:Y:S01]  /*3290*/  MUFU.EX2 R5, R5 ;  /* 0x0000000500057308 */ /* 0x000fe20000000800 */
[----:B------:R-:W-:Y:S01]  /*32a0*/  FSEL R93, R93, -INF , P1 ;  /* 0xff8000005d5d7808 */ /* 0x000fe20000800000 */
[--C-:B------:R-:W-:Y:S01]  /*32b0*/  FFMA.FTZ R95, R95, UR38, -R2.reuse ;  /* 0x000000265f5f7c23 */ /* 0x100fe20008010802 */
[----:B------:R-:W-:Y:S01]  /*32c0*/  FMNMX.FTZ R12, R92, R11, !PT ;  /* 0x0000000b5c0c7209 */ /* 0x000fe20007810000 */
[--C-:B------:R-:W-:Y:S01]  /*32d0*/  FFMA.FTZ R10, R99, UR38, -R2.reuse ;  /* 0x00000026630a7c23 */ /* 0x100fe20008010802 */
[----:B------:R-:W-:Y:S01]  /*32e0*/  ISETP.GT.AND P1, PT, R83, 0x11, PT ;  /* 0x000000115300780c */ /* 0x000fe20003f24270 */
[--C-:B------:R-:W-:Y:S01]  /*32f0*/  FFMA.FTZ R107, R107, UR38, -R2.reuse ;  /* 0x000000266b6b7c23 */ /* 0x100fe20008010802 */
[----:B------:R-:W-:Y:S01]  /*3300*/  FSEL R96, R96, -INF , P2 ;  /* 0xff80000060607808 */ /* 0x000fe20001000000 */
[----:B------:R0:W-:Y:S01]  /*3310*/  MUFU.EX2 R11, R15 ;  /* 0x0000000f000b7308 */ /* 0x0001e20000000800 */
[----:B------:R-:W-:Y:S01]  /*3320*/  FMNMX.FTZ R13, R93, R12, !PT ;  /* 0x0000000c5d0d7209 */ /* 0x000fe20007810000 */
[--C-:B------:R-:W-:Y:S01]  /*3330*/  FFMA.FTZ R12, R103, UR38, -R2.reuse ;  /* 0x00000026670c7c23 */ /* 0x100fe20008010802 */
[----:B------:R-:W-:Y:S01]  /*3340*/  ISETP.GT.AND P2, PT, R83, 0x18, PT ;  /* 0x000000185300780c */ /* 0x000fe20003f44270 */
[--C-:B------:R-:W-:Y:S01]  /*3350*/  FFMA.FTZ R109, R109, UR38, -R2.reuse ;  /* 0x000000266d6d7c23 */ /* 0x100fe20008010802 */
[----:B------:R-:W-:Y:S01]  /*3360*/  FSEL R97, R97, -INF , P1 ;  /* 0xff80000061617808 */ /* 0x000fe20000800000 */
[--C-:B------:R-:W-:Y:S01]  /*3370*/  FFMA.FTZ R47, R47, UR38, -R2.reuse ;  /* 0x000000262f2f7c23 */ /* 0x100fe20008010802 */
[----:B------:R-:W-:Y:S01]  /*3380*/  FMNMX.FTZ R14, R96, R13, !PT ;  /* 0x0000000d600e7209 */ /* 0x000fe20007810000 */
[----:B------:R-:W-:Y:S01]  /*3390*/  MUFU.EX2 R6, R6 ;  /* 0x0000000600067308 */ /* 0x000fe20000000800 */
[----:B------:R-:W-:Y:S01]  /*33a0*/  ISETP.GT.AND P1, PT, R83, 0x19, PT ;  /* 0x000000195300780c */ /* 0x000fe20003f24270 */
[--C-:B------:R-:W-:Y:S01]  /*33b0*/  FFMA.FTZ R26, R26, UR38, -R2.reuse ;  /* 0x000000261a1a7c23 */ /* 0x100fe20008010802 */
[----:B------:R-:W-:Y:S01]  /*33c0*/  FSEL R100, R100, -INF , P2 ;  /* 0xff80000064647808 */ /* 0x000fe20001000000 */
[--C-:B------:R-:W-:Y:S01]  /*33d0*/  FFMA.FTZ R27, R27, UR38, -R2.reuse ;  /* 0x000000261b1b7c23 */ /* 0x100fe20008010802 */
[----:B------:R-:W-:Y:S01]  /*33e0*/  FMNMX.FTZ R13, R97, R14, !PT ;  /* 0x0000000e610d7209 */ /* 0x000fe20007810000 */
[--C-:B------:R-:W-:Y:S01]  /*33f0*/  FFMA.FTZ R30, R30, UR38, -R2.reuse ;  /* 0x000000261e1e7c23 */ /* 0x100fe20008010802 */
[----:B------:R-:W-:Y:S01]  /*3400*/  FSEL R101, R101, -INF , P1 ;  /* 0xff80000065657808 */ /* 0x000fe20000800000 */
[----:B------:R-:W-:Y:S01]  /*3410*/  MUFU.EX2 R7, R7 ;  /* 0x0000000700077308 */ /* 0x000fe20000000800 */
[----:B------:R-:W-:Y:S01]  /*3420*/  ISETP.GT.AND P1, PT, R83, 0x20, PT ;  /* 0x000000205300780c */ /* 0x000fe20003f24270 */
[--C-:B------:R-:W-:Y:S01]  /*3430*/  FFMA.FTZ R31, R31, UR38, -R2.reuse ;  /* 0x000000261f1f7c23 */ /* 0x100fe20008010802 */
[----:B------:R-:W-:Y:S01]  /*3440*/  FMNMX.FTZ R14, R100, R13, !PT ;  /* 0x0000000d640e7209 */ /* 0x000fe20007810000 */
[--C-:B------:R-:W-:Y:S01]  /*3450*/  FFMA.FTZ R34, R34, UR38, -R2.reuse ;  /* 0x0000002622227c23 */ /* 0x100fe20008010802 */
[----:B------:R-:W-:Y:S01]  /*3460*/  ISETP.GT.AND P2, PT, R83, 0x21, PT ;  /* 0x000000215300780c */ /* 0x000fe20003f44270 */
[--C-:B------:R-:W-:Y:S01]  /*3470*/  FFMA.FTZ R35, R35, UR38, -R2.reuse ;  /* 0x0000002623237c23 */ /* 0x100fe20008010802 */
[----:B------:R-:W-:Y:S01]  /*3480*/  FSEL R72, R72, -INF , P1 ;  /* 0xff80000048487808 */ /* 0x000fe20000800000 */
[----:B------:R1:W-:Y:S01]  /*3490*/  MUFU.EX2 R13, R21 ;  /* 0x00000015000d7308 */ /* 0x0003e20000000800 */
[----:B0-----:R-:W-:Y:S01]  /*34a0*/  FMNMX.FTZ R15, R101, R14, !PT ;  /* 0x0000000e650f7209 */ /* 0x001fe20007810000 */
[--C-:B------:R-:W-:Y:S01]  /*34b0*/  FFMA.FTZ R14, R105, UR38, -R2.reuse ;  /* 0x00000026690e7c23 */ /* 0x100fe20008010802 */
[----:B------:R-:W-:Y:S01]  /*34c0*/  ISETP.GT.AND P1, PT, R83, 0x28, PT ;  /* 0x000000285300780c */ /* 0x000fe20003f24270 */
[--C-:B------:R-:W-:Y:S01]  /*34d0*/  FFMA.FTZ R38, R38, UR38, -R2.reuse ;  /* 0x0000002626267c23 */ /* 0x100fe20008010802 */
[----:B------:R-:W-:Y:S01]  /*34e0*/  FSEL R73, R73, -INF , P2 ;  /* 0xff80000049497808 */ /* 0x000fe20001000000 */
[----:B------:R-:W-:Y:S01]  /*34f0*/  FFMA.FTZ R39, R39, UR38, -R2 ;  /* 0x0000002627277c23 */ /* 0x000fe20008010802 */
[----:B------:R-:W-:Y:S01]  /*3500*/  FMNMX.FTZ R20, R72, R15, !PT ;  /* 0x0000000f48147209 */ /* 0x000fe20007810000 */
[----:B------:R-:W-:Y:S01]  /*3510*/  MUFU.EX2 R8, R95 ;  /* 0x0000005f00087308 */ /* 0x000fe20000000800 */
[----:B------:R-:W-:-:S02]  /*3520*/  ISETP.GT.AND P2, PT, R83, 0x29, PT ;  /* 0x000000295300780c */ /* 0x000fc40003f44270 */
[----:B------:R-:W-:Y:S02]  /*3530*/  FSEL R76, R76, -INF , P1 ;  /* 0xff8000004c4c7808 */ /* 0x000fe40000800000 */
[----:B------:R-:W-:Y:S02]  /*3540*/  FMNMX.FTZ R15, R73, R20, !PT ;  /* 0x00000014490f7209 */ /* 0x000fe40007810000 */
[----:B------:R-:W-:Y:S01]  /*3550*/  ISETP.GT.AND P1, PT, R83, 0x30, PT ;  /* 0x000000305300780c */ /* 0x000fe20003f24270 */
[----:B------:R-:W-:Y:S01]  /*3560*/  MUFU.EX2 R9, R9 ;  /* 0x0000000900097308 */ /* 0x000fe20000000800 */
[----:B------:R-:W-:Y:S02]  /*3570*/  FSEL R77, R77, -INF , P2 ;  /* 0xff8000004d4d7808 */ /* 0x000fe40001000000 */
[----:B------:R-:W-:Y:S02]  /*3580*/  FMNMX.FTZ R20, R76, R15, !PT ;  /* 0x0000000f4c147209 */ /* 0x000fe40007810000 */
[----:B------:R-:W-:-:S02]  /*3590*/  ISETP.GT.AND P2, PT, R83, 0x31, PT ;  /* 0x000000315300780c */ /* 0x000fc40003f44270 */
[----:B------:R-:W-:Y:S01]  /*35a0*/  FSEL R80, R80, -INF , P1 ;  /* 0xff80000050507808 */ /* 0x000fe20000800000 */
[----:B------:R-:W-:Y:S01]  /*35b0*/  MUFU.EX2 R10, R10 ;  /* 0x0000000a000a7308 */ /* 0x000fe20000000800 */
[----:B-1----:R-:W-:Y:S01]  /*35c0*/  FMNMX.FTZ R21, R77, R20, !PT ;  /* 0x000000144d157209 */ /* 0x002fe20007810000 */
[----:B------:R-:W-:Y:S01]  /*35d0*/  FFMA.FTZ R20, R79, UR38, -R2 ;  /* 0x000000264f147c23 */ /* 0x000fe20008010802 */
[----:B------:R-:W-:Y:S02]  /*35e0*/  ISETP.GT.AND P1, PT, R83, 0x38, PT ;  /* 0x000000385300780c */ /* 0x000fe40003f24270 */
[----:B------:R-:W-:Y:S02]  /*35f0*/  FSEL R81, R81, -INF , P2 ;  /* 0xff80000051517808 */ /* 0x000fe40001000000 */
[----:B------:R-:W-:Y:S01]  /*3600*/  FMNMX.FTZ R58, R80, R21, !PT ;  /* 0x00000015503a7209 */ /* 0x000fe20007810000 */
[----:B------:R-:W-:Y:S01]  /*3610*/  MUFU.EX2 R12, R12 ;  /* 0x0000000c000c7308 */ /* 0x000fe20000000800 */
[----:B------:R-:W-:-:S02]  /*3620*/  ISETP.GT.AND P2, PT, R83, 0x39, PT ;  /* 0x000000395300780c */ /* 0x000fc40003f44270 */
[----:B------:R-:W-:Y:S02]  /*3630*/  FSEL R84, R84, -INF , P1 ;  /* 0xff80000054547808 */ /* 0x000fe40000800000 */
[----:B------:R-:W-:Y:S02]  /*3640*/  FMNMX.FTZ R21, R81, R58, !PT ;  /* 0x0000003a51157209 */ /* 0x000fe40007810000 */
[----:B------:R-:W-:Y:S01]  /*3650*/  FSEL R85, R85, -INF , P2 ;  /* 0xff80000055557808 */ /* 0x000fe20001000000 */
[----:B------:R-:W-:Y:S01]  /*3660*/  MUFU.EX2 R14, R14 ;  /* 0x0000000e000e7308 */ /* 0x000fe20000000800 */
[C---:B------:R-:W-:Y:S02]  /*3670*/  ISETP.GT.AND P1, PT, R83.reuse, 0x40, PT ;  /* 0x000000405300780c */ /* 0x040fe40003f24270 */
[----:B------:R-:W-:Y:S02]  /*3680*/  FMNMX.FTZ R58, R84, R21, !PT ;  /* 0x00000015543a7209 */ /* 0x000fe40007810000 */
[----:B------:R-:W-:-:S02]  /*3690*/  ISETP.GT.AND P2, PT, R83, 0x41, PT ;  /* 0x000000415300780c */ /* 0x000fc40003f44270 */
[----:B------:R-:W-:Y:S01]  /*36a0*/  FSEL R62, R56, -INF , P1 ;  /* 0xff800000383e7808 */ /* 0x000fe20000800000 */
[----:B------:R-:W-:Y:S01]  /*36b0*/  MUFU.EX2 R15, R107 ;  /* 0x0000006b000f7308 */ /* 0x000fe20000000800 */
[----:B------:R-:W-:Y:S01]  /*36c0*/  FMNMX.FTZ R79, R85, R58, !PT ;  /* 0x0000003a554f7209 */ /* 0x000fe20007810000 */
[--C-:B------:R-:W-:Y:S01]  /*36d0*/  FFMA.FTZ R56, R111, UR38, -R2.reuse ;  /* 0x000000266f387c23 */ /* 0x100fe20008010802 */
[----:B------:R-:W-:Y:S02]  /*36e0*/  ISETP.GT.AND P1, PT, R83, 0x48, PT ;  /* 0x000000485300780c */ /* 0x000fe40003f24270 */
[----:B------:R-:W-:Y:S01]  /*36f0*/  FSEL R74, R57, -INF , P2 ;  /* 0xff800000394a7808 */ /* 0x000fe20001000000 */
[----:B------:R-:W-:-:S01]  /*3700*/  FFMA.FTZ R57, R113, UR38, -R2 ;  /* 0x0000002671397c23 */ /* 0x000fc20008010802 */
        /* <DEDUP_REMOVED lines=12> */
[----:B------:R-:W-:Y:S01]  /*37d0*/  FMNMX.FTZ R79, R61, R58, !PT ;  /* 0x0000003a3d4f7209 */ /* 0x000fe20007810000 */
        /* <DEDUP_REMOVED lines=15> */
[----:B------:R-:W-:Y:S02]  /*38d0*/  FMNMX.FTZ R82, R69, R78, !PT ;  /* 0x0000004e45527209 */ /* 0x000fe40007810000 */
[----:B------:R-:W-:Y:S01]  /*38e0*/  FSEL R78, R41, -INF , P2 ;  /* 0xff800000294e7808 */ /* 0x000fe20001000000 */
[----:B------:R-:W-:-:S01]  /*38f0*/  FFMA.FTZ R41, R59, UR38, -R2 ;  /* 0x000000263b297c23 */ /* 0x000fc20008010802 */
[----:B------:R-:W-:Y:S02]  /*3900*/  ISETP.GT.AND P1, PT, R83, 0x68, PT ;  /* 0x000000685300780c */ /* 0x000fe40003f24270 */
[----:B------:R-:W-:Y:S01]  /*3910*/  FMNMX.FTZ R59, R75, R82, !PT ;  /* 0x000000524b3b7209 */ /* 0x000fe20007810000 */
[----:B------:R0:W-:Y:S01]  /*3920*/  MUFU.EX2 R40, R86 ;  /* 0x0000005600287308 */ /* 0x0001e20000000800 */
[----:B------:R-:W-:-:S02]  /*3930*/  FSEL R79, R44, -INF , P1 ;  /* 0xff8000002c4f7808 */ /* 0x000fc40000800000 */
[C---:B------:R-:W-:Y:S02]  /*3940*/  ISETP.GT.AND P2, PT, R83.reuse, 0x69, PT ;  /* 0x000000695300780c */ /* 0x040fe40003f44270 */
[----:B------:R-:W-:Y:S02]  /*3950*/  FMNMX.FTZ R44, R78, R59, !PT ;  /* 0x0000003b4e2c7209 */ /* 0x000fe40007810000 */
[----:B------:R-:W-:Y:S01]  /*3960*/  ISETP.GT.AND P1, PT, R83, 0x70, PT ;  /* 0x000000705300780c */ /* 0x000fe20003f24270 */
[----:B------:R-:W-:Y:S01]  /*3970*/  MUFU.EX2 R41, R41 ;  /* 0x0000002900297308 */ /* 0x000fe20000000800 */
[----:B------:R-:W-:Y:S01]  /*3980*/  FSEL R59, R45, -INF , P2 ;  /* 0xff8000002d3b7808 */ /* 0x000fe20001000000 */
[--C-:B0-----:R-:W-:Y:S01]  /*3990*/  FFMA.FTZ R86, R3, UR38, -R2.reuse ;  /* 0x0000002603567c23 */ /* 0x101fe20008010802 */
[----:B------:R-:W-:Y:S01]  /*39a0*/  FMNMX.FTZ R82, R79, R44, !PT ;  /* 0x0000002c4f527209 */ /* 0x000fe20007810000 */
[----:B------:R-:W-:Y:S01]  /*39b0*/  FFMA.FTZ R45, R63, UR38, -R2 ;  /* 0x000000263f2d7c23 */ /* 0x000fe20008010802 */
[----:B------:R-:W-:-:S02]  /*39c0*/  ISETP.GT.AND P2, PT, R83, 0x71, PT ;  /* 0x000000715300780c */ /* 0x000fc40003f44270 */
[----:B------:R-:W-:Y:S01]  /*39d0*/  FSEL R48, R48, -INF , P1 ;  /* 0xff80000030307808 */ /* 0x000fe20000800000 */
[----:B------:R0:W-:Y:S01]  /*39e0*/  MUFU.EX2 R44, R86 ;  /* 0x00000056002c7308 */ /* 0x0001e20000000800 */
[----:B------:R-:W-:Y:S02]  /*39f0*/  FMNMX.FTZ R3, R59, R82, !PT ;  /* 0x000000523b037209 */ /* 0x000fe40007810000 */
[----:B------:R-:W-:Y:S02]  /*3a00*/  ISETP.GT.AND P1, PT, R83, 0x78, PT ;  /* 0x000000785300780c */ /* 0x000fe40003f24270 */
[----:B------:R-:W-:Y:S02]  /*3a10*/  FSEL R49, R49, -INF , P2 ;  /* 0xff80000031317808 */ /* 0x000fe40001000000 */
[----:B------:R-:W-:Y:S01]  /*3a20*/  FMNMX.FTZ R82, R48, R3, !PT ;  /* 0x0000000330527209 */ /* 0x000fe20007810000 */
[----:B------:R-:W-:Y:S01]  /*3a30*/  MUFU.EX2 R45, R45 ;  /* 0x0000002d002d7308 */ /* 0x000fe20000000800 */
[----:B------:R-:W-:Y:S01]  /*3a40*/  ISETP.GT.AND P2, PT, R83, 0x79, PT ;  /* 0x000000795300780c */ /* 0x000fe20003f44270 */
[----:B0-----:R-:W-:Y:S01]  /*3a50*/  FFMA.FTZ R86, R66, UR38, -R2 ;  /* 0x0000002642567c23 */ /* 0x001fe20008010802 */
[----:B------:R-:W-:-:S02]  /*3a60*/  FSEL R52, R52, -INF , P1 ;  /* 0xff80000034347808 */ /* 0x000fc40000800000 */
[----:B------:R-:W-:Y:S02]  /*3a70*/  FMNMX.FTZ R3, R49, R82, !PT ;  /* 0x0000005231037209 */ /* 0x000fe40007810000 */
[----:B------:R-:W-:Y:S01]  /*3a80*/  FSEL R53, R53, -INF , P2 ;  /* 0xff80000035357808 */ /* 0x000fe20001000000 */
[----:B------:R-:W-:Y:S01]  /*3a90*/  MUFU.EX2 R26, R26 ;  /* 0x0000001a001a7308 */ /* 0x000fe20000000800 */
[C---:B------:R-:W-:Y:S02]  /*3aa0*/  ISETP.GT.AND P1, PT, R83.reuse, 0x80, PT ;  /* 0x000000805300780c */ /* 0x040fe40003f24270 */
[----:B------:R-:W-:Y:S02]  /*3ab0*/  FMNMX.FTZ R66, R52, R3, !PT ;  /* 0x0000000334427209 */ /* 0x000fe40007810000 */
[----:B------:R-:W-:Y:S02]  /*3ac0*/  ISETP.GT.AND P2, PT, R83, 0x81, PT ;  /* 0x000000815300780c */ /* 0x000fe40003f44270 */
[----:B------:R-:W-:Y:S01]  /*3ad0*/  FSEL R63, R24, -INF , P1 ;  /* 0xff800000183f7808 */ /* 0x000fe20000800000 */
[----:B------:R-:W-:Y:S01]  /*3ae0*/  MUFU.EX2 R27, R27 ;  /* 0x0000001b001b7308 */ /* 0x000fe20000000800 */
[----:B------:R-:W-:-:S02]  /*3af0*/  FMNMX.FTZ R82, R53, R66, !PT ;  /* 0x0000004235527209 */ /* 0x000fc40007810000 */
[----:B------:R-:W-:Y:S02]  /*3b00*/  ISETP.GT.AND P1, PT, R83, 0x88, PT ;  /* 0x000000885300780c */ /* 0x000fe40003f24270 */
[----:B------:R-:W-:Y:S01]  /*3b10*/  FSEL R66, R25, -INF , P2 ;  /* 0xff80000019427808 */ /* 0x000fe20001000000 */
[----:B------:R-:W-:Y:S01]  /*3b20*/  FFMA.FTZ R25, R67, UR38, -R2 ;  /* 0x0000002643197c23 */ /* 0x000fe20008010802 */
[----:B------:R-:W-:Y:S01]  /*3b30*/  FMNMX.FTZ R3, R63, R82, !PT ;  /* 0x000000523f037209 */ /* 0x000fe20007810000 */
[----:B------:R-:W-:Y:S01]  /*3b40*/  MUFU.EX2 R24, R86 ;  /* 0x0000005600187308 */ /* 0x000fe20000000800 */
[----:B------:R-:W-:Y:S02]  /*3b50*/  FSEL R67, R28, -INF , P1 ;  /* 0xff8000001c437808 */ /* 0x000fe40000800000 */
[----:B------:R-:W-:Y:S02]  /*3b60*/  ISETP.GT.AND P2, PT, R83, 0x89, PT ;  /* 0x000000895300780c */ /* 0x000fe40003f44270 */
[----:B------:R-:W-:-:S02]  /*3b70*/  FMNMX.FTZ R28, R66, R3, !PT ;  /* 0x00000003421c7209 */ /* 0x000fc40007810000 */
[----:B------:R-:W-:Y:S01]  /*3b80*/  ISETP.GT.AND P1, PT, R83, 0x90, PT ;  /* 0x000000905300780c */ /* 0x000fe20003f24270 */
[----:B------:R-:W-:Y:S01]  /*3b90*/  MUFU.EX2 R25, R25 ;  /* 0x0000001900197308 */ /* 0x000fe20000000800 */
[----:B------:R-:W-:Y:S01]  /*3ba0*/  FSEL R82, R29, -INF , P2 ;  /* 0xff8000001d527808 */ /* 0x000fe20001000000 */
[----:B------:R-:W-:Y:S01]  /*3bb0*/  FFMA.FTZ R29, R70, UR38, -R2 ;  /* 0x00000026461d7c23 */ /* 0x000fe20008010802 */
[----:B------:R-:W-:Y:S02]  /*3bc0*/  FMNMX.FTZ R3, R67, R28, !PT ;  /* 0x0000001c43037209 */ /* 0x000fe40007810000 */
[----:B------:R-:W-:Y:S02]  /*3bd0*/  ISETP.GT.AND P2, PT, R83, 0x91, PT ;  /* 0x000000915300780c */ /* 0x000fe40003f44270 */
[----:B------:R-:W-:Y:S01]  /*3be0*/  FSEL R32, R32, -INF , P1 ;  /* 0xff80000020207808 */ /* 0x000fe20000800000 */
[----:B------:R0:W-:Y:S01]  /*3bf0*/  MUFU.EX2 R28, R29 ;  /* 0x0000001d001c7308 */ /* 0x0001e20000000800 */
[----:B------:R-:W-:-:S02]  /*3c00*/  FMNMX.FTZ R3, R82, R3, !PT ;  /* 0x0000000352037209 */ /* 0x000fc40007810000 */
[----:B------:R-:W-:Y:S02]  /*3c10*/  ISETP.GT.AND P1, PT, R83, 0x98, PT ;  /* 0x000000985300780c */ /* 0x000fe40003f24270 */
[----:B------:R-:W-:Y:S01]  /*3c20*/  FSEL R70, R33, -INF , P2 ;  /* 0xff80000021467808 */ /* 0x000fe20001000000 */
[--C-:B------:R-:W-:Y:S01]  /*3c30*/  FFMA.FTZ R33, R71, UR38, -R2.reuse ;  /* 0x0000002647217c23 */ /* 0x100fe20008010802 */
[----:B------:R-:W-:Y:S01]  /*3c40*/  FMNMX.FTZ R3, R32, R3, !PT ;  /* 0x0000000320037209 */ /* 0x000fe20007810000 */
[----:B------:R-:W-:Y:S01]  /*3c50*/  MUFU.EX2 R30, R30 ;  /* 0x0000001e001e7308 */ /* 0x000fe20000000800 */
[----:B------:R-:W-:Y:S01]  /*3c60*/  FSEL R71, R36, -INF , P1 ;  /* 0xff80000024477808 */ /* 0x000fe20000800000 */
[--C-:B0-----:R-:W-:Y:S01]  /*3c70*/  FFMA.FTZ R29, R42, UR38, -R2.reuse ;  /* 0x000000262a1d7c23 */ /* 0x101fe20008010802 */
[----:B------:R-:W-:Y:S01]  /*3c80*/  ISETP.GT.AND P2, PT, R83, 0x99, PT ;  /* 0x000000995300780c */ /* 0x000fe20003f44270 */
[--C-:B------:R-:W-:Y:S01]  /*3c90*/  FFMA.FTZ R42, R46, UR38, -R2.reuse ;  /* 0x000000262e2a7c23 */ /* 0x100fe20008010802 */
[----:B------:R-:W-:Y:S01]  /*3ca0*/  FMNMX.FTZ R36, R70, R3, !PT ;  /* 0x0000000346247209 */ /* 0x000fe20007810000 */
[--C-:B------:R-:W-:Y:S01]  /*3cb0*/  FFMA.FTZ R46, R51, UR38, -R2.reuse ;  /* 0x00000026332e7c23 */ /* 0x100fe20008010802 */
[----:B------:R-:W-:Y:S01]  /*3cc0*/  FSEL R37, R37, -INF , P2 ;  /* 0xff80000025257808 */ /* 0x000fe20001000000 */
[--C-:B------:R-:W-:Y:S01]  /*3cd0*/  FFMA.FTZ R51, R55, UR38, -R2.reuse ;  /* 0x0000002637337c23 */ /* 0x100fe20008010802 */
[----:B------:R-:W-:Y:S01]  /*3ce0*/  FMNMX.FTZ R36, R71, R36, !PT ;  /* 0x0000002447247209 */ /* 0x000fe20007810000 */
[----:B------:R-:W-:Y:S03]  /*3cf0*/  MUFU.EX2 R33, R33 ;  /* 0x0000002100217308 */ /* 0x000fe60000000800 */
[----:B------:R-:W-:Y:S01]  /*3d00*/  FMNMX.FTZ R3, R37, R36, !PT ;  /* 0x0000002425037209 */ /* 0x000fe20007810000 */
[--C-:B------:R-:W-:Y:S01]  /*3d10*/  FFMA.FTZ R36, R43, UR38, -R2.reuse ;  /* 0x000000262b247c23 */ /* 0x100fe20008010802 */
[----:B------:R-:W-:-:S01]  /*3d20*/  FFMA.FTZ R43, R50, UR38, -R2 ;  /* 0x00000026322b7c23 */ /* 0x000fc20008010802 */
[----:B------:R-:W-:Y:S01]  /*3d30*/  FFMA.FTZ R50, R54, UR38, -R2 ;  /* 0x0000002636327c23 */ /* 0x000fe20008010802 */
[----:B------:R-:W-:Y:S01]  /*3d40*/  IMAD.U32 R54, RZ, RZ, UR38 ;  /* 0x00000026ff367e24 */ /* 0x000fe2000f8e00ff */
[----:B------:R-:W0:Y:S01]  /*3d50*/  SHFL.BFLY PT, R86, R3, 0x2, 0x1f ;  /* 0x0c401f0003567f89 */ /* 0x000e2200000e0000 */
[----:B------:R-:W-:Y:S08]  /*3d60*/  MUFU.EX2 R29, R29 ;  /* 0x0000001d001d7308 */ /* 0x000ff00000000800 */
[----:B------:R-:W-:Y:S08]  /*3d70*/  MUFU.EX2 R36, R36 ;  /* 0x0000002400247308 */ /* 0x000ff00000000800 */
[----:B------:R-:W-:Y:S01]  /*3d80*/  MUFU.EX2 R42, R42 ;  /* 0x0000002a002a7308 */ /* 0x000fe20000000800 */
[----:B0-----:R-:W-:-:S07]  /*3d90*/  FMNMX.FTZ R86, R3, R86, !PT ;  /* 0x0000005603567209 */ /* 0x001fce0007810000 */
[----:B------:R-:W-:Y:S01]  /*3da0*/  MUFU.EX2 R43, R43 ;  /* 0x0000002b002b7308 */ /* 0x000fe20000000800 */
[----:B------:R-:W0:Y:S07]  /*3db0*/  SHFL.BFLY PT, R3, R86, 0x1, 0x1f ;  /* 0x0c201f0056037f89 */ /* 0x000e2e00000e0000 */
[----:B------:R-:W-:Y:S08]  /*3dc0*/  MUFU.EX2 R46, R46 ;  /* 0x0000002e002e7308 */ /* 0x000ff00000000800 */
[----:B------:R-:W-:Y:S08]  /*3dd0*/  MUFU.EX2 R50, R50 ;  /* 0x0000003200327308 */ /* 0x000ff00000000800 */
[----:B------:R-:W-:Y:S01]  /*3de0*/  MUFU.EX2 R51, R51 ;  /* 0x0000003300337308 */ /* 0x000fe20000000800 */
[----:B0-----:R-:W-:-:S04]  /*3df0*/  FMNMX.FTZ R3, R86, R3, !PT ;  /* 0x0000000356037209 */ /* 0x001fc80007810000 */
[C---:B------:R-:W-:Y:S01]  /*3e00*/  FSETP.NEU.FTZ.AND P1, PT, R3.reuse, -INF , PT ;  /* 0xff8000000300780b */ /* 0x040fe20003f3d000 */
[----:B------:R-:W-:-:S02]  /*3e10*/  FFMA.FTZ R54, R3, R54, -8 ;  /* 0xc100000003367423 */ /* 0x000fc40000010036 */
[----:B------:R-:W-:Y:S03]  /*3e20*/  MUFU.EX2 R31, R31 ;  /* 0x0000001f001f7308 */ /* 0x000fe60000000800 */
[----:B------:R-:W-:Y:S02]  /*3e30*/  FSEL R86, R54, RZ, P1 ;  /* 0x000000ff36567208 */ /* 0x000fe40000800000 */
[----:B------:R-:W-:-:S03]  /*3e40*/  PLOP3.LUT P1, PT, PT, PT, UP0, 0x80, 0x0 ;  /* 0x000000000000781c */ /* 0x000fc60003f2f008 */
[----:B------:R-:W-:Y:S01]  /*3e50*/  MUFU.EX2 R34, R34 ;  /* 0x0000002200227308 */ /* 0x000fe20000000800 */
[----:B------:R-:W-:-:S01]  /*3e60*/  FFMA.FTZ R54, R88, UR38, -R86 ;  /* 0x0000002658367c23 */ /* 0x000fc20008010856 */
        /* <DEDUP_REMOVED lines=44> */
[----:B------:R-:W-:-:S02]  /*4130*/  FFMA.FTZ R37, R37, UR38, -R86 ;  /* 0x0000002625257c23 */ /* 0x000fc40008010856 */
[----:B------:R3:W-:Y:S08]  /*4140*/  MUFU.EX2 R87, R74 ;  /* 0x0000004a00577308 */ /* 0x0007f00000000800 */
[----:B------:R-:W4:Y:S01]  /*4150*/  MUFU.EX2 R88, R97 ;  /* 0x0000006100587308 */ /* 0x000f220000000800 */
[----:B---3--:R-:W-:-:S04]  /*4160*/  FADD.FTZ R74, R5, R6 ;  /* 0x00000006054a7221 */ /* 0x008fc80000010000 */
[----:B------:R-:W-:Y:S01]  /*4170*/  FADD.FTZ R91, R7, R74 ;  /* 0x0000004a075b7221 */ /* 0x000fe20000010000 */
[----:B-1----:R-:W-:-:S01]  /*4180*/  FADD.FTZ R74, R92, R89 ;  /* 0x000000595c4a7221 */ /* 0x002fc20000010000 */
[----:B--2---:R-:W-:Y:S01]  /*4190*/  F2FP.SATFINITE.E4M3.F32.PACK_AB_MERGE_C R92, R93, R92, RZ ;  /* 0x0000005c5d5c723e */ /* 0x004fe200048070ff */
[----:B------:R-:W1:Y:S01]  /*41a0*/  MUFU.EX2 R100, R100 ;  /* 0x0000006400647308 */ /* 0x000e620000000800 */
[----:B------:R-:W-:-:S01]  /*41b0*/  FADD.FTZ R90, R8, R91 ;  /* 0x0000005b085a7221 */ /* 0x000fc20000010000 */
[----:B------:R-:W-:Y:S01]  /*41c0*/  FADD.FTZ R74, R93, R74 ;  /* 0x0000004a5d4a7221 */ /* 0x000fe20000010000 */
[----:B------:R-:W-:Y:S02]  /*41d0*/  F2FP.SATFINITE.E4M3.F32.PACK_AB_MERGE_C R184, R55, R54, R92 ;  /* 0x0000003637b8723e */ /* 0x000fe4000480705c */
[----:B------:R-:W-:Y:S01]  /*41e0*/  CS2R R54, SRZ ;  /* 0x0000000000367805 */ /* 0x000fe2000001ff00 */
[----:B------:R-:W-:-:S01]  /*41f0*/  FADD.FTZ R91, R9, R90 ;  /* 0x0000005a095b7221 */ /* 0x000fc20000010000 */
[----:B0-----:R-:W-:Y:S01]  /*4200*/  FADD.FTZ R89, R83, R74 ;  /* 0x0000004a53597221 */ /* 0x001fe20000010000 */
[----:B------:R-:W0:Y:S02]  /*4210*/  MUFU.EX2 R101, R101 ;  /* 0x0000006500657308 */ /* 0x000e240000000800 */
[----:B------:R-:W-:-:S01]  /*4220*/  FADD.FTZ R0, R10, R91 ;  /* 0x0000005b0a007221 */ /* 0x000fc20000010000 */
[----:B----4-:R-:W-:-:S03]  /*4230*/  FADD.FTZ R89, R88, R89 ;  /* 0x0000005958597221 */ /* 0x010fc60000010000 */
[----:B------:R-:W-:Y:S02]  /*4240*/  FADD.FTZ R91, R11, R0 ;  /* 0x000000000b5b7221 */ /* 0x000fe40000010000 */
[----:B------:R-:W2:Y:S01]  /*4250*/  MUFU.EX2 R72, R72 ;  /* 0x0000004800487308 */ /* 0x000ea20000000800 */
[----:B-1----:R-:W-:-:S01]  /*4260*/  FADD.FTZ R0, R100, R89 ;  /* 0x0000005964007221 */ /* 0x002fc20000010000 */
[C---:B------:R-:W-:Y:S01]  /*4270*/  FADD.FTZ R2, R12.reuse, R91 ;  /* 0x0000005b0c027221 */ /* 0x040fe20000010000 */
[----:B------:R-:W-:-:S03]  /*4280*/  F2FP.SATFINITE.E4M3.F32.PACK_AB_MERGE_C R12, R12, R11, RZ ;  /* 0x0000000b0c0c723e */ /* 0x000fc600048070ff */
[----:B------:R-:W-:Y:S01]  /*4290*/  FADD.FTZ R91, R13, R2 ;  /* 0x000000020d5b7221 */ /* 0x000fe20000010000 */
[----:B------:R-:W-:Y:S01]  /*42a0*/  F2FP.SATFINITE.E4M3.F32.PACK_AB_MERGE_C R187, R10, R9, R12 ;  /* 0x000000090abb723e */ /* 0x000fe2000480700c */
[----:B------:R-:W1:Y:S01]  /*42b0*/  MUFU.EX2 R73, R73 ;  /* 0x0000004900497308 */ /* 0x000e620000000800 */
[----:B0-----:R-:W-:-:S01]  /*42c0*/  FADD.FTZ R89, R101, R0 ;  /* 0x0000000065597221 */ /* 0x001fc20000010000 */
[----:B------:R-:W-:Y:S01]  /*42d0*/  FADD.FTZ R74, R14, R91 ;  /* 0x0000005b0e4a7221 */ /* 0x000fe20000010000 */
[----:B------:R-:W-:-:S03]  /*42e0*/  F2FP.SATFINITE.E4M3.F32.PACK_AB_MERGE_C R100, R101, R100, RZ ;  /* 0x000000646564723e */ /* 0x000fc600048070ff */
[----:B------:R-:W-:Y:S01]  /*42f0*/  FADD.FTZ R91, R15, R74 ;  /* 0x0000004a0f5b7221 */ /* 0x000fe20000010000 */
[----:B------:R-:W-:Y:S01]  /*4300*/  F2FP.SATFINITE.E4M3.F32.PACK_AB_MERGE_C R15, R20, R15, RZ ;  /* 0x0000000f140f723e */ /* 0x000fe200048070ff */
[----:B------:R-:W0:Y:S01]  /*4310*/  MUFU.EX2 R76, R76 ;  /* 0x0000004c004c7308 */ /* 0x000e220000000800 */
[----:B--2---:R-:W-:-:S01]  /*4320*/  FADD.FTZ R2, R72, R89 ;  /* 0x0000005948027221 */ /* 0x004fc20000010000 */
[----:B------:R-:W-:Y:S01]  /*4330*/  FADD.FTZ R74, R20, R91 ;  /* 0x0000005b144a7221 */ /* 0x000fe20000010000 */
[----:B------:R-:W-:Y:S02]  /*4340*/  F2FP.SATFINITE.E4M3.F32.PACK_AB_MERGE_C R186, R88, R83, R100 ;  /* 0x0000005358ba723e */ /* 0x000fe40004807064 */
[----:B------:R-:W-:-:S03]  /*4350*/  F2FP.SATFINITE.E4M3.F32.PACK_AB_MERGE_C R181, R14, R13, R15 ;  /* 0x0000000d0eb5723e */ /* 0x000fc6000480700f */
[----:B------:R-:W2:Y:S01]  /*4360*/  MUFU.EX2 R77, R77 ;  /* 0x0000004d004d7308 */ /* 0x000ea20000000800 */
[----:B-1----:R-:W-:-:S07]  /*4370*/  FADD.FTZ R89, R73, R2 ;  /* 0x0000000249597221 */ /* 0x002fce0000010000 */
[----:B------:R-:W1:Y:S01]  /*4380*/  MUFU.EX2 R80, R80 ;  /* 0x0000005000507308 */ /* 0x000e620000000800 */
[----:B0-----:R-:W-:-:S01]  /*4390*/  FADD.FTZ R2, R76, R89 ;  /* 0x000000594c027221 */ /* 0x001fc20000010000 */
[----:B------:R-:W-:-:S04]  /*43a0*/  FADD.FTZ R89, R21, R74 ;  /* 0x0000004a15597221 */ /* 0x000fc80000010000 */
[----:B------:R-:W-:Y:S02]  /*43b0*/  FADD.FTZ R74, R56, R89 ;  /* 0x00000059384a7221 */ /* 0x000fe40000010000 */
[----:B------:R-:W0:Y:S01]  /*43c0*/  MUFU.EX2 R81, R81 ;  /* 0x0000005100517308 */ /* 0x000e220000000800 */
[----:B--2---:R-:W-:Y:S01]  /*43d0*/  F2FP.SATFINITE.E4M3.F32.PACK_AB_MERGE_C R76, R77, R76, RZ ;  /* 0x0000004c4d4c723e */ /* 0x004fe200048070ff */
[----:B------:R-:W-:Y:S01]  /*43e0*/  FADD.FTZ R89, R57, R74 ;  /* 0x0000004a39597221 */ /* 0x000fe20000010000 */
[C---:B------:R-:W-:Y:S02]  /*43f0*/  F2FP.SATFINITE.E4M3.F32.PACK_AB_MERGE_C R57, R58.reuse, R57, RZ ;  /* 0x000000393a39723e */ /* 0x040fe400048070ff */
[----:B------:R-:W-:Y:S01]  /*4400*/  F2FP.SATFINITE.E4M3.F32.PACK_AB_MERGE_C R180, R73, R72, R76 ;  /* 0x0000004849b4723e */ /* 0x000fe2000480704c */
[----:B------:R-:W-:-:S01]  /*4410*/  FADD.FTZ R89, R58, R89 ;  /* 0x000000593a597221 */ /* 0x000fc20000010000 */
[----:B------:R-:W-:Y:S01]  /*4420*/  F2FP.SATFINITE.E4M3.F32.PACK_AB_MERGE_C R183, R56, R21, R57 ;  /* 0x0000001538b7723e */ /* 0x000fe20004807039 */
[----:B------:R-:W2:Y:S01]  /*4430*/  MUFU.EX2 R84, R84 ;  /* 0x0000005400547308 */ /* 0x000ea20000000800 */
[----:B------:R-:W-:-:S02]  /*4440*/  CS2R R72, SRZ ;  /* 0x0000000000487805 */ /* 0x000fc4000001ff00 */
[----:B------:R-:W-:-:S05]  /*4450*/  CS2R R56, SRZ ;  /* 0x0000000000387805 */ /* 0x000fca000001ff00 */
[----:B------:R-:W3:Y:S08]  /*4460*/  MUFU.EX2 R85, R85 ;  /* 0x0000005500557308 */ /* 0x000ef00000000800 */
[----:B------:R4:W-:Y:S08]  /*4470*/  MUFU.EX2 R0, R59 ;  /* 0x0000003b00007308 */ /* 0x0009f00000000800 */
[----:B------:R-:W5:Y:S01]  /*4480*/  MUFU.EX2 R62, R62 ;  /* 0x0000003e003e7308 */ /* 0x000f620000000800 */
[----:B----4-:R-:W-:-:S01]  /*4490*/  FADD.FTZ R59, R77, R2 ;  /* 0x000000024d3b7221 */ /* 0x010fc20000010000 */
[----:B------:R-:W-:-:S03]  /*44a0*/  CS2R R76, SRZ ;  /* 0x00000000004c7805 */ /* 0x000fc6000001ff00 */
[----:B-1----:R-:W-:-:S03]  /*44b0*/  FADD.FTZ R2, R80, R59 ;  /* 0x0000003b50027221 */ /* 0x002fc60000010000 */
[----:B------:R-:W1:Y:S01]  /*44c0*/  MUFU.EX2 R60, R60 ;  /* 0x0000003c003c7308 */ /* 0x000e620000000800 */
[----:B0-----:R-:W-:-:S04]  /*44d0*/  FADD.FTZ R59, R81, R2 ;  /* 0x00000002513b7221 */ /* 0x001fc80000010000 */
[----:B--2---:R-:W-:Y:S01]  /*44e0*/  FADD.FTZ R2, R84, R59 ;  /* 0x0000003b54027221 */ /* 0x004fe20000010000 */
[----:B------:R-:W-:Y:S01]  /*44f0*/  F2FP.SATFINITE.E4M3.F32.PACK_AB_MERGE_C R59, R8, R7, RZ ;  /* 0x00000007083b723e */ /* 0x000fe200048070ff */
[----:B------:R-:W-:Y:S01]  /*4500*/  FADD.FTZ R8, R40, R89 ;  /* 0x0000005928087221 */ /* 0x000fe20000010000 */
[----:B------:R-:W0:Y:S01]  /*4510*/  MUFU.EX2 R61, R61 ;  /* 0x0000003d003d7308 */ /* 0x000e220000000800 */
[----:B---3--:R-:W-:-:S01]  /*4520*/  FADD.FTZ R7, R85, R2 ;  /* 0x0000000255077221 */ /* 0x008fc20000010000 */
[----:B------:R-:W-:Y:S01]  /*4530*/  F2FP.SATFINITE.E4M3.F32.PACK_AB_MERGE_C R185, R6, R5, R59 ;  /* 0x0000000506b9723e */ /* 0x000fe2000480703b */
[----:B------:R-:W-:-:S01]  /*4540*/  FADD.FTZ R11, R41, R8 ;  /* 0x00000008290b7221 */ /* 0x000fc20000010000 */
[----:B------:R-:W-:Y:S01]  /*4550*/  F2FP.SATFINITE.E4M3.F32.PACK_AB_MERGE_C R84, R85, R84, RZ ;  /* 0x000000545554723e */ /* 0x000fe200048070ff */
[----:B-----5:R-:W-:-:S01]  /*4560*/  FADD.FTZ R2, R62, R7 ;  /* 0x000000073e027221 */ /* 0x020fc20000010000 */
[----:B------:R-:W-:Y:S01]  /*4570*/  CS2R R58, SRZ ;  /* 0x00000000003a7805 */ /* 0x000fe2000001ff00 */
[----:B------:R-:W-:-:S01]  /*4580*/  FADD.FTZ R8, R44, R11 ;  /* 0x0000000b2c087221 */ /* 0x000fc20000010000 */
[----:B------:R-:W2:Y:S01]  /*4590*/  MUFU.EX2 R64, R64 ;  /* 0x0000004000407308 */ /* 0x000ea20000000800 */
[----:B------:R-:W-:-:S01]  /*45a0*/  FADD.FTZ R7, R87, R2 ;  /* 0x0000000257077221 */ /* 0x000fc20000010000 */
[C---:B------:R-:W-:Y:S01]  /*45b0*/  F2FP.SATFINITE.E4M3.F32.PACK_AB_MERGE_C R44, R45.reuse, R44, RZ ;  /* 0x0000002c2d2c723e */ /* 0x040fe200048070ff */
[----:B------:R-:W-:-:S01]  /*45c0*/  FADD.FTZ R11, R45, R8 ;  /* 0x000000082d0b7221 */ /* 0x000fc20000010000 */
[----:B------:R-:W-:Y:S01]  /*45d0*/  F2FP.SATFINITE.E4M3.F32.PACK_AB_MERGE_C R182, R81, R80, R84 ;  /* 0x0000005051b6723e */ /* 0x000fe20004807054 */
[----:B-1----:R-:W-:-:S01]  /*45e0*/  FADD.FTZ R2, R60, R7 ;  /* 0x000000073c027221 */ /* 0x002fc20000010000 */
[----:B------:R-:W-:Y:S01]  /*45f0*/  F2FP.SATFINITE.E4M3.F32.PACK_AB_MERGE_C R177, R41, R40, R44 ;  /* 0x0000002829b1723e */ /* 0x000fe2000480702c */
[----:B------:R-:W-:-:S01]  /*4600*/  FADD.FTZ R8, R24, R11 ;  /* 0x0000000b18087221 */ /* 0x000fc20000010000 */
[----:B------:R-:W1:Y:S01]  /*4610*/  MUFU.EX2 R65, R65 ;  /* 0x0000004100417308 */ /* 0x000e620000000800 */
[----:B0-----:R-:W-:-:S01]  /*4620*/  FADD.FTZ R7, R61, R2 ;  /* 0x000000023d077221 */ /* 0x001fc20000010000 */
[----:B------:R-:W-:-:S02]  /*4630*/  F2FP.SATFINITE.E4M3.F32.PACK_AB_MERGE_C R60, R61, R60, RZ ;  /* 0x0000003c3d3c723e */ /* 0x000fc400048070ff */
[----:B------:R-:W-:Y:S02]  /*4640*/  CS2R R84, SRZ ;  /* 0x0000000000547805 */ /* 0x000fe4000001ff00 */
[----:B------:R-:W-:Y:S02]  /*4650*/  CS2R R80, SRZ ;  /* 0x0000000000507805 */ /* 0x000fe4000001ff00 */
[----:B------:R-:W-:Y:S02]  /*4660*/  CS2R R44, SRZ ;  /* 0x00000000002c7805 */ /* 0x000fe4000001ff00 */
[----:B------:R-:W-:Y:S02]  /*4670*/  F2FP.SATFINITE.E4M3.F32.PACK_AB_MERGE_C R176, R87, R62, R60 ;  /* 0x0000003e57b0723e */ /* 0x000fe4000480703c */
[----:B------:R-:W-:Y:S01]  /*4680*/  CS2R R86, SRZ ;  /* 0x0000000000567805 */ /* 0x000fe2000001ff00 */
[----:B------:R-:W0:Y:S01]  /*4690*/  MUFU.EX2 R68, R68 ;  /* 0x0000004400447308 */ /* 0x000e220000000800 */
[----:B--2---:R-:W-:-:S01]  /*46a0*/  FADD.FTZ R2, R64, R7 ;  /* 0x0000000740027221 */ /* 0x004fc20000010000 */
[----:B------:R-:W-:Y:S01]  /*46b0*/  FADD.FTZ R7, R25, R8 ;  /* 0x0000000819077221 */ /* 0x000fe20000010000 */
[----:B------:R-:W-:-:S02]  /*46c0*/  CS2R R60, SRZ ;  /* 0x00000000003c7805 */ /* 0x000fc4000001ff00 */
[----:B------:R-:W-:Y:S01]  /*46d0*/  CS2R R40, SRZ ;  /* 0x0000000000287805 */ /* 0x000fe2000001ff00 */
[----:B------:R-:W-:-:S01]  /*46e0*/  FADD.FTZ R6, R28, R7 ;  /* 0x000000071c067221 */ /* 0x000fc20000010000 */
[----:B------:R-:W-:Y:S01]  /*46f0*/  F2FP.SATFINITE.E4M3.F32.PACK_AB_MERGE_C R28, R33, R28, RZ ;  /* 0x0000001c211c723e */ /* 0x000fe200048070ff */
[----:B------:R-:W2:Y:S01]  /*4700*/  MUFU.EX2 R69, R69 ;  /* 0x0000004500457308 */ /* 0x000ea20000000800 */
[----:B-1----:R-:W-:-:S01]  /*4710*/  FADD.FTZ R5, R65, R2 ;  /* 0x0000000241057221 */ /* 0x002fc20000010000 */
[----:B------:R-:W-:Y:S01]  /*4720*/  FADD.FTZ R6, R33, R6 ;  /* 0x0000000621067221 */ /* 0x000fe20000010000 */
[----:B------:R-:W-:Y:S02]  /*4730*/  F2FP.SATFINITE.E4M3.F32.PACK_AB_MERGE_C R179, R25, R24, R28 ;  /* 0x0000001819b3723e */ /* 0x000fe4000480701c */
[----:B------:R-:W-:Y:S01]  /*4740*/  CS2R R24, SRZ ;  /* 0x0000000000187805 */ /* 0x000fe2000001ff00 */
[----:B------:R-:W-:-:S02]  /*4750*/  FADD.FTZ R7, R29, R6 ;  /* 0x000000061d077221 */ /* 0x000fc40000010000 */
[----:B------:R-:W1:Y:S01]  /*4760*/  MUFU.EX2 R75, R75 ;  /* 0x0000004b004b7308 */ /* 0x000e620000000800 */
[----:B0-----:R-:W-:-:S01]  /*4770*/  FADD.FTZ R2, R68, R5 ;  /* 0x0000000544027221 */ /* 0x001fc20000010000 */
[----:B------:R-:W-:-:S04]  /*4780*/  FADD.FTZ R7, R36, R7 ;  /* 0x0000000724077221 */ /* 0x000fc80000010000 */
[----:B------:R-:W-:Y:S01]  /*4790*/  FADD.FTZ R6, R42, R7 ;  /* 0x000000072a067221 */ /* 0x000fe20000010000 */
[----:B------:R-:W-:Y:S01]  /*47a0*/  F2FP.SATFINITE.E4M3.F32.PACK_AB_MERGE_C R42, R47, R42, RZ ;  /* 0x0000002a2f2a723e */ /* 0x000fe200048070ff */
[----:B------:R-:W0:Y:S01]  /*47b0*/  MUFU.EX2 R78, R78 ;  /* 0x0000004e004e7308 */ /* 0x000e220000000800 */
[----:B--2---:R-:W-:-:S01]  /*47c0*/  FADD.FTZ R2, R69, R2 ;  /* 0x0000000245027221 */ /* 0x004fc20000010000 */
[----:B------:R-:W-:Y:S01]  /*47d0*/  FADD.FTZ R6, R47, R6 ;  /* 0x000000062f067221 */ /* 0x000fe20000010000 */
[----:B------:R-:W-:Y:S02]  /*47e0*/  F2FP.SATFINITE.E4M3.F32.PACK_AB_MERGE_C R68, R69, R68, RZ ;  /* 0x000000444544723e */ /* 0x000fe400048070ff */
[----:B------:R-:W-:Y:S01]  /*47f0*/  F2FP.SATFINITE.E4M3.F32.PACK_AB_MERGE_C R173, R36, R29, R42 ;  /* 0x0000001d24ad723e */ /* 0x000fe2000480702a */
[----:B------:R-:W-:-:S01]  /*4800*/  FADD.FTZ R9, R43, R6 ;  /* 0x000000062b097221 */ /* 0x000fc20000010000 */
[----:B------:R-:W-:Y:S01]  /*4810*/  F2FP.SATFINITE.E4M3.F32.PACK_AB_MERGE_C R178, R65, R64, R68 ;  /* 0x0000004041b2723e */ /* 0x000fe20004807044 */
[----:B------:R-:W2:Y:S01]  /*4820*/  MUFU.EX2 R79, R79 ;  /* 0x0000004f004f7308 */ /* 0x000ea20000000800 */
[----:B-1----:R-:W-:-:S01]  /*4830*/  FADD.FTZ R5, R75, R2 ;  /* 0x000000024b057221 */ /* 0x002fc20000010000 */
[----:B------:R-:W-:Y:S01]  /*4840*/  FADD.FTZ R9, R46, R9 ;  /* 0x000000092e097221 */ /* 0x000fe20000010000 */
[----:B------:R-:W-:-:S02]  /*4850*/  CS2R R68, SRZ ;  /* 0x0000000000447805 */ /* 0x000fc4000001ff00 */
[----:B------:R-:W-:Y:S02]  /*4860*/  CS2R R64, SRZ ;  /* 0x0000000000407805 */ /* 0x000fe4000001ff00 */
[----:B------:R-:W-:Y:S01]  /*4870*/  CS2R R28, SRZ ;  /* 0x00000000001c7805 */ /* 0x000fe2000001ff00 */
[----:B------:R-:W1:Y:S01]  /*4880*/  MUFU.EX2 R48, R48 ;  /* 0x0000003000307308 */ /* 0x000e620000000800 */
[----:B0-----:R-:W-:-:S07]  /*4890*/  FADD.FTZ R2, R78, R5 ;  /* 0x000000054e027221 */ /* 0x001fce0000010000 */
[----:B------:R-:W0:Y:S01]  /*48a0*/  MUFU.EX2 R49, R49 ;  /* 0x0000003100317308 */ /* 0x000e220000000800 */
[----:B--2---:R-:W-:-:S01]  /*48b0*/  FADD.FTZ R5, R79, R2 ;  /* 0x000000024f057221 */ /* 0x004fc20000010000 */
[----:B------:R-:W-:Y:S01]  /*48c0*/  F2FP.SATFINITE.E4M3.F32.PACK_AB_MERGE_C R79, R0, R79, RZ ;  /* 0x0000004f004f723e */ /* 0x000fe200048070ff */
[----:B------:R-:W-:-:S01]  /*48d0*/  FADD.FTZ R2, R50, R9 ;  /* 0x0000000932027221 */ /* 0x000fc20000010000 */
[----:B------:R-:W-:Y:S01]  /*48e0*/  F2FP.SATFINITE.E4M3.F32.PACK_AB_MERGE_C R50, R51, R50, RZ ;  /* 0x000000323332723e */ /* 0x000fe200048070ff */
[----:B------:R-:W-:-:S01]  /*48f0*/  FADD.FTZ R7, R0, R5 ;  /* 0x0000000500077221 */ /* 0x000fc20000010000 */
[----:B------:R-:W-:Y:S01]  /*4900*/  F2FP.SATFINITE.E4M3.F32.PACK_AB_MERGE_C R172, R78, R75, R79 ;  /* 0x0000004b4eac723e */ /* 0x000fe2000480704f */
[----:B------:R-:W-:-:S01]  /*4910*/  FADD.FTZ R51, R51, R2 ;  /* 0x0000000233337221 */ /* 0x000fc20000010000 */
[----:B------:R-:W2:Y:S01]  /*4920*/  MUFU.EX2 R52, R52 ;  /* 0x0000003400347308 */ /* 0x000ea20000000800 */
[----:B-1----:R-:W-:-:S01]  /*4930*/  FADD.FTZ R0, R48, R7 ;  /* 0x0000000730007221 */ /* 0x002fc20000010000 */
[----:B------:R-:W-:Y:S01]  /*4940*/  F2FP.SATFINITE.E4M3.F32.PACK_AB_MERGE_C R175, R46, R43, R50 ;  /* 0x0000002b2eaf723e */ /* 0x000fe20004807032 */
[----:B------:R-:W-:-:S01]  /*4950*/  FADD.FTZ R6, R26, R51 ;  /* 0x000000331a067221 */ /* 0x000fc20000010000 */
[----:B------:R-:W-:-:S02]  /*4960*/  CS2R R78, SRZ ;  /* 0x00000000004e7805 */ /* 0x000fc4000001ff00 */
[----:B------:R-:W-:Y:S02]  /*4970*/  CS2R R74, SRZ ;  /* 0x00000000004a7805 */ /* 0x000fe4000001ff00 */
[----:B------:R-:W-:Y:S01]  /*4980*/  CS2R R50, SRZ ;  /* 0x0000000000327805 */ /* 0x000fe2000001ff00 */
[----:B------:R-:W-:-:S01]  /*4990*/  FADD.FTZ R9, R27, R6 ;  /* 0x000000061b097221 */ /* 0x000fc20000010000 */
[----:B------:R-:W1:Y:S01]  /*49a0*/  MUFU.EX2 R53, R53 ;  /* 0x0000003500357308 */ /* 0x000e620000000800 */
[----:B0-----:R-:W-:-:S01]  /*49b0*/  FADD.FTZ R7, R49, R0 ;  /* 0x0000000031077221 */ /* 0x001fc20000010000 */
[----:B------:R-:W-:Y:S01]  /*49c0*/  CS2R R46, SRZ ;  /* 0x00000000002e7805 */ /* 0x000fe2000001ff00 */
[----:B------:R-:W-:-:S01]  /*49d0*/  FADD.FTZ R6, R30, R9 ;  /* 0x000000091e067221 */ /* 0x000fc20000010000 */
[C---:B------:R-:W-:Y:S02]  /*49e0*/  F2FP.SATFINITE.E4M3.F32.PACK_AB_MERGE_C R30, R31.reuse, R30, RZ ;  /* 0x0000001e1f1e723e */ /* 0x040fe400048070ff */
[----:B------:R-:W-:Y:S01]  /*49f0*/  CS2R R42, SRZ ;  /* 0x00000000002a7805 */ /* 0x000fe2000001ff00 */
[----:B------:R-:W-:Y:S01]  /*4a00*/  FADD.FTZ R31, R31, R6 ;  /* 0x000000061f1f7221 */ /* 0x000fe20000010000 */
[----:B------:R-:W0:Y:S01]  /*4a10*/  MUFU.EX2 R63, R63 ;  /* 0x0000003f003f7308 */ /* 0x000e220000000800 */
[----:B--2---:R-:W-:-:S01]  /*4a20*/  FADD.FTZ R0, R52, R7 ;  /* 0x0000000734007221 */ /* 0x004fc20000010000 */
[----:B------:R-:W-:Y:S01]  /*4a30*/  F2FP.SATFINITE.E4M3.F32.PACK_AB_MERGE_C R169, R27, R26, R30 ;  /* 0x0000001a1ba9723e */ /* 0x000fe2000480701e */
[----:B------:R-:W-:-:S01]  /*4a40*/  FADD.FTZ R6, R34, R31 ;  /* 0x0000001f22067221 */ /* 0x000fc20000010000 */
[----:B------:R-:W-:-:S02]  /*4a50*/  CS2R R30, SRZ ;  /* 0x00000000001e7805 */ /* 0x000fc4000001ff00 */
[----:B------:R-:W-:Y:S02]  /*4a60*/  CS2R R26, SRZ ;  /* 0x00000000001a7805 */ /* 0x000fe4000001ff00 */
[----:B------:R-:W2:Y:S01]  /*4a70*/  MUFU.EX2 R66, R66 ;  /* 0x0000004200427308 */ /* 0x000ea20000000800 */
[----:B-1----:R-:W-:-:S01]  /*4a80*/  FADD.FTZ R0, R53, R0 ;  /* 0x0000000035007221 */ /* 0x002fc20000010000 */
[----:B------:R-:W-:-:S04]  /*4a90*/  F2FP.SATFINITE.E4M3.F32.PACK_AB_MERGE_C R52, R53, R52, RZ ;  /* 0x000000343534723e */ /* 0x000fc800048070ff */
[----:B------:R-:W-:Y:S02]  /*4aa0*/  F2FP.SATFINITE.E4M3.F32.PACK_AB_MERGE_C R174, R49, R48, R52 ;  /* 0x0000003031ae723e */ /* 0x000fe40004807034 */
[----:B------:R-:W-:Y:S01]  /*4ab0*/  CS2R R52, SRZ ;  /* 0x0000000000347805 */ /* 0x000fe2000001ff00 */
[----:B------:R-:W1:Y:S01]  /*4ac0*/  MUFU.EX2 R67, R67 ;  /* 0x0000004300437308 */ /* 0x000e620000000800 */
[----:B0-----:R-:W-:-:S01]  /*4ad0*/  FADD.FTZ R7, R63, R0 ;  /* 0x000000003f077221 */ /* 0x001fc20000010000 */
[----:B------:R-:W-:-:S06]  /*4ae0*/  CS2R R48, SRZ ;  /* 0x0000000000307805 */ /* 0x000fcc000001ff00 */
[----:B------:R-:W0:Y:S01]  /*4af0*/  MUFU.EX2 R82, R82 ;  /* 0x0000005200527308 */ /* 0x000e220000000800 */
[----:B--2---:R-:W-:-:S07]  /*4b00*/  FADD.FTZ R0, R66, R7 ;  /* 0x0000000742007221 */ /* 0x004fce0000010000 */
[----:B------:R-:W2:Y:S01]  /*4b10*/  MUFU.EX2 R32, R32 ;  /* 0x0000002000207308 */ /* 0x000ea20000000800 */
[----:B-1----:R-:W-:-:S07]  /*4b20*/  FADD.FTZ R7, R67, R0 ;  /* 0x0000000043077221 */ /* 0x002fce0000010000 */
[----:B------:R-:W1:Y:S01]  /*4b30*/  MUFU.EX2 R35, R35 ;  /* 0x0000002300237308 */ /* 0x000e620000000800 */
[----:B0-----:R-:W-:-:S01]  /*4b40*/  FADD.FTZ R7, R82, R7 ;  /* 0x0000000752077221 */ /* 0x001fc20000010000 */
[----:B------:R-:W-:Y:S02]  /*4b50*/  F2FP.SATFINITE.E4M3.F32.PACK_AB_MERGE_C R67, R82, R67, RZ ;  /* 0x000000435243723e */ /* 0x000fe400048070ff */
[----:B------:R-:W-:Y:S02]  /*4b60*/  CS2R R82, SRZ ;  /* 0x0000000000527805 */ /* 0x000fe4000001ff00 */
[----:B------:R-:W-:Y:S02]  /*4b70*/  F2FP.SATFINITE.E4M3.F32.PACK_AB_MERGE_C R168, R66, R63, R67 ;  /* 0x0000003f42a8723e */ /* 0x000fe40004807043 */
[----:B------:R-:W-:Y:S01]  /*4b80*/  CS2R R66, SRZ ;  /* 0x0000000000427805 */ /* 0x000fe2000001ff00 */
[----:B------:R-:W0:Y:S01]  /*4b90*/  MUFU.EX2 R5, R70 ;  /* 0x0000004600057308 */ /* 0x000e220000000800 */
[----:B--2---:R-:W-:-:S01]  /*4ba0*/  FADD.FTZ R0, R32, R7 ;  /* 0x0000000720007221 */ /* 0x004fc20000010000 */
[----:B------:R-:W-:-:S06]  /*4bb0*/  CS2R R62, SRZ ;  /* 0x00000000003e7805 */ /* 0x000fcc000001ff00 */
[----:B------:R-:W-:Y:S01]  /*4bc0*/  MUFU.EX2 R38, R38 ;  /* 0x0000002600267308 */ /* 0x000fe20000000800 */
[----:B-1----:R-:W-:-:S07]  /*4bd0*/  FADD.FTZ R7, R35, R6 ;  /* 0x0000000623077221 */ /* 0x002fce0000010000 */
[----:B------:R-:W-:Y:S01]  /*4be0*/  MUFU.EX2 R71, R71 ;  /* 0x0000004700477308 */ /* 0x000fe20000000800 */
[----:B0-----:R-:W-:-:S07]  /*4bf0*/  FADD.FTZ R0, R5, R0 ;  /* 0x0000000005007221 */ /* 0x001fce0000010000 */
[----:B------:R0:W1:Y:S08]  /*4c00*/  MUFU.EX2 R2, R37 ;  /* 0x0000002500027308 */ /* 0x0000700000000800 */
[----:B------:R-:W2:Y:S01]  /*4c10*/  MUFU.EX2 R39, R39 ;  /* 0x0000002700277308 */ /* 0x000ea20000000800 */
[----:B0-----:R-:W-:Y:S02]  /*4c20*/  CS2R R36, SRZ ;  /* 0x0000000000247805 */ /* 0x001fe4000001ff00 */
[----:B-1----:R-:W-:Y:S01]  /*4c30*/  F2FP.SATFINITE.E4M3.F32.PACK_AB_MERGE_C R6, R2, R71, RZ ;  /* 0x000000470206723e */ /* 0x002fe200048070ff */
[----:B------:R-:W-:-:S03]  /*4c40*/  FADD.FTZ R71, R71, R0 ;  /* 0x0000000047477221 */ /* 0x000fc60000010000 */
[----:B------:R-:W-:Y:S01]  /*4c50*/  F2FP.SATFINITE.E4M3.F32.PACK_AB_MERGE_C R170, R5, R32, R6 ;  /* 0x0000002005aa723e */ /* 0x000fe20004807006 */
[----:B------:R-:W-:-:S01]  /*4c60*/  FADD.FTZ R2, R2, R71 ;  /* 0x0000004702027221 */ /* 0x000fc20000010000 */
[----:B------:R-:W-:Y:S02]  /*4c70*/  CS2R R70, SRZ ;  /* 0x0000000000467805 */ /* 0x000fe4000001ff00 */
[----:B------:R-:W-:Y:S02]  /*4c80*/  CS2R R32, SRZ ;  /* 0x0000000000207805 */ /* 0x000fe4000001ff00 */
[----:B--2---:R-:W-:Y:S01]  /*4c90*/  F2FP.SATFINITE.E4M3.F32.PACK_AB_MERGE_C R8, R39, R38, RZ ;  /* 0x000000262708723e */ /* 0x004fe200048070ff */
[----:B------:R-:W-:-:S03]  /*4ca0*/  FADD.FTZ R38, R38, R7 ;  /* 0x0000000726267221 */ /* 0x000fc60000010000 */
[----:B------:R-:W-:Y:S01]  /*4cb0*/  F2FP.SATFINITE.E4M3.F32.PACK_AB_MERGE_C R171, R35, R34, R8 ;  /* 0x0000002223ab723e */ /* 0x000fe20004807008 */
[----:B------:R-:W-:-:S01]  /*4cc0*/  FADD.FTZ R0, R39, R38 ;  /* 0x0000002627007221 */ /* 0x000fc20000010000 */
[----:B------:R-:W-:Y:S02]  /*4cd0*/  CS2R R38, SRZ ;  /* 0x0000000000267805 */ /* 0x000fe4000001ff00 */
[----:B------:R-:W-:Y:S01]  /*4ce0*/  CS2R R34, SRZ ;  /* 0x0000000000227805 */ /* 0x000fe2000001ff00 */
[----:B------:R-:W-:Y:S06]  /*4cf0*/  @!P1 BRA `(.L_x_2152) ;  /* 0x0000003800249947 */ /* 0x000fec0003800000 */
[----:B------:R-:W-:Y:S01]  /*4d00*/  IMAD.MOV.U32 R6, RZ, RZ, R4 ;  /* 0x000000ffff067224 */ /* 0x000fe200078e0004 */
[----:B------:R-:W-:Y:S01]  /*4d10*/  UMOV UR57, UR45 ;  /* 0x0000002d00397c82 */ /* 0x000fe20008000000 */
[----:B------:R-:W-:Y:S01]  /*4d20*/  IMAD.MOV.U32 R5, RZ, RZ, R3 ;  /* 0x000000ffff057224 */ /* 0x000fe200078e0003 */
[----:B------:R-:W-:Y:S01]  /*4d30*/  UMOV UR55, UR44 ;  /* 0x0000002c00377c82 */ /* 0x000fe20008000000 */
[----:B------:R-:W-:Y:S01]  /*4d40*/  IMAD.MOV.U32 R87, RZ, RZ, RZ ;  /* 0x000000ffff577224 */ /* 0x000fe200078e00ff */
[----:B------:R-:W-:-:S06]  /*4d50*/  ULDC UR51, c[0x0][0x288] ;  /* 0x0000a20000337ab9 */ /* 0x000fcc0000000800 */
.L_x_2163:
[----:B------:R-:W-:Y:S01]  /*4d60*/  ISETP.NE.AND P2, PT, RZ, UR42, PT ;  /* 0x0000002aff007c0c */ /* 0x000fe2000bf45270 */
[----:B------:R-:W-:-:S04]  /*4d70*/  UISETP.NE.AND UP0, UPT, UR55, 0x1, UPT ;  /* 0x000000013700788c */ /* 0x000fc8000bf05270 */
[----:B------:R-:W-:-:S04]  /*4d80*/  USEL UR45, URZ, 0x1, UP0 ;  /* 0x000000013f2d7887 */ /* 0x000fc80008000000 */
[----:B------:R-:W-:-:S04]  /*4d90*/  ULOP3.LUT UR45, UR57, UR45, URZ, 0x3c, !UPT ;  /* 0x0000002d392d7292 */ /* 0x000fc8000f8e3c3f */
[----:B------:R-:W-:Y:S08]  /*4da0*/  @P2 BRA `(.L_x_2153) ;  /* 0x0000000000382947 */ /* 0x000ff00003800000 */
[----:B------:R-:W-:Y:S05]  /*4db0*/  @!P0 BRA `(.L_x_2154) ;  /* 0x0000000000048947 */ /* 0x000fea0003800000 */
[----:B------:R-:W-:Y:S01]  /*4dc0*/  BPT.TRAP 0x1 ;  /* 0x000000040000795c */ /* 0x000fe20000300000 */
.L_x_2154:
        /* <DEDUP_REMOVED lines=9> */
.L_x_2155:
[----:B-1----:R-:W-:Y:S05]  /*4e60*/  @P1 BRA `(.L_x_2153) ;  /* 0x0000000000081947 */ /* 0x002fea0003800000 */
[----:B------:R-:W1:Y:S02]  /*4e70*/  SYNCS.PHASECHK.TRANS64.TRYWAIT P1, [UR6+0x29830], R3 ;  /* 0x02983003ff0075a7 */ /* 0x000e640008020146 */
[----:B-1----:R-:W-:Y:S05]  /*4e80*/  @!P1 BRA `(.L_x_2156) ;  /* 0x000000e400f89947 */ /* 0x002fea0003800000 */
.L_x_2153:
[----:B-1----:R-:W1:Y:S01]  /*4e90*/  S2R R4, SR_TID.X ;  /* 0x0000000000047919 */ /* 0x002e620000002100 */
[----:B------:R-:W-:Y:S01]  /*4ea0*/  UIADD3 UR44, UR55, 0x1, URZ ;  /* 0x00000001372c7890 */ /* 0x000fe2000fffe03f */
[----:B------:R-:W-:Y:S01]  /*4eb0*/  UMOV UR27, 0x80000020 ;  /* 0x80000020001b7882 */ /* 0x000fe20000000000 */
[----:B------:R-:W-:Y:S02]  /*4ec0*/  UMOV UR28, UR24 ;  /* 0x00000018001c7c82 */ /* 0x000fe40008000000 */
[----:B------:R-:W-:Y:S01]  /*4ed0*/  UISETP.NE.AND UP0, UPT, UR44, 0x2, UPT ;  /* 0x000000022c00788c */ /* 0x000fe2000bf05270 */
[----:B------:R-:W-:Y:S01]  /*4ee0*/  UMOV UR29, UR25 ;  /* 0x00000019001d7c82 */ /* 0x000fe20008000000 */
[----:B------:R-:W-:Y:S02]  /*4ef0*/  UMOV UR31, 0x80000020 ;  /* 0x80000020001f7882 */ /* 0x000fe40000000000 */
[----:B------:R-:W-:Y:S01]  /*4f00*/  USEL UR44, UR44, URZ, UP0 ;  /* 0x0000003f2c2c7287 */ /* 0x000fe20008000000 */
[----:B------:R-:W-:Y:S01]  /*4f10*/  UMOV UR32, UR24 ;  /* 0x0000001800207c82 */ /* 0x000fe20008000000 */
[----:B------:R-:W-:-:S02]  /*4f20*/  UMOV UR33, UR25 ;  /* 0x0000001900217c82 */ /* 0x000fc40008000000 */
[----:B------:R-:W-:Y:S01]  /*4f30*/  UIMAD UR58, UR44, 0x780, UR48 ;  /* 0x000007802c3a78a4 */ /* 0x000fe2000f8e0230 */
[----:B------:R-:W-:Y:S01]  /*4f40*/  UMOV UR35, 0x80000020 ;  /* 0x8000002000237882 */ /* 0x000fe20000000000 */
[----:B------:R-:W-:Y:S02]  /*4f50*/  UMOV UR7, 0x80000020 ;  /* 0x8000002000077882 */ /* 0x000fe40000000000 */
[----:B------:R-:W-:Y:S02]  /*4f60*/  UIADD3 UR30, UR58, 0x80, URZ ;  /* 0x000000803a1e7890 */ /* 0x000fe4000fffe03f */
[----:B------:R-:W-:Y:S02]  /*4f70*/  UIADD3 UR34, UR58, 0x100, URZ ;  /* 0x000001003a227890 */ /* 0x000fe4000fffe03f */
[----:B------:R-:W-:Y:S01]  /*4f80*/  UMOV UR26, UR58 ;  /* 0x0000003a001a7c82 */ /* 0x000fe20008000000 */
[----:B------:R-:W-:Y:S02]  /*4f90*/  UIADD3 UR6, UR58, 0x200, URZ ;  /* 0x000002003a067890 */ /* 0x000fe4000fffe03f */
[----:B------:R-:W-:Y:S01]  /*4fa0*/  UIADD3 UR10, UR58, 0x202, URZ ;  /* 0x000002023a0a7890 */ /* 0x000fe2000fffe03f */
[----:B------:R-:W-:Y:S01]  /*4fb0*/  UMOV UR11, 0x80000020 ;  /* 0x80000020000b7882 */ /* 0x000fe20000000000 */
[----:B------:R-:W-:Y:S01]  /*4fc0*/  UIADD3 UR14, UR58, 0x282, URZ ;  /* 0x000002823a0e7890 */ /* 0x000fe2000fffe03f */
[----:B------:R-:W-:Y:S01]  /*4fd0*/  UMOV UR15, 0x80000020 ;  /* 0x80000020000f7882 */ /* 0x000fe20000000000 */
[----:B------:R-:W-:Y:S01]  /*4fe0*/  UIADD3 UR18, UR58, 0x500, URZ ;  /* 0x000005003a127890 */ /* 0x000fe2000fffe03f */
[----:B-1----:R-:W-:Y:S01]  /*4ff0*/  SHF.R.U32.HI R4, RZ, 0x7, R4 ;  /* 0x00000007ff047819 */ /* 0x002fe20000011604 */
[----:B------:R-:W-:Y:S01]  /*5000*/  UMOV UR19, 0x80000020 ;  /* 0x8000002000137882 */ /* 0x000fe20000000000 */
[----:B------:R-:W-:Y:S01]  /*5010*/  UIADD3 UR22, UR58, 0x502, URZ ;  /* 0x000005023a167890 */ /* 0x000fe2000fffe03f */
[----:B------:R-:W-:-:S02]  /*5020*/  UMOV UR23, 0x80000020 ;  /* 0x8000002000177882 */ /* 0x000fc40000000000 */
[----:B0-----:R-:W-:-:S05]  /*5030*/  VIADD R3, R4, 0x8 ;  /* 0x0000000804037836 */ /* 0x001fca0000000000 */
[----:B------:R0:W-:Y:S06]  /*5040*/  BAR.SYNC.DEFER_BLOCKING R3, 0x100 ;  /* 0x000400030000751d */ /* 0x0001ec0000010000 */
[----:B------:R-:W-:-:S06]  /*5050*/  WARPGROUP.ARRIVE ;  /* 0x00000000000079c5 */ /* 0x000fcc0000000000 */
[----:B------:R-:W-:Y:S01]  /*5060*/  QGMMA.64x32x32.F32.E4M3.E4M3 R152, gdesc[UR24], RZ, !UPT, gsb0 ;  /* 0x00600000189879f3 */ /* 0x000fe2000c0008ff */
[----:B------:R-:W-:Y:S01]  /*5070*/  UIADD3 UR26, UR58, 0x180, URZ ;  /* 0x000001803a1a7890 */ /* 0x000fe2000fffe03f */
        /* <DEDUP_REMOVED lines=160> */
.L_x_2158:
[----:B------:R-:W-:Y:S01]  /*5a80*/  ULEA UR6, UR55, UR41, 0x3 ;  /* 0x0000002937067291 */ /* 0x000fe2000f8e183f */
[----:B------:R-:W-:-:S05]  /*5a90*/  IMAD.U32 R3, RZ, RZ, UR57 ;  /* 0x00000039ff037e24 */ /* 0x000fca000f8e00ff */
[----:B------:R-:W-:-:S04]  /*5aa0*/  SHF.L.U32 R3, R3, 0x1f, RZ ;  /* 0x0000001f03037819 */ /* 0x000fc800000006ff */
[----:B------:R0:W1:Y:S01]  /*5ab0*/  SYNCS.PHASECHK.TRANS64.TRYWAIT P1, [UR6+0x29850], R3 ;  /* 0x02985003ff0075a7 */ /* 0x0000620008020146 */
[----:B------:R-:W-:Y:S05]  /*5ac0*/  @!P0 BRA `(.L_x_2159) ;  /* 0x0000000000048947 */ /* 0x000fea0003800000 */
[----:B------:R-:W-:Y:S01]  /*5ad0*/  BPT.TRAP 0x1 ;  /* 0x000000040000795c */ /* 0x000fe20000300000 */
.L_x_2159:
[----:B-1----:R-:W-:Y:S05]  /*5ae0*/  @P1 BRA `(.L_x_2157) ;  /* 0x0000000000081947 */ /* 0x002fea0003800000 */
[----:B------:R-:W1:Y:S02]  /*5af0*/  SYNCS.PHASECHK.TRANS64.TRYWAIT P1, [UR6+0x29850], R3 ;  /* 0x02985003ff0075a7 */ /* 0x000e640008020146 */
[----:B-1----:R-:W-:Y:S05]  /*5b00*/  @!P1 BRA `(.L_x_2160) ;  /* 0x000000d800f09947 */ /* 0x002fea0003800000 */
.L_x_2157:
[----:B------:R-:W-:Y:S01]  /*5b10*/  UIADD3 UR6, UR41, 0x400, URZ ;  /* 0x0000040029067890 */ /* 0x000fe2000fffe03f */
[----:B------:R-:W-:Y:S01]  /*5b20*/  WARPGROUP.ARRIVE ;  /* 0x00000000000079c5 */ /* 0x000fe20000000000 */
[----:B------:R-:W-:-:S05]  /*5b30*/  UMOV UR7, 0xc0000010 ;  /* 0xc000001000077882 */ /* 0x000fca0000000000 */
[----:B-1----:R-:W1:Y:S01]  /*5b40*/  S2R R4, SR_TID.X ;  /* 0x0000000000047919 */ /* 0x002e620000002100 */
        /* <DEDUP_REMOVED lines=32> */
.L_x_2161:
[----:B------:R-:W-:Y:S01]  /*5d50*/  UISETP.NE.AND UP0, UPT, UR50, URZ, UPT ;  /* 0x0000003f3200728c */ /* 0x000fe2000bf05270 */
[----:B------:R-:W-:Y:S01]  /*5d60*/  VIADD R14, R18, UR39 ;  /* 0x00000027120e7c36 */ /* 0x000fe20008000000 */
[----:B------:R-:W1:Y:S01]  /*5d70*/  LDC R8, c[0x0][0x2f0] ;  /* 0x0000bc00ff087b82 */ /* 0x000e620000000800 */
[----:B------:R-:W-:-:S03]  /*5d80*/  IMAD.U32 R178, RZ, RZ, UR38 ;  /* 0x00000026ffb27e24 */ /* 0x000fc6000f8e00ff */
[----:B------:R-:W-:Y:S02]  /*5d90*/  PLOP3.LUT P1, PT, PT, PT, UP0, 0x80, 0x0 ;  /* 0x000000000000781c */ /* 0x000fe40003f2f008 */
[----:B------:R-:W-:-:S03]  /*5da0*/  PLOP3.LUT P2, PT, PT, PT, UP0, 0x80, 0x0 ;  /* 0x000000000000781c */ /* 0x000fc60003f4f008 */
[----:B------:R-:W-:-:S08]  /*5db0*/  @UP0 ULDC UR6, c[0x0][0x44c] ;  /* 0x0001130000060ab9 */ /* 0x000fd00000000800 */
[----:B0-----:R-:W-:Y:S01]  /*5dc0*/  @P1 IMAD.HI.U32 R3, R14, UR6, RZ ;  /* 0x000000060e031c27 */ /* 0x001fe2000f8e00ff */
[----:B------:R-:W-:-:S04]  /*5dd0*/  @UP0 ULDC UR6, c[0x0][0x450] ;  /* 0x0001140000060ab9 */ /* 0x000fc80000000800 */
[----:B------:R-:W-:Y:S01]  /*5de0*/  @P2 SHF.R.U32.HI R14, RZ, UR6, R3 ;  /* 0x00000006ff0e2c19 */ /* 0x000fe20008011603 */
[----:B------:R-:W-:Y:S02]  /*5df0*/  UMOV UR6, 0x1 ;  /* 0x0000000100067882 */ /* 0x000fe40000000000 */
[----:B------:R-:W-:Y:S02]  /*5e00*/  UIMAD UR6, UR56, -0xa0, UR6 ;  /* 0xffffff60380678a4 */ /* 0x000fe4000f8e0206 */
[----:B------:R-:W0:Y:S04]  /*5e10*/  SHFL.IDX PT, R4, R14, RZ, 0x1c1f ;  /* 0x001c1fff0e047589 */ /* 0x000e2800000e0000 */
[----:B------:R-:W-:Y:S01]  /*5e20*/  IMAD.U32 R10, RZ, RZ, UR6 ;  /* 0x00000006ff0a7e24 */ /* 0x000fe2000f8e00ff */
[----:B------:R-:W-:-:S03]  /*5e30*/  ULEA UR6, UR44, UR41, 0x3 ;  /* 0x000000292c067291 */ /* 0x000fc6000f8e183f */
[----:B------:R-:W-:Y:S01]  /*5e40*/  IMAD R13, R17, -0x2, R10 ;  /* 0xfffffffe110d7824 */ /* 0x000fe200078e020a */
[----:B------:R-:W-:-:S03]  /*5e50*/  UIADD3 UR6, UR6, 0x29840, URZ ;  /* 0x0002984006067890 */ /* 0x000fc6000fffe03f */
[----:B-1----:R-:W-:Y:S01]  /*5e60*/  IMAD R13, R8, UR49, R13 ;  /* 0x00000031080d7c24 */ /* 0x002fe2000f8e020d */
[----:B------:R-:W-:-:S09]  /*5e70*/  UPRMT UR6, UR40, 0x654, UR6 ;  /* 0x0000065428067896 */ /* 0x000fd20008000006 */
[----:B------:R-:W-:Y:S01]  /*5e80*/  SYNCS.ARRIVE.TRANS64.RED.A1T0 RZ, [UR6], RZ ;  /* 0x000000ffffff79a7 */ /* 0x000fe20008100406 */
[----:B0-----:R-:W-:-:S04]  /*5e90*/  IADD3 R3, R4, -UR51, R13 ;  /* 0x8000003304037c10 */ /* 0x001fc8000fffe00d */
[C---:B------:R-:W-:Y:S02]  /*5ea0*/  ISETP.GT.AND P1, PT, R3.reuse, RZ, PT ;  /* 0x000000ff0300720c */ /* 0x040fe40003f24270 */
[C---:B------:R-:W-:Y:S02]  /*5eb0*/  ISETP.GT.AND P2, PT, R3.reuse, 0x1, PT ;  /* 0x000000010300780c */ /* 0x040fe40003f44270 */
[----:B------:R-:W-:Y:S02]  /*5ec0*/  FSEL R152, R152, -INF , P1 ;  /* 0xff80000098987808 */ /* 0x000fe40000800000 */
        /* <DEDUP_REMOVED lines=114> */
[----:B------:R-:W-:Y:S02]  /*65f0*/  FSEL R101, R101, -INF , P2 ;  /* 0xff80000065657808 */ /* 0x000fe40001000000 */
[----:B------:R-:W-:-:S04]  /*6600*/  FMNMX.FTZ R174, R100, R3, !PT ;  /* 0x0000000364ae7209 */ /* 0x000fc80007810000 */
[----:B------:R-:W-:-:S05]  /*6610*/  FMNMX.FTZ R174, R101, R174, !PT ;  /* 0x000000ae65ae7209 */ /* 0x000fca0007810000 */
[----:B------:R-:W0:Y:S02]  /*6620*/  SHFL.BFLY PT, R3, R174, 0x2, 0x1f ;  /* 0x0c401f00ae037f89 */ /* 0x000e2400000e0000 */
[----:B0-----:R-:W-:-:S05]  /*6630*/  FMNMX.FTZ R11, R174, R3, !PT ;  /* 0x00000003ae0b7209 */ /* 0x001fca0007810000 */
[----:B------:R-:W0:Y:S02]  /*6640*/  SHFL.BFLY PT, R176, R11, 0x1, 0x1f ;  /* 0x0c201f000bb07f89 */ /* 0x000e2400000e0000 */
[----:B0-----:R-:W-:-:S04]  /*6650*/  FMNMX.FTZ R3, R11, R176, !PT ;  /* 0x000000b00b037209 */ /* 0x001fc80007810000 */
[C---:B------:R-:W-:Y:S01]  /*6660*/  FSETP.NEU.FTZ.AND P1, PT, R3.reuse, -INF , PT ;  /* 0xff8000000300780b */ /* 0x040fe20003f3d000 */
[----:B------:R-:W-:-:S05]  /*6670*/  FFMA.FTZ R7, R3, R178, -8 ;  /* 0xc100000003077423 */ /* 0x000fca00000100b2 */
[----:B------:R-:W-:-:S05]  /*6680*/  FSEL R7, R7, RZ, P1 ;  /* 0x000000ff07077208 */ /* 0x000fca0000800000 */
[--C-:B------:R-:W-:Y:S01]  /*6690*/  FFMA.FTZ R9, R152, UR38, -R7.reuse ;  /* 0x0000002698097c23 */ /* 0x100fe20008010807 */
[----:B------:R-:W-:-:S01]  /*66a0*/  FFMA.FTZ R153, R144, UR38, -R7 ;  /* 0x0000002690997c23 */ /* 0x000fc20008010807 */
[----:B------:R0:W1:Y:S01]  /*66b0*/  SHFL.IDX PT, R152, R14, 0x1, 0x1c1f ;  /* 0x003c1f000e987f89 */ /* 0x00006200000e0000 */
[----:B------:R-:W-:-:S01]  /*66c0*/  FFMA.FTZ R132, R132, UR38, -R7 ;  /* 0x0000002684847c23 */ /* 0x000fc20008010807 */
[--C-:B------:R-:W-:Y:S01]  /*66d0*/  FFMA.FTZ R160, R160, UR38, -R7.reuse ;  /* 0x00000026a0a07c23 */ /* 0x100fe20008010807 */
[----:B------:R-:W-:-:S01]  /*66e0*/  FFMA.FTZ R8, R8, UR38, -R7 ;  /* 0x0000002608087c23 */ /* 0x000fc20008010807 */
[----:B------:R-:W-:Y:S01]  /*66f0*/  MUFU.EX2 R9, R9 ;  /* 0x0000000900097308 */ /* 0x000fe20000000800 */
[----:B------:R-:W-:-:S01]  /*6700*/  FFMA.FTZ R11, R12, UR38, -R7 ;  /* 0x000000260c0b7c23 */ /* 0x000fc20008010807 */
[--C-:B------:R-:W-:Y:S01]  /*6710*/  FFMA.FTZ R10, R10, UR38, -R7.reuse ;  /* 0x000000260a0a7c23 */ /* 0x100fe20008010807 */
[----:B------:R-:W-:-:S01]  /*6720*/  FFMA.FTZ R12, R170, UR38, -R7 ;  /* 0x00000026aa0c7c23 */ /* 0x000fc20008010807 */
[--C-:B0-----:R-:W-:Y:S01]  /*6730*/  FFMA.FTZ R14, R168, UR38, -R7.reuse ;  /* 0x00000026a80e7c23 */ /* 0x101fe20008010807 */
[----:B------:R-:W-:-:S01]  /*6740*/  FFMA.FTZ R164, R164, UR38, -R7 ;  /* 0x00000026a4a47c23 */ /* 0x000fc20008010807 */
[--C-:B------:R-:W-:Y:S01]  /*6750*/  FFMA.FTZ R20, R20, UR38, -R7.reuse ;  /* 0x0000002614147c23 */ /* 0x100fe20008010807 */
        /* <DEDUP_REMOVED lines=13> */
[----:B-1----:R-:W-:Y:S01]  /*6830*/  IADD3 R152, R152, -UR51, R13 ;  /* 0x8000003398987c10 */ /* 0x002fe2000fffe00d */
[----:B------:R-:W-:-:S01]  /*6840*/  FFMA.FTZ R13, R172, UR38, -R7 ;  /* 0x00000026ac0d7c23 */ /* 0x000fc20008010807 */
[--C-:B------:R-:W-:Y:S01]  /*6850*/  FFMA.FTZ R88, R88, UR38, -R7.reuse ;  /* 0x0000002658587c23 */ /* 0x100fe20008010807 */
[----:B------:R-:W-:-:S01]  /*6860*/  FFMA.FTZ R89, R89, UR38, -R7 ;  /* 0x0000002659597c23 */ /* 0x000fc20008010807 */
[----:B------:R-:W-:Y:S01]  /*6870*/  ISETP.GT.AND P2, PT, R152, RZ, PT ;  /* 0x000000ff9800720c */ /* 0x000fe20003f44270 */
[----:B------:R-:W-:-:S01]  /*6880*/  FFMA.FTZ R92, R92, UR38, -R7 ;  /* 0x000000265c5c7c23 */ /* 0x000fc20008010807 */
[----:B------:R-:W-:Y:S01]  /*6890*/  ISETP.GT.AND P3, PT, R152, 0x1, PT ;  /* 0x000000019800780c */ /* 0x000fe20003f64270 */
        /* <DEDUP_REMOVED lines=19> */
[----:B------:R-:W-:Y:S02]  /*69d0*/  FMNMX.FTZ R137, R159, R154, !PT ;  /* 0x0000009a9f897209 */ /* 0x000fe40007810000 */
        /* <DEDUP_REMOVED lines=9> */
[----:B------:R-:W-:Y:S02]  /*6a70*/  ISETP.GT.AND P2, PT, R152, 0x20, PT ;  /* 0x000000209800780c */ /* 0x000fe40003f44270 */
        /* <DEDUP_REMOVED lines=26> */
[----:B------:R-:W-:Y:S01]  /*6c20*/  FMNMX.FTZ R145, R147, R154, !PT ;  /* 0x0000009a93917209 */ /* 0x000fe20007810000 */
[----:B------:R-:W-:Y:S01]  /*6c30*/  FFMA.FTZ R154, R148, UR38, -R7 ;  /* 0x00000026949a7c23 */ /* 0x000fe20008010807 */
[----:B------:R-:W-:Y:S01]  /*6c40*/  FSEL R151, R151, -INF , P3 ;  /* 0xff80000097977808 */ /* 0x000fe20001800000 */
[----:B------:R-:W-:Y:S01]  /*6c50*/  MUFU.EX2 R136, R136 ;  /* 0x0000008800887308 */ /* 0x000fe20000000800 */
[----:B------:R-:W-:Y:S02]  /*6c60*/  ISETP.GT.AND P2, PT, R152, 0x40, PT ;  /* 0x000000409800780c */ /* 0x000fe40003f44270 */
[----:B------:R-:W-:Y:S02]  /*6c70*/  FMNMX.FTZ R144, R150, R145, !PT ;  /* 0x0000009196907209 */ /* 0x000fe40007810000 */
        /* <DEDUP_REMOVED lines=12> */
[----:B------:R-:W-:Y:S01]  /*6d40*/  ISETP.GT.AND P2, PT, R152, 0x50, PT ;  /* 0x000000509800780c */ /* 0x000fe20003f44270 */
[----:B------:R1:W-:Y:S01]  /*6d50*/  MUFU.EX2 R126, R154 ;  /* 0x0000009a007e7308 */ /* 0x0003e20000000800 */
[----:B------:R-:W-:Y:S02]  /*6d60*/  FSEL R127, R127, -INF , P3 ;  /* 0xff8000007f7f7808 */ /* 0x000fe40001800000 */
[----:B------:R-:W-:Y:S02]  /*6d70*/  FMNMX.FTZ R4, R144, R149, !PT ;  /* 0x0000009590047209 */ /* 0x000fe40007810000 */
[----:B------:R-:W-:-:S02]  /*6d80*/  ISETP.GT.AND P3, PT, R152, 0x51, PT ;  /* 0x000000519800780c */ /* 0x000fc40003f64270 */
[----:B------:R-:W-:Y:S01]  /*6d90*/  FSEL R130, R130, -INF , P2 ;  /* 0xff80000082827808 */ /* 0x000fe20001000000 */
[----:B------:R2:W-:Y:S01]  /*6da0*/  MUFU.EX2 R149, R148 ;  /* 0x0000009400957308 */ /* 0x0005e20000000800 */
[----:B0-----:R-:W-:Y:S01]  /*6db0*/  FMNMX.FTZ R153, R127, R4, !PT ;  /* 0x000000047f997209 */ /* 0x001fe20007810000 */
[----:B-1----:R-:W-:Y:S01]  /*6dc0*/  FFMA.FTZ R154, R124, UR38, -R7 ;  /* 0x000000267c9a7c23 */ /* 0x002fe20008010807 */
        /* <DEDUP_REMOVED lines=23> */
[----:B------:R0:W-:Y:S01]  /*6f40*/  MUFU.EX2 R110, R154 ;  /* 0x0000009a006e7308 */ /* 0x0001e20000000800 */
[----:B------:R-:W-:Y:S02]  /*6f50*/  FSEL R111, R111, -INF , P3 ;  /* 0xff8000006f6f7808 */ /* 0x000fe40001800000 */
[----:B------:R-:W-:Y:S02]  /*6f60*/  FMNMX.FTZ R4, R124, R153, !PT ;  /* 0x000000997c047209 */ /* 0x000fe40007810000 */
[----:B------:R-:W-:-:S02]  /*6f70*/  ISETP.GT.AND P3, PT, R152, 0x71, PT ;  /* 0x000000719800780c */ /* 0x000fc40003f64270 */
[----:B--2---:R-:W-:Y:S01]  /*6f80*/  FSEL R148, R114, -INF , P2 ;  /* 0xff80000072947808 */ /* 0x004fe20001000000 */
[----:B------:R-:W-:-:S01]  /*6f90*/  FFMA.FTZ R114, R128, UR38, -R7 ;  /* 0x0000002680727c23 */ /* 0x000fc20008010807 */
[----:B------:R-:W-:Y:S01]  /*6fa0*/  FMNMX.FTZ R157, R111, R4, !PT ;  /* 0x000000046f9d7209 */ /* 0x000fe20007810000 */
[----:B0-----:R-:W-:-:S01]  /*6fb0*/  FFMA.FTZ R154, R129, UR38, -R7 ;  /* 0x00000026819a7c23 */ /* 0x001fc20008010807 */
        /* <DEDUP_REMOVED lines=8> */
[----:B------:R-:W-:Y:S02]  /*7040*/  FSEL R119, R119, -INF , P3 ;  /* 0xff80000077777808 */ /* 0x000fe40001800000 */
[----:B------:R-:W-:Y:S02]  /*7050*/  ISETP.GT.AND P2, PT, R152, 0x80, PT ;  /* 0x000000809800780c */ /* 0x000fe40003f44270 */
        /* <DEDUP_REMOVED lines=10> */
[----:B------:R-:W-:Y:S01]  /*7100*/  FSEL R128, R94, -INF , P2 ;  /* 0xff8000005e807808 */ /* 0x000fe20001000000 */
[----:B------:R-:W-:Y:S01]  /*7110*/  MUFU.EX2 R112, R112 ;  /* 0x0000007000707308 */ /* 0x000fe20000000800 */
[----:B------:R-:W-:Y:S01]  /*7120*/  FMNMX.FTZ R129, R91, R4, !PT ;  /* 0x000000045b817209 */ /* 0x000fe20007810000 */
[----:B0-----:R-:W-:Y:S01]  /*7130*/  FFMA.FTZ R154, R133, UR38, -R7 ;  /* 0x00000026859a7c23 */ /* 0x001fe20008010807 */
[----:B------:R-:W-:Y:S02]  /*7140*/  ISETP.GT.AND P2, PT, R152, 0x90, PT ;  /* 0x000000909800780c */ /* 0x000fe40003f44270 */
[----:B------:R-:W-:Y:S02]  /*7150*/  FSEL R95, R95, -INF , P3 ;  /* 0xff8000005f5f7808 */ /* 0x000fe40001800000 */
[----:B------:R-:W-:Y:S01]  /*7160*/  FMNMX.FTZ R4, R128, R129, !PT ;  /* 0x0000008180047209 */ /* 0x000fe20007810000 */
[----:B------:R0:W-:Y:S01]  /*7170*/  MUFU.EX2 R94, R132 ;  /* 0x00000084005e7308 */ /* 0x0001e20000000800 */
[----:B------:R-:W-:-:S02]  /*7180*/  ISETP.GT.AND P3, PT, R152, 0x91, PT ;  /* 0x000000919800780c */ /* 0x000fc40003f64270 */
[----:B------:R-:W-:Y:S02]  /*7190*/  FSEL R98, R98, -INF , P2 ;  /* 0xff80000062627808 */ /* 0x000fe40001000000 */
        /* <DEDUP_REMOVED lines=9> */
[----:B------:R-:W-:Y:S01]  /*7230*/  MUFU.EX2 R113, R113 ;  /* 0x0000007100717308 */ /* 0x000fe20000000800 */
[----:B------:R-:W-:Y:S02]  /*7240*/  FMNMX.FTZ R133, R99, R4, !PT ;  /* 0x0000000463857209 */ /* 0x000fe40007810000 */
[----:B------:R-:W-:Y:S02]  /*7250*/  FSEL R103, R103, -INF , P3 ;  /* 0xff80000067677808 */ /* 0x000fe40001800000 */
[----:B------:R-:W-:Y:S02]  /*7260*/  FMNMX.FTZ R4, R104, R133, !PT ;  /* 0x0000008568047209 */ /* 0x000fe40007810000 */
[----:B------:R-:W-:Y:S01]  /*7270*/  FSEL R160, R3, RZ, P1 ;  /* 0x000000ff03a07208 */ /* 0x000fe20000800000 */
[----:B------:R0:W-:Y:S01]  /*7280*/  MUFU.EX2 R102, R132 ;  /* 0x0000008400667308 */ /* 0x0001e20000000800 */
[----:B------:R-:W-:-:S03]  /*7290*/  FMNMX.FTZ R4, R103, R4, !PT ;  /* 0x0000000467047209 */ /* 0x000fc60007810000 */
[----:B------:R-:W-:Y:S02]  /*72a0*/  FADD.FTZ R160, -R160, R5 ;  /* 0x00000005a0a07221 */ /* 0x000fe40000010100 */
[----:B------:R-:W1:Y:S02]  /*72b0*/  SHFL.BFLY PT, R133, R4, 0x2, 0x1f ;  /* 0x0c401f0004857f89 */ /* 0x000e6400000e0000 */
[----:B------:R-:W-:Y:S01]  /*72c0*/  FMUL.FTZ R157, R160, UR38 ;  /* 0x00000026a09d7c20 */ /* 0x000fe20008410000 */
[----:B------:R-:W-:Y:S08]  /*72d0*/  MUFU.EX2 R116, R116 ;  /* 0x0000007400747308 */ /* 0x000ff00000000800 */
[----:B------:R-:W-:Y:S08]  /*72e0*/  MUFU.EX2 R117, R117 ;  /* 0x0000007500757308 */ /* 0x000ff00000000800 */
[----:B------:R-:W-:Y:S01]  /*72f0*/  MUFU.EX2 R88, R88 ;  /* 0x0000005800587308 */ /* 0x000fe20000000800 */
[----:B-1----:R-:W-:-:S07]  /*7300*/  FMNMX.FTZ R133, R4, R133, !PT ;  /* 0x0000008504857209 */ /* 0x002fce0007810000 */
[----:B------:R-:W-:Y:S01]  /*7310*/  MUFU.EX2 R89, R89 ;  /* 0x0000005900597308 */ /* 0x000fe20000000800 */
[----:B------:R-:W1:Y:S07]  /*7320*/  SHFL.BFLY PT, R4, R133, 0x1, 0x1f ;  /* 0x0c201f0085047f89 */ /* 0x000e6e00000e0000 */
[----:B------:R-:W-:Y:S08]  /*7330*/  MUFU.EX2 R92, R92 ;  /* 0x0000005c005c7308 */ /* 0x000ff00000000800 */
[----:B------:R-:W-:Y:S08]  /*7340*/  MUFU.EX2 R93, R93 ;  /* 0x0000005d005d7308 */ /* 0x000ff00000000800 */
[----:B------:R-:W-:Y:S01]  /*7350*/  MUFU.EX2 R96, R96 ;  /* 0x0000006000607308 */ /* 0x000fe20000000800 */
[----:B-1----:R-:W-:Y:S01]  /*7360*/  FMNMX.FTZ R4, R133, R4, !PT ;  /* 0x0000000485047209 */ /* 0x002fe20007810000 */
[----:B------:R-:W-:-:S03]  /*7370*/  IMAD.U32 R133, RZ, RZ, UR38 ;  /* 0x00000026ff857e24 */ /* 0x000fc6000f8e00ff */
[C---:B------:R-:W-:Y:S01]  /*7380*/  FSETP.NEU.FTZ.AND P2, PT, R4.reuse, -INF , PT ;  /* 0xff8000000400780b */ /* 0x040fe20003f5d000 */
[----:B0-----:R-:W-:-:S02]  /*7390*/  FFMA.FTZ R132, R4, R133, -8 ;  /* 0xc100000004847423 */ /* 0x001fc40000010085 */
[----:B------:R-:W-:Y:S03]  /*73a0*/  MUFU.EX2 R97, R97 ;  /* 0x0000006100617308 */ /* 0x000fe60000000800 */
[----:B------:R-:W-:-:S05]  /*73b0*/  FSEL R132, R132, RZ, P2 ;  /* 0x000000ff84847208 */ /* 0x000fca0001000000 */
[----:B------:R-:W-:Y:S01]  /*73c0*/  MUFU.EX2 R100, R100 ;  /* 0x0000006400647308 */ /* 0x000fe20000000800 */
[----:B------:R-:W-:-:S01]  /*73d0*/  FFMA.FTZ R154, R159, UR38, -R132 ;  /* 0x000000269f9a7c23 */ /* 0x000fc20008010884 */
[----:B------:R-:W-:Y:S01]  /*73e0*/  FSEL R159, R4, RZ, P2 ;  /* 0x000000ff049f7208 */ /* 0x000fe20001000000 */
[----:B------:R-:W-:-:S01]  /*73f0*/  FFMA.FTZ R5, R144, UR38, -R132 ;  /* 0x0000002690057c23 */ /* 0x000fc20008010884 */
[--C-:B------:R-:W-:Y:S01]  /*7400*/  FFMA.FTZ R15, R15, UR38, -R132.reuse ;  /* 0x000000260f0f7c23 */ /* 0x100fe20008010884 */
[----:B------:R-:W-:-:S01]  /*7410*/  FFMA.FTZ R152, R155, UR38, -R132 ;  /* 0x000000269b987c23 */ /* 0x000fc20008010884 */
[----:B------:R-:W-:Y:S01]  /*7420*/  FFMA.FTZ R101, R158, UR38, -R132 ;  /* 0x000000269e657c23 */ /* 0x000fe20008010884 */
[----:B------:R-:W-:-:S01]  /*7430*/  FADD.FTZ R159, -R159, R6 ;  /* 0x000000069f9f7221 */ /* 0x000fc20000010100 */
[--C-:B------:R-:W-:Y:S01]  /*7440*/  FFMA.FTZ R133, R162, UR38, -R132.reuse ;  /* 0x00000026a2857c23 */ /* 0x100fe20008010884 */
[----:B------:R-:W0:Y:S01]  /*7450*/  MUFU.EX2 R6, R157 ;  /* 0x0000009d00067308 */ /* 0x000e220000000800 */
[----:B------:R-:W-:-:S01]  /*7460*/  FFMA.FTZ R156, R163, UR38, -R132 ;  /* 0x00000026a39c7c23 */ /* 0x000fc20008010884 */
[----:B------:R-:W-:Y:S01]  /*7470*/  FMUL.FTZ R144, R159, UR38 ;  /* 0x000000269f907c20 */ /* 0x000fe20008410000 */
        /* <DEDUP_REMOVED lines=14> */
[----:B0-----:R-:W-:-:S01]  /*7560*/  FFMA.FTZ R159, R6, R2, R9 ;  /* 0x00000002069f7223 */ /* 0x001fc20000010009 */
[--C-:B------:R-:W-:Y:S01]  /*7570*/  FFMA.FTZ R147, R147, UR38, -R132.reuse ;  /* 0x0000002693937c23 */ /* 0x100fe20008010884 */
[----:B------:R-:W-:-:S01]  /*7580*/  FFMA.FTZ R150, R150, UR38, -R132 ;  /* 0x0000002696967c23 */ /* 0x000fc20008010884 */
[----:B------:R-:W-:Y:S01]  /*7590*/  FFMA.FTZ R151, R151, UR38, -R132 ;  /* 0x0000002697977c23 */ /* 0x000fe20008010884 */
[----:B------:R-:W-:-:S01]  /*75a0*/  FADD.FTZ R159, R8, R159 ;  /* 0x0000009f089f7221 */ /* 0x000fc20000010000 */
[--C-:B------:R-:W-:Y:S01]  /*75b0*/  FFMA.FTZ R122, R122, UR38, -R132.reuse ;  /* 0x000000267a7a7c23 */ /* 0x100fe20008010884 */
[----:B------:R-:W-:-:S01]  /*75c0*/  FFMA.FTZ R123, R123, UR38, -R132 ;  /* 0x000000267b7b7c23 */ /* 0x000fc20008010884 */
[----:B------:R-:W0:Y:S01]  /*75d0*/  MUFU.EX2 R152, R152 ;  /* 0x0000009800987308 */ /* 0x000e220000000800 */
[----:B------:R-:W-:-:S01]  /*75e0*/  FADD.FTZ R2, R10, R159 ;  /* 0x0000009f0a027221 */ /* 0x000fc20000010000 */
[--C-:B------:R-:W-:Y:S01]  /*75f0*/  FFMA.FTZ R106, R106, UR38, -R132.reuse ;  /* 0x000000266a6a7c23 */ /* 0x100fe20008010884 */
[----:B------:R-:W-:-:S01]  /*7600*/  FFMA.FTZ R107, R107, UR38, -R132 ;  /* 0x000000266b6b7c23 */ /* 0x000fc20008010884 */
[--C-:B------:R-:W-:Y:S01]  /*7610*/  FFMA.FTZ R124, R124, UR38, -R132.reuse ;  /* 0x000000267c7c7c23 */ /* 0x100fe20008010884 */
[----:B------:R-:W-:-:S01]  /*7620*/  FFMA.FTZ R111, R111, UR38, -R132 ;  /* 0x000000266f6f7c23 */ /* 0x000fc20008010884 */
[--C-:B------:R-:W-:Y:S01]  /*7630*/  FFMA.FTZ R118, R118, UR38, -R132.reuse ;  /* 0x0000002676767c23 */ /* 0x100fe20008010884 */
[----:B------:R-:W-:-:S01]  /*7640*/  FFMA.FTZ R119, R119, UR38, -R132 ;  /* 0x0000002677777c23 */ /* 0x000fc20008010884 */
[----:B------:R-:W2:Y:S01]  /*7650*/  MUFU.EX2 R101, R101 ;  /* 0x0000006500657308 */ /* 0x000ea20000000800 */
[----:B-1----:R-:W-:-:S01]  /*7660*/  FFMA.FTZ R157, R144, R0, R15 ;  /* 0x00000000909d7223 */ /* 0x002fc2000001000f */
[--C-:B------:R-:W-:Y:S01]  /*7670*/  FFMA.FTZ R90, R90, UR38, -R132.reuse ;  /* 0x000000265a5a7c23 */ /* 0x100fe20008010884 */
[----:B------:R-:W-:-:S01]  /*7680*/  FFMA.FTZ R91, R91, UR38, -R132 ;  /* 0x000000265b5b7c23 */ /* 0x000fc20008010884 */
[--C-:B------:R-:W-:Y:S01]  /*7690*/  FFMA.FTZ R128, R128, UR38, -R132.reuse ;  /* 0x0000002680807c23 */ /* 0x100fe20008010884 */
[----:B------:R-:W-:-:S01]  /*76a0*/  FFMA.FTZ R99, R99, UR38, -R132 ;  /* 0x0000002663637c23 */ /* 0x000fc20008010884 */
[--C-:B------:R-:W-:Y:S01]  /*76b0*/  FFMA.FTZ R104, R104, UR38, -R132.reuse ;  /* 0x0000002668687c23 */ /* 0x100fe20008010884 */
[----:B------:R-:W-:-:S01]  /*76c0*/  FFMA.FTZ R103, R103, UR38, -R132 ;  /* 0x0000002667677c23 */ /* 0x000fc20008010884 */
[----:B------:R-:W1:Y:S01]  /*76d0*/  MUFU.EX2 R154, R154 ;  /* 0x0000009a009a7308 */ /* 0x000e620000000800 */
[----:B0-----:R-:W-:-:S01]  /*76e0*/  FADD.FTZ R0, R152, R157 ;  /* 0x0000009d98007221 */ /* 0x001fc20000010000 */
[----:B------:R-:W-:-:S04]  /*76f0*/  FADD.FTZ R157, R11, R2 ;  /* 0x000000020b9d7221 */ /* 0x000fc80000010000 */
[----:B------:R-:W-:Y:S02]  /*7700*/  FADD.FTZ R2, R12, R157 ;  /* 0x0000009d0c027221 */ /* 0x000fe40000010000 */
[----:B------:R-:W0:Y:S01]  /*7710*/  MUFU.EX2 R133, R133 ;  /* 0x0000008500857308 */ /* 0x000e220000000800 */
[----:B--2---:R-:W-:-:S01]  /*7720*/  FADD.FTZ R135, R101, R0 ;  /* 0x0000000065877221 */ /* 0x004fc20000010000 */
[----:B------:R-:W-:-:S04]  /*7730*/  FADD.FTZ R157, R13, R2 ;  /* 0x000000020d9d7221 */ /* 0x000fc80000010000 */
[----:B------:R-:W-:Y:S02]  /*7740*/  FADD.FTZ R2, R14, R157 ;  /* 0x0000009d0e027221 */ /* 0x000fe40000010000 */
        /* <DEDUP_REMOVED lines=9> */
[----:B------:R-:W-:-:S06]  /*77e0*/  FADD.FTZ R0, R20, R157 ;  /* 0x0000009d14007221 */ /* 0x000fcc0000010000 */
[----:B------:R-:W1:Y:S01]  /*77f0*/  MUFU.EX2 R139, R139 ;  /* 0x0000008b008b7308 */ /* 0x000e620000000800 */
[----:B0-----:R-:W-:-:S07]  /*7800*/  FADD.FTZ R135, R158, R135 ;  /* 0x000000879e877221 */ /* 0x001fce0000010000 */
[----:B------:R-:W0:Y:S01]  /*7810*/  MUFU.EX2 R142, R142 ;  /* 0x0000008e008e7308 */ /* 0x000e220000000800 */
[----:B--2---:R-:W-:-:S01]  /*7820*/  FADD.FTZ R2, R138, R135 ;  /* 0x000000878a027221 */ /* 0x004fc20000010000 */
[----:B------:R-:W-:-:S04]  /*7830*/  FADD.FTZ R135, R137, R0 ;  /* 0x0000000089877221 */ /* 0x000fc80000010000 */
[----:B------:R-:W-:Y:S01]  /*7840*/  FADD.FTZ R0, R136, R135 ;  /* 0x0000008788007221 */ /* 0x000fe20000010000 */
[----:B------:R-:W-:-:S01]  /*7850*/  FFMA.FTZ R135, R148, UR38, -R132 ;  /* 0x0000002694877c23 */ /* 0x000fc20008010884 */
[----:B------:R-:W2:Y:S01]  /*7860*/  MUFU.EX2 R143, R143 ;  /* 0x0000008f008f7308 */ /* 0x000ea20000000800 */
[----:B-1----:R-:W-:-:S01]  /*7870*/  FADD.FTZ R157, R139, R2 ;  /* 0x000000028b9d7221 */ /* 0x002fc20000010000 */
[----:B------:R-:W-:-:S06]  /*7880*/  FFMA.FTZ R148, R153, UR38, -R132 ;  /* 0x0000002699947c23 */ /* 0x000fcc0008010884 */
        /* <DEDUP_REMOVED lines=10> */
[----:B------:R-:W-:-:S04]  /*7930*/  FADD.FTZ R153, R149, R0 ;  /* 0x0000000095997221 */ /* 0x000fc80000010000 */
[----:B------:R-:W-:Y:S02]  /*7940*/  FADD.FTZ R0, R120, R153 ;  /* 0x0000009978007221 */ /* 0x000fe40000010000 */
[----:B------:R-:W1:Y:S01]  /*7950*/  MUFU.EX2 R151, R151 ;  /* 0x0000009700977308 */ /* 0x000e620000000800 */
[----:B0-----:R-:W-:-:S01]  /*7960*/  FADD.FTZ R159, R147, R2 ;  /* 0x00000002939f7221 */ /* 0x001fc20000010000 */
[----:B------:R-:W-:-:S04]  /*7970*/  FADD.FTZ R153, R121, R0 ;  /* 0x0000000079997221 */ /* 0x000fc80000010000 */
[----:B------:R-:W-:Y:S02]  /*7980*/  FADD.FTZ R0, R110, R153 ;  /* 0x000000996e007221 */ /* 0x000fe40000010000 */
[----:B------:R-:W0:Y:S01]  /*7990*/  MUFU.EX2 R122, R122 ;  /* 0x0000007a007a7308 */ /* 0x000e220000000800 */
[----:B--2---:R-:W-:-:S07]  /*79a0*/  FADD.FTZ R2, R150, R159 ;  /* 0x0000009f96027221 */ /* 0x004fce0000010000 */
[----:B------:R-:W2:Y:S01]  /*79b0*/  MUFU.EX2 R123, R123 ;  /* 0x0000007b007b7308 */ /* 0x000ea20000000800 */
[----:B-1----:R-:W-:-:S07]  /*79c0*/  FADD.FTZ R157, R151, R2 ;  /* 0x00000002979d7221 */ /* 0x002fce0000010000 */
[----:B------:R-:W1:Y:S01]  /*79d0*/  MUFU.EX2 R5, R5 ;  /* 0x0000000500057308 */ /* 0x000e620000000800 */
[----:B0-----:R-:W-:-:S01]  /*79e0*/  FADD.FTZ R2, R122, R157 ;  /* 0x0000009d7a027221 */ /* 0x001fc20000010000 */
[----:B------:R-:W-:-:S06]  /*79f0*/  FADD.FTZ R157, R125, R0 ;  /* 0x000000007d9d7221 */ /* 0x000fcc0000010000 */
[----:B------:R-:W0:Y:S01]  /*7a00*/  MUFU.EX2 R160, R160 ;  /* 0x000000a000a07308 */ /* 0x000e220000000800 */
[----:B--2---:R-:W-:-:S07]  /*7a10*/  FADD.FTZ R2, R123, R2 ;  /* 0x000000027b027221 */ /* 0x004fce0000010000 */
        /* <DEDUP_REMOVED lines=19> */
[----:B------:R-:W-:Y:S01]  /*7b50*/  FADD.FTZ R153, R105, R0 ;  /* 0x0000000069997221 */ /* 0x000fe20000010000 */
[----:B------:R-:W-:-:S01]  /*7b60*/  FFMA.FTZ R0, R95, UR38, -R132 ;  /* 0x000000265f007c23 */ /* 0x000fc20008010884 */
[----:B------:R-:W-:-:S04]  /*7b70*/  FFMA.FTZ R95, R98, UR38, -R132 ;  /* 0x00000026625f7c23 */ /* 0x000fc80008010884 */
        /* <DEDUP_REMOVED lines=16> */
[----:B------:R-:W1:Y:S08]  /*7c80*/  MUFU.EX2 R91, R91 ;  /* 0x0000005b005b7308 */ /* 0x000e700000000800 */
[----:B------:R3:W-:Y:S08]  /*7c90*/  MUFU.EX2 R161, R0 ;  /* 0x0000000000a17308 */ /* 0x0007f00000000800 */
[----:B------:R-:W4:Y:S01]  /*7ca0*/  MUFU.EX2 R159, R128 ;  /* 0x00000080009f7308 */ /* 0x000f220000000800 */
[----:B---3--:R-:W-:-:S01]  /*7cb0*/  FADD.FTZ R0, R116, R157 ;  /* 0x0000009d74007221 */ /* 0x008fc20000010000 */
[----:B0-----:R-:W-:-:S03]  /*7cc0*/  FADD.FTZ R157, R119, R2 ;  /* 0x00000002779d7221 */ /* 0x001fc60000010000 */
[----:B------:R-:W-:Y:S01]  /*7cd0*/  FADD.FTZ R153, R117, R0 ;  /* 0x0000000075997221 */ /* 0x000fe20000010000 */
[----:B--2---:R-:W-:-:S02]  /*7ce0*/  FADD.FTZ R2, R90, R157 ;  /* 0x0000009d5a027221 */ /* 0x004fc40000010000 */
[----:B------:R-:W0:Y:S01]  /*7cf0*/  MUFU.EX2 R95, R95 ;  /* 0x0000005f005f7308 */ /* 0x000e220000000800 */
[----:B------:R-:W-:-:S01]  /*7d00*/  FADD.FTZ R0, R88, R153 ;  /* 0x0000009958007221 */ /* 0x000fc20000010000 */
[----:B-1----:R-:W-:-:S03]  /*7d10*/  FADD.FTZ R2, R91, R2 ;  /* 0x000000025b027221 */ /* 0x002fc60000010000 */
[----:B------:R-:W-:-:S03]  /*7d20*/  FADD.FTZ R153, R89, R0 ;  /* 0x0000000059997221 */ /* 0x000fc60000010000 */
[----:B------:R1:W2:Y:S01]  /*7d30*/  MUFU.EX2 R171, R99 ;  /* 0x0000006300ab7308 */ /* 0x0002a20000000800 */
[----:B------:R-:W-:-:S01]  /*7d40*/  FADD.FTZ R0, R92, R153 ;  /* 0x000000995c007221 */ /* 0x000fc20000010000 */
[----:B----4-:R-:W-:-:S04]  /*7d50*/  FADD.FTZ R2, R159, R2 ;  /* 0x000000029f027221 */ /* 0x010fc80000010000 */
[----:B------:R-:W-:Y:S02]  /*7d60*/  FADD.FTZ R2, R161, R2 ;  /* 0x00000002a1027221 */ /* 0x000fe40000010000 */
[----:B------:R-:W3:Y:S01]  /*7d70*/  MUFU.EX2 R157, R104 ;  /* 0x00000068009d7308 */ /* 0x000ee20000000800 */
[----:B-1----:R-:W-:-:S01]  /*7d80*/  FADD.FTZ R99, R93, R0 ;  /* 0x000000005d637221 */ /* 0x002fc20000010000 */
[----:B0-----:R-:W-:-:S03]  /*7d90*/  FADD.FTZ R2, R95, R2 ;  /* 0x000000025f027221 */ /* 0x001fc60000010000 */
[----:B------:R-:W-:-:S03]  /*7da0*/  FADD.FTZ R0, R96, R99 ;  /* 0x0000006360007221 */ /* 0x000fc60000010000 */
[----:B------:R-:W0:Y:S01]  /*7db0*/  MUFU.EX2 R7, R7 ;  /* 0x0000000700077308 */ /* 0x000e220000000800 */
[----:B------:R-:W-:-:S01]  /*7dc0*/  FADD.FTZ R99, R97, R0 ;  /* 0x0000000061637221 */ /* 0x000fc20000010000 */
[----:B--2---:R-:W-:-:S03]  /*7dd0*/  FADD.FTZ R2, R171, R2 ;  /* 0x00000002ab027221 */ /* 0x004fc60000010000 */
[----:B------:R-:W-:-:S03]  /*7de0*/  FADD.FTZ R0, R100, R99 ;  /* 0x0000006364007221 */ /* 0x000fc60000010000 */
[----:B------:R-:W1:Y:S01]  /*7df0*/  MUFU.EX2 R103, R103 ;  /* 0x0000006700677308 */ /* 0x000e620000000800 */
[----:B---3--:R-:W-:-:S01]  /*7e00*/  FADD.FTZ R98, R157, R2 ;  /* 0x000000029d627221 */ /* 0x008fc20000010000 */
[----:B0-----:R-:W-:-:S03]  /*7e10*/  FADD.FTZ R2, R7, R0 ;  /* 0x0000000007027221 */ /* 0x001fc60000010000 */
[----:B-1----:R-:W-:Y:S01]  /*7e20*/  FADD.FTZ R0, R103, R98 ;  /* 0x0000006267007221 */ /* 0x002fe20000010000 */
[----:B------:R-:W-:Y:S06]  /*7e30*/  @!P0 BRA `(.L_x_2162) ;  /* 0x0000000000048947 */ /* 0x000fec0003800000 */
[----:B------:R-:W-:Y:S01]  /*7e40*/  BPT.TRAP 0x1 ;  /* 0x000000040000795c */ /* 0x000fe20000300000 */
.L_x_2162:
[----:B------:R-:W-:Y:S01]  /*7e50*/  UISETP.GT.AND UP0, UPT, UR56, UR54, UPT ;  /* 0x000000363800728c */ /* 0x000fe2000bf04270 */
[----:B------:R-:W-:Y:S01]  /*7e60*/  F2FP.SATFINITE.E4M3.F32.PACK_AB_MERGE_C R10, R11, R10, RZ ;  /* 0x0000000a0b0a723e */ /* 0x000fe200048070ff */
[----:B------:R-:W-:Y:S01]  /*7e70*/  ULEA UR6, UR55, UR41, 0x3 ;  /* 0x0000002937067291 */ /* 0x000fe2000f8e183f */
[----:B------:R-:W-:Y:S01]  /*7e80*/  F2FP.SATFINITE.E4M3.F32.PACK_AB_MERGE_C R5, R160, R5, RZ ;  /* 0x00000005a005723e */ /* 0x000fe200048070ff */
[----:B------:R-:W-:Y:S01]  /*7e90*/  UIADD3 UR56, UR56, -0x1, URZ ;  /* 0xffffffff38387890 */ /* 0x000fe2000fffe03f */
[----:B------:R-:W-:Y:S01]  /*7ea0*/  F2FP.SATFINITE.E4M3.F32.PACK_AB_MERGE_C R101, R154, R101, RZ ;  /* 0x000000659a65723e */ /* 0x000fe200048070ff */
[----:B------:R-:W-:Y:S01]  /*7eb0*/  UIADD3 UR6, UR6, 0x29860, URZ ;  /* 0x0002986006067890 */ /* 0x000fe2000fffe03f */
[----:B------:R-:W-:Y:S01]  /*7ec0*/  PLOP3.LUT P1, PT, PT, PT, UP0, 0x80, 0x0 ;  /* 0x000000000000781c */ /* 0x000fe20003f2f008 */
[----:B------:R-:W-:Y:S01]  /*7ed0*/  UMOV UR57, UR45 ;  /* 0x0000002d00397c82 */ /* 0x000fe20008000000 */
[----:B------:R-:W-:Y:S01]  /*7ee0*/  F2FP.SATFINITE.E4M3.F32.PACK_AB_MERGE_C R14, R21, R14, RZ ;  /* 0x0000000e150e723e */ /* 0x000fe200048070ff */
[----:B------:R-:W-:Y:S01]  /*7ef0*/  UPRMT UR6, UR40, 0x654, UR6 ;  /* 0x0000065428067896 */ /* 0x000fe20008000006 */
        /* <DEDUP_REMOVED lines=102> */
[----:B------:R-:W-:-:S02]  /*8560*/  IMAD.MOV.U32 R6, RZ, RZ, R4 ;  /* 0x000000ffff067224 */ /* 0x000fc400078e0004 */
[----:B------:R-:W-:Y:S01]  /*8570*/  IMAD.MOV.U32 R5, RZ, RZ, R3 ;  /* 0x000000ffff057224 */ /* 0x000fe200078e0003 */
[----:B------:R-:W-:Y:S06]  /*8580*/  @P1 BRA `(.L_x_2163) ;  /* 0xffffffc400f41947 */ /* 0x000fec000383ffff */
.L_x_2152:
[----:B------:R-:W-:-:S13]  /*8590*/  ISETP.LE.AND P1, PT, RZ, UR56, PT ;  /* 0x00000038ff007c0c */ /* 0x000fda000bf23270 */
[----:B------:R-:W-:Y:S05]  /*85a0*/  @!P1 BRA `(.L_x_2164) ;  /* 0x0000002c003c9947 */ /* 0x000fea0003800000 */
[----:B------:R-:W-:Y:S01]  /*85b0*/  IMAD.MOV.U32 R7, RZ, RZ, R4 ;  /* 0x000000ffff077224 */ /* 0x000fe200078e0004 */
[----:B------:R-:W-:Y:S01]  /*85c0*/  UMOV UR50, UR45 ;  /* 0x0000002d00327c82 */ /* 0x000fe20008000000 */
[----:B------:R-:W-:Y:S01]  /*85d0*/  IMAD.MOV.U32 R5, RZ, RZ, R3 ;  /* 0x000000ffff057224 */ /* 0x000fe200078e0003 */
[----:B------:R-:W-:-:S06]  /*85e0*/  UMOV UR49, UR44 ;  /* 0x0000002c00317c82 */ /* 0x000fcc0008000000 */
.L_x_2175:
[----:B------:R-:W-:Y:S01]  /*85f0*/  ISETP.NE.AND P2, PT, RZ, UR42, PT ;  /* 0x0000002aff007c0c */ /* 0x000fe2000bf45270 */
[----:B------:R-:W-:-:S04]  /*8600*/  UISETP.NE.AND UP0, UPT, UR49, 0x1, UPT ;  /* 0x000000013100788c */ /* 0x000fc8000bf05270 */
[----:B------:R-:W-:-:S04]  /*8610*/  USEL UR45, URZ, 0x1, UP0 ;  /* 0x000000013f2d7887 */ /* 0x000fc80008000000 */
[----:B------:R-:W-:-:S04]  /*8620*/  ULOP3.LUT UR45, UR50, UR45, URZ, 0x3c, !UPT ;  /* 0x0000002d322d7292 */ /* 0x000fc8000f8e3c3f */
[----:B------:R-:W-:Y:S08]  /*8630*/  @P2 BRA `(.L_x_2165) ;  /* 0x0000000000382947 */ /* 0x000ff00003800000 */
[----:B------:R-:W-:Y:S05]  /*8640*/  @!P0 BRA `(.L_x_2166) ;  /* 0x0000000000048947 */ /* 0x000fea0003800000 */
[----:B------:R-:W-:Y:S01]  /*8650*/  BPT.TRAP 0x1 ;  /* 0x000000040000795c */ /* 0x000fe20000300000 */
.L_x_2166:
        /* <DEDUP_REMOVED lines=9> */
.L_x_2167:
[----:B-1----:R-:W-:Y:S05]  /*86f0*/  @P1 BRA `(.L_x_2165) ;  /* 0x0000000000081947 */ /* 0x002fea0003800000 */
[----:B------:R-:W1:Y:S02]  /*8700*/  SYNCS.PHASECHK.TRANS64.TRYWAIT P1, [UR6+0x29830], R3 ;  /* 0x02983003ff0075a7 */ /* 0x000e640008020146 */
[----:B-1----:R-:W-:Y:S05]  /*8710*/  @!P1 BRA `(.L_x_2168) ;  /* 0x000000b000049947 */ /* 0x002fea0003800000 */
.L_x_2165:
        /* <DEDUP_REMOVED lines=191> */
.L_x_2170:
[----:B------:R-:W-:Y:S01]  /*9310*/  ULEA UR6, UR49, UR41, 0x3 ;  /* 0x0000002931067291 */ /* 0x000fe2000f8e183f */
[----:B------:R-:W-:-:S05]  /*9320*/  IMAD.U32 R3, RZ, RZ, UR50 ;  /* 0x00000032ff037e24 */ /* 0x000fca000f8e00ff */
[----:B------:R-:W-:-:S04]  /*9330*/  SHF.L.U32 R3, R3, 0x1f, RZ ;  /* 0x0000001f03037819 */ /* 0x000fc800000006ff */
[----:B------:R0:W1:Y:S01]  /*9340*/  SYNCS.PHASECHK.TRANS64.TRYWAIT P1, [UR6+0x29850], R3 ;  /* 0x02985003ff0075a7 */ /* 0x0000620008020146 */
[----:B------:R-:W-:Y:S05]  /*9350*/  @!P0 BRA `(.L_x_2171) ;  /* 0x0000000000048947 */ /* 0x000fea0003800000 */
[----:B------:R-:W-:Y:S01]  /*9360*/  BPT.TRAP 0x1 ;  /* 0x000000040000795c */ /* 0x000fe20000300000 */
.L_x_2171:
[----:B-1----:R-:W-:Y:S05]  /*9370*/  @P1 BRA `(.L_x_2169) ;  /* 0x0000000000081947 */ /* 0x002fea0003800000 */
[----:B------:R-:W1:Y:S02]  /*9380*/  SYNCS.PHASECHK.TRANS64.TRYWAIT P1, [UR6+0x29850], R3 ;  /* 0x02985003ff0075a7 */ /* 0x000e640008020146 */
[----:B-1----:R-:W-:Y:S05]  /*9390*/  @!P1 BRA `(.L_x_2172) ;  /* 0x000000a000fc9947 */ /* 0x002fea0003800000 */
.L_x_2169:
        /* <DEDUP_REMOVED lines=36> */
.L_x_2173:
[----:B------:R-:W-:Y:S01]  /*95e0*/  FMNMX.FTZ R4, R152, R5, !PT ;  /* 0x0000000598047209 */ /* 0x000fe20007810000 */
[----:B------:R-:W-:Y:S01]  /*95f0*/  IMAD.U32 R168, RZ, RZ, UR38 ;  /* 0x00000026ffa87e24 */ /* 0x000fe2000f8e00ff */
[----:B------:R-:W-:Y:S01]  /*9600*/  FMNMX.FTZ R6, R154, R7, !PT ;  /* 0x000000079a067209 */ /* 0x000fe20007810000 */
[----:B------:R-:W-:Y:S01]  /*9610*/  ULEA UR6, UR44, UR41, 0x3 ;  /* 0x000000292c067291 */ /* 0x000fe2000f8e183f */
[----:B0-----:R-:W-:Y:S02]  /*9620*/  FMNMX.FTZ R3, R153, R4, !PT ;  /* 0x0000000499037209 */ /* 0x001fe40007810000 */
        /* <DEDUP_REMOVED lines=106> */
[----:B------:R0:W-:Y:S01]  /*9cd0*/  MUFU.EX2 R7, R10 ;  /* 0x0000000a00077308 */ /* 0x0001e20000000800 */
[----:B------:R-:W-:-:S01]  /*9ce0*/  FFMA.FTZ R20, R140, UR38, -R168 ;  /* 0x000000268c147c23 */ /* 0x000fc200080108a8 */
[--C-:B------:R-:W-:Y:S01]  /*9cf0*/  FFMA.FTZ R140, R148, UR38, -R168.reuse ;  /* 0x00000026948c7c23 */ /* 0x100fe200080108a8 */
[----:B------:R-:W-:-:S01]  /*9d00*/  FFMA.FTZ R8, R156, UR38, -R168 ;  /* 0x000000269c087c23 */ /* 0x000fc200080108a8 */
[----:B------:R-:W-:Y:S01]  /*9d10*/  FFMA.FTZ R148, R158, UR38, -R101 ;  /* 0x000000269e947c23 */ /* 0x000fe20008010865 */
[----:B------:R-:W-:-:S01]  /*9d20*/  FFMA.FTZ R11, R157, UR38, -R168 ;  /* 0x000000269d0b7c23 */ /* 0x000fc200080108a8 */
[--C-:B------:R-:W-:Y:S01]  /*9d30*/  FFMA.FTZ R155, R159, UR38, -R101.reuse ;  /* 0x000000269f9b7c23 */ /* 0x100fe20008010865 */
[----:B------:R-:W-:-:S01]  /*9d40*/  FFMA.FTZ R152, R162, UR38, -R101 ;  /* 0x00000026a2987c23 */ /* 0x000fc20008010865 */
[----:B------:R-:W-:Y:S01]  /*9d50*/  MUFU.EX2 R5, R5 ;  /* 0x0000000500057308 */ /* 0x000fe20000000800 */
[----:B0-----:R-:W-:-:S01]  /*9d60*/  FFMA.FTZ R10, R160, UR38, -R168 ;  /* 0x00000026a00a7c23 */ /* 0x001fc200080108a8 */
[----:B------:R-:W-:Y:S01]  /*9d70*/  FFMA.FTZ R13, R161, UR38, -R168 ;  /* 0x00000026a10d7c23 */ /* 0x000fe200080108a8 */
[----:B------:R-:W-:-:S01]  /*9d80*/  FFMA.FTZ R157, R163, UR38, -R101 ;  /* 0x00000026a39d7c23 */ /* 0x000fc20008010865 */
[----:B------:R-:W-:Y:S01]  /*9d90*/  FFMA.FTZ R12, R164, UR38, -R168 ;  /* 0x00000026a40c7c23 */ /* 0x000fe200080108a8 */
[----:B------:R-:W-:-:S01]  /*9da0*/  FFMA.FTZ R154, R166, UR38, -R101 ;  /* 0x00000026a69a7c23 */ /* 0x000fc20008010865 */
[----:B------:R-:W-:Y:S01]  /*9db0*/  FFMA.FTZ R15, R165, UR38, -R168 ;  /* 0x00000026a50f7c23 */ /* 0x000fe200080108a8 */
        /* <DEDUP_REMOVED lines=71> */
[----:B------:R-:W-:-:S02]  /*a230*/  FFMA.FTZ R101, R103, UR38, -R101 ;  /* 0x0000002667657c23 */ /* 0x000fc40008010865 */
        /* <DEDUP_REMOVED lines=125> */
[----:B------:R-:W-:Y:S01]  /*aa10*/  MUFU.EX2 R94, R98 ;  /* 0x00000062005e7308 */ /* 0x000fe20000000800 */
[----:B------:R-:W-:-:S04]  /*aa20*/  FADD.FTZ R95, R89, R0 ;  /* 0x00000000595f7221 */ /* 0x000fc80000010000 */
[----:B------:R-:W-:-:S03]  /*aa30*/  FADD.FTZ R0, R92, R95 ;  /* 0x0000005f5c007221 */ /* 0x000fc60000010000 */
[----:B------:R-:W2:Y:S01]  /*aa40*/  MUFU.EX2 R97, R97 ;  /* 0x0000006100617308 */ /* 0x000ea20000000800 */
[----:B0-----:R-:W-:-:S04]  /*aa50*/  FADD.FTZ R95, R93, R0 ;  /* 0x000000005d5f7221 */ /* 0x001fc80000010000 */
[----:B-1----:R-:W-:-:S03]  /*aa60*/  FADD.FTZ R0, R96, R95 ;  /* 0x0000005f60007221 */ /* 0x002fc60000010000 */
[----:B------:R0:W1:Y:S08]  /*aa70*/  MUFU.EX2 R158, R99 ;  /* 0x00000063009e7308 */ /* 0x0000700000000800 */
[----:B------:R-:W3:Y:S01]  /*aa80*/  MUFU.EX2 R100, R100 ;  /* 0x0000006400647308 */ /* 0x000ee20000000800 */
[----:B0-----:R-:W-:-:S01]  /*aa90*/  FADD.FTZ R99, R156, R2 ;  /* 0x000000029c637221 */ /* 0x001fc20000010000 */
[----:B--2---:R-:W-:-:S03]  /*aaa0*/  FADD.FTZ R95, R97, R0 ;  /* 0x00000000615f7221 */ /* 0x004fc60000010000 */
[----:B------:R-:W-:-:S03]  /*aab0*/  FADD.FTZ R99, R94, R99 ;  /* 0x000000635e637221 */ /* 0x000fc60000010000 */
[----:B------:R-:W0:Y:S01]  /*aac0*/  MUFU.EX2 R102, R102 ;  /* 0x0000006600667308 */ /* 0x000e220000000800 */
[----:B-1----:R-:W-:-:S07]  /*aad0*/  FADD.FTZ R99, R158, R99 ;  /* 0x000000639e637221 */ /* 0x002fce0000010000 */
[----:B------:R-:W1:Y:S01]  /*aae0*/  MUFU.EX2 R149, R149 ;  /* 0x0000009500957308 */ /* 0x000e620000000800 */
[----:B---3--:R-:W-:-:S07]  /*aaf0*/  FADD.FTZ R2, R100, R95 ;  /* 0x0000005f64027221 */ /* 0x008fce0000010000 */
[----:B------:R-:W2:Y:S01]  /*ab00*/  MUFU.EX2 R101, R101 ;  /* 0x0000006500657308 */ /* 0x000ea20000000800 */
[----:B0-----:R-:W-:-:S01]  /*ab10*/  FADD.FTZ R99, R102, R99 ;  /* 0x0000006366637221 */ /* 0x001fc20000010000 */
[----:B-1----:R-:W-:-:S03]  /*ab20*/  FADD.FTZ R2, R149, R2 ;  /* 0x0000000295027221 */ /* 0x002fc60000010000 */
[----:B--2---:R-:W-:Y:S01]  /*ab30*/  FADD.FTZ R0, R101, R99 ;  /* 0x0000006365007221 */ /* 0x004fe20000010000 */
[----:B------:R-:W-:Y:S06]  /*ab40*/  @!P0 BRA `(.L_x_2174) ;  /* 0x0000000000048947 */ /* 0x000fec0003800000 */
[----:B------:R-:W-:Y:S01]  /*ab50*/  BPT.TRAP 0x1 ;  /* 0x000000040000795c */ /* 0x000fe20000300000 */
.L_x_2174:
        /* <DEDUP_REMOVED lines=116> */
.L_x_2164:
[----:B------:R-:W-:Y:S06]  /*b2a0*/  BAR.ARV 0x8, 0x180 ;  /* 0x0206000000007b1d */ /* 0x000fec0000002000 */
[----:B------:R-:W-:Y:S05]  /*b2b0*/  @!P0 BRA `(.L_x_2176) ;  /* 0x0000000000048947 */ /* 0x000fea0003800000 */
[----:B------:R-:W-:Y:S01]  /*b2c0*/  BPT.TRAP 0x1 ;  /* 0x000000040000795c */ /* 0x000fe20000300000 */
.L_x_2176:
[----:B------:R-:W-:Y:S01]  /*b2d0*/  ULEA UR9, UR44, UR41, 0x3 ;  /* 0x000000292c097291 */ /* 0x000fe2000f8e183f */
[----:B------:R-:W-:-:S05]  /*b2e0*/  IMAD.U32 R5, RZ, RZ, UR45 ;  /* 0x0000002dff057e24 */ /* 0x000fca000f8e00ff */
[----:B------:R-:W-:-:S04]  /*b2f0*/  SHF.L.U32 R5, R5, 0x1f, RZ ;  /* 0x0000001f05057819 */ /* 0x000fc800000006ff */
[----:B------:R0:W1:Y:S01]  /*b300*/  SYNCS.PHASECHK.TRANS64.TRYWAIT P1, [UR9+0x29850], R5 ;  /* 0x02985005ff0075a7 */ /* 0x0000620008020149 */
[----:B------:R-:W-:Y:S05]  /*b310*/  @!P0 BRA `(.L_x_2177) ;  /* 0x0000000000048947 */ /* 0x000fea0003800000 */
[----:B------:R-:W-:Y:S01]  /*b320*/  BPT.TRAP 0x1 ;  /* 0x000000040000795c */ /* 0x000fe20000300000 */
.L_x_2177:
[----:B-1----:R-:W-:Y:S05]  /*b330*/  @P1 BRA `(.L_x_2178) ;  /* 0x0000000000081947 */ /* 0x002fea0003800000 */
[----:B------:R-:W1:Y:S02]  /*b340*/  SYNCS.PHASECHK.TRANS64.TRYWAIT P1, [UR9+0x29850], R5 ;  /* 0x02985005ff0075a7 */ /* 0x000e640008020149 */
[----:B-1----:R-:W-:Y:S05]  /*b350*/  @!P1 BRA `(.L_x_2179) ;  /* 0x0000008400249947 */ /* 0x002fea0003800000 */
.L_x_2178:
[----:B------:R-:W-:Y:S01]  /*b360*/  UIADD3 UR41, UR41, 0x400, URZ ;  /* 0x0000040029297890 */ /* 0x000fe2000fffe03f */
[----:B------:R-:W-:Y:S01]  /*b370*/  WARPGROUP.ARRIVE ;  /* 0x00000000000079c5 */ /* 0x000fe20000000000 */
[----:B------:R-:W-:Y:S01]  /*b380*/  UMOV UR7, 0xc0000010 ;  /* 0xc000001000077882 */ /* 0x000fe20000000000 */
[----:B------:R-:W-:Y:S01]  /*b390*/  ULDC.64 UR10, c[0x0][0x9a0] ;  /* 0x00026800000a7ab9 */ /* 0x000fe20000000a00 */
[----:B------:R-:W-:Y:S01]  /*b3a0*/  USHF.R.U32.HI UR41, URZ, 0x4, UR41 ;  /* 0x000000043f297899 */ /* 0x000fe20008011629 */
[----:B01----:R-:W-:Y:S01]  /*b3b0*/  IMAD.MOV.U32 R5, RZ, RZ, 0x3f800000 ;  /* 0x3f800000ff057424 */ /* 0x003fe200078e00ff */
        /* <DEDUP_REMOVED lines=16> */
[----:B------:R-:W-:Y:S02]  /*b4c0*/  @UP0 USHF.R.S32.HI UR6, URZ, 0x1f, UR43 ;  /* 0x0000001f3f060899 */ /* 0x000fe4000801142b */
[----:B------:R-:W-:Y:S02]  /*b4d0*/  @UP0 USHF.R.S32.HI UR7, URZ, 0x1f, UR37 ;  /* 0x0000001f3f070899 */ /* 0x000fe40008011425 */
[----:B------:R-:W-:-:S04]  /*b4e0*/  @UP0 UIMAD UR6, UR6, UR12, URZ ;  /* 0x0000000c060602a4 */ /* 0x000fc8000f8e023f */
        /* <DEDUP_REMOVED lines=10> */
[----:B------:R-:W-:-:S03]  /*b590*/  IMAD.U32 R6, RZ, RZ, UR6 ;  /* 0x00000006ff067e24 */ /* 0x000fc6000f8e00ff */
[----:B------:R-:W-:Y:S01]  /*b5a0*/  IMAD.U32 R7, RZ, RZ, UR7 ;  /* 0x00000007ff077e24 */ /* 0x000fe2000f8e00ff */
[----:B------:R-:W-:Y:S02]  /*b5b0*/  UMOV UR7, 0xc0000010 ;  /* 0xc000001000077882 */ /* 0x000fe40000000000 */
[----:B------:R-:W-:Y:S02]  /*b5c0*/  UMOV UR6, UR4 ;  /* 0x0000000400067c82 */ /* 0x000fe40008000000 */
[----:B------:R0:W2:Y:S01]  /*b5d0*/  @P1 LDG.E R5, desc[UR52][R6.64] ;  /* 0x0000003406051981 */ /* 0x0000a2000c1e1900 */
[----:B------:R-:W-:Y:S02]  /*b5e0*/  WARPGROUP.DEPBAR.LE gsb0, 0x0 ;  /* 0x00008000000079c5 */ /* 0x000fe40000010000 */
[----:B------:R-:W-:-:S06]  /*b5f0*/  WARPGROUP.ARRIVE ;  /* 0x00000000000079c5 */ /* 0x000fcc0000000000 */
[----:B------:R-:W-:Y:S01]  /*b600*/  QGMMA.64x128x32.F32.E4M3.E4M3 R24, R176, gdesc[UR4], R24, gsb0 ;  /* 0x01e00004b0187df3 */ /* 0x000fe20008000818 */
[----:B------:R-:W-:Y:S01]  /*b610*/  UIADD3 UR4, UR8, 0x300, URZ ;  /* 0x0000030008047890 */ /* 0x000fe2000fffe03f */
[----:B------:R-:W-:-:S06]  /*b620*/  UMOV UR7, 0xc0000010 ;  /* 0xc000001000077882 */ /* 0x000fcc0000000000 */
[----:B------:R-:W-:Y:S01]  /*b630*/  UMOV UR6, UR4 ;  /* 0x0000000400067c82 */ /* 0x000fe20008000000 */
        /* <DEDUP_REMOVED lines=44> */
.L_x_2180:
        /* <DEDUP_REMOVED lines=74> */
.L_x_2144:
        /* <DEDUP_REMOVED lines=26> */
[----:B------:R-:W-:Y:S01]  /*bf40*/  F2FP.BF16.F32.PACK_AB R27, R54, R27 ;  /* 0x0000001b361b723e */ /* 0x000fe200000010ff */
[----:B0-----:R-:W-:Y:S01]  /*bf50*/  IMAD.SHL.U32 R24, R35, 0x4, RZ ;  /* 0x0000000423187824 */ /* 0x001fe200078e00ff */
        /* <DEDUP_REMOVED lines=15> */
[----:B------:R-:W-:Y:S01]  /*c050*/  F2FP.BF16.F32.PACK_AB R89, R88, R89 ;  /* 0x000000595859723e */ /* 0x000fe200000010ff */
[----:B------:R-:W-:Y:S01]  /*c060*/  USHF.R.S32.HI UR12, URZ, 0x1f, UR37 ;  /* 0x0000001f3f0c7899 */ /* 0x000fe20008011425 */
[----:B------:R-:W-:Y:S01]  /*c070*/  LOP3.LUT R24, R24, 0xc, RZ, 0xc0, !PT ;  /* 0x0000000c18187812 */ /* 0x000fe200078ec0ff */
[----:B------:R-:W-:Y:S01]  /*c080*/  ULDC.64 UR8, c[0x0][0xb90] ;  /* 0x0002e40000087ab9 */ /* 0x000fe20000000a00 */
[----:B------:R-:W-:Y:S01]  /*c090*/  USHF.R.S32.HI UR13, URZ, 0x1f, UR43 ;  /* 0x0000001f3f0d7899 */ /* 0x000fe2000801142b */
[----:B------:R-:W-:Y:S01]  /*c0a0*/  BAR.SYNC.DEFER_BLOCKING 0x1, 0x100 ;  /* 0x0044000000007b1d */ /* 0x000fe20000010000 */
[----:B------:R-:W-:-:S05]  /*c0b0*/  IADD3 R24, P0, R24, UR6, RZ ;  /* 0x0000000618187c10 */ /* 0x000fca000ff1e0ff */
[----:B------:R-:W-:Y:S01]  /*c0c0*/  IMAD.X R25, RZ, RZ, UR7, P0 ;  /* 0x00000007ff197e24 */ /* 0x000fe200080e06ff */
[----:B------:R-:W-:-:S04]  /*c0d0*/  ULDC.64 UR10, c[0x0][0xb98] ;  /* 0x0002e600000a7ab9 */ /* 0x000fc80000000a00 */
[----:B------:R0:W2:Y:S01]  /*c0e0*/  LDG.E.CONSTANT R24, desc[UR52][R24.64] ;  /* 0x0000003418187981 */ /* 0x0000a2000c1e9900 */
[----:B------:R-:W-:Y:S02]  /*c0f0*/  UIMAD UR5, UR12, UR8, URZ ;  /* 0x000000080c0572a4 */ /* 0x000fe4000f8e023f */
[----:B------:R-:W-:Y:S01]  /*c100*/  UIMAD.WIDE.U32 UR6, UR37, UR8, URZ ;  /* 0x00000008250672a5 */ /* 0x000fe2000f8e003f */
[----:B------:R-:W1:Y:S01]  /*c110*/  S2R R34, SR_SWINHI ;  /* 0x0000000000227919 */ /* 0x000e620000002f00 */
[----:B------:R-:W-:Y:S02]  /*c120*/  UIMAD UR5, UR37, UR9, UR5 ;  /* 0x00000009250572a4 */ /* 0x000fe4000f8e0205 */
[----:B------:R-:W-:Y:S02]  /*c130*/  UIMAD UR8, UR13, UR10, URZ ;  /* 0x0000000a0d0872a4 */ /* 0x000fe4000f8e023f */
[----:B------:R-:W-:Y:S01]  /*c140*/  UIADD3 UR7, UR7, UR5, URZ ;  /* 0x0000000507077290 */ /* 0x000fe2000fffe03f */
[----:B0-----:R-:W-:Y:S01]  /*c150*/  LOP3.LUT P0, R25, R35, 0x3, RZ, 0xc0, !PT ;  /* 0x0000000323197812 */ /* 0x001fe2000780c0ff */
[----:B------:R-:W-:-:S02]  /*c160*/  UIMAD UR8, UR43, UR11, UR8 ;  /* 0x0000000b2b0872a4 */ /* 0x000fc4000f8e0208 */
[----:B------:R-:W-:Y:S01]  /*c170*/  UIMAD.WIDE.U32 UR6, UR43, UR10, UR6 ;  /* 0x0000000a2b0672a5 */ /* 0x000fe2000f8e0006 */
[----:B------:R-:W-:Y:S01]  /*c180*/  ISETP.EQ.OR P0, PT, R25, 0x3, !P0 ;  /* 0x000000031900780c */ /* 0x000fe20004702670 */
[----:B------:R-:W-:Y:S01]  /*c190*/  ULDC UR5, c[0x0][0xa88] ;  /* 0x0002a20000057ab9 */ /* 0x000fe20000000800 */
[----:B------:R-:W-:Y:S02]  /*c1a0*/  ULDC.64 UR10, c[0x0][0xaf0] ;  /* 0x0002bc00000a7ab9 */ /* 0x000fe40000000a00 */
[----:B------:R-:W-:Y:S02]  /*c1b0*/  SEL R61, R7, R6, P0 ;  /* 0x00000006073d7207 */ /* 0x000fe40000000000 */
[----:B------:R-:W-:Y:S02]  /*c1c0*/  SEL R58, R6, R7, P0 ;  /* 0x00000007063a7207 */ /* 0x000fe40000000000 */
[----:B------:R-:W-:Y:S02]  /*c1d0*/  SEL R55, R29, R28, P0 ;  /* 0x0000001c1d377207 */ /* 0x000fe40000000000 */
[----:B------:R-:W-:Y:S01]  /*c1e0*/  SEL R52, R28, R29, P0 ;  /* 0x0000001d1c347207 */ /* 0x000fe20000000000 */
[----:B------:R-:W-:Y:S01]  /*c1f0*/  IMAD R29, R23, 0x40, R16 ;  /* 0x00000040171d7824 */ /* 0x000fe200078e0210 */
[----:B------:R-:W-:-:S02]  /*c200*/  SEL R65, R31, R30, P0 ;  /* 0x0000001e1f417207 */ /* 0x000fc40000000000 */
[----:B------:R-:W-:Y:S02]  /*c210*/  SEL R62, R30, R31, P0 ;  /* 0x0000001f1e3e7207 */ /* 0x000fe40000000000 */
[----:B------:R-:W0:Y:S01]  /*c220*/  LDC R30, c[0x0][0xbe8] ;  /* 0x0002fa00ff1e7b82 */ /* 0x000e220000000800 */
[----:B------:R-:W-:Y:S02]  /*c230*/  SEL R73, R9, R8, P0 ;  /* 0x0000000809497207 */ /* 0x000fe40000000000 */
[----:B------:R-:W-:Y:S02]  /*c240*/  SEL R70, R8, R9, P0 ;  /* 0x0000000908467207 */ /* 0x000fe40000000000 */
[----:B------:R-:W-:Y:S02]  /*c250*/  SEL R67, R27, R26, P0 ;  /* 0x0000001a1b437207 */ /* 0x000fe40000000000 */
[----:B------:R-:W-:Y:S02]  /*c260*/  MOV R4, R3 ;  /* 0x0000000300047202 */ /* 0x000fe40000000f00 */
[----:B-1----:R-:W-:-:S02]  /*c270*/  MOV R5, R34 ;  /* 0x0000002200057202 */ /* 0x002fc40000000f00 */
[----:B------:R-:W-:Y:S02]  /*c280*/  SEL R64, R26, R27, P0 ;  /* 0x0000001b1a407207 */ /* 0x000fe40000000000 */
[----:B------:R-:W-:Y:S01]  /*c290*/  SEL R57, R15, R14, P0 ;  /* 0x0000000e0f397207 */ /* 0x000fe20000000000 */
[--C-:B------:R-:W-:Y:S01]  /*c2a0*/  IMAD.WIDE R6, R191, 0x2, R4.reuse ;  /* 0x00000002bf067825 */ /* 0x100fe200078e0204 */
[----:B------:R-:W-:Y:S02]  /*c2b0*/  SEL R54, R14, R15, P0 ;  /* 0x0000000f0e367207 */ /* 0x000fe40000000000 */
[----:B------:R-:W-:Y:S01]  /*c2c0*/  SEL R69, R21, R20, P0 ;  /* 0x0000001415457207 */ /* 0x000fe20000000000 */
[----:B------:R-:W-:Y:S01]  /*c2d0*/  IMAD.WIDE R28, R29, 0x2, R4 ;  /* 0x000000021d1c7825 */ /* 0x000fe200078e0204 */
[C---:B------:R-:W-:Y:S02]  /*c2e0*/  IADD3 R43, P6, R6.reuse, 0x4060, RZ ;  /* 0x00004060062b7810 */ /* 0x040fe40007fde0ff */
[----:B------:R-:W-:-:S02]  /*c2f0*/  IADD3 R5, P2, R6, 0x20, RZ ;  /* 0x0000002006057810 */ /* 0x000fc40007f5e0ff */
[----:B------:R-:W-:Y:S02]  /*c300*/  LOP3.LUT R42, R43, 0x380, RZ, 0xc0, !PT ;  /* 0x000003802b2a7812 */ /* 0x000fe400078ec0ff */
[----:B------:R-:W-:Y:S01]  /*c310*/  SEL R66, R20, R21, P0 ;  /* 0x0000001514427207 */ /* 0x000fe20000000000 */
[--C-:B------:R-:W-:Y:S01]  /*c320*/  IMAD.X R35, RZ, RZ, R7.reuse, P2 ;  /* 0x000000ffff237224 */ /* 0x100fe200010e0607 */
[----:B------:R-:W-:Y:S02]  /*c330*/  SHF.R.U64 R42, R42, 0x3, RZ ;  /* 0x000000032a2a7819 */ /* 0x000fe400000012ff */
[----:B------:R-:W-:Y:S02]  /*c340*/  LOP3.LUT R4, R5, 0x380, RZ, 0xc0, !PT ;  /* 0x0000038005047812 */ /* 0x000fe400078ec0ff */
[----:B------:R-:W-:Y:S01]  /*c350*/  LOP3.LUT R42, R42, R43, RZ, 0x3c, !PT ;  /* 0x0000002b2a2a7212 */ /* 0x000fe200078e3cff */
[----:B------:R-:W-:Y:S01]  /*c360*/  IMAD.X R43, RZ, RZ, R7, P6 ;  /* 0x000000ffff2b7224 */ /* 0x000fe200030e0607 */
[----:B------:R-:W-:-:S02]  /*c370*/  IADD3 R9, P6, R6, 0x40, RZ ;  /* 0x0000004006097810 */ /* 0x000fc40007fde0ff */
[----:B------:R-:W-:Y:S02]  /*c380*/  IADD3 R15, P2, R28, 0x2000, RZ ;  /* 0x000020001c0f7810 */ /* 0x000fe40007f5e0ff */
[----:B------:R-:W-:Y:S01]  /*c390*/  LOP3.LUT R45, R6, 0x380, RZ, 0xc0, !PT ;  /* 0x00000380062d7812 */ /* 0x000fe200078ec0ff */
[----:B------:R-:W-:Y:S01]  /*c3a0*/  IMAD.X R27, RZ, RZ, R7, P6 ;  /* 0x000000ffff1b7224 */ /* 0x000fe200030e0607 */
[----:B------:R-:W-:Y:S02]  /*c3b0*/  IADD3 R21, P6, R28, 0x1000, RZ ;  /* 0x000010001c157810 */ /* 0x000fe40007fde0ff */
[----:B------:R-:W-:Y:S02]  /*c3c0*/  SHF.R.U64 R4, R4, 0x3, RZ ;  /* 0x0000000304047819 */ /* 0x000fe400000012ff */
[----:B------:R-:W-:Y:S02]  /*c3d0*/  LOP3.LUT R20, R21, 0x380, RZ, 0xc0, !PT ;  /* 0x0000038015147812 */ /* 0x000fe400078ec0ff */
[----:B------:R-:W-:-:S02]  /*c3e0*/  LOP3.LUT R14, R15, 0x380, RZ, 0xc0, !PT ;  /* 0x000003800f0e7812 */ /* 0x000fc400078ec0ff */
[----:B------:R-:W-:Y:S02]  /*c3f0*/  SEL R59, R11, R10, P0 ;  /* 0x0000000a0b3b7207 */ /* 0x000fe40000000000 */
[----:B------:R-:W-:Y:S02]  /*c400*/  SEL R56, R10, R11, P0 ;  /* 0x0000000b0a387207 */ /* 0x000fe40000000000 */
[----:B------:R-:W-:Y:S02]  /*c410*/  SHF.R.U64 R45, R45, 0x3, RZ ;  /* 0x000000032d2d7819 */ /* 0x000fe400000012ff */
[----:B------:R-:W-:Y:S02]  /*c420*/  IADD3 R11, P3, R6, 0x4000, RZ ;  /* 0x00004000060b7810 */ /* 0x000fe40007f7e0ff */
[----:B------:R-:W-:Y:S02]  /*c430*/  LOP3.LUT R34, R4, R5, RZ, 0x3c, !PT ;  /* 0x0000000504227212 */ /* 0x000fe400078e3cff */
[----:B------:R-:W-:-:S02]  /*c440*/  SHF.R.U64 R20, R20, 0x3, RZ ;  /* 0x0000000314147819 */ /* 0x000fc400000012ff */
[----:B------:R-:W-:Y:S02]  /*c450*/  SHF.R.U64 R14, R14, 0x3, RZ ;  /* 0x000000030e0e7819 */ /* 0x000fe400000012ff */
[----:B------:R-:W-:Y:S02]  /*c460*/  LOP3.LUT R4, R9, 0x380, RZ, 0xc0, !PT ;  /* 0x0000038009047812 */ /* 0x000fe400078ec0ff */
[----:B------:R-:W-:Y:S02]  /*c470*/  SEL R71, R13, R12, P0 ;  /* 0x0000000c0d477207 */ /* 0x000fe40000000000 */
[----:B------:R-:W-:Y:S02]  /*c480*/  SEL R68, R12, R13, P0 ;  /* 0x0000000d0c447207 */ /* 0x000fe40000000000 */
[C---:B------:R-:W-:Y:S02]  /*c490*/  IADD3 R13, P5, R6.reuse, 0x4040, RZ ;  /* 0x00004040060d7810 */ /* 0x040fe40007fbe0ff */
[----:B------:R-:W-:-:S02]  /*c4a0*/  IADD3 R10, P4, R6, 0x4020, RZ ;  /* 0x00004020060a7810 */ /* 0x000fc40007f9e0ff */
[----:B------:R-:W-:Y:S01]  /*c4b0*/  IADD3 R8, P1, R6, 0x60, RZ ;  /* 0x0000006006087810 */ /* 0x000fe20007f3e0ff */
[--C-:B------:R-:W-:Y:S01]  /*c4c0*/  IMAD.X R41, RZ, RZ, R7.reuse, P5 ;  /* 0x000000ffff297224 */ /* 0x100fe200028e0607 */
[----:B------:R-:W-:Y:S01]  /*c4d0*/  LOP3.LUT R44, R45, R6, RZ, 0x3c, !PT ;  /* 0x000000062d2c7212 */ /* 0x000fe200078e3cff */
[----:B------:R-:W-:Y:S01]  /*c4e0*/  IMAD.MOV.U32 R45, RZ, RZ, R7 ;  /* 0x000000ffff2d7224 */ /* 0x000fe200078e0007 */
[----:B------:R-:W-:Y:S02]  /*c4f0*/  LOP3.LUT R6, R11, 0x380, RZ, 0xc0, !PT ;  /* 0x000003800b067812 */ /* 0x000fe400078ec0ff */
[----:B------:R-:W-:Y:S01]  /*c500*/  LOP3.LUT R20, R20, R21, RZ, 0x3c, !PT ;  /* 0x0000001514147212 */ /* 0x000fe200078e3cff */
[--C-:B------:R-:W-:Y:S01]  /*c510*/  IMAD.X R21, RZ, RZ, R29.reuse, P6 ;  /* 0x000000ffff157224 */ /* 0x100fe200030e061d */
[----:B------:R-:W-:Y:S01]  /*c520*/  LOP3.LUT R14, R14, R15, RZ, 0x3c, !PT ;  /* 0x0000000f0e0e7212 */ /* 0x000fe200078e3cff */
[----:B------:R-:W-:Y:S01]  /*c530*/  IMAD.X R15, RZ, RZ, R29, P2 ;  /* 0x000000ffff0f7224 */ /* 0x000fe200010e061d */
[----:B------:R-:W-:-:S02]  /*c540*/  SHF.R.U64 R4, R4, 0x3, RZ ;  /* 0x0000000304047819 */ /* 0x000fc400000012ff */
[----:B------:R-:W-:Y:S02]  /*c550*/  IADD3 R31, P6, R28, 0x7000, RZ ;  /* 0x000070001c1f7810 */ /* 0x000fe40007fde0ff */
[----:B0-----:R-:W-:Y:S02]  /*c560*/  ISETP.NE.AND P2, PT, R30, 0x1, PT ;  /* 0x000000011e00780c */ /* 0x001fe40003f45270 */
[----:B------:R-:W-:Y:S02]  /*c570*/  SHF.R.U64 R6, R6, 0x3, RZ ;  /* 0x0000000306067819 */ /* 0x000fe400000012ff */
[----:B------:R-:W-:Y:S02]  /*c580*/  SEL R63, R48, R49, P0 ;  /* 0x00000031303f7207 */ /* 0x000fe40000000000 */
[----:B------:R-:W-:Y:S02]  /*c590*/  LOP3.LUT R26, R4, R9, RZ, 0x3c, !PT ;  /* 0x00000009041a7212 */ /* 0x000fe400078e3cff */
[----:B------:R-:W-:-:S02]  /*c5a0*/  SEL R48, R49, R48, P0 ;  /* 0x0000003031307207 */ /* 0x000fc40000000000 */
[----:B------:R-:W-:Y:S02]  /*c5b0*/  LOP3.LUT R4, R31, 0x380, RZ, 0xc0, !PT ;  /* 0x000003801f047812 */ /* 0x000fe400078ec0ff */
[----:B------:R-:W-:Y:S02]  /*c5c0*/  SEL R49, R38, R39, P0 ;  /* 0x0000002726317207 */ /* 0x000fe40000000000 */
[----:B------:R-:W-:Y:S01]  /*c5d0*/  SEL R60, R39, R38, P0 ;  /* 0x00000026273c7207 */ /* 0x000fe20000000000 */
[----:B------:R-:W-:Y:S01]  /*c5e0*/  IMAD.X R39, RZ, RZ, R7, P3 ;  /* 0x000000ffff277224 */ /* 0x000fe200018e0607 */
[----:B------:R-:W-:Y:S02]  /*c5f0*/  LOP3.LUT R38, R6, R11, RZ, 0x3c, !PT ;  /* 0x0000000b06267212 */ /* 0x000fe400078e3cff */
[----:B------:R-:W-:Y:S02]  /*c600*/  LOP3.LUT R6, R8, 0x380, RZ, 0xc0, !PT ;  /* 0x0000038008067812 */ /* 0x000fe400078ec0ff */
[----:B------:R-:W-:-:S02]  /*c610*/  SHF.R.U64 R4, R4, 0x3, RZ ;  /* 0x0000000304047819 */ /* 0x000fc400000012ff */
[----:B------:R-:W-:Y:S02]  /*c620*/  SHF.R.U64 R5, R6, 0x3, RZ ;  /* 0x0000000306057819 */ /* 0x000fe400000012ff */
[----:B------:R-:W-:Y:S02]  /*c630*/  LOP3.LUT R4, R4, R31, RZ, 0x3c, !PT ;  /* 0x0000001f04047212 */ /* 0x000fe400078e3cff */
[----:B------:R-:W0:Y:S01]  /*c640*/  @P2 LDC R31, c[0x0][0xbec] ;  /* 0x0002fb00ff1f2b82 */ /* 0x000e220000000800 */
[----:B------:R-:W-:Y:S02]  /*c650*/  SEL R53, R33, R32, P0 ;  /* 0x0000002021357207 */ /* 0x000fe40000000000 */
[----:B------:R-:W-:Y:S01]  /*c660*/  SEL R50, R32, R33, P0 ;  /* 0x0000002120327207 */ /* 0x000fe20000000000 */
[----:B------:R-:W-:Y:S01]  /*c670*/  IMAD.X R33, RZ, RZ, R7, P1 ;  /* 0x000000ffff217224 */ /* 0x000fe200008e0607 */
[----:B------:R-:W-:Y:S02]  /*c680*/  LOP3.LUT R32, R5, R8, RZ, 0x3c, !PT ;  /* 0x0000000805207212 */ /* 0x000fe400078e3cff */
[----:B------:R-:W-:-:S02]  /*c690*/  MOV R83, R44 ;  /* 0x0000002c00537202 */ /* 0x000fc40000000f00 */
[----:B------:R-:W-:Y:S02]  /*c6a0*/  MOV R82, R32 ;  /* 0x0000002000527202 */ /* 0x000fe40000000f00 */
[----:B------:R-:W1:Y:S01]  /*c6b0*/  @P2 LDC R32, c[0x0][0xbf0] ;  /* 0x0002fc00ff202b82 */ /* 0x000e620000000800 */
[----:B------:R-:W-:Y:S01]  /*c6c0*/  MOV R44, R34 ;  /* 0x00000022002c7202 */ /* 0x000fe20000000f00 */
[----:B------:R-:W-:Y:S01]  /*c6d0*/  VIADD R34, R18, UR39 ;  /* 0x0000002712227c36 */ /* 0x000fe20008000000 */
[----:B------:R-:W-:Y:S02]  /*c6e0*/  LOP3.LUT R12, R13, 0x380, RZ, 0xc0, !PT ;  /* 0x000003800d0c7812 */ /* 0x000fe400078ec0ff */
[----:B------:R-:W-:Y:S02]  /*c6f0*/  SEL R51, R37, R36, P0 ;  /* 0x0000002425337207 */ /* 0x000fe40000000000 */
[----:B------:R-:W-:Y:S01]  /*c700*/  SEL R46, R36, R37, P0 ;  /* 0x00000025242e7207 */ /* 0x000fe20000000000 */
[----:B------:R-:W-:Y:S01]  /*c710*/  IMAD.X R37, RZ, RZ, R7, P4 ;  /* 0x000000ffff257224 */ /* 0x000fe200020e0607 */
[----:B------:R-:W-:-:S02]  /*c720*/  SEL R25, R94, R93, P0 ;  /* 0x0000005d5e197207 */ /* 0x000fc40000000000 */
[----:B------:R-:W-:Y:S02]  /*c730*/  SEL R47, R90, R89, P0 ;  /* 0x000000595a2f7207 */ /* 0x000fe40000000000 */
[----:B------:R-:W-:Y:S01]  /*c740*/  MOV R45, R26 ;  /* 0x0000001a002d7202 */ /* 0x000fe20000000f00 */
[----:B0-----:R-:W-:Y:S01]  /*c750*/  @P2 IMAD.HI.U32 R27, R34, R31, RZ ;  /* 0x0000001f221b2227 */ /* 0x001fe200078e00ff */
[----:B------:R-:W-:Y:S02]  /*c760*/  SEL R94, R93, R94, P0 ;  /* 0x0000005e5d5e7207 */ /* 0x000fe40000000000 */
[----:B------:R-:W-:Y:S01]  /*c770*/  SEL R90, R89, R90, P0 ;  /* 0x0000005a595a7207 */ /* 0x000fe20000000000 */
[----:B------:R-:W-:Y:S01]  /*c780*/  IMAD.MOV.U32 R26, RZ, RZ, R34 ;  /* 0x000000ffff1a7224 */ /* 0x000fe200078e0022 */
[----:B------:R-:W-:Y:S02]  /*c790*/  LOP3.LUT R7, R10, 0x380, RZ, 0xc0, !PT ;  /* 0x000003800a077812 */ /* 0x000fe400078ec0ff */
[----:B------:R-:W-:-:S02]  /*c7a0*/  SHF.R.U64 R12, R12, 0x3, RZ ;  /* 0x000000030c0c7819 */ /* 0x000fc400000012ff */
[----:B------:R-:W-:Y:S02]  /*c7b0*/  SHF.R.U64 R7, R7, 0x3, RZ ;  /* 0x0000000307077819 */ /* 0x000fe400000012ff */
[----:B------:R-:W-:Y:S02]  /*c7c0*/  LOP3.LUT R40, R12, R13, RZ, 0x3c, !PT ;  /* 0x0000000d0c287212 */ /* 0x000fe400078e3cff */
[----:B------:R-:W-:Y:S02]  /*c7d0*/  IADD3 R13, P1, R28, 0x3000, RZ ;  /* 0x000030001c0d7810 */ /* 0x000fe40007f3e0ff */
[----:B------:R-:W-:Y:S02]  /*c7e0*/  LOP3.LUT R36, R7, R10, RZ, 0x3c, !PT ;  /* 0x0000000a07247212 */ /* 0x000fe400078e3cff */
[----:B-1----:R-:W-:Y:S01]  /*c7f0*/  @P2 SHF.R.U32.HI R26, RZ, R32, R27 ;  /* 0x00000020ff1a2219 */ /* 0x002fe2000001161b */
[----:B------:R-:W-:Y:S01]  /*c800*/  IMAD.U32 R27, RZ, RZ, UR8 ;  /* 0x00000008ff1b7e24 */ /* 0x000fe2000f8e00ff */
[----:B------:R-:W-:Y:S01]  /*c810*/  LOP3.LUT R12, R13, 0x380, RZ, 0xc0, !PT ;  /* 0x000003800d0c7812 */ /* 0x000fe200078ec0ff */
[----:B------:R-:W-:Y:S01]  /*c820*/  ULDC.64 UR8, c[0x0][0xae8] ;  /* 0x0002ba0000087ab9 */ /* 0x000fe20000000a00 */
[----:B------:R-:W-:Y:S01]  /*c830*/  MOV R80, R36 ;  /* 0x0000002400507202 */ /* 0x000fe20000000f00 */
[----:B------:R-:W-:Y:S01]  /*c840*/  IMAD.MOV R37, RZ, RZ, -R26 ;  /* 0x000000ffff257224 */ /* 0x000fe200078e0a1a */
[----:B------:R-:W-:-:S02]  /*c850*/  SEL R75, R86, R87, P0 ;  /* 0x00000057564b7207 */ /* 0x000fc40000000000 */
[----:B------:R-:W-:Y:S01]  /*c860*/  SHF.R.U64 R12, R12, 0x3, RZ ;  /* 0x000000030c0c7819 */ /* 0x000fe200000012ff */
[----:B------:R-:W-:Y:S01]  /*c870*/  IMAD R37, R30, R37, R34 ;  /* 0x000000251e257224 */ /* 0x000fe200078e0222 */
[----:B------:R-:W-:Y:S02]  /*c880*/  SEL R86, R87, R86, P0 ;  /* 0x0000005657567207 */ /* 0x000fe40000000000 */
[----:B------:R-:W-:Y:S01]  /*c890*/  LOP3.LUT R12, R12, R13, RZ, 0x3c, !PT ;  /* 0x0000000d0c0c7212 */ /* 0x000fe200078e3cff */
[----:B------:R-:W-:Y:S01]  /*c8a0*/  IMAD.X R13, RZ, RZ, R29, P1 ;  /* 0x000000ffff0d7224 */ /* 0x000fe200008e061d */
[----:B------:R-:W-:Y:S02]  /*c8b0*/  MOV R77, R42 ;  /* 0x0000002a004d7202 */ /* 0x000fe40000000f00 */
[----:B------:R-:W-:Y:S02]  /*c8c0*/  MOV R79, R40 ;  /* 0x00000028004f7202 */ /* 0x000fe40000000f00 */
[----:B------:R-:W-:-:S02]  /*c8d0*/  IADD3 R40, P1, R26, UR6, RZ ;  /* 0x000000061a287c10 */ /* 0x000fc4000ff3e0ff */
[----:B------:R-:W-:Y:S02]  /*c8e0*/  SHF.R.S32.HI R36, RZ, 0x1f, R37 ;  /* 0x0000001fff247819 */ /* 0x000fe40000011425 */
[C---:B------:R-:W-:Y:S02]  /*c8f0*/  IADD3 R9, P4, R28.reuse, 0x5000, RZ ;  /* 0x000050001c097810 */ /* 0x040fe40007f9e0ff */
[----:B------:R-:W-:Y:S02]  /*c900*/  IADD3 R11, P3, R28, 0x4000, RZ ;  /* 0x000040001c0b7810 */ /* 0x000fe40007f7e0ff */
[----:B------:R-:W-:Y:S02]  /*c910*/  LOP3.LUT R8, R9, 0x380, RZ, 0xc0, !PT ;  /* 0x0000038009087812 */ /* 0x000fe400078ec0ff */
[----:B------:R-:W-:Y:S02]  /*c920*/  LOP3.LUT R10, R11, 0x380, RZ, 0xc0, !PT ;  /* 0x000003800b0a7812 */ /* 0x000fe400078ec0ff */
[----:B------:R-:W-:-:S02]  /*c930*/  MOV R81, R38 ;  /* 0x0000002600517202 */ /* 0x000fc40000000f00 */
[----:B------:R-:W-:Y:S02]  /*c940*/  SHF.R.U64 R8, R8, 0x3, RZ ;  /* 0x0000000308087819 */ /* 0x000fe400000012ff */
[----:B------:R-:W-:Y:S02]  /*c950*/  SHF.R.U64 R10, R10, 0x3, RZ ;  /* 0x000000030a0a7819 */ /* 0x000fe400000012ff */
[----:B------:R-:W-:Y:S01]  /*c960*/  LOP3.LUT R8, R8, R9, RZ, 0x3c, !PT ;  /* 0x0000000908087212 */ /* 0x000fe200078e3cff */
[--C-:B------:R-:W-:Y:S01]  /*c970*/  IMAD.X R9, RZ, RZ, R29.reuse, P4 ;  /* 0x000000ffff097224 */ /* 0x100fe200020e061d */
[----:B------:R-:W-:Y:S01]  /*c980*/  LOP3.LUT R10, R10, R11, RZ, 0x3c, !PT ;  /* 0x0000000b0a0a7212 */ /* 0x000fe200078e3cff */
[----:B------:R-:W-:Y:S01]  /*c990*/  IMAD.X R11, RZ, RZ, R29, P3 ;  /* 0x000000ffff0b7224 */ /* 0x000fe200018e061d */
[C---:B------:R-:W-:Y:S02]  /*c9a0*/  IADD3 R7, P5, R28.reuse, 0x6000, RZ ;  /* 0x000060001c077810 */ /* 0x040fe40007fbe0ff */
[----:B------:R-:W-:-:S02]  /*c9b0*/  LOP3.LUT R5, R28, 0x380, RZ, 0xc0, !PT ;  /* 0x000003801c057812 */ /* 0x000fc400078ec0ff */
[----:B------:R-:W-:Y:S02]  /*c9c0*/  LOP3.LUT R6, R7, 0x380, RZ, 0xc0, !PT ;  /* 0x0000038007067812 */ /* 0x000fe400078ec0ff */
[----:B------:R-:W-:Y:S02]  /*c9d0*/  SHF.R.U64 R5, R5, 0x3, RZ ;  /* 0x0000000305057819 */ /* 0x000fe400000012ff */
[----:B------:R-:W-:Y:S02]  /*c9e0*/  SHF.R.U64 R6, R6, 0x3, RZ ;  /* 0x0000000306067819 */ /* 0x000fe400000012ff */
[----:B------:R-:W-:Y:S01]  /*c9f0*/  LOP3.LUT R28, R5, R28, RZ, 0x3c, !PT ;  /* 0x0000001c051c7212 */ /* 0x000fe200078e3cff */
[--C-:B------:R-:W-:Y:S01]  /*ca00*/  IMAD.X R5, RZ, RZ, R29.reuse, P6 ;  /* 0x000000ffff057224 */ /* 0x100fe200030e061d */
[----:B------:R-:W-:Y:S01]  /*ca10*/  LOP3.LUT R6, R6, R7, RZ, 0x3c, !PT ;  /* 0x0000000706067212 */ /* 0x000fe200078e3cff */
[----:B------:R-:W-:Y:S01]  /*ca20*/  IMAD.X R7, RZ, RZ, R29, P5 ;  /* 0x000000ffff077224 */ /* 0x000fe200028e061d */
[----:B--2---:R-:W-:Y:S01]  /*ca30*/  LOP3.LUT R31, R24, 0x2, RZ, 0x3c, !PT ;  /* 0x00000002181f7812 */ /* 0x004fe200078e3cff */
[----:B------:R-:W-:Y:S04]  /*ca40*/  SHFL.IDX PT, R25, R25, R24, 0x1c1f ;  /* 0x001c1f1819197589 */ /* 0x000fe800000e0000 */
[----:B------:R-:W-:Y:S04]  /*ca50*/  SHFL.IDX PT, R47, R47, R24, 0x1c1f ;  /* 0x001c1f182f2f7589 */ /* 0x000fe800000e0000 */
[----:B------:R-:W-:Y:S04]  /*ca60*/  SHFL.IDX PT, R94, R94, R31, 0x1c1f ;  /* 0x001c1f1f5e5e7589 */ /* 0x000fe800000e0000 */
[----:B------:R-:W0:Y:S04]  /*ca70*/  SHFL.IDX PT, R90, R90, R31, 0x1c1f ;  /* 0x001c1f1f5a5a7589 */ /* 0x000e2800000e0000 */
[----:B------:R-:W-:Y:S04]  /*ca80*/  SHFL.IDX PT, R63, R63, R24, 0x1c1f ;  /* 0x001c1f183f3f7589 */ /* 0x000fe800000e0000 */
[----:B------:R-:W-:Y:S04]  /*ca90*/  SHFL.IDX PT, R48, R48, R31, 0x1c1f ;  /* 0x001c1f1f30307589 */ /* 0x000fe800000e0000 */
[----:B------:R-:W-:Y:S04]  /*caa0*/  SHFL.IDX PT, R51, R51, R24, 0x1c1f ;  /* 0x001c1f1833337589 */ /* 0x000fe800000e0000 */
[----:B------:R-:W1:Y:S04]  /*cab0*/  SHFL.IDX PT, R46, R46, R31, 0x1c1f ;  /* 0x001c1f1f2e2e7589 */ /* 0x000e6800000e0000 */
[----:B------:R-:W-:Y:S04]  /*cac0*/  SHFL.IDX PT, R49, R49, R24, 0x1c1f ;  /* 0x001c1f1831317589 */ /* 0x000fe800000e0000 */
[----:B------:R-:W2:Y:S01]  /*cad0*/  SHFL.IDX PT, R60, R60, R31, 0x1c1f ;  /* 0x001c1f1f3c3c7589 */ /* 0x000ea200000e0000 */
[----:B0-----:R-:W-:-:S02]  /*cae0*/  SEL R32, R47, R90, P0 ;  /* 0x0000005a2f207207 */ /* 0x001fc40000000000 */
[----:B------:R-:W-:Y:S01]  /*caf0*/  SEL R34, R90, R47, P0 ;  /* 0x0000002f5a227207 */ /* 0x000fe20000000000 */
[----:B------:R-:W-:Y:S04]  /*cb00*/  SHFL.IDX PT, R65, R65, R24, 0x1c1f ;  /* 0x001c1f1841417589 */ /* 0x000fe800000e0000 */
[----:B------:R-:W0:Y:S04]  /*cb10*/  SHFL.IDX PT, R62, R62, R31, 0x1c1f ;  /* 0x001c1f1f3e3e7589 */ /* 0x000e2800000e0000 */
[----:B------:R-:W-:Y:S04]  /*cb20*/  SHFL.IDX PT, R53, R53, R24, 0x1c1f ;  /* 0x001c1f1835357589 */ /* 0x000fe800000e0000 */
[----:B------:R-:W-:Y:S01]  /*cb30*/  SHFL.IDX PT, R55, R55, R24, 0x1c1f ;  /* 0x001c1f1837377589 */ /* 0x000fe200000e0000 */
[----:B-1----:R-:W-:-:S03]  /*cb40*/  SEL R38, R46, R51, P0 ;  /* 0x000000332e267207 */ /* 0x002fc60000000000 */
[----:B------:R-:W-:Y:S04]  /*cb50*/  SHFL.IDX PT, R57, R57, R24, 0x1c1f ;  /* 0x001c1f1839397589 */ /* 0x000fe800000e0000 */
[----:B------:R-:W-:Y:S01]  /*cb60*/  SHFL.IDX PT, R59, R59, R24, 0x1c1f ;  /* 0x001c1f183b3b7589 */ /* 0x000fe200000e0000 */
[----:B--2---:R-:W-:Y:S02]  /*cb70*/  SEL R33, R49, R60, P0 ;  /* 0x0000003c31217207 */ /* 0x004fe40000000000 */
[----:B------:R-:W-:Y:S01]  /*cb80*/  SEL R35, R60, R49, P0 ;  /* 0x000000313c237207 */ /* 0x000fe20000000000 */
[----:B------:R-:W-:Y:S04]  /*cb90*/  SHFL.IDX PT, R42, R61, R24, 0x1c1f ;  /* 0x001c1f183d2a7589 */ /* 0x000fe800000e0000 */
[----:B------:R-:W-:Y:S01]  /*cba0*/  SHFL.IDX PT, R67, R67, R24, 0x1c1f ;  /* 0x001c1f1843437589 */ /* 0x000fe200000e0000 */
[----:B0-----:R-:W-:-:S03]  /*cbb0*/  SEL R39, R62, R65, P0 ;  /* 0x000000413e277207 */ /* 0x001fc60000000000 */
[----:B------:R-:W-:Y:S04]  /*cbc0*/  SHFL.IDX PT, R69, R69, R24, 0x1c1f ;  /* 0x001c1f1845457589 */ /* 0x000fe800000e0000 */
[----:B------:R-:W-:Y:S04]  /*cbd0*/  SHFL.IDX PT, R71, R71, R24, 0x1c1f ;  /* 0x001c1f1847477589 */ /* 0x000fe800000e0000 */
[----:B------:R-:W-:Y:S04]  /*cbe0*/  SHFL.IDX PT, R73, R73, R24, 0x1c1f ;  /* 0x001c1f1849497589 */ /* 0x000fe800000e0000 */
[----:B------:R0:W-:Y:S04]  /*cbf0*/  SHFL.IDX PT, R75, R75, R24, 0x1c1f ;  /* 0x001c1f184b4b7589 */ /* 0x0001e800000e0000 */
[----:B------:R-:W-:Y:S04]  /*cc00*/  SHFL.IDX PT, R50, R50, R31, 0x1c1f ;  /* 0x001c1f1f32327589 */ /* 0x000fe800000e0000 */
[----:B------:R-:W-:Y:S01]  /*cc10*/  SHFL.IDX PT, R72, R64, R31, 0x1c1f ;  /* 0x001c1f1f40487589 */ /* 0x000fe200000e0000 */
[----:B0-----:R-:W-:-:S03]  /*cc20*/  SHF.R.S32.HI R24, RZ, 0x1f, R26 ;  /* 0x0000001fff187819 */ /* 0x001fc6000001141a */
[----:B------:R-:W-:Y:S01]  /*cc30*/  SHFL.IDX PT, R52, R52, R31, 0x1c1f ;  /* 0x001c1f1f34347589 */ /* 0x000fe200000e0000 */
[----:B------:R-:W-:Y:S02]  /*cc40*/  SEL R26, R94, R25, P0 ;  /* 0x000000195e1a7207 */ /* 0x000fe40000000000 */
[----:B------:R-:W-:Y:S01]  /*cc50*/  IADD3.X R41, R24, UR7, R27, P1, !PT ;  /* 0x0000000718297c10 */ /* 0x000fe20008ffe41b */
[----:B------:R-:W-:Y:S01]  /*cc60*/  SHFL.IDX PT, R74, R66, R31, 0x1c1f ;  /* 0x001c1f1f424a7589 */ /* 0x000fe200000e0000 */
[----:B------:R-:W-:Y:S01]  /*cc70*/  ULDC.64 UR6, c[0x0][0xb88] ;  /* 0x0002e20000067ab9 */ /* 0x000fe20000000a00 */
[----:B------:R-:W-:Y:S01]  /*cc80*/  SEL R24, R25, R94, P0 ;  /* 0x0000005e19187207 */ /* 0x000fe20000000000 */
[----:B------:R-:W-:Y:S01]  /*cc90*/  IMAD R36, R36, UR6, RZ ;  /* 0x0000000624247c24 */ /* 0x000fe2000f8e02ff */
[----:B------:R-:W-:Y:S01]  /*cca0*/  SHFL.IDX PT, R54, R54, R31, 0x1c1f ;  /* 0x001c1f1f36367589 */ /* 0x000fe200000e0000 */
[----:B------:R-:W-:Y:S01]  /*ccb0*/  SEL R25, R63, R48, P0 ;  /* 0x000000303f197207 */ /* 0x000fe20000000000 */
[C---:B------:R-:W-:Y:S01]  /*ccc0*/  IMAD.WIDE.U32 R40, R37.reuse, UR6, R40 ;  /* 0x0000000625287c25 */ /* 0x040fe2000f8e0028 */
[----:B------:R-:W-:Y:S01]  /*ccd0*/  SEL R27, R48, R63, P0 ;  /* 0x0000003f301b7207 */ /* 0x000fe20000000000 */
[----:B------:R-:W-:Y:S01]  /*cce0*/  SHFL.IDX PT, R76, R68, R31, 0x1c1f ;  /* 0x001c1f1f444c7589 */ /* 0x000fe200000e0000 */
[----:B------:R-:W-:Y:S01]  /*ccf0*/  LOP3.LUT P1, RZ, R188, 0x3, RZ, 0xc0, !PT ;  /* 0x00000003bcff7812 */ /* 0x000fe2000782c0ff */
[----:B------:R-:W-:Y:S01]  /*cd00*/  IMAD R47, R37, UR7, R36 ;  /* 0x00000007252f7c24 */ /* 0x000fe2000f8e0224 */
[----:B------:R-:W-:Y:S01]  /*cd10*/  SEL R36, R51, R46, P0 ;  /* 0x0000002e33247207 */ /* 0x000fe20000000000 */
[----:B------:R-:W0:Y:S01]  /*cd20*/  SHFL.IDX PT, R56, R56, R31, 0x1c1f ;  /* 0x001c1f1f38387589 */ /* 0x000e2200000e0000 */
[----:B------:R-:W-:Y:S01]  /*cd30*/  VIADD R46, R190, UR39 ;  /* 0x00000027be2e7c36 */ /* 0x000fe20008000000 */
[----:B------:R-:W-:Y:S01]  /*cd40*/  ULDC.64 UR6, c[0x0][0xb50] ;  /* 0x0002d40000067ab9 */ /* 0x000fe20000000a00 */
[----:B------:R-:W-:Y:S01]  /*cd50*/  SEL R37, R65, R62, P0 ;  /* 0x0000003e41257207 */ /* 0x000fe20000000000 */
[----:B------:R-:W1:Y:S04]  /*cd60*/  SHFL.IDX PT, R78, R70, R31, 0x1c1f ;  /* 0x001c1f1f464e7589 */ /* 0x000e6800000e0000 */
[----:B------:R-:W2:Y:S04]  /*cd70*/  SHFL.IDX PT, R43, R58, R31, 0x1c1f ;  /* 0x001c1f1f3a2b7589 */ /* 0x000ea800000e0000 */
[----:B------:R3:W4:Y:S04]  /*cd80*/  SHFL.IDX PT, R86, R86, R31, 0x1c1f ;  /* 0x001c1f1f56567589 */ /* 0x00072800000e0000 */
[----:B------:R2:W-:Y:S04]  /*cd90*/  STSM.16.M88.4 [R83], R24 ;  /* 0x0000001853007844 */ /* 0x0005e80000000200 */
[----:B------:R4:W-:Y:S01]  /*cda0*/  STSM.16.M88.4 [R44], R32 ;  /* 0x000000202c007844 */ /* 0x0009e20000000200 */
[----:B---3--:R-:W-:-:S03]  /*cdb0*/  IMAD R31, R30, UR5, RZ ;  /* 0x000000051e1f7c24 */ /* 0x008fc6000f8e02ff */
[----:B------:R3:W-:Y:S01]  /*cdc0*/  STSM.16.M88.4 [R45], R36 ;  /* 0x000000242d007844 */ /* 0x0007e20000000200 */
[----:B0-----:R-:W-:Y:S02]  /*cdd0*/  SEL R64, R59, R56, P0 ;  /* 0x000000383b407207 */ /* 0x001fe40000000000 */
[----:B------:R-:W-:Y:S02]  /*cde0*/  ISETP.GE.OR P3, PT, R46, R31, P1 ;  /* 0x0000001f2e00720c */ /* 0x000fe40000f66670 */
[----:B------:R-:W-:Y:S02]  /*cdf0*/  SEL R66, R56, R59, P0 ;  /* 0x0000003b38427207 */ /* 0x000fe40000000000 */
[----:B-1----:R-:W-:Y:S01]  /*ce00*/  SEL R65, R73, R78, P0 ;  /* 0x0000004e49417207 */ /* 0x002fe20000000000 */
[----:B--2---:R-:W-:Y:S01]  /*ce10*/  VIADD R24, R46, 0x8 ;  /* 0x000000082e187836 */ /* 0x004fe20000000000 */
[----:B------:R-:W-:Y:S01]  /*ce20*/  SEL R26, R50, R53, P0 ;  /* 0x00000035321a7207 */ /* 0x000fe20000000000 */
[----:B------:R-:W-:Y:S01]  /*ce30*/  IMAD.IADD R25, R41, 0x1, R47 ;  /* 0x0000000129197824 */ /* 0x000fe200078e022f */
[----:B------:R-:W-:-:S02]  /*ce40*/  LEA R41, P4, R40, UR6, 0x2 ;  /* 0x0000000628297c11 */ /* 0x000fc4000f8810ff */
[----:B------:R-:W-:Y:S02]  /*ce50*/  ISETP.GE.OR P1, PT, R24, R31, P1 ;  /* 0x0000001f1800720c */ /* 0x000fe40000f26670 */
[----:B------:R-:W-:Y:S01]  /*ce60*/  LEA.HI.X R40, R40, UR7, R25, 0x2, P4 ;  /* 0x0000000728287c11 */ /* 0x000fe2000a0f1419 */
[----:B------:R-:W-:Y:S01]  /*ce70*/  SHFL.IDX PT, R60, R41, RZ, 0x1c1f ;  /* 0x001c1fff293c7589 */ /* 0x000fe200000e0000 */
[----:B------:R-:W-:Y:S02]  /*ce80*/  SEL R24, R53, R50, P0 ;  /* 0x0000003235187207 */ /* 0x000fe40000000000 */
[----:B------:R-:W-:Y:S01]  /*ce90*/  SEL R25, R67, R72, P0 ;  /* 0x0000004843197207 */ /* 0x000fe20000000000 */
[----:B------:R-:W0:Y:S01]  /*cea0*/  SHFL.IDX PT, R61, R40, RZ, 0x1c1f ;  /* 0x001c1fff283d7589 */ /* 0x000e2200000e0000 */
[----:B------:R-:W-:Y:S02]  /*ceb0*/  SEL R27, R72, R67, P0 ;  /* 0x00000043481b7207 */ /* 0x000fe40000000000 */
[----:B----4-:R-:W-:Y:S01]  /*cec0*/  SEL R32, R55, R52, P0 ;  /* 0x0000003437207207 */ /* 0x010fe20000000000 */
[----:B------:R-:W-:Y:S01]  /*ced0*/  SHFL.IDX PT, R62, R41, 0x1, 0x1c1f ;  /* 0x003c1f00293e7f89 */ /* 0x000fe200000e0000 */
[----:B------:R-:W-:-:S02]  /*cee0*/  SEL R34, R52, R55, P0 ;  /* 0x0000003734227207 */ /* 0x000fc40000000000 */
[----:B------:R-:W-:Y:S01]  /*cef0*/  SEL R33, R69, R74, P0 ;  /* 0x0000004a45217207 */ /* 0x000fe20000000000 */
[----:B------:R-:W-:Y:S01]  /*cf00*/  STSM.16.M88.4 [R82], R24 ;  /* 0x0000001852007844 */ /* 0x000fe20000000200 */
[----:B------:R-:W-:Y:S02]  /*cf10*/  SEL R35, R74, R69, P0 ;  /* 0x000000454a237207 */ /* 0x000fe40000000000 */
[----:B------:R-:W-:Y:S01]  /*cf20*/  SEL R44, R57, R54, P0 ;  /* 0x00000036392c7207 */ /* 0x000fe20000000000 */
[----:B------:R-:W1:Y:S01]  /*cf30*/  SHFL.IDX PT, R63, R40, 0x1, 0x1c1f ;  /* 0x003c1f00283f7f89 */ /* 0x000e6200000e0000 */
[----:B------:R-:W-:Y:S02]  /*cf40*/  SEL R46, R54, R57, P0 ;  /* 0x00000039362e7207 */ /* 0x000fe40000000000 */
[----:B---3--:R-:W-:Y:S01]  /*cf50*/  SEL R45, R71, R76, P0 ;  /* 0x0000004c472d7207 */ /* 0x008fe20000000000 */
[----:B------:R-:W-:Y:S01]  /*cf60*/  STSM.16.M88.4 [R81], R32 ;  /* 0x0000002051007844 */ /* 0x000fe20000000200 */
[----:B------:R-:W-:-:S02]  /*cf70*/  SEL R47, R76, R71, P0 ;  /* 0x000000474c2f7207 */ /* 0x000fc40000000000 */
[----:B------:R-:W-:Y:S02]  /*cf80*/  SEL R67, R78, R73, P0 ;  /* 0x000000494e437207 */ /* 0x000fe40000000000 */
[----:B------:R-:W-:Y:S01]  /*cf90*/  SEL R68, R42, R43, P0 ;  /* 0x0000002b2a447207 */ /* 0x000fe20000000000 */
[----:B------:R-:W-:Y:S01]  /*cfa0*/  STSM.16.M88.4 [R80], R44 ;  /* 0x0000002c50007844 */ /* 0x000fe20000000200 */
[----:B------:R-:W-:Y:S02]  /*cfb0*/  SEL R70, R43, R42, P0 ;  /* 0x0000002a2b467207 */ /* 0x000fe40000000000 */
[----:B------:R-:W-:Y:S01]  /*cfc0*/  SEL R69, R75, R86, P0 ;  /* 0x000000564b457207 */ /* 0x000fe20000000000 */
[----:B------:R2:W-:Y:S01]  /*cfd0*/  STSM.16.M88.4 [R79], R64 ;  /* 0x000000404f007844 */ /* 0x0005e20000000200 */
[----:B------:R-:W-:-:S05]  /*cfe0*/  SEL R71, R86, R75, P0 ;  /* 0x0000004b56477207 */ /* 0x000fca0000000000 */
[----:B------:R-:W-:Y:S01]  /*cff0*/  STSM.16.M88.4 [R77], R68 ;  /* 0x000000444d007844 */ /* 0x000fe20000000200 */
[----:B------:R-:W-:Y:S08]  /*d000*/  BAR.SYNC.DEFER_BLOCKING 0x1, 0x100 ;  /* 0x0044000000007b1d */ /* 0x000ff00000010000 */
[----:B--2---:R-:W2:Y:S01]  /*d010*/  @P2 LDC R65, c[0x0][0xbec] ;  /* 0x0002fb00ff412b82 */ /* 0x004ea20000000800 */
[----:B------:R-:W-:Y:S01]  /*d020*/  UIMAD UR5, UR12, UR8, URZ ;  /* 0x000000080c0572a4 */ /* 0x000fe2000f8e023f */
[----:B0-----:R0:W-:Y:S01]  /*d030*/  @!P3 ST.E desc[UR52][R60.64], R0 ;  /* 0x000000003c00b985 */ /* 0x0011e2000c101934 */
[----:B------:R-:W-:-:S03]  /*d040*/  UIMAD.WIDE.U32 UR6, UR37, UR8, URZ ;  /* 0x00000008250672a5 */ /* 0x000fc6000f8e003f */
[----:B-1----:R1:W-:Y:S02]  /*d050*/  @!P1 ST.E desc[UR52][R62.64], R2 ;  /* 0x000000023e009985 */ /* 0x0023e4000c101934 */
[----:B0-----:R-:W0:Y:S01]  /*d060*/  @P2 LDC R61, c[0x0][0xbf0] ;  /* 0x0002fc00ff3d2b82 */ /* 0x001e220000000800 */
[----:B------:R-:W-:Y:S01]  /*d070*/  IMAD R0, R22, 0x20, R23 ;  /* 0x0000002016007824 */ /* 0x000fe200078e0217 */
[----:B------:R-:W-:Y:S01]  /*d080*/  UIMAD UR5, UR37, UR9, UR5 ;  /* 0x00000009250572a4 */ /* 0x000fe2000f8e0205 */
[----:B------:R3:W5:Y:S02]  /*d090*/  LD.E.128 R44, desc[UR52][R6.64] ;  /* 0x00000034062c7980 */ /* 0x000764000c101d00 */
[----:B-1----:R-:W-:Y:S01]  /*d0a0*/  VIADD R2, R0, UR39 ;  /* 0x0000002700027c36 */ /* 0x002fe20008000000 */
[----:B------:R-:W-:Y:S01]  /*d0b0*/  UIMAD UR8, UR13, UR10, URZ ;  /* 0x0000000a0d0872a4 */ /* 0x000fe2000f8e023f */
[----:B------:R1:W5:Y:S02]  /*d0c0*/  LD.E.128 R52, desc[UR52][R8.64] ;  /* 0x0000003408347980 */ /* 0x000364000c101d00 */
[----:B--2---:R-:W-:Y:S01]  /*d0d0*/  @P2 IMAD.HI.U32 R0, R2, R65, RZ ;  /* 0x0000004102002227 */ /* 0x004fe200078e00ff */
[----:B------:R-:W-:Y:S01]  /*d0e0*/  UIADD3 UR7, UR7, UR5, URZ ;  /* 0x0000000507077290 */ /* 0x000fe2000fffe03f */
[----:B------:R2:W5:Y:S02]  /*d0f0*/  LD.E.128 R32, desc[UR52][R4.64] ;  /* 0x0000003404207980 */ /* 0x000564000c101d00 */
[----:B---3--:R-:W-:Y:S01]  /*d100*/  IMAD.MOV.U32 R7, RZ, RZ, R2 ;  /* 0x000000ffff077224 */ /* 0x008fe200078e0002 */
[----:B------:R-:W-:Y:S01]  /*d110*/  UIMAD UR5, UR43, UR11, UR8 ;  /* 0x0000000b2b0572a4 */ /* 0x000fe2000f8e0208 */
[----:B------:R-:W5:Y:S01]  /*d120*/  LD.E.128 R48, desc[UR52][R28.64] ;  /* 0x000000341c307980 */ /* 0x000f62000c101d00 */
[----:B------:R-:W-:Y:S01]  /*d130*/  UIMAD.WIDE.U32 UR6, UR43, UR10, UR6 ;  /* 0x0000000a2b0672a5 */ /* 0x000fe2000f8e0006 */
[----:B------:R-:W-:-:S02]  /*d140*/  ULDC.64 UR8, c[0x0][0xae0] ;  /* 0x0002b80000087ab9 */ /* 0x000fc40000000a00 */
[----:B------:R-:W5:Y:S04]  /*d150*/  LD.E.128 R40, desc[UR52][R20.64] ;  /* 0x0000003414287980 */ /* 0x000f68000c101d00 */
[----:B------:R-:W5:Y:S01]  /*d160*/  LD.E.128 R36, desc[UR52][R14.64] ;  /* 0x000000340e247980 */ /* 0x000f62000c101d00 */
[----:B0-----:R-:W-:Y:S01]  /*d170*/  @P2 SHF.R.U32.HI R7, RZ, R61, R0 ;  /* 0x0000003dff072219 */ /* 0x001fe20000011600 */
[----:B------:R-:W-:Y:S02]  /*d180*/  UIADD3 UR5, UR7, UR5, URZ ;  /* 0x0000000507057290 */ /* 0x000fe4000fffe03f */
[----:B------:R-:W5:Y:S01]  /*d190*/  LD.E.128 R24, desc[UR52][R12.64] ;  /* 0x000000340c187980 */ /* 0x000f62000c101d00 */
[--C-:B------:R-:W-:Y:S01]  /*d1a0*/  SHF.R.S32.HI R0, RZ, 0x1f, R7.reuse ;  /* 0x0000001fff007819 */ /* 0x100fe20000011407 */
[----:B-1----:R-:W-:-:S02]  /*d1b0*/  IMAD.MOV R9, RZ, RZ, -R7 ;  /* 0x000000ffff097224 */ /* 0x002fc400078e0a07 */
[----:B--2---:R-:W-:Y:S01]  /*d1c0*/  IMAD.U32 R5, RZ, RZ, UR7 ;  /* 0x00000007ff057e24 */ /* 0x004fe2000f8e00ff */
        /* <DEDUP_REMOVED lines=8> */
[----:B-1----:R-:W1:Y:S01]  /*d250*/  FENCE.VIEW.ASYNC.S ;  /* 0x00000000000073c6 */ /* 0x002e620000000000 */
[----:B------:R-:W-:Y:S01]  /*d260*/  IMAD.U32 R4, RZ, RZ, UR6 ;  /* 0x00000006ff047e24 */ /* 0x000fe2000f8e00ff */
[----:B------:R-:W-:Y:S01]  /*d270*/  ULDC.64 UR6, c[0x0][0xad8] ;  /* 0x0002b60000067ab9 */ /* 0x000fe20000000a00 */
[----:B------:R-:W-:-:S02]  /*d280*/  IMAD.U32 R5, RZ, RZ, UR5 ;  /* 0x00000005ff057e24 */ /* 0x000fc4000f8e00ff */
[C---:B0-----:R-:W-:Y:S01]  /*d290*/  IMAD R11, R7.reuse, UR9, R0 ;  /* 0x00000009070b7c24 */ /* 0x041fe2000f8e0200 */
[----:B------:R-:W-:Y:S01]  /*d2a0*/  SHF.R.S32.HI R0, RZ, 0x1f, R9 ;  /* 0x0000001fff007819 */ /* 0x000fe20000011409 */
[----:B------:R-:W-:-:S04]  /*d2b0*/  IMAD.WIDE.U32 R4, R7, UR8, R4 ;  /* 0x0000000807047c25 */ /* 0x000fc8000f8e0004 */
        /* <DEDUP_REMOVED lines=15> */
[----:B-1----:R0:W1:Y:S01]  /*d3b0*/  SHFL.IDX PT, R4, R6, RZ, 0x181f ;  /* 0x00181fff06047589 */ /* 0x00206200000e0000 */
        /* <DEDUP_REMOVED lines=8> */
[CC--:B-1----:R-:W-:Y:S02]  /*d440*/  @!P2 LEA R2, P4, R16.reuse, R4.reuse, 0x1 ;  /* 0x000000041002a211 */ /* 0x0c2fe400078808ff */
[C---:B------:R-:W-:Y:S02]  /*d450*/  @!P3 LEA R4, P5, R19.reuse, R4, 0x1 ;  /* 0x000000041304b211 */ /* 0x040fe400078a08ff */
[-C--:B0-2---:R-:W-:Y:S02]  /*d460*/  @!P2 LEA.HI.X R3, R16, R0.reuse, R193, 0x1, P4 ;  /* 0x000000001003a211 */ /* 0x085fe400020f0cc1 */
[----:B------:R-:W-:-:S03]  /*d470*/  @!P3 LEA.HI.X R5, R19, R0, R192, 0x1, P5 ;  /* 0x000000001305b211 */ /* 0x000fc600028f0cc0 */
[----:B-----5:R3:W-:Y:S04]  /*d480*/  @!P2 ST.E.128 desc[UR52][R2.64], R48 ;  /* 0x000000300200a985 */ /* 0x0207e8000c101d34 */
[----:B------:R3:W-:Y:S02]  /*d490*/  @!P3 ST.E.128 desc[UR52][R4.64], R56 ;  /* 0x000000380400b985 */ /* 0x0007e4000c101d34 */
.L_x_2184:
[----:B------:R-:W-:Y:S05]  /*d4a0*/  BSYNC B1 ;  /* 0x0000000000017941 */ /* 0x000fea0003800000 */
.L_x_2183:
[----:B--2---:R2:W4:Y:S01]  /*d4b0*/  SHFL.IDX PT, R0, R7, 0x1, 0x181f ;  /* 0x00381f0007007f89 */ /* 0x00452200000e0000 */
[----:B------:R-:W-:Y:S03]  /*d4c0*/  BSSY B1, `(.L_x_2185) ;  /* 0x000000c000017945 */ /* 0x000fe60003800000 */
[----:B-1-3--:R2:W1:Y:S01]  /*d4d0*/  SHFL.IDX PT, R4, R6, 0x1, 0x181f ;  /* 0x00381f0006047f89 */ /* 0x00a46200000e0000 */
[----:B------:R-:W-:Y:S05]  /*d4e0*/  @P0 BRA `(.L_x_2186) ;  /* 0x0000000000240947 */ /* 0x000fea0003800000 */
[----:B------:R-:W-:Y:S02]  /*d4f0*/  ULDC UR5, c[0x0][0xac8] ;  /* 0x0002b20000057ab9 */ /* 0x000fe40000000800 */
[----:B------:R-:W-:Y:S02]  /*d500*/  ISETP.GE.AND P3, PT, R16, UR5, PT ;  /* 0x0000000510007c0c */ /* 0x000fe4000bf66270 */
[----:B------:R-:W-:-:S11]  /*d510*/  ISETP.GE.AND P4, PT, R19, UR5, PT ;  /* 0x0000000513007c0c */ /* 0x000fd6000bf86270 */
[CC--:B-1----:R-:W-:Y:S02]  /*d520*/  @!P3 LEA R2, P0, R16.reuse, R4.reuse, 0x1 ;  /* 0x000000041002b211 */ /* 0x0c2fe400078008ff */
[C---:B------:R-:W-:Y:S02]  /*d530*/  @!P4 LEA R4, P2, R19.reuse, R4, 0x1 ;  /* 0x000000041304c211 */ /* 0x040fe400078408ff */
[-C--:B0---4-:R-:W-:Y:S02]  /*d540*/  @!P3 LEA.HI.X R3, R16, R0.reuse, R193, 0x1, P0 ;  /* 0x000000001003b211 */ /* 0x091fe400000f0cc1 */
[----:B------:R-:W-:-:S03]  /*d550*/  @!P4 LEA.HI.X R5, R19, R0, R192, 0x1, P2 ;  /* 0x000000001305c211 */ /* 0x000fc600010f0cc0 */
[----:B-----5:R3:W-:Y:S04]  /*d560*/  @!P3 ST.E.128 desc[UR52][R2.64], R40 ;  /* 0x000000280200b985 */ /* 0x0207e8000c101d34 */
[----:B------:R3:W-:Y:S02]  /*d570*/  @!P4 ST.E.128 desc[UR52][R4.64], R52 ;  /* 0x000000340400c985 */ /* 0x0007e4000c101d34 */
.L_x_2186:
[----:B------:R-:W-:Y:S05]  /*d580*/  BSYNC B1 ;  /* 0x0000000000017941 */ /* 0x000fea0003800000 */
.L_x_2185:
[----:B----4-:R4:W0:Y:S01]  /*d590*/  SHFL.IDX PT, R0, R7, 0x2, 0x181f ;  /* 0x00581f0007007f89 */ /* 0x01082200000e0000 */
        /* <DEDUP_REMOVED lines=8> */
[-C--:B0-----:R-:W-:Y:S02]  /*d620*/  @!P2 LEA.HI.X R3, R16, R0.reuse, R193, 0x1, P0 ;  /* 0x000000001003a211 */ /* 0x081fe400000f0cc1 */
[----:B------:R-:W-:-:S03]  /*d630*/  @!P3 LEA.HI.X R5, R19, R0, R192, 0x1, P1 ;  /* 0x000000001305b211 */ /* 0x000fc600008f0cc0 */
[----:B-----5:R3:W-:Y:S04]  /*d640*/  @!P2 ST.E.128 desc[UR52][R2.64], R36 ;  /* 0x000000240200a985 */ /* 0x0207e8000c101d34 */
[----:B------:R3:W-:Y:S02]  /*d650*/  @!P3 ST.E.128 desc[UR52][R4.64], R44 ;  /* 0x0000002c0400b985 */ /* 0x0007e4000c101d34 */
.L_x_2188:
[----:B------:R-:W-:Y:S05]  /*d660*/  BSYNC B1 ;  /* 0x0000000000017941 */ /* 0x000fea0003800000 */
.L_x_2187:
[----:B0-----:R-:W-:Y:S01]  /*d670*/  VIADD R0, R8, 0x60 ;  /* 0x0000006008007836 */ /* 0x001fe20000000000 */
[----:B--2-4-:R-:W0:Y:S04]  /*d680*/  SHFL.IDX PT, R7, R7, 0x3, 0x181f ;  /* 0x00781f0007077f89 */ /* 0x014e2800000e0000 */
[----:B------:R-:W-:Y:S01]  /*d690*/  ISETP.GE.AND P0, PT, R0, R31, PT ;  /* 0x0000001f0000720c */ /* 0x000fe20003f06270 */
[----:B------:R-:W2:-:S12]  /*d6a0*/  SHFL.IDX PT, R6, R6, 0x3, 0x181f ;  /* 0x00781f0006067f89 */ /* 0x000e9800000e0000 */
[----:B------:R-:W-:Y:S05]  /*d6b0*/  @P0 BRA `(.L_x_2189) ;  /* 0x0000000800800947 */ /* 0x000fea0003800000 */
[----:B------:R-:W-:Y:S02]  /*d6c0*/  ULDC UR5, c[0x0][0xac8] ;  /* 0x0002b20000057ab9 */ /* 0x000fe40000000800 */
[----:B------:R-:W-:-:S13]  /*d6d0*/  ISETP.GE.AND P1, PT, R16, UR5, PT ;  /* 0x0000000510007c0c */ /* 0x000fda000bf26270 */
[----:B--23--:R-:W-:-:S04]  /*d6e0*/  @!P1 LEA R2, P0, R16, R6, 0x1 ;  /* 0x0000000610029211 */ /* 0x00cfc800078008ff */
[----:B0-----:R-:W-:Y:S02]  /*d6f0*/  @!P1 LEA.HI.X R3, R16, R7, R193, 0x1, P0 ;  /* 0x0000000710039211 */ /* 0x001fe400000f0cc1 */
[----:B------:R-:W-:-:S03]  /*d700*/  ISETP.GE.AND P0, PT, R19, UR5, PT ;  /* 0x0000000513007c0c */ /* 0x000fc6000bf06270 */
[----:B-----5:R4:W-:Y:S10]  /*d710*/  @!P1 ST.E.128 desc[UR52][R2.64], R24 ;  /* 0x0000001802009985 */ /* 0x0209f4000c101d34 */
[----:B------:R-:W-:Y:S05]  /*d720*/  @P0 BRA `(.L_x_2189) ;  /* 0x0000000800640947 */ /* 0x000fea0003800000 */
[----:B----4-:R-:W-:-:S04]  /*d730*/  LEA R2, P0, R19, R6, 0x1 ;  /* 0x0000000613027211 */ /* 0x010fc800078008ff */
[----:B------:R-:W-:-:S05]  /*d740*/  LEA.HI.X R3, R19, R7, R192, 0x1, P0 ;  /* 0x0000000713037211 */ /* 0x000fca00000f0cc0 */
[----:B------:R0:W-:Y:S01]  /*d750*/  ST.E.128 desc[UR52][R2.64], R32 ;  /* 0x0000002002007985 */ /* 0x0001e2000c101d34 */
[----:B------:R-:W-:Y:S05]  /*d760*/  BRA `(.L_x_2189) ;  /* 0x0000000800547947 */ /* 0x000fea0003800000 */
.L_x_2182:
[----:B------:R-:W0:Y:S01]  /*d770*/  LDC R8, c[0x0][0xbe8] ;  /* 0x0002fa00ff087b82 */ /* 0x000e220000000800 */
[----:B------:R-:W-:Y:S01]  /*d780*/  ISETP.GE.AND P0, PT, R194, 0x80, PT ;  /* 0x00000080c200780c */ /* 0x000fe20003f06270 */
[----:B------:R-:W-:Y:S01]  /*d790*/  USHF.R.S32.HI UR8, URZ, 0x1f, UR37 ;  /* 0x0000001f3f087899 */ /* 0x000fe20008011425 */
[----:B------:R-:W-:Y:S01]  /*d7a0*/  BSSY B1, `(.L_x_2190) ;  /* 0x000002f000017945 */ /* 0x000fe20003800000 */
[----:B------:R-:W-:Y:S01]  /*d7b0*/  USHF.R.S32.HI UR9, URZ, 0x1f, UR43 ;  /* 0x0000001f3f097899 */ /* 0x000fe2000801142b */
[----:B------:R-:W-:Y:S01]  /*d7c0*/  IMAD R6, R22, 0x20, R23 ;  /* 0x0000002016067824 */ /* 0x000fe200078e0217 */
        /* <DEDUP_REMOVED lines=14> */
[----:B------:R-:W-:Y:S01]  /*d8b0*/  IMAD.MOV.U32 R2, RZ, RZ, R4 ;  /* 0x000000ffff027224 */ /* 0x000fe200078e0004 */
[----:B------:R-:W-:Y:S02]  /*d8c0*/  UIMAD UR5, UR8, UR10, URZ ;  /* 0x0000000a080572a4 */ /* 0x000fe4000f8e023f */
[----:B------:R-:W-:Y:S02]  /*d8d0*/  UIMAD.WIDE.U32 UR6, UR37, UR10, URZ ;  /* 0x0000000a250672a5 */ /* 0x000fe4000f8e003f */
[----:B------:R-:W-:-:S03]  /*d8e0*/  UIMAD UR5, UR37, UR11, UR5 ;  /* 0x0000000b250572a4 */ /* 0x000fc6000f8e0205 */
[----:B------:R-:W-:Y:S01]  /*d8f0*/  ULDC.64 UR10, c[0x0][0xb98] ;  /* 0x0002e600000a7ab9 */ /* 0x000fe20000000a00 */
[----:B------:R-:W-:Y:S02]  /*d900*/  UIADD3 UR7, UR7, UR5, URZ ;  /* 0x0000000507077290 */ /* 0x000fe4000fffe03f */
[----:B------:R-:W2:Y:S01]  /*d910*/  @P0 LDC R5, c[0x0][0xbec] ;  /* 0x0002fb00ff050b82 */ /* 0x000ea20000000800 */
[----:B------:R-:W-:Y:S02]  /*d920*/  UIMAD UR5, UR9, UR10, URZ ;  /* 0x0000000a090572a4 */ /* 0x000fe4000f8e023f */
[----:B------:R-:W-:Y:S02]  /*d930*/  UIMAD.WIDE.U32 UR6, UR43, UR10, UR6 ;  /* 0x0000000a2b0672a5 */ /* 0x000fe4000f8e0006 */
[----:B------:R-:W-:-:S03]  /*d940*/  UIMAD UR5, UR43, UR11, UR5 ;  /* 0x0000000b2b0572a4 */ /* 0x000fc6000f8e0205 */
[----:B------:R-:W3:Y:S01]  /*d950*/  @P0 LDC R7, c[0x0][0xbf0] ;  /* 0x0002fc00ff070b82 */ /* 0x000ee20000000800 */
[----:B------:R-:W-:Y:S01]  /*d960*/  ULDC.64 UR10, c[0x0][0xb88] ;  /* 0x0002e200000a7ab9 */ /* 0x000fe20000000a00 */
[----:B--2---:R-:W-:-:S05]  /*d970*/  @P0 IMAD.HI.U32 R0, R4, R5, RZ ;  /* 0x0000000504000227 */ /* 0x004fca00078e00ff */
[----:B---3--:R-:W-:-:S05]  /*d980*/  @P0 SHF.R.U32.HI R2, RZ, R7, R0 ;  /* 0x00000007ff020219 */ /* 0x008fca0000011600 */
[----:B------:R-:W-:-:S04]  /*d990*/  IMAD.MOV R5, RZ, RZ, -R2 ;  /* 0x000000ffff057224 */ /* 0x000fc800078e0a02 */
[----:B------:R-:W-:Y:S01]  /*d9a0*/  IMAD R5, R3, R5, R4 ;  /* 0x0000000503057224 */ /* 0x000fe200078e0204 */
[----:B------:R-:W-:Y:S01]  /*d9b0*/  SHF.R.S32.HI R3, RZ, 0x1f, R2 ;  /* 0x0000001fff037819 */ /* 0x000fe20000011402 */
[----:B------:R-:W-:Y:S01]  /*d9c0*/  IMAD.U32 R4, RZ, RZ, UR5 ;  /* 0x00000005ff047e24 */ /* 0x000fe2000f8e00ff */
        /* <DEDUP_REMOVED lines=12> */
.L_x_2191:
[----:B------:R-:W-:Y:S05]  /*da90*/  BSYNC B1 ;  /* 0x0000000000017941 */ /* 0x000fea0003800000 */
.L_x_2190:
[----:B------:R-:W-:Y:S01]  /*daa0*/  ULDC.64 UR10, c[0x0][0xae8] ;  /* 0x0002ba00000a7ab9 */ /* 0x000fe20000000a00 */
[----:B------:R-:W-:Y:S01]  /*dab0*/  VIADD R6, R6, UR39 ;  /* 0x0000002706067c36 */ /* 0x000fe20008000000 */
[----:B------:R-:W-:Y:S01]  /*dac0*/  UIMAD UR5, UR8, UR10, URZ ;  /* 0x0000000a080572a4 */ /* 0x000fe2000f8e023f */
[----:B------:R-:W-:Y:S01]  /*dad0*/  BSSY B1, `(.L_x_2192) ;  /* 0x0000034000017945 */ /* 0x000fe20003800000 */
[----:B------:R-:W-:Y:S01]  /*dae0*/  UIMAD.WIDE.U32 UR6, UR37, UR10, URZ ;  /* 0x0000000a250672a5 */ /* 0x000fe2000f8e003f */
[----:B0-----:R-:W-:Y:S01]  /*daf0*/  @P1 IMAD.HI.U32 R0, R6, R9, RZ ;  /* 0x0000000906001227 */ /* 0x001fe200078e00ff */
[----:B------:R-:W-:-:S03]  /*db00*/  UIMAD UR5, UR37, UR11, UR5 ;  /* 0x0000000b250572a4 */ /* 0x000fc6000f8e0205 */
[----:B------:R-:W-:Y:S01]  /*db10*/  ULDC.64 UR10, c[0x0][0xaf0] ;  /* 0x0002bc00000a7ab9 */ /* 0x000fe20000000a00 */
[----:B------:R-:W-:Y:S01]  /*db20*/  UIADD3 UR7, UR7, UR5, URZ ;  /* 0x0000000507077290 */ /* 0x000fe2000fffe03f */
[----:B--2---:R-:W-:Y:S01]  /*db30*/  IMAD.MOV.U32 R5, RZ, RZ, R6 ;  /* 0x000000ffff057224 */ /* 0x004fe200078e0006 */
        /* <DEDUP_REMOVED lines=10> */
[----:B------:R-:W-:Y:S02]  /*dbe0*/  IMAD R7, R8, R7, R6 ;  /* 0x0000000708077224 */ /* 0x000fe400078e0206 */
[----:B------:R-:W-:Y:S01]  /*dbf0*/  IMAD.U32 R2, RZ, RZ, UR6 ;  /* 0x00000006ff027e24 */ /* 0x000fe2000f8e00ff */
[----:B------:R-:W-:Y:S01]  /*dc00*/  ULDC.64 UR6, c[0x0][0xad8] ;  /* 0x0002b60000067ab9 */ /* 0x000fe20000000a00 */
[----:B------:R-:W-:Y:S01]  /*dc10*/  IMAD.U32 R3, RZ, RZ, UR5 ;  /* 0x00000005ff037e24 */ /* 0x000fe2000f8e00ff */
[----:B------:R-:W-:Y:S01]  /*dc20*/  ULDC UR5, c[0x0][0xa88] ;  /* 0x0002a20000057ab9 */ /* 0x000fe20000000800 */
[C---:B------:R-:W-:Y:S01]  /*dc30*/  IMAD R9, R5.reuse, UR9, R0 ;  /* 0x0000000905097c24 */ /* 0x040fe2000f8e0200 */
[----:B------:R-:W-:Y:S01]  /*dc40*/  SHF.R.S32.HI R0, RZ, 0x1f, R7 ;  /* 0x0000001fff007819 */ /* 0x000fe20000011407 */
[----:B------:R-:W-:-:S04]  /*dc50*/  IMAD.WIDE.U32 R2, R5, UR8, R2 ;  /* 0x0000000805027c25 */ /* 0x000fc8000f8e0002 */
        /* <DEDUP_REMOVED lines=14> */
[----:B------:R0:W1:Y:S02]  /*dd40*/  SHFL.IDX PT, R2, R4, RZ, 0x181f ;  /* 0x00181fff04027589 */ /* 0x00006400000e0000 */
[----:B------:R-:W-:Y:S02]  /*dd50*/  ISETP.GE.AND P0, PT, R0, R9, PT ;  /* 0x000000090000720c */ /* 0x000fe40003f06270 */
[----:B------:R0:W2:Y:S01]  /*dd60*/  SHFL.IDX PT, R0, R5, RZ, 0x181f ;  /* 0x00181fff05007589 */ /* 0x0000a200000e0000 */
[----:B------:R-:W-:Y:S10]  /*dd70*/  @P2 BRA `(.L_x_2193) ;  /* 0x0000000000242947 */ /* 0x000ff40003800000 */
[----:B------:R-:W-:Y:S02]  /*dd80*/  ULDC UR5, c[0x0][0xac8] ;  /* 0x0002b20000057ab9 */ /* 0x000fe40000000800 */
[----:B------:R-:W-:Y:S02]  /*dd90*/  ISETP.GE.AND P4, PT, R16, UR5, PT ;  /* 0x0000000510007c0c */ /* 0x000fe4000bf86270 */
[----:B------:R-:W-:-:S11]  /*dda0*/  ISETP.GE.AND P5, PT, R19, UR5, PT ;  /* 0x0000000513007c0c */ /* 0x000fd6000bfa6270 */
[CC--:B-1----:R-:W-:Y:S02]  /*ddb0*/  @!P4 LEA R10, P2, R16.reuse, R2.reuse, 0x1 ;  /* 0x00000002100ac211 */ /* 0x0c2fe400078408ff */
[C---:B------:R-:W-:Y:S02]  /*ddc0*/  @!P5 LEA R2, P3, R19.reuse, R2, 0x1 ;  /* 0x000000021302d211 */ /* 0x040fe400078608ff */
[-C--:B--2---:R-:W-:Y:S02]  /*ddd0*/  @!P4 LEA.HI.X R11, R16, R0.reuse, R193, 0x1, P2 ;  /* 0x00000000100bc211 */ /* 0x084fe400010f0cc1 */
[----:B------:R-:W-:-:S03]  /*dde0*/  @!P5 LEA.HI.X R3, R19, R0, R192, 0x1, P3 ;  /* 0x000000001303d211 */ /* 0x000fc600018f0cc0 */
[----:B------:R3:W-:Y:S04]  /*ddf0*/  @!P4 ST.E.128 desc[UR52][R10.64], RZ ;  /* 0x000000ff0a00c985 */ /* 0x0007e8000c101d34 */
[----:B------:R3:W-:Y:S02]  /*de00*/  @!P5 ST.E.128 desc[UR52][R2.64], RZ ;  /* 0x000000ff0200d985 */ /* 0x0007e4000c101d34 */
.L_x_2193:
[----:B------:R-:W-:Y:S05]  /*de10*/  BSYNC B1 ;  /* 0x0000000000017941 */ /* 0x000fea0003800000 */
.L_x_2192:
        /* <DEDUP_REMOVED lines=9> */
[-C--:B----4-:R-:W-:Y:S02]  /*deb0*/  @!P3 LEA.HI.X R11, R16, R0.reuse, R193, 0x1, P1 ;  /* 0x00000000100bb211 */ /* 0x090fe400008f0cc1 */
[----:B------:R-:W-:-:S03]  /*dec0*/  @!P4 LEA.HI.X R3, R19, R0, R192, 0x1, P2 ;  /* 0x000000001303c211 */ /* 0x000fc600010f0cc0 */
[----:B------:R3:W-:Y:S04]  /*ded0*/  @!P3 ST.E.128 desc[UR52][R10.64], RZ ;  /* 0x000000ff0a00b985 */ /* 0x0007e8000c101d34 */
[----:B------:R3:W-:Y:S02]  /*dee0*/  @!P4 ST.E.128 desc[UR52][R2.64], RZ ;  /* 0x000000ff0200c985 */ /* 0x0007e4000c101d34 */
.L_x_2195:
[----:B------:R-:W-:Y:S05]  /*def0*/  BSYNC B1 ;  /* 0x0000000000017941 */ /* 0x000fea0003800000 */
.L_x_2194:
        /* <DEDUP_REMOVED lines=11> */
[----:B------:R3:W-:Y:S04]  /*dfb0*/  @!P2 ST.E.128 desc[UR52][R10.64], RZ ;  /* 0x000000ff0a00a985 */ /* 0x0007e8000c101d34 */
[----:B------:R3:W-:Y:S02]  /*dfc0*/  @!P3 ST.E.128 desc[UR52][R2.64], RZ ;  /* 0x000000ff0200b985 */ /* 0x0007e4000c101d34 */
.L_x_2197:
[----:B------:R-:W-:Y:S05]  /*dfd0*/  BSYNC B1 ;  /* 0x0000000000017941 */ /* 0x000fea0003800000 */
.L_x_2196:
[----:B---3--:R-:W-:Y:S01]  /*dfe0*/  VIADD R3, R6, 0x60 ;  /* 0x0000006006037836 */ /* 0x008fe20000000000 */
[----:B0-----:R0:W3:Y:S04]  /*dff0*/  SHFL.IDX PT, R0, R5, 0x3, 0x181f ;  /* 0x00781f0005007f89 */ /* 0x0010e800000e0000 */
[----:B------:R-:W-:Y:S01]  /*e000*/  ISETP.GE.AND P0, PT, R3, R9, PT ;  /* 0x000000090300720c */ /* 0x000fe20003f06270 */
[----:B-1----:R0:W1:-:S12]  /*e010*/  SHFL.IDX PT, R2, R4, 0x3, 0x181f ;  /* 0x00781f0004027f89 */ /* 0x00205800000e0000 */
[----:B0-----:R-:W-:Y:S05]  /*e020*/  @P0 BRA `(.L_x_2189) ;  /* 0x0000000000240947 */ /* 0x001fea0003800000 */
[----:B------:R-:W-:Y:S02]  /*e030*/  ULDC UR5, c[0x0][0xac8] ;  /* 0x0002b20000057ab9 */ /* 0x000fe40000000800 */
[----:B------:R-:W-:Y:S02]  /*e040*/  ISETP.GE.AND P2, PT, R16, UR5, PT ;  /* 0x0000000510007c0c */ /* 0x000fe4000bf46270 */
[----:B------:R-:W-:-:S11]  /*e050*/  ISETP.GE.AND P3, PT, R19, UR5, PT ;  /* 0x0000000513007c0c */ /* 0x000fd6000bf66270 */
[CC--:B-12-4-:R-:W-:Y:S02]  /*e060*/  @!P2 LEA R4, P0, R16.reuse, R2.reuse, 0x1 ;  /* 0x000000021004a211 */ /* 0x0d6fe400078008ff */
[C---:B------:R-:W-:Y:S02]  /*e070*/  @!P3 LEA R2, P1, R19.reuse, R2, 0x1 ;  /* 0x000000021302b211 */ /* 0x040fe400078208ff */
[-C--:B---3--:R-:W-:Y:S02]  /*e080*/  @!P2 LEA.HI.X R5, R16, R0.reuse, R193, 0x1, P0 ;  /* 0x000000001005a211 */ /* 0x088fe400000f0cc1 */
[----:B------:R-:W-:-:S03]  /*e090*/  @!P3 LEA.HI.X R3, R19, R0, R192, 0x1, P1 ;  /* 0x000000001303b211 */ /* 0x000fc600008f0cc0 */
[----:B------:R0:W-:Y:S04]  /*e0a0*/  @!P2 ST.E.128 desc[UR52][R4.64], RZ ;  /* 0x000000ff0400a985 */ /* 0x0001e8000c101d34 */
[----:B------:R0:W-:Y:S02]  /*e0b0*/  @!P3 ST.E.128 desc[UR52][R2.64], RZ ;  /* 0x000000ff0200b985 */ /* 0x0001e4000c101d34 */
.L_x_2189:
[----:B------:R-:W-:Y:S05]  /*e0c0*/  BSYNC B0 ;  /* 0x0000000000007941 */ /* 0x000fea0003800000 */
.L_x_2181:
[----:B------:R-:W-:Y:S02]  /*e0d0*/  ULDC UR5, c[0x0][0xc38] ;  /* 0x00030e0000057ab9 */ /* 0x000fe40000000800 */
[----:B------:R-:W-:-:S06]  /*e0e0*/  UISETP.GE.AND UP0, UPT, UR4, UR5, UPT ;  /* 0x000000050400728c */ /* 0x000fcc000bf06270 */
[----:B------:R-:W-:-:S13]  /*e0f0*/  PLOP3.LUT P0, PT, PT, PT, UP0, 0x80, 0x0 ;  /* 0x000000000000781c */ /* 0x000fda0003f0f008 */
[----:B------:R-:W-:Y:S05]  /*e100*/  @!P0 BRA `(.L_x_2198) ;  /* 0xffffff2800fc8947 */ /* 0x000fea000383ffff */
[----:B------:R-:W-:Y:S05]  /*e110*/  EXIT ;  /* 0x000000000000794d */ /* 0x000fea0003800000 */
.L_x_2140:
[----:B------:R-:W-:-:S08]  /*e120*/  NOP ;  /* 0x0000000000007918 */ /* 0x000fd00000000000 */
[----:B------:R-:W0:-:S00]  /*e130*/  USETMAXREG.DEALLOC.CTAPOOL 0x28 ;  /* 0x00000028000079c8 */ /* 0x000e0000080e0500 */
[----:B0-----:R-:W-:-:S06]  /*e140*/  LOP3.LUT R0, R0, 0x3, RZ, 0xc0, !PT ;  /* 0x0000000300007812 */ /* 0x001fcc00078ec0ff */
[----:B------:R-:W0:Y:S01]  /*e150*/  S2UR UR5, SR_CTAID.X ;  /* 0x00000000000579c3 */ /* 0x000e220000002500 */
[----:B------:R-:W-:Y:S01]  /*e160*/  LOP3.LUT R16, R16, 0xffffefff, RZ, 0xc0, !PT ;  /* 0xffffefff10107812 */ /* 0x000fe200078ec0ff */
[----:B------:R-:W-:Y:S01]  /*e170*/  STL [R1+0x1c], RZ ;  /* 0x00001cff01007387 */ /* 0x000fe20000100800 */
[----:B------:R-:W-:Y:S02]  /*e180*/  IMAD.MOV.U32 R32, RZ, RZ, 0x1 ;  /* 0x00000001ff207424 */ /* 0x000fe400078e00ff */
[----:B------:R-:W-:Y:S01]  /*e190*/  IMAD.MOV.U32 R19, RZ, RZ, RZ ;  /* 0x000000ffff137224 */ /* 0x000fe200078e00ff */
[----:B------:R1:W2:Y:S02]  /*e1a0*/  SHFL.IDX PT, R2, R0, RZ, 0x1f ;  /* 0x00001fff00027589 */ /* 0x0002a400000e0000 */
[----:B-1----:R-:W0:Y:S01]  /*e1b0*/  LDC R0, c[0x0][0xc38] ;  /* 0x00030e00ff007b82 */ /* 0x002e220000000800 */
[----:B--2---:R-:W-:-:S13]  /*e1c0*/  ISETP.NE.AND P0, PT, R2, RZ, PT ;  /* 0x000000ff0200720c */ /* 0x004fda0003f05270 */
[----:B------:R-:W-:Y:S01]  /*e1d0*/  @P0 LOP3.LUT R16, R16, 0x1000, RZ, 0xfc, !PT ;  /* 0x0000100010100812 */ /* 0x000fe200078efcff */
[----:B------:R-:W-:Y:S06]  /*e1e0*/  @P0 BAR.ARV 0x4, 0x180 ;  /* 0x0106000000000b1d */ /* 0x000fec0000002000 */
[----:B0-----:R-:W-:-:S13]  /*e1f0*/  ISETP.LE.AND P0, PT, R0, UR5, PT ;  /* 0x0000000500007c0c */ /* 0x001fda000bf03270 */
[----:B------:R-:W-:Y:S05]  /*e200*/  @P0 BRA `(.L_x_2199) ;  /* 0x0000004c00e40947 */ /* 0x000fea0003800000 */
[----:B------:R-:W2:Y:S01]  /*e210*/  LDL R10, [R1+0x4] ;  /* 0x00000400010a7983 */ /* 0x000ea20000100800 */
[----:B------:R-:W-:Y:S01]  /*e220*/  ULDC.64 UR6, c[0x0][0x2f0] ;  /* 0x0000bc0000067ab9 */ /* 0x000fe20000000a00 */
[----:B------:R-:W-:Y:S01]  /*e230*/  ULDC UR8, c[0x0][0x320] ;  /* 0x0000c80000087ab9 */ /* 0x000fe20000000800 */
[----:B------:R-:W-:Y:S01]  /*e240*/  LOP3.LUT R16, R16, 0xfffffff7, RZ, 0xc0, !PT ;  /* 0xfffffff710107812 */ /* 0x000fe200078ec0ff */
[----:B------:R-:W0:Y:S01]  /*e250*/  S2R R7, SR_TID.X ;  /* 0x0000000000077919 */ /* 0x000e220000002100 */
[----:B------:R-:W-:Y:S01]  /*e260*/  ULDC UR9, c[0x0][0x2b8] ;  /* 0x0000ae0000097ab9 */ /* 0x000fe20000000800 */
[----:B------:R-:W-:Y:S01]  /*e270*/  IMAD.MOV.U32 R35, RZ, RZ, 0x40 ;  /* 0x00000040ff237424 */ /* 0x000fe200078e00ff */
[----:B------:R-:W-:Y:S01]  /*e280*/  ULDC.64 UR10, c[0x0][0x418] ;  /* 0x00010600000a7ab9 */ /* 0x000fe20000000a00 */
[----:B------:R-:W-:Y:S01]  /*e290*/  ULDC UR4, c[0x0][0x424] ;  /* 0x0001090000047ab9 */ /* 0x000fe20000000800 */
[----:B------:R-:W-:Y:S01]  /*e2a0*/  ULDC UR39, c[0x0][0x288] ;  /* 0x0000a20000277ab9 */ /* 0x000fe20000000800 */
[----:B------:R-:W-:Y:S01]  /*e2b0*/  ULDC UR38, c[0x0][0x448] ;  /* 0x0001120000267ab9 */ /* 0x000fe20000000800 */
[C---:B0-----:R-:W-:Y:S01]  /*e2c0*/  IMAD.SHL.U32 R4, R7.reuse, 0x10, RZ ;  /* 0x0000001007047824 */ /* 0x041fe200078e00ff */
[C---:B------:R-:W-:Y:S01]  /*e2d0*/  LOP3.LUT R11, R7.reuse, 0x7f, RZ, 0xc0, !PT ;  /* 0x0000007f070b7812 */ /* 0x040fe200078ec0ff */
[C---:B------:R-:W-:Y:S01]  /*e2e0*/  IMAD.SHL.U32 R6, R7.reuse, 0x2, RZ ;  /* 0x0000000207067824 */ /* 0x040fe200078e00ff */
[C---:B------:R-:W-:Y:S01]  /*e2f0*/  LOP3.LUT P1, RZ, R7.reuse, 0x4, RZ, 0xc0, !PT ;  /* 0x0000000407ff7812 */ /* 0x040fe2000782c0ff */
[C---:B------:R-:W-:Y:S01]  /*e300*/  IMAD.SHL.U32 R0, R7.reuse, 0x20, RZ ;  /* 0x0000002007007824 */ /* 0x040fe200078e00ff */
[C---:B------:R-:W-:Y:S01]  /*e310*/  LOP3.LUT R3, R4.reuse, 0x1b0, RZ, 0xc0, !PT ;  /* 0x000001b004037812 */ /* 0x040fe200078ec0ff */
[----:B------:R-:W-:Y:S01]  /*e320*/  IMAD.SHL.U32 R34, R7, 0x4, RZ ;  /* 0x0000000407227824 */ /* 0x000fe200078e00ff */
[----:B------:R-:W-:-:S02]  /*e330*/  LOP3.LUT R36, R4, 0x30, RZ, 0xc0, !PT ;  /* 0x0000003004247812 */ /* 0x000fc400078ec0ff */
[----:B------:R-:W-:Y:S01]  /*e340*/  LOP3.LUT R9, R3, 0x30, R6, 0x78, !PT ;  /* 0x0000003003097812 */ /* 0x000fe200078e7806 */
[----:B------:R-:W-:Y:S01]  /*e350*/  IMAD.SHL.U32 R3, R7, 0x80, RZ ;  /* 0x0000008007037824 */ /* 0x000fe200078e00ff */
[----:B------:R-:W-:Y:S02]  /*e360*/  LOP3.LUT R6, R36, 0x40, RZ, 0xfc, !PT ;  /* 0x0000004024067812 */ /* 0x000fe400078efcff */
[----:B------:R-:W-:Y:S02]  /*e370*/  LOP3.LUT R2, R0, 0x80, RZ, 0xc0, !PT ;  /* 0x0000008000027812 */ /* 0x000fe400078ec0ff */
[C---:B------:R-:W-:Y:S02]  /*e380*/  ISETP.GE.AND P4, PT, R6.reuse, UR7, PT ;  /* 0x0000000706007c0c */ /* 0x040fe4000bf86270 */
[----:B------:R-:W-:Y:S02]  /*e390*/  ISETP.GE.AND P3, PT, R6, UR8, PT ;  /* 0x0000000806007c0c */ /* 0x000fe4000bf66270 */
[----:B------:R-:W-:-:S02]  /*e3a0*/  LOP3.LUT R5, R0, 0x380, RZ, 0xc0, !PT ;  /* 0x0000038000057812 */ /* 0x000fc400078ec0ff */
[----:B------:R-:W-:Y:S02]  /*e3b0*/  ISETP.GE.AND P2, PT, R6, UR9, PT ;  /* 0x0000000906007c0c */ /* 0x000fe4000bf46270 */
[----:B------:R-:W-:Y:S02]  /*e3c0*/  LOP3.LUT R2, R2, 0x10, R7, 0xf8, !PT ;  /* 0x0000001002027812 */ /* 0x000fe400078ef807 */
[----:B------:R-:W-:Y:S02]  /*e3d0*/  LOP3.LUT R5, R5, 0x30, R4, 0xf8, !PT ;  /* 0x0000003005057812 */ /* 0x000fe400078ef804 */
[--C-:B------:R-:W-:Y:S02]  /*e3e0*/  LOP3.LUT R8, R2, 0x10, R34.reuse, 0x78, !PT ;  /* 0x0000001002087812 */ /* 0x100fe400078e7822 */
[----:B------:R-:W-:Y:S02]  /*e3f0*/  @P4 LOP3.LUT R16, R16, 0x8, RZ, 0xfc, !PT ;  /* 0x0000000810104812 */ /* 0x000fe400078efcff */
[----:B------:R-:W-:-:S02]  /*e400*/  LOP3.LUT R34, R5, 0x70, R34, 0x78, !PT ;  /* 0x0000007005227812 */ /* 0x000fc400078e7822 */
[----:B------:R-:W-:Y:S02]  /*e410*/  LOP3.LUT R16, R16, 0xfffffffe, RZ, 0xc0, !PT ;  /* 0xfffffffe10107812 */ /* 0x000fe400078ec0ff */
[----:B------:R-:W-:Y:S02]  /*e420*/  LOP3.LUT P0, RZ, R7, 0x10, RZ, 0xc0, !PT ;  /* 0x0000001007ff7812 */ /* 0x000fe4000780c0ff */
[----:B------:R-:W-:Y:S02]  /*e430*/  @P3 LOP3.LUT R16, R16, 0x1, RZ, 0xfc, !PT ;  /* 0x0000000110103812 */ /* 0x000fe400078efcff */
[----:B------:R-:W-:Y:S02]  /*e440*/  SHF.R.U32.HI R2, RZ, 0x5, R11 ;  /* 0x00000005ff027819 */ /* 0x000fe4000001160b */
[----:B------:R-:W-:Y:S02]  /*e450*/  LOP3.LUT R5, R3, 0x380, RZ, 0xc0, !PT ;  /* 0x0000038003057812 */ /* 0x000fe400078ec0ff */
[----:B------:R-:W-:-:S02]  /*e460*/  LOP3.LUT R16, R16, 0xfffffbff, RZ, 0xc0, !PT ;  /* 0xfffffbff10107812 */ /* 0x000fc400078ec0ff */
[----:B------:R-:W-:Y:S01]  /*e470*/  LOP3.LUT R7, R36, 0x80, RZ, 0xfc, !PT ;  /* 0x0000008024077812 */ /* 0x000fe200078efcff */
[----:B------:R-:W-:Y:S01]  /*e480*/  IMAD R5, R2, 0x10, R5 ;  /* 0x0000001002057824 */ /* 0x000fe200078e0205 */
[----:B------:R-:W-:Y:S02]  /*e490*/  SEL R6, R35, 0xffffffc0, !P1 ;  /* 0xffffffc023067807 */ /* 0x000fe40004800000 */
[----:B------:R-:W-:Y:S02]  /*e4a0*/  @P2 LOP3.LUT R16, R16, 0x400, RZ, 0xfc, !PT ;  /* 0x0000040010102812 */ /* 0x000fe400078efcff */
[C---:B------:R-:W-:Y:S02]  /*e4b0*/  ISETP.GE.AND P2, PT, R7.reuse, UR7, PT ;  /* 0x0000000707007c0c */ /* 0x040fe4000bf46270 */
[----:B------:R-:W-:Y:S01]  /*e4c0*/  ISETP.GE.AND P1, PT, R7, UR9, PT ;  /* 0x0000000907007c0c */ /* 0x000fe2000bf26270 */
[----:B------:R-:W-:Y:S01]  /*e4d0*/  IMAD.SHL.U32 R7, R2, 0x200, RZ ;  /* 0x0000020002077824 */ /* 0x000fe200078e00ff */
[----:B------:R-:W-:-:S04]  /*e4e0*/  LOP3.LUT R6, R5, 0x70, R4, 0x78, !PT ;  /* 0x0000007005067812 */ /* 0x000fc800078e7804 */
[C---:B------:R-:W-:Y:S02]  /*e4f0*/  LOP3.LUT R4, R7.reuse, 0x40, R4, 0xf8, !PT ;  /* 0x0000004007047812 */ /* 0x040fe400078ef804 */
[--C-:B------:R-:W-:Y:S02]  /*e500*/  LOP3.LUT R7, R7, 0x60, R0.reuse, 0xf8, !PT ;  /* 0x0000006007077812 */ /* 0x100fe400078ef800 */
[----:B------:R-:W-:Y:S02]  /*e510*/  LOP3.LUT R3, R6, 0xc00, R3, 0xf8, !PT ;  /* 0x00000c0006037812 */ /* 0x000fe400078ef803 */
[----:B------:R-:W-:Y:S02]  /*e520*/  LOP3.LUT R7, R7, 0x100, R0, 0xf8, !PT ;  /* 0x0000010007077812 */ /* 0x000fe400078ef800 */
[----:B------:R-:W-:Y:S01]  /*e530*/  LOP3.LUT R4, R4, R9, RZ, 0xfc, !PT ;  /* 0x0000000904047212 */ /* 0x000fe200078efcff */
[----:B------:R0:W-:Y:S04]  /*e540*/  STL [R1+0x10], R3 ;  /* 0x0000100301007387 */ /* 0x0001e80000100800 */
[----:B------:R-:W-:Y:S01]  /*e550*/  STL [R1+0x8], R4 ;  /* 0x0000080401007387 */ /* 0x000fe20000100800 */
[----:B0-----:R-:W-:-:S05]  /*e560*/  LOP3.LUT R3, R7, R8, RZ, 0xfc, !PT ;  /* 0x0000000807037212 */ /* 0x001fca00078efcff */
[----:B------:R0:W-:Y:S01]  /*e570*/  STL [R1+0xc], R3 ;  /* 0x00000c0301007387 */ /* 0x0001e20000100800 */
[----:B------:R-:W-:Y:S02]  /*e580*/  LOP3.LUT R16, R16, 0xfffffffb, RZ, 0xc0, !PT ;  /* 0xfffffffb10107812 */ /* 0x000fe400078ec0ff */
[----:B------:R-:W-:Y:S01]  /*e590*/  MOV R17, 0x400 ;  /* 0x0000040000117802 */ /* 0x000fe20000000f00 */
[----:B0-----:R-:W-:Y:S01]  /*e5a0*/  IMAD.U32 R3, RZ, RZ, UR5 ;  /* 0x00000005ff037e24 */ /* 0x001fe2000f8e00ff */
[----:B------:R-:W-:-:S04]  /*e5b0*/  @P2 LOP3.LUT R16, R16, 0x4, RZ, 0xfc, !PT ;  /* 0x0000000410102812 */ /* 0x000fc800078efcff */
[----:B------:R0:W-:Y:S01]  /*e5c0*/  STL [R1+0x18], R3 ;  /* 0x0000180301007387 */ /* 0x0001e20000100800 */
[----:B------:R-:W-:Y:S02]  /*e5d0*/  SEL R35, R35, 0xffffffc0, !P0 ;  /* 0xffffffc023237807 */ /* 0x000fe40004000000 */
[----:B------:R-:W-:Y:S02]  /*e5e0*/  ISETP.GE.AND P0, PT, R36, UR7, PT ;  /* 0x0000000724007c0c */ /* 0x000fe4000bf06270 */
[----:B0-----:R-:W-:Y:S01]  /*e5f0*/  SHF.R.U32.HI R3, RZ, 0x2, R11 ;  /* 0x00000002ff037819 */ /* 0x001fe2000001160b */
[----:B------:R-:W-:Y:S01]  /*e600*/  IMAD.SHL.U32 R2, R2, 0x400, RZ ;  /* 0x0000040002027824 */ /* 0x000fe200078e00ff */
[----:B------:R-:W-:Y:S02]  /*e610*/  LOP3.LUT R16, R16, 0xfffffdff, RZ, 0xc0, !PT ;  /* 0xfffffdff10107812 */ /* 0x000fe400078ec0ff */
[----:B------:R-:W-:Y:S01]  /*e620*/  LOP3.LUT R0, R3, 0x60, R0, 0xf8, !PT ;  /* 0x0000006003007812 */ /* 0x000fe200078ef800 */
[----:B------:R-:W-:Y:S01]  /*e630*/  UISETP.NE.U32.AND UP0, UPT, UR10, URZ, UPT ;  /* 0x0000003f0a00728c */ /* 0x000fe2000bf05070 */
[----:B------:R-:W-:-:S02]  /*e640*/  @P1 LOP3.LUT R16, R16, 0x200, RZ, 0xfc, !PT ;  /* 0x0000020010101812 */ /* 0x000fc400078efcff */
[----:B------:R-:W-:Y:S01]  /*e650*/  LOP3.LUT R2, R0, 0x80, RZ, 0xfc, !PT ;  /* 0x0000008000027812 */ /* 0x000fe200078efcff */
[----:B------:R-:W-:Y:S01]  /*e660*/  UISETP.NE.AND.EX UP0, UPT, UR11, URZ, UPT, UP0 ;  /* 0x0000003f0b00728c */ /* 0x000fe2000bf05300 */
[----:B------:R0:W-:Y:S01]  /*e670*/  STL [R1+0x1c], RZ ;  /* 0x00001cff01007387 */ /* 0x0001e20000100800 */
[----:B------:R-:W-:Y:S02]  /*e680*/  ISETP.GE.AND P1, PT, R36, UR8, PT ;  /* 0x0000000824007c0c */ /* 0x000fe4000bf26270 */
[----:B------:R-:W-:Y:S01]  /*e690*/  LOP3.LUT R16, R16, 0xffffffef, RZ, 0xc0, !PT ;  /* 0xffffffef10107812 */ /* 0x000fe200078ec0ff */
[----:B------:R-:W-:-:S03]  /*e6a0*/  USEL UR4, UR4, 0x1, UP0 ;  /* 0x0000000104047887 */ /* 0x000fc60008000000 */
[----:B------:R-:W-:Y:S01]  /*e6b0*/  @P0 LOP3.LUT R16, R16, 0x10, RZ, 0xfc, !PT ;  /* 0x0000001010100812 */ /* 0x000fe200078efcff */
[----:B------:R-:W-:Y:S01]  /*e6c0*/  UIMAD UR37, UR4, UR6, URZ ;  /* 0x00000006042572a4 */ /* 0x000fe2000f8e023f */
[----:B------:R-:W-:Y:S02]  /*e6d0*/  ISETP.GE.AND P0, PT, R36, UR9, PT ;  /* 0x0000000924007c0c */ /* 0x000fe4000bf06270 */
[----:B------:R-:W-:Y:S01]  /*e6e0*/  LOP3.LUT R16, R16, 0xfffffffd, RZ, 0xc0, !PT ;  /* 0xfffffffd10107812 */ /* 0x000fe200078ec0ff */
[----:B------:R-:W-:-:S03]  /*e6f0*/  UIADD3 UR4, UR37, 0x9f, URZ ;  /* 0x0000009f25047890 */ /* 0x000fc6000fffe03f */
[----:B------:R-:W-:Y:S01]  /*e700*/  @P1 LOP3.LUT R16, R16, 0x2, RZ, 0xfc, !PT ;  /* 0x0000000210101812 */ /* 0x000fe200078efcff */
[----:B------:R-:W-:-:S03]  /*e710*/  UIMAD.WIDE UR4, UR4, 0x66666667, URZ ;  /* 0x66666667040478a5 */ /* 0x000fc6000f8e023f */
[----:B------:R-:W-:Y:S01]  /*e720*/  LOP3.LUT R16, R16, 0xfffff7ff, RZ, 0xc0, !PT ;  /* 0xfffff7ff10107812 */ /* 0x000fe200078ec0ff */
[----:B------:R-:W-:Y:S01]  /*e730*/  USHF.R.U32.HI UR40, URZ, 0x1f, UR5 ;  /* 0x0000001f3f287899 */ /* 0x000fe20008011605 */
[----:B------:R-:W-:Y:S02]  /*e740*/  IMAD.MOV.U32 R32, RZ, RZ, 0x1 ;  /* 0x00000001ff207424 */ /* 0x000fe400078e00ff */
[----:B------:R-:W-:Y:S01]  /*e750*/  IMAD.MOV.U32 R19, RZ, RZ, RZ ;  /* 0x000000ffff137224 */ /* 0x000fe200078e00ff */
[----:B------:R-:W-:Y:S01]  /*e760*/  @P0 LOP3.LUT R16, R16, 0x800, RZ, 0xfc, !PT ;  /* 0x0000080010100812 */ /* 0x000fe200078efcff */
[----:B------:R-:W-:Y:S01]  /*e770*/  UIMAD UR38, UR38, UR39, URZ ;  /* 0x00000027262672a4 */ /* 0x000fe2000f8e023f */
[----:B------:R-:W-:Y:S01]  /*e780*/  ULDC UR45, c[0x0][0xc] ;  /* 0x00000300002d7ab9 */ /* 0x000fe20000000800 */
[----:B------:R-:W-:Y:S02]  /*e790*/  ULOP3.LUT UR46, UR36, 0x2, URZ, 0xfc, !UPT ;  /* 0x00000002242e7892 */ /* 0x000fe4000f8efc3f */
[----:B------:R-:W-:-:S02]  /*e7a0*/  ULOP3.LUT UR47, UR36, 0x1, URZ, 0xfc, !UPT ;  /* 0x00000001242f7892 */ /* 0x000fc4000f8efc3f */
[----:B------:R-:W-:Y:S02]  /*e7b0*/  UIADD3 UR39, UR37, 0xa0, -UR39 ;  /* 0x000000a025277890 */ /* 0x000fe4000fffe827 */
[----:B------:R-:W-:Y:S01]  /*e7c0*/  ULEA.HI.SX32 UR40, UR5, UR40, 0x1a ;  /* 0x0000002805287291 */ /* 0x000fe2000f8fd23f */
[----:B--2---:R-:W-:-:S05]  /*e7d0*/  LEA R17, R10, R17, 0x18 ;  /* 0x000000110a117211 */ /* 0x004fca00078ec0ff */
[----:B------:R-:W-:-:S05]  /*e7e0*/  IMAD.IADD R0, R17, 0x1, R4 ;  /* 0x0000000111007824 */ /* 0x000fca00078e0204 */
[----:B------:R0:W-:Y:S02]  /*e7f0*/  STL [R1+0x14], R0 ;  /* 0x0000140001007387 */ /* 0x0001e40000100800 */
.L_x_2266:
[----:B0-----:R-:W2:Y:S01]  /*e800*/  LDL R0, [R1+0x18] ;  /* 0x0000180001007983 */ /* 0x001ea20000100800 */
        /* <DEDUP_REMOVED lines=13> */
[----:B-1----:R-:W-:Y:S05]  /*e8e0*/  @P0 BRA `(.L_x_2200) ;  /* 0x0000000000200947 */ /* 0x002fea0003800000 */
        /* <DEDUP_REMOVED lines=8> */
.L_x_2200:
[----:B------:R-:W-:Y:S01]  /*e970*/  ULDC UR8, c[0x0][0xc54] ;  /* 0x0003150000087ab9 */ /* 0x000fe20000000800 */
[----:B------:R-:W-:Y:S01]  /*e980*/  UMOV UR6, UR7 ;  /* 0x0000000700067c82 */ /* 0x000fe20008000000 */
[----:B------:R-:W-:-:S11]  /*e990*/  UISETP.NE.AND UP0, UPT, UR8, 0x1, UPT ;  /* 0x000000010800788c */ /* 0x000fd6000bf05270 */
[----:B------:R-:W-:Y:S02]  /*e9a0*/  @UP0 ULDC.64 UR10, c[0x0][0xc58] ;  /* 0x00031600000a0ab9 */ /* 0x000fe40000000a00 */
[----:B------:R-:W-:-:S04]  /*e9b0*/  UIMAD.WIDE.U32 UR4, UR7, UR10, URZ ;  /* 0x0000000a070472a5 */ /* 0x000fc8000f8e003f */
[----:B------:R-:W-:-:S04]  /*e9c0*/  @UP0 USHF.R.U32.HI UR6, URZ, UR11, UR5 ;  /* 0x0000000b3f060299 */ /* 0x000fc80008011605 */
[----:B------:R-:W-:-:S12]  /*e9d0*/  UIMAD UR4, UR6, UR8, URZ ;  /* 0x00000008060472a4 */ /* 0x000fd8000f8e023f */
.L_x_2201:
        /* <DEDUP_REMOVED lines=13> */
[----:B------:R-:W-:Y:S01]  /*eab0*/  PLOP3.LUT P0, PT, PT, PT, UP0, 0x80, 0x0 ;  /* 0x000000000000781c */ /* 0x000fe20003f0f008 */
[----:B------:R-:W-:-:S03]  /*eac0*/  @UP1 USHF.R.U32.HI UR42, URZ, UR7, UR5 ;  /* 0x000000073f2a1299 */ /* 0x000fc60008011605 */
[----:B------:R-:W-:Y:S02]  /*ead0*/  @UP0 ULDC.64 UR4, c[0x0][0xa28] ;  /* 0x00028a0000040ab9 */ /* 0x000fe40000000a00 */
[----:B------:R-:W-:-:S06]  /*eae0*/  @UP0 UIMAD.WIDE UR4, UR42, 0x4, UR4 ;  /* 0x000000042a0408a5 */ /* 0x000fcc000f8e0204 */
[----:B------:R-:W-:Y:S01]  /*eaf0*/  IMAD.U32 R2, RZ, RZ, UR4 ;  /* 0x00000004ff027e24 */ /* 0x000fe2000f8e00ff */
[----:B------:R-:W-:Y:S01]  /*eb00*/  ULOP3.LUT UR43, UR6, 0x1ffffff, URZ, 0x3c, !UPT ;  /* 0x01ffffff062b7892 */ /* 0x000fe2000f8e3c3f */
[----:B------:R-:W-:Y:S01]  /*eb10*/  IMAD.U32 R3, RZ, RZ, UR5 ;  /* 0x00000005ff037e24 */ /* 0x000fe2000f8e00ff */
[----:B------:R-:W-:Y:S01]  /*eb20*/  ULDC UR5, c[0x0][0x448] ;  /* 0x0001120000057ab9 */ /* 0x000fe20000000800 */
[----:B------:R-:W-:-:S03]  /*eb30*/  ULDC UR4, c[0x0][0xc3c] ;  /* 0x00030f0000047ab9 */ /* 0x000fc60000000800 */
[----:B------:R-:W2:Y:S01]  /*eb40*/  @P0 LDG.E R22, desc[UR52][R2.64] ;  /* 0x0000003402160981 */ /* 0x000ea2000c1e1900 */
[----:B------:R-:W-:Y:S01]  /*eb50*/  UISETP.NE.AND UP2, UPT, UR5, 0x1, UPT ;  /* 0x000000010500788c */ /* 0x000fe2000bf45270 */
[----:B------:R-:W-:Y:S01]  /*eb60*/  BSSY B7, `(.L_x_2202) ;  /* 0x0000447000077945 */ /* 0x000fe20003800000 */
[----:B------:R-:W-:Y:S02]  /*eb70*/  UIADD3 UR43, UR43, UR4, URZ ;  /* 0x000000042b2b7290 */ /* 0x000fe4000fffe03f */
[----:B------:R-:W-:Y:S02]  /*eb80*/  UP2UR UR48, UPR, URZ, 0x4 ;  /* 0x000000043f307883 */ /* 0x000fe40008000000 */
[----:B------:R-:W-:-:S04]  /*eb90*/  USHF.L.U32 UR6, UR43, 0x7, URZ ;  /* 0x000000072b067899 */ /* 0x000fc8000800063f */
[----:B------:R-:W-:Y:S01]  /*eba0*/  UIADD3 UR6, UR6, 0x7f, URZ ;  /* 0x0000007f06067890 */ /* 0x000fe2000fffe03f */
[----:B------:R-:W-:Y:S01]  /*ebb0*/  @UP2 ULDC UR4, c[0x0][0x44c] ;  /* 0x0001130000042ab9 */ /* 0x000fe20000000800 */
[----:B------:R-:W-:Y:S02]  /*ebc0*/  @UP2 ULDC UR7, c[0x0][0x450] ;  /* 0x0001140000072ab9 */ /* 0x000fe40000000800 */
[----:B------:R-:W-:-:S04]  /*ebd0*/  UIMAD.WIDE.U32 UR4, UR6, UR4, URZ ;  /* 0x00000004060472a5 */ /* 0x000fc8000f8e003f */
[----:B------:R-:W-:-:S04]  /*ebe0*/  @UP2 USHF.R.U32.HI UR6, URZ, UR7, UR5 ;  /* 0x000000073f062299 */ /* 0x000fc80008011605 */
[----:B------:R-:W-:-:S04]  /*ebf0*/  UIADD3 UR4, UR39, UR6, URZ ;  /* 0x0000000627047290 */ /* 0x000fc8000fffe03f */
[----:B------:R-:W-:-:S04]  /*ec00*/  UIMAD.WIDE UR4, UR4, 0x66666667, URZ ;  /* 0x66666667040478a5 */ /* 0x000fc8000f8e023f */
[----:B------:R-:W-:-:S04]  /*ec10*/  USHF.R.U32.HI UR4, URZ, 0x1f, UR5 ;  /* 0x0000001f3f047899 */ /* 0x000fc80008011605 */
[----:B------:R-:W-:-:S04]  /*ec20*/  ULEA.HI.SX32 UR4, UR5, UR4, 0x1a ;  /* 0x0000000405047291 */ /* 0x000fc8000f8fd23f */
[----:B------:R-:W-:-:S04]  /*ec30*/  UISETP.LT.AND UP0, UPT, UR40, UR4, UPT ;  /* 0x000000042800728c */ /* 0x000fc8000bf01270 */
[----:B------:R-:W-:-:S06]  /*ec40*/  USEL UR44, UR40, UR4, UP0 ;  /* 0x00000004282c7287 */ /* 0x000fcc0008000000 */
[----:B------:R-:W-:Y:S01]  /*ec50*/  ISETP.LT.AND P0, PT, RZ, UR44, PT ;  /* 0x0000002cff007c0c */ /* 0x000fe2000bf01270 */
[----:B--2---:R0:W-:-:S12]  /*ec60*/  STL [R1], R22 ;  /* 0x0000001601007387 */ /* 0x0041d80000100800 */
[----:B------:R-:W-:Y:S05]  /*ec70*/  @P0 BRA `(.L_x_2203) ;  /* 0x0000000000480947 */ /* 0x000fea0003800000 */
[----:B------:R-:W1:Y:S02]  /*ec80*/  S2R R0, SR_TID.X ;  /* 0x0000000000007919 */ /* 0x000e640000002100 */
[----:B-1----:R-:W-:-:S04]  /*ec90*/  LOP3.LUT R0, R0, 0x7f, RZ, 0xc0, !PT ;  /* 0x0000007f00007812 */ /* 0x002fc800078ec0ff */
[----:B------:R-:W-:-:S13]  /*eca0*/  ISETP.NE.AND P1, PT, R0, RZ, PT ;  /* 0x000000ff0000720c */ /* 0x000fda0003f25270 */
[----:B------:R-:W-:Y:S05]  /*ecb0*/  @P1 BRA `(.L_x_2204) ;  /* 0x0000004000c41947 */ /* 0x000fea0003800000 */
[----:B------:R-:W1:Y:S01]  /*ecc0*/  S2R R7, SR_LANEID ;  /* 0x0000000000077919 */ /* 0x000e620000000000 */
[----:B------:R-:W-:Y:S01]  /*ecd0*/  VOTEU.ANY UR4, UPT, PT ;  /* 0x0000000000047886 */ /* 0x000fe200038e0100 */
[----:B------:R-:W2:Y:S01]  /*ece0*/  LDC.64 R2, c[0x0][0xc80] ;  /* 0x00032000ff027b82 */ /* 0x000ea20000000a00 */
[----:B------:R-:W1:Y:S08]  /*ecf0*/  FLO.U32 R0, UR4 ;  /* 0x0000000400007d00 */ /* 0x000e7000080e0000 */
[----:B------:R-:W2:Y:S01]  /*ed00*/  POPC R5, UR4 ;  /* 0x0000000400057d09 */ /* 0x000ea20008000000 */
[----:B-1----:R-:W-:-:S13]  /*ed10*/  ISETP.EQ.U32.AND P0, PT, R0, R7, PT ;  /* 0x000000070000720c */ /* 0x002fda0003f02070 */
[----:B--2---:R-:W2:Y:S01]  /*ed20*/  @P0 ATOMG.E.ADD.STRONG.GPU PT, R3, desc[UR52][R2.64], R5 ;  /* 0x00000005020309a8 */ /* 0x004ea200081ee1f4 */
[----:B------:R-:W1:Y:S02]  /*ed30*/  S2R R4, SR_LTMASK ;  /* 0x0000000000047919 */ /* 0x000e640000003900 */
[----:B-1----:R-:W-:-:S04]  /*ed40*/  LOP3.LUT R4, R4, UR4, RZ, 0xc0, !PT ;  /* 0x0000000404047c12 */ /* 0x002fc8000f8ec0ff */
[----:B------:R-:W1:Y:S01]  /*ed50*/  POPC R7, R4 ;  /* 0x0000000400077309 */ /* 0x000e620000000000 */
[----:B--2---:R-:W1:Y:S02]  /*ed60*/  SHFL.IDX PT, R0, R3, R0, 0x1f ;  /* 0x00001f0003007589 */ /* 0x004e6400000e0000 */
[----:B-1----:R-:W-:-:S05]  /*ed70*/  IADD3 R0, R0, UR45, R7 ;  /* 0x0000002d00007c10 */ /* 0x002fca000fffe007 */
[----:B------:R1:W-:Y:S01]  /*ed80*/  STL [R1+0x18], R0 ;  /* 0x0000180001007387 */ /* 0x0003e20000100800 */
[----:B------:R-:W-:Y:S05]  /*ed90*/  BRA `(.L_x_2204) ;  /* 0x00000040008c7947 */ /* 0x000fea0003800000 */
.L_x_2203:
        /* <DEDUP_REMOVED lines=20> */
.L_x_2206:
[----:B------:R-:W-:Y:S05]  /*eee0*/  BSYNC B6 ;  /* 0x0000000000067941 */ /* 0x000fea0003800000 */
.L_x_2205:
        /* <DEDUP_REMOVED lines=22> */
.L_x_2208:
[----:B------:R-:W-:Y:S05]  /*f050*/  BSYNC B6 ;  /* 0x0000000000067941 */ /* 0x000fea0003800000 */
.L_x_2207:
        /* <DEDUP_REMOVED lines=20> */
.L_x_2210:
[----:B------:R-:W-:Y:S05]  /*f1a0*/  BSYNC B6 ;  /* 0x0000000000067941 */ /* 0x000fea0003800000 */
.L_x_2209:
        /* <DEDUP_REMOVED lines=19> */
.L_x_2212:
[----:B------:R-:W-:Y:S05]  /*f2e0*/  BSYNC B6 ;  /* 0x0000000000067941 */ /* 0x000fea0003800000 */
.L_x_2211:
        /* <DEDUP_REMOVED lines=12> */
[----:B------:R-:W-:Y:S01]  /*f3b0*/  UMOV UR5, 0xffffffff ;  /* 0xffffffff00057882 */ /* 0x000fe20000000000 */
[----:B------:R-:W-:Y:S02]  /*f3c0*/  IMAD.U32 R18, RZ, RZ, UR4 ;  /* 0x00000004ff127e24 */ /* 0x000fe4000f8e00ff */
[----:B------:R-:W-:Y:S05]  /*f3d0*/  BRA.DIV UR5, `(.L_x_2213) ;  /* 0x00000046051c7947 */ /* 0x000fea000b800000 */
.L_x_2286:
[----:B------:R-:W3:Y:S01]  /*f3e0*/  S2R R0, SR_TID.X ;  /* 0x0000000000007919 */ /* 0x000ee20000002100 */
[----:B------:R-:W-:Y:S01]  /*f3f0*/  UMOV UR4, 0xa0 ;  /* 0x000000a000047882 */ /* 0x000fe20000000000 */
[----:B-1----:R-:W-:Y:S01]  /*f400*/  ISETP.NE.AND P2, PT, R20, 0x1, PT ;  /* 0x000000011400780c */ /* 0x002fe20003f45270 */
[----:B------:R-:W-:Y:S01]  /*f410*/  UIMAD UR4, UR44, UR4, -0xa0 ;  /* 0xffffff602c0474a4 */ /* 0x000fe2000f8e0204 */
[----:B------:R-:W1:Y:S01]  /*f420*/  S2R R10, SR_TID.X ;  /* 0x00000000000a7919 */ /* 0x000e620000002100 */
[----:B-----5:R-:W-:Y:S02]  /*f430*/  SHF.R.S32.HI R37, RZ, 0x1f, R31 ;  /* 0x0000001fff257819 */ /* 0x020fe4000001141f */
[----:B------:R-:W-:-:S08]  /*f440*/  LOP3.LUT R16, R16, 0xffffff7f, RZ, 0xc0, !PT ;  /* 0xffffff7f10107812 */ /* 0x000fd000078ec0ff */
[----:B------:R-:W4:Y:S01]  /*f450*/  @P2 LDC R5, c[0x0][0x434] ;  /* 0x00010d00ff052b82 */ /* 0x000f220000000800 */
[----:B------:R-:W-:-:S07]  /*f460*/  @P2 LOP3.LUT R16, R16, 0x80, RZ, 0xfc, !PT ;  /* 0x0000008010102812 */ /* 0x000fce00078efcff */
[----:B------:R-:W0:Y:S01]  /*f470*/  @P2 LDC R7, c[0x0][0x438] ;  /* 0x00010e00ff072b82 */ /* 0x000e220000000800 */
[----:B---3--:R-:W-:Y:S01]  /*f480*/  LOP3.LUT R0, R0, 0x7f, RZ, 0xc0, !PT ;  /* 0x0000007f00007812 */ /* 0x008fe200078ec0ff */
[----:B-1----:R-:W-:-:S03]  /*f490*/  IMAD.SHL.U32 R13, R10, 0x20, RZ ;  /* 0x000000200a0d7824 */ /* 0x002fc600078e00ff */
[----:B------:R-:W-:Y:S01]  /*f4a0*/  SHF.R.U32.HI R11, RZ, 0x2, R0 ;  /* 0x00000002ff0b7819 */ /* 0x000fe20000011600 */
[----:B------:R-:W-:-:S03]  /*f4b0*/  IMAD.SHL.U32 R10, R10, 0x20, RZ ;  /* 0x000000200a0a7824 */ /* 0x000fc600078e00ff */
[C---:B------:R-:W-:Y:S02]  /*f4c0*/  LOP3.LUT R13, R11.reuse, 0x60, R13, 0xf8, !PT ;  /* 0x000000600b0d7812 */ /* 0x040fe400078ef80d */
[----:B------:R-:W-:Y:S02]  /*f4d0*/  LOP3.LUT R10, R11, 0x60, R10, 0xf8, !PT ;  /* 0x000000600b0a7812 */ /* 0x000fe400078ef80a */
[----:B------:R-:W-:Y:S01]  /*f4e0*/  LOP3.LUT R13, R13, 0x80, RZ, 0xfc, !PT ;  /* 0x000000800d0d7812 */ /* 0x000fe200078efcff */
[----:B------:R-:W1:Y:S04]  /*f4f0*/  @P2 LDC R11, c[0x0][0x438] ;  /* 0x00010e00ff0b2b82 */ /* 0x000e680000000800 */
[----:B------:R-:W-:-:S05]  /*f500*/  VIADD R0, R13, UR4 ;  /* 0x000000040d007c36 */ /* 0x000fca0008000000 */
[C---:B------:R-:W-:Y:S01]  /*f510*/  ISETP.GE.AND P0, PT, R0.reuse, UR37, PT ;  /* 0x0000002500007c0c */ /* 0x040fe2000bf06270 */
[----:B------:R-:W-:-:S03]  /*f520*/  IMAD.IADD R0, R0, 0x1, R22 ;  /* 0x0000000100007824 */ /* 0x000fc600078e0216 */
[----:B------:R-:W-:Y:S01]  /*f530*/  ISETP.GT.U32.OR P0, PT, R13, 0x9f, P0 ;  /* 0x0000009f0d00780c */ /* 0x000fe20000704470 */
[----:B----4-:R-:W-:-:S04]  /*f540*/  @P2 IMAD.HI.U32 R4, R0, R5, RZ ;  /* 0x0000000500042227 */ /* 0x010fc800078e00ff */
[----:B------:R-:W-:Y:S01]  /*f550*/  IMAD.MOV.U32 R8, RZ, RZ, R0 ;  /* 0x000000ffff087224 */ /* 0x000fe200078e0000 */
[----:B0-----:R-:W-:-:S07]  /*f560*/  @P2 SHF.R.U32.HI R8, RZ, R7, R4 ;  /* 0x00000007ff082219 */ /* 0x001fce0000011604 */
[----:B--2---:R-:W0:Y:S01]  /*f570*/  @!P0 LDC.64 R2, c[0x0][0x428] ;  /* 0x00010a00ff028b82 */ /* 0x004e220000000a00 */
[----:B------:R-:W-:-:S07]  /*f580*/  @!P0 SHF.R.S32.HI R7, RZ, 0x1f, R8 ;  /* 0x0000001fff078819 */ /* 0x000fce0000011408 */
[----:B------:R-:W2:Y:S01]  /*f590*/  @!P0 LDC.64 R4, c[0x0][0x418] ;  /* 0x00010600ff048b82 */ /* 0x000ea20000000a00 */
[----:B0-----:R-:W-:-:S04]  /*f5a0*/  @!P0 IMAD R6, R37, R2, RZ ;  /* 0x0000000225068224 */ /* 0x001fc800078e02ff */
[----:B------:R-:W-:Y:S02]  /*f5b0*/  @!P0 IMAD R9, R31, R3, R6 ;  /* 0x000000031f098224 */ /* 0x000fe400078e0206 */
[----:B------:R-:W-:-:S04]  /*f5c0*/  @!P0 IMAD.MOV.U32 R6, RZ, RZ, R8 ;  /* 0x000000ffff068224 */ /* 0x000fc800078e0008 */
[----:B------:R-:W-:-:S04]  /*f5d0*/  @!P0 IMAD.WIDE.U32 R2, R31, R2, R6 ;  /* 0x000000021f028225 */ /* 0x000fc800078e0006 */
[----:B------:R-:W-:Y:S01]  /*f5e0*/  @!P0 IMAD.IADD R3, R9, 0x1, R3 ;  /* 0x0000000109038824 */ /* 0x000fe200078e0203 */
[----:B--2---:R-:W-:Y:S01]  /*f5f0*/  @!P0 LEA R4, P1, R2, R4, 0x2 ;  /* 0x0000000402048211 */ /* 0x004fe200078210ff */
[----:B------:R-:W-:Y:S02]  /*f600*/  IMAD.MOV.U32 R6, RZ, RZ, RZ ;  /* 0x000000ffff067224 */ /* 0x000fe400078e00ff */
[----:B------:R-:W-:Y:S01]  /*f610*/  VIADD R7, R10, UR4 ;  /* 0x000000040a077c36 */ /* 0x000fe20008000000 */
[----:B------:R-:W-:Y:S01]  /*f620*/  @!P0 LEA.HI.X R5, R2, R5, R3, 0x2, P1 ;  /* 0x0000000502058211 */ /* 0x000fe200008f1403 */
[----:B------:R-:W0:Y:S04]  /*f630*/  @P2 LDC R10, c[0x0][0x434] ;  /* 0x00010d00ff0a2b82 */ /* 0x000e280000000800 */
[----:B------:R2:W5:Y:S01]  /*f640*/  @!P0 LDG.E R6, desc[UR52][R4.64] ;  /* 0x0000003404068981 */ /* 0x000562000c1e1900 */
[C---:B------:R-:W-:Y:S01]  /*f650*/  ISETP.GE.AND P0, PT, R7.reuse, UR37, PT ;  /* 0x0000002507007c0c */ /* 0x040fe2000bf06270 */
[----:B------:R-:W-:-:S04]  /*f660*/  IMAD.IADD R7, R7, 0x1, R22 ;  /* 0x0000000107077824 */ /* 0x000fc800078e0216 */
[----:B------:R-:W-:-:S08]  /*f670*/  IMAD.MOV.U32 R9, RZ, RZ, R7 ;  /* 0x000000ffff097224 */ /* 0x000fd000078e0007 */
[----:B------:R-:W3:Y:S01]  /*f680*/  @!P0 LDC.64 R2, c[0x0][0x428] ;  /* 0x00010a00ff028b82 */ /* 0x000ee20000000a00 */
[----:B0-----:R-:W-:-:S05]  /*f690*/  @P2 IMAD.HI.U32 R10, R7, R10, RZ ;  /* 0x0000000a070a2227 */ /* 0x001fca00078e00ff */
[----:B-1----:R-:W-:-:S04]  /*f6a0*/  @P2 SHF.R.U32.HI R9, RZ, R11, R10 ;  /* 0x0000000bff092219 */ /* 0x002fc8000001160a */
[--C-:B--2---:R-:W-:Y:S01]  /*f6b0*/  @!P0 SHF.R.S32.HI R5, RZ, 0x1f, R9.reuse ;  /* 0x0000001fff058819 */ /* 0x104fe20000011409 */
[----:B------:R-:W-:Y:S02]  /*f6c0*/  @!P0 IMAD.MOV.U32 R4, RZ, RZ, R9 ;  /* 0x000000ffff048224 */ /* 0x000fe400078e0009 */
[-C--:B---3--:R-:W-:Y:S02]  /*f6d0*/  @!P0 IMAD R10, R37, R2.reuse, RZ ;  /* 0x00000002250a8224 */ /* 0x088fe400078e02ff */
[----:B------:R-:W-:-:S04]  /*f6e0*/  @!P0 IMAD.WIDE.U32 R4, R31, R2, R4 ;  /* 0x000000021f048225 */ /* 0x000fc800078e0004 */
[----:B------:R-:W-:Y:S02]  /*f6f0*/  @!P0 IMAD R10, R31, R3, R10 ;  /* 0x000000031f0a8224 */ /* 0x000fe400078e020a */
[----:B------:R-:W0:Y:S02]  /*f700*/  @!P0 LDC.64 R2, c[0x0][0x418] ;  /* 0x00010600ff028b82 */ /* 0x000e240000000a00 */
[----:B------:R-:W-:Y:S02]  /*f710*/  @!P0 IMAD.IADD R10, R5, 0x1, R10 ;  /* 0x00000001050a8824 */ /* 0x000fe400078e020a */
[----:B------:R-:W-:-:S04]  /*f720*/  IMAD.MOV R5, RZ, RZ, -R8 ;  /* 0x000000ffff057224 */ /* 0x000fc800078e0a08 */
[----:B------:R-:W-:Y:S02]  /*f730*/  IMAD R5, R20, R5, R0 ;  /* 0x0000000514057224 */ /* 0x000fe400078e0200 */
[----:B------:R-:W-:-:S05]  /*f740*/  IMAD.U32 R0, RZ, RZ, UR46 ;  /* 0x0000002eff007e24 */ /* 0x000fca000f8e00ff */
[----:B------:R-:W-:Y:S02]  /*f750*/  ISETP.NE.AND P2, PT, R0, 0x3, PT ;  /* 0x000000030000780c */ /* 0x000fe40003f45270 */
[----:B0-----:R-:W-:-:S04]  /*f760*/  @!P0 LEA R2, P1, R4, R2, 0x2 ;  /* 0x0000000204028211 */ /* 0x001fc800078210ff */
[----:B------:R-:W-:Y:S01]  /*f770*/  @!P0 LEA.HI.X R3, R4, R3, R10, 0x2, P1 ;  /* 0x0000000304038211 */ /* 0x000fe200008f140a */
[----:B------:R-:W-:Y:S01]  /*f780*/  IMAD.MOV.U32 R4, RZ, RZ, RZ ;  /* 0x000000ffff047224 */ /* 0x000fe200078e00ff */
[----:B------:R-:W-:Y:S01]  /*f790*/  LOP3.LUT R16, R16, 0xffffffbf, RZ, 0xc0, !PT ;  /* 0xffffffbf10107812 */ /* 0x000fe200078ec0ff */
[----:B------:R-:W-:-:S04]  /*f7a0*/  IMAD.MOV R8, RZ, RZ, -R9 ;  /* 0x000000ffff087224 */ /* 0x000fc800078e0a09 */
[----:B------:R0:W5:Y:S01]  /*f7b0*/  @!P0 LDG.E R4, desc[UR52][R2.64] ;  /* 0x0000003402048981 */ /* 0x000162000c1e1900 */
[----:B------:R-:W-:Y:S01]  /*f7c0*/  ISETP.GT.U32.AND P0, PT, R13, 0x9f, PT ;  /* 0x0000009f0d00780c */ /* 0x000fe20003f04070 */
[----:B------:R-:W-:Y:S01]  /*f7d0*/  IMAD R9, RZ, RZ, -UR42 ;  /* 0x8000002aff097e24 */ /* 0x000fe2000f8e02ff */
[----:B------:R-:W-:Y:S01]  /*f7e0*/  @P2 LOP3.LUT R16, R16, 0x40, RZ, 0xfc, !PT ;  /* 0x0000004010102812 */ /* 0x000fe200078efcff */
[----:B------:R-:W-:Y:S02]  /*f7f0*/  IMAD.U32 R12, RZ, RZ, UR44 ;  /* 0x0000002cff0c7e24 */ /* 0x000fe4000f8e00ff */
[----:B------:R-:W-:Y:S01]  /*f800*/  IMAD R18, R18, R9, UR41 ;  /* 0x0000002912127e24 */ /* 0x000fe2000f8e0209 */
[----:B------:R-:W-:Y:S01]  /*f810*/  LOP3.LUT R16, R16, 0xffffffdf, RZ, 0xc0, !PT ;  /* 0xffffffdf10107812 */ /* 0x000fe200078ec0ff */
[----:B------:R-:W-:Y:S02]  /*f820*/  IMAD R7, R20, R8, R7 ;  /* 0x0000000814077224 */ /* 0x000fe400078e0207 */
[----:B------:R-:W-:Y:S01]  /*f830*/  VIADD R12, R12, 0xffffffff ;  /* 0xffffffff0c0c7836 */ /* 0x000fe20000000000 */
[----:B------:R-:W-:-:S03]  /*f840*/  SHF.R.S32.HI R33, RZ, 0x1f, R18 ;  /* 0x0000001fff217819 */ /* 0x000fc60000011412 */
[----:B------:R-:W-:Y:S01]  /*f850*/  @P0 LOP3.LUT R16, R16, 0x20, RZ, 0xfc, !PT ;  /* 0x0000002010100812 */ /* 0x000fe200078efcff */
[----:B0-----:R-:W-:Y:S06]  /*f860*/  @!P2 BRA `(.L_x_2214) ;  /* 0x000000000004a947 */ /* 0x001fec0003800000 */
[----:B------:R-:W-:Y:S01]  /*f870*/  BPT.TRAP 0x1 ;  /* 0x000000040000795c */ /* 0x000fe20000300000 */
.L_x_2214:
[----:B------:R-:W-:Y:S01]  /*f880*/  IMAD R0, R19, 0x8, R17 ;  /* 0x0000000813007824 */ /* 0x000fe200078e0211 */
[----:B------:R-:W-:Y:S01]  /*f890*/  SHF.L.U32 R28, R32, 0x1f, RZ ;  /* 0x0000001f201c7819 */ /* 0x000fe200000006ff */
[----:B------:R-:W-:Y:S01]  /*f8a0*/  BSSY B0, `(.L_x_2215) ;  /* 0x0000004000007945 */ /* 0x000fe20003800000 */
[----:B------:R-:W-:Y:S02]  /*f8b0*/  SHF.R.S32.HI R24, RZ, 0x1f, R7 ;  /* 0x0000001fff187819 */ /* 0x000fe40000011407 */
[----:B------:R-:W0:Y:S02]  /*f8c0*/  SYNCS.PHASECHK.TRANS64.TRYWAIT P0, [R0+URZ+0x29880], R28 ;  /* 0x0298801c000075a7 */ /* 0x000e24000800017f */
[----:B0-----:R-:W-:Y:S05]  /*f8d0*/  @!P0 BRA `(.L_x_2216) ;  /* 0x0000004000088947 */ /* 0x001fea0003800000 */
.L_x_2287:
[----:B------:R-:W-:Y:S05]  /*f8e0*/  BSYNC B0 ;  /* 0x0000000000007941 */ /* 0x000fea0003800000 */
.L_x_2215:
        /* <DEDUP_REMOVED lines=87> */
.L_x_2299:
        /* <DEDUP_REMOVED lines=12> */
.L_x_2218:
        /* <DEDUP_REMOVED lines=11> */
.L_x_2219:
[----:B------:R2:W-:Y:S01]  /*ffd0*/  SYNCS.ARRIVE.TRANS64.A1T0 RZ, [R0+URZ+0x29870], RZ ;  /* 0x029870ff00ff79a7 */ /* 0x0005e2000810003f */
[----:B------:R-:W-:Y:S05]  /*ffe0*/  @!P6 BRA `(.L_x_2220) ;  /* 0x000000000004e947 */ /* 0x000fea0003800000 */
[----:B------:R-:W-:Y:S01]  /*fff0*/  BPT.TRAP 0x1 ;  /* 0x000000040000795c */ /* 0x000fe20000300000 */
.L_x_2220:
[----:B------:R-:W3:Y:S01]  /*10000*/  SYNCS.PHASECHK.TRANS64.TRYWAIT P0, [R0+URZ+0x29840], R28 ;  /* 0x0298401c000075a7 */ /* 0x000ee2000800017f */
[----:B------:R-:W-:Y:S04]  /*10010*/  BSSY B0, `(.L_x_2221) ;  /* 0x0000002000007945 */ /* 0x000fe80003800000 */
[----:B---3--:R-:W-:Y:S05]  /*10020*/  @!P0 BRA `(.L_x_2222) ;  /* 0x0000004000108947 */ /* 0x008fea0003800000 */
.L_x_2300:
[----:B------:R-:W-:Y:S05]  /*10030*/  BSYNC B0 ;  /* 0x0000000000007941 */ /* 0x000fea0003800000 */
.L_x_2221:
[----:B------:R-:W4:Y:S01]  /*10040*/  LDL R10, [R1+0x8] ;  /* 0x00000800010a7983 */ /* 0x000f220000100800 */
[----:B------:R-:W-:Y:S01]  /*10050*/  ULDC.64 UR4, c[0x0][0x300] ;  /* 0x0000c00000047ab9 */ /* 0x000fe20000000a00 */
[----:B------:R-:W-:Y:S01]  /*10060*/  ULDC.64 UR6, c[0x0][0x310] ;  /* 0x0000c40000067ab9 */ /* 0x000fe20000000a00 */
        /* <DEDUP_REMOVED lines=34> */
[----:B-1----:R-:W-:-:S03]  /*10290*/  @P4 IMAD.IADD R23, R17, 0x1, R5 ;  /* 0x0000000111174824 */ /* 0x002fc600078e0205 */
[----:B------:R-:W-:Y:S01]  /*102a0*/  SHFL.IDX PT, R6, R6, RZ, 0x1c1f ;  /* 0x001c1fff06067589 */ /* 0x000fe200000e0000 */
[----:B----4-:R-:W-:-:S03]  /*102b0*/  @P5 IADD3 R8, P0, R36, R14, RZ ;  /* 0x0000000e24085210 */ /* 0x010fc60007f1e0ff */
[----:B------:R-:W1:Y:S02]  /*102c0*/  SHFL.IDX PT, R14, R4, 0x1, 0x1c1f ;  /* 0x003c1f00040e7f89 */ /* 0x000e6400000e0000 */
[----:B-----5:R-:W-:Y:S01]  /*102d0*/  @P5 IMAD.X R3, RZ, RZ, R2, P0 ;  /* 0x000000ffff035224 */ /* 0x020fe200000e0602 */
[----:B------:R-:W-:Y:S01]  /*102e0*/  LOP3.LUT P0, RZ, R16, 0x10, RZ, 0xc0, !PT ;  /* 0x0000001010ff7812 */ /* 0x000fe2000780c0ff */
[----:B------:R-:W-:-:S12]  /*102f0*/  @P5 IMAD.MOV.U32 R2, RZ, RZ, R8 ;  /* 0x000000ffff025224 */ /* 0x000fd800078e0008 */
[----:B------:R-:W-:Y:S04]  /*10300*/  @P5 LDGSTS.E.BYPASS.LTC128B.128 [R21+0x1a400], desc[UR52][R2.64], !P0 ;  /* 0x1a40000002155fae */ /* 0x000fe8000c101d74 */
[----:B------:R-:W-:Y:S01]  /*10310*/  @P5 LDGSTS.E.BYPASS.LTC128B.128 [R21+0x1cc00], desc[UR52][R2.64+0x40], !P6 ;  /* 0x1cc0004002155fae */ /* 0x000fe2000f101d74 */
[----:B-1----:R-:W-:-:S03]  /*10320*/  @P4 IADD3 R8, P0, R36, R14, RZ ;  /* 0x0000000e24084210 */ /* 0x002fc60007f1e0ff */
[----:B------:R1:W-:Y:S01]  /*10330*/  @P5 LDGSTS.E.BYPASS.LTC128B.128 [R21+0x1f400], desc[UR52][R2.64+0x80], !P1 ;  /* 0x1f40008002155fae */ /* 0x0003e2000c901d74 */
[----:B------:R-:W-:-:S03]  /*10340*/  LOP3.LUT P5, RZ, R16, 0x10, RZ, 0xc0, !PT ;  /* 0x0000001010ff7812 */ /* 0x000fc600078ac0ff */
[----:B------:R-:W-:Y:S04]  /*10350*/  SHFL.IDX PT, R14, R4, 0x2, 0x1c1f ;  /* 0x005c1f00040e7f89 */ /* 0x000fe800000e0000 */
[----:B-1----:R-:W1:Y:S01]  /*10360*/  SHFL.IDX PT, R2, R7, 0x1, 0x1c1f ;  /* 0x003c1f0007027f89 */ /* 0x002e6200000e0000 */
[----:B------:R-:W-:Y:S02]  /*10370*/  @P3 IMAD.IADD R21, R17, 0x1, R5 ;  /* 0x0000000111153824 */ /* 0x000fe400078e0205 */
[----:B-1----:R-:W-:Y:S02]  /*10380*/  @P4 IMAD.X R25, RZ, RZ, R2, P0 ;  /* 0x000000ffff194224 */ /* 0x002fe400000e0602 */
[----:B------:R-:W-:Y:S01]  /*10390*/  @P4 IMAD.MOV.U32 R2, RZ, RZ, R8 ;  /* 0x000000ffff024224 */ /* 0x000fe200078e0008 */
[C---:B------:R-:W-:Y:S01]  /*103a0*/  @P3 IADD3 R8, P0, R36.reuse, R14, RZ ;  /* 0x0000000e24083210 */ /* 0x040fe20007f1e0ff */
[----:B------:R-:W-:Y:S01]  /*103b0*/  @P4 IMAD.MOV.U32 R3, RZ, RZ, R25 ;  /* 0x000000ffff034224 */ /* 0x000fe200078e0019 */
[----:B------:R-:W-:Y:S04]  /*103c0*/  SHFL.IDX PT, R14, R4, 0x3, 0x1c1f ;  /* 0x007c1f00040e7f89 */ /* 0x000fe800000e0000 */
[----:B------:R-:W-:Y:S04]  /*103d0*/  @P4 LDGSTS.E.BYPASS.LTC128B.128 [R23+0x1ac00], desc[UR52][R2.64], !P5 ;  /* 0x1ac0000002174fae */ /* 0x000fe8000e901d74 */
[----:B------:R-:W-:Y:S04]  /*103e0*/  @P4 LDGSTS.E.BYPASS.LTC128B.128 [R23+0x1d400], desc[UR52][R2.64+0x40], !P6 ;  /* 0x1d40004002174fae */ /* 0x000fe8000f101d74 */
[----:B------:R1:W-:Y:S04]  /*103f0*/  @P4 LDGSTS.E.BYPASS.LTC128B.128 [R23+0x1fc00], desc[UR52][R2.64+0x80], !P1 ;  /* 0x1fc0008002174fae */ /* 0x0003e8000c901d74 */
[----:B-1----:R-:W1:Y:S04]  /*10400*/  SHFL.IDX PT, R2, R7, 0x2, 0x1c1f ;  /* 0x005c1f0007027f89 */ /* 0x002e6800000e0000 */
[----:B------:R-:W4:Y:S01]  /*10410*/  SHFL.IDX PT, R7, R7, 0x3, 0x1c1f ;  /* 0x007c1f0007077f89 */ /* 0x000f2200000e0000 */
[----:B-1----:R-:W-:Y:S01]  /*10420*/  @P3 IMAD.X R25, RZ, RZ, R2, P0 ;  /* 0x000000ffff193224 */ /* 0x002fe200000e0602 */
[----:B------:R-:W-:Y:S01]  /*10430*/  @P2 IADD3 R14, P0, R36, R14, RZ ;  /* 0x0000000e240e2210 */ /* 0x000fe20007f1e0ff */
[----:B------:R-:W-:-:S02]  /*10440*/  @P3 IMAD.MOV.U32 R2, RZ, RZ, R8 ;  /* 0x000000ffff023224 */ /* 0x000fc400078e0008 */
[----:B------:R-:W-:Y:S02]  /*10450*/  @P3 IMAD.MOV.U32 R3, RZ, RZ, R25 ;  /* 0x000000ffff033224 */ /* 0x000fe400078e0019 */
[----:B----4-:R-:W-:Y:S02]  /*10460*/  @P2 IMAD.X R23, RZ, RZ, R7, P0 ;  /* 0x000000ffff172224 */ /* 0x010fe400000e0607 */
[----:B------:R-:W-:Y:S01]  /*10470*/  @P2 IMAD.IADD R25, R17, 0x1, R5 ;  /* 0x0000000111192824 */ /* 0x000fe200078e0205 */
[----:B------:R-:W-:Y:S04]  /*10480*/  @P3 LDGSTS.E.BYPASS.LTC128B.128 [R21+0x1b400], desc[UR52][R2.64], !P5 ;  /* 0x1b40000002153fae */ /* 0x000fe8000e901d74 */
[----:B------:R-:W-:Y:S04]  /*10490*/  @P3 LDGSTS.E.BYPASS.LTC128B.128 [R21+0x1dc00], desc[UR52][R2.64+0x40], !P6 ;  /* 0x1dc0004002153fae */ /* 0x000fe8000f101d74 */
[----:B------:R1:W-:Y:S02]  /*104a0*/  @P3 LDGSTS.E.BYPASS.LTC128B.128 [R21+0x20400], desc[UR52][R2.64+0x80], !P1 ;  /* 0x2040008002153fae */ /* 0x0003e4000c901d74 */
[----:B-1----:R-:W-:-:S02]  /*104b0*/  @P2 IMAD.MOV.U32 R2, RZ, RZ, R14 ;  /* 0x000000ffff022224 */ /* 0x002fc400078e000e */
[----:B------:R-:W-:Y:S01]  /*104c0*/  @P2 IMAD.MOV.U32 R3, RZ, RZ, R23 ;  /* 0x000000ffff032224 */ /* 0x000fe200078e0017 */
[----:B------:R1:W4:Y:S04]  /*104d0*/  SHFL.IDX PT, R14, R9, RZ, 0x1c1f ;  /* 0x001c1fff090e7589 */ /* 0x00032800000e0000 */
[----:B------:R1:W-:Y:S04]  /*104e0*/  @P2 LDGSTS.E.BYPASS.LTC128B.128 [R25+0x1bc00], desc[UR52][R2.64], !P5 ;  /* 0x1bc0000002192fae */ /* 0x0003e8000e901d74 */
[----:B------:R1:W-:Y:S04]  /*104f0*/  @P2 LDGSTS.E.BYPASS.LTC128B.128 [R25+0x1e400], desc[UR52][R2.64+0x40], !P6 ;  /* 0x1e40004002192fae */ /* 0x0003e8000f101d74 */
[----:B------:R1:W-:Y:S02]  /*10500*/  @P2 LDGSTS.E.BYPASS.LTC128B.128 [R25+0x20c00], desc[UR52][R2.64+0x80], !P1 ;  /* 0x20c0008002192fae */ /* 0x0003e4000c901d74 */
.L_x_2312:
[----:B------:R-:W-:Y:S01]  /*10510*/  LOP3.LUT P0, RZ, R16, 0x100, RZ, 0xc0, !PT ;  /* 0x0000010010ff7812 */ /* 0x000fe2000780c0ff */
[----:B------:R-:W-:-:S12]  /*10520*/  BSSY B0, `(.L_x_2224) ;  /* 0x000000e000007945 */ /* 0x000fd80003800000 */
[----:B------:R-:W-:Y:S05]  /*10530*/  @!P0 BRA `(.L_x_2225) ;  /* 0x0000000000308947 */ /* 0x000fea0003800000 */
[C---:B------:R-:W-:Y:S01]  /*10540*/  LOP3.LUT P3, RZ, R16.reuse, 0x10, RZ, 0xc0, !PT ;  /* 0x0000001010ff7812 */ /* 0x040fe2000786c0ff */
[----:B------:R-:W-:Y:S01]  /*10550*/  IMAD.IADD R5, R17, 0x1, R5 ;  /* 0x0000000111057824 */ /* 0x000fe200078e0205 */
[C---:B------:R-:W-:Y:S02]  /*10560*/  LOP3.LUT P2, RZ, R16.reuse, 0x8, RZ, 0xc0, !PT ;  /* 0x0000000810ff7812 */ /* 0x040fe4000784c0ff */
[----:B------:R-:W-:Y:S02]  /*10570*/  LOP3.LUT P1, RZ, R16, 0x4, RZ, 0xc0, !PT ;  /* 0x0000000410ff7812 */ /* 0x000fe4000782c0ff */
[----:B-1--4-:R-:W-:-:S05]  /*10580*/  IADD3 R2, P0, R36, R14, RZ ;  /* 0x0000000e24027210 */ /* 0x012fca0007f1e0ff */
[----:B------:R-:W-:-:S05]  /*10590*/  IMAD.X R3, RZ, RZ, R6, P0 ;  /* 0x000000ffff037224 */ /* 0x000fca00000e0606 */
[----:B------:R-:W-:Y:S01]  /*105a0*/  @!PT LDS RZ, [RZ] ;  /* 0x00000000fffff984 */ /* 0x000fe20000000800 */
[----:B------:R-:W-:Y:S01]  /*105b0*/  @!PT LDS RZ, [RZ] ;  /* 0x00000000fffff984 */ /* 0x000fe20000000800 */
[----:B------:R-:W-:Y:S01]  /*105c0*/  @!PT LDS RZ, [RZ] ;  /* 0x00000000fffff984 */ /* 0x000fe20000000800 */
[----:B------:R1:W-:Y:S04]  /*105d0*/  LDGSTS.E.BYPASS.LTC128B.128 [R5+0x1c400], desc[UR52][R2.64], !P3 ;  /* 0x1c40000002057fae */ /* 0x0003e8000d901d74 */
[----:B------:R1:W-:Y:S04]  /*105e0*/  LDGSTS.E.BYPASS.LTC128B.128 [R5+0x1ec00], desc[UR52][R2.64+0x40], !P2 ;  /* 0x1ec0004002057fae */ /* 0x0003e8000d101d74 */
[----:B------:R1:W-:Y:S02]  /*105f0*/  LDGSTS.E.BYPASS.LTC128B.128 [R5+0x21400], desc[UR52][R2.64+0x80], !P1 ;  /* 0x2140008002057fae */ /* 0x0003e4000c901d74 */
.L_x_2225:
[----:B------:R-:W-:Y:S05]  /*10600*/  BSYNC B0 ;  /* 0x0000000000007941 */ /* 0x000fea0003800000 */
.L_x_2224:
[----:B------:R-:W-:Y:S01]  /*10610*/  NOP ;  /* 0x0000000000007918 */ /* 0x000fe20000000000 */
[----:B------:R-:W-:-:S13]  /*10620*/  PLOP3.LUT P0, PT, PT, PT, PT, 0x80, 0x0 ;  /* 0x000000000000781c */ /* 0x000fda0003f0f070 */
.L_x_2226:
[----:B------:R-:W-:Y:S02]  /*10630*/  PLOP3.LUT P1, PT, P1, P0, PT, 0xa2, 0x0 ;  /* 0x000000000000781c */ /* 0x000fe40000f21472 */
[----:B------:R-:W-:-:S08]  /*10640*/  @P0 R2UR P1, UR4, R0 ;  /* 0x00000000000402ca */ /* 0x000fd00000020000 */
[----:B------:R-:W-:-:S05]  /*10650*/  @P0 PLOP3.LUT P0, PT, P1, PT, PT, 0x80, 0x0 ;  /* 0x000000000000081c */ /* 0x000fca0000f0f070 */
[----:B------:R-:W-:Y:S01]  /*10660*/  @!P1 SYNCS.ARRIVE.TRANS64.RED.A0T1 RZ, [UR4+0x29830], RZ ;  /* 0x029830ffffff99a7 */ /* 0x000fe20008200404 */
[----:B------:R-:W-:Y:S07]  /*10670*/  @!P1 ARRIVES.LDGSTSBAR.64.TRANSCNT [UR4+0x29830] ;  /* 0x02983000ff0099b0 */ /* 0x000fee0008000a84 */
[----:B------:R-:W-:Y:S05]  /*10680*/  @P0 BRA.U.ANY `(.L_x_2226) ;  /* 0xfffffffd00e80947 */ /* 0x000fea000393ffff */
[----:B------:R-:W-:Y:S01]  /*10690*/  NOP ;  /* 0x0000000000007918 */ /* 0x000fe20000000000 */
[----:B-1----:R-:W-:-:S05]  /*106a0*/  IMAD.U32 R2, RZ, RZ, UR46 ;  /* 0x0000002eff027e24 */ /* 0x002fca000f8e00ff */
[----:B------:R-:W-:-:S13]  /*106b0*/  ISETP.NE.AND P2, PT, R2, 0x3, PT ;  /* 0x000000030200780c */ /* 0x000fda0003f45270 */
[----:B------:R-:W-:Y:S05]  /*106c0*/  @!P2 BRA `(.L_x_2227) ;  /* 0x000000000004a947 */ /* 0x000fea0003800000 */
[----:B------:R-:W-:Y:S01]  /*106d0*/  BPT.TRAP 0x1 ;  /* 0x000000040000795c */ /* 0x000fe20000300000 */
.L_x_2227:
[----:B------:R1:W-:Y:S02]  /*106e0*/  SYNCS.ARRIVE.TRANS64.A1T0 RZ, [R0+URZ+0x29830], RZ ;  /* 0x029830ff00ff79a7 */ /* 0x0003e4000810003f */
[----:B------:R-:W-:Y:S05]  /*106f0*/  WARPSYNC.ALL ;  /* 0x0000000000007948 */ /* 0x000fea0003800000 */
[----:B------:R-:W-:Y:S01]  /*10700*/  BSSY B6, `(.L_x_2228) ;  /* 0x0000015000067945 */ /* 0x000fe20003800000 */
[----:B0123--:R-:W-:Y:S01]  /*10710*/  VIADD R0, R17, 0x14400 ;  /* 0x0001440011007836 */ /* 0x00ffe20000000000 */
        /* <DEDUP_REMOVED lines=18> */
[----:B0---4-:R-:W-:Y:S05]  /*10840*/  CALL.ABS.NOINC R2 ;  /* 0x0000000002007343 */ /* 0x011fea0003c00000 */
.L_x_2229:
[----:B------:R-:W-:Y:S05]  /*10850*/  BSYNC B6 ;  /* 0x0000000000067941 */ /* 0x000fea0003800000 */
.L_x_2228:
[----:B------:R0:W5:Y:S01]  /*10860*/  LDL R8, [R1+0x14] ;  /* 0x0000140001087983 */ /* 0x0001620000100800 */
[----:B------:R-:W-:Y:S01]  /*10870*/  UISETP.NE.AND UP0, UPT, UR48, URZ, UPT ;  /* 0x0000003f3000728c */ /* 0x000fe2000bf05270 */
[----:B------:R-:W-:Y:S01]  /*10880*/  IMAD.U32 R5, RZ, RZ, UR43 ;  /* 0x0000002bff057e24 */ /* 0x000fe2000f8e00ff */
[----:B------:R-:W1:Y:S01]  /*10890*/  S2R R2, SR_TID.X ;  /* 0x0000000000027919 */ /* 0x000e620000002100 */
[----:B------:R-:W-:Y:S01]  /*108a0*/  R2UR UR6, R33 ;  /* 0x00000000210672ca */ /* 0x000fe200000e0000 */
[----:B------:R-:W-:Y:S02]  /*108b0*/  ULDC.64 UR8, c[0x0][0x2d8] ;  /* 0x0000b60000087ab9 */ /* 0x000fe40000000a00 */
[----:B------:R-:W-:Y:S02]  /*108c0*/  PLOP3.LUT P0, PT, PT, PT, UP0, 0x80, 0x0 ;  /* 0x000000000000781c */ /* 0x000fe40003f0f008 */
[C---:B------:R-:W-:Y:S02]  /*108d0*/  LOP3.LUT P3, RZ, R16.reuse, 0x800, RZ, 0xc0, !PT ;  /* 0x0000080010ff7812 */ /* 0x040fe4000786c0ff */
[C---:B------:R-:W-:Y:S01]  /*108e0*/  LOP3.LUT P4, RZ, R16.reuse, 0x400, RZ, 0xc0, !PT ;  /* 0x0000040010ff7812 */ /* 0x040fe2000788c0ff */
[----:B------:R-:W-:Y:S01]  /*108f0*/  @UP0 ULDC UR4, c[0x0][0x44c] ;  /* 0x0001130000040ab9 */ /* 0x000fe20000000800 */
[----:B------:R-:W-:-:S02]  /*10900*/  LOP3.LUT P5, RZ, R16, 0x200, RZ, 0xc0, !PT ;  /* 0x0000020010ff7812 */ /* 0x000fc400078ac0ff */
[C---:B-1----:R-:W-:Y:S01]  /*10910*/  LOP3.LUT R20, R2.reuse, 0x7f, RZ, 0xc0, !PT ;  /* 0x0000007f02147812 */ /* 0x042fe200078ec0ff */
[----:B------:R-:W-:-:S03]  /*10920*/  IMAD.SHL.U32 R2, R2, 0x20, RZ ;  /* 0x0000002002027824 */ /* 0x000fc600078e00ff */
[----:B------:R-:W-:-:S04]  /*10930*/  SHF.R.U32.HI R20, RZ, 0x2, R20 ;  /* 0x00000002ff147819 */ /* 0x000fc80000011614 */
[----:B------:R-:W-:-:S05]  /*10940*/  LOP3.LUT R2, R20, 0x60, R2, 0xf8, !PT ;  /* 0x0000006014027812 */ /* 0x000fca00078ef802 */
[----:B------:R-:W-:-:S04]  /*10950*/  IMAD R5, R5, 0x80, R2 ;  /* 0x0000008005057824 */ /* 0x000fc800078e0202 */
        /* <DEDUP_REMOVED lines=15> */
[----:B------:R-:W1:Y:S01]  /*10a50*/  S2R R20, SR_TID.X ;  /* 0x0000000000147919 */ /* 0x000e620000002100 */
        /* <DEDUP_REMOVED lines=20> */
[----:B-1----:R-:W-:Y:S02]  /*10ba0*/  LOP3.LUT R20, R20, 0x7f, RZ, 0xc0, !PT ;  /* 0x0000007f14147812 */ /* 0x002fe400078ec0ff */
[----:B------:R-:W-:Y:S02]  /*10bb0*/  IADD3.X R4, R3, UR5, R5, P0, !PT ;  /* 0x0000000503047c10 */ /* 0x000fe400087fe405 */
[----:B------:R-:W-:Y:S01]  /*10bc0*/  SHF.R.U32.HI R10, RZ, 0x2, R20 ;  /* 0x00000002ff0a7819 */ /* 0x000fe20000011614 */
[----:B0-----:R-:W-:Y:S06]  /*10bd0*/  BRA.DIV UR4, `(.L_x_2230) ;  /* 0x0000003a04fc7947 */ /* 0x001fec000b800000 */
[----:B----4-:R-:W0:Y:S01]  /*10be0*/  SHFL.IDX PT, R14, R0, RZ, 0x1c1f ;  /* 0x001c1fff000e7589 */ /* 0x010e2200000e0000 */
[----:B------:R-:W-:-:S03]  /*10bf0*/  IMAD.U32 R5, RZ, RZ, UR43 ;  /* 0x0000002bff057e24 */ /* 0x000fc6000f8e00ff */
[----:B------:R-:W1:Y:S01]  /*10c00*/  SHFL.IDX PT, R2, R4, RZ, 0x1c1f ;  /* 0x001c1fff04027589 */ /* 0x000e6200000e0000 */
[----:B------:R-:W-:-:S03]  /*10c10*/  IMAD R5, R5, 0x80, R10 ;  /* 0x0000008005057824 */ /* 0x000fc600078e020a */
[----:B------:R-:W-:Y:S01]  /*10c20*/  SHFL.IDX PT, R6, R4, 0x1, 0x1c1f ;  /* 0x003c1f0004067f89 */ /* 0x000fe200000e0000 */
        /* <DEDUP_REMOVED lines=20> */
[----:B------:R-:W-:-:S03]  /*10d70*/  ISETP.GE.AND P0, PT, R7, UR38, PT ;  /* 0x0000002607007c0c */ /* 0x000fc6000bf06270 */
[----:B------:R-:W2:Y:S10]  /*10d80*/  SHFL.IDX PT, R4, R4, 0x3, 0x1c1f ;  /* 0x007c1f0004047f89 */ /* 0x000eb400000e0000 */
[----:B0-----:R-:W-:-:S05]  /*10d90*/  @!P0 IADD3 R14, P1, R36, R14, RZ ;  /* 0x0000000e240e8210 */ /* 0x001fca0007f3e0ff */
[----:B------:R-:W-:Y:S02]  /*10da0*/  @!P0 IMAD.X R7, RZ, RZ, R6, P1 ;  /* 0x000000ffff078224 */ /* 0x000fe400008e0606 */
[----:B-1----:R-:W-:Y:S02]  /*10db0*/  @!P0 IMAD.MOV.U32 R2, RZ, RZ, R14 ;  /* 0x000000ffff028224 */ /* 0x002fe400078e000e */
[----:B------:R-:W-:Y:S01]  /*10dc0*/  @!P0 IMAD.MOV.U32 R3, RZ, RZ, R7 ;  /* 0x000000ffff038224 */ /* 0x000fe200078e0007 */
[----:B------:R0:W1:Y:S04]  /*10dd0*/  SHFL.IDX PT, R14, R0, 0x3, 0x1c1f ;  /* 0x007c1f00000e7f89 */ /* 0x00006800000e0000 */
[----:B------:R0:W-:Y:S04]  /*10de0*/  @!P0 LDGSTS.E.BYPASS.LTC128B.128 [R8+0x15400], desc[UR52][R2.64], !P3 ;  /* 0x1540000002088fae */ /* 0x0001e8000d901d74 */
[----:B------:R0:W-:Y:S04]  /*10df0*/  @!P0 LDGSTS.E.BYPASS.LTC128B.128 [R8+0x17400], desc[UR52][R2.64+0x40], !P4 ;  /* 0x1740004002088fae */ /* 0x0001e8000e101d74 */
[----:B--2---:R0:W-:Y:S02]  /*10e00*/  @!P0 LDGSTS.E.BYPASS.LTC128B.128 [R8+0x19400], desc[UR52][R2.64+0x80], !P5 ;  /* 0x1940008002088fae */ /* 0x0041e4000e901d74 */
.L_x_2321:
[----:B------:R-:W-:-:S05]  /*10e10*/  VIADD R5, R5, 0x60 ;  /* 0x0000006005057836 */ /* 0x000fca0000000000 */
[----:B------:R-:W-:-:S13]  /*10e20*/  ISETP.GE.AND P0, PT, R5, UR38, PT ;  /* 0x0000002605007c0c */ /* 0x000fda000bf06270 */
[----:B01----:R-:W-:-:S05]  /*10e30*/  @!P0 IADD3 R2, P1, R36, R14, RZ ;  /* 0x0000000e24028210 */ /* 0x003fca0007f3e0ff */
        /* <DEDUP_REMOVED lines=9> */
.L_x_2231:
        /* <DEDUP_REMOVED lines=18> */
.L_x_2322:
[----:B------:R-:W-:Y:S05]  /*10ff0*/  BSYNC B0 ;  /* 0x0000000000007941 */ /* 0x000fea0003800000 */
.L_x_2232:
[----:B------:R-:W-:-:S06]  /*11000*/  UISETP.GE.AND UP0, UPT, UR44, 0x2, UPT ;  /* 0x000000022c00788c */ /* 0x000fcc000bf06270 */
[----:B------:R-:W-:-:S13]  /*11010*/  PLOP3.LUT P0, PT, PT, PT, UP0, 0x40, 0x0 ;  /* 0x000000000000781c */ /* 0x000fda0003f0e808 */
[----:B------:R-:W-:Y:S05]  /*11020*/  @P0 BRA `(.L_x_2234) ;  /* 0x0000001400d40947 */ /* 0x000fea0003800000 */
[----:B------:R-:W-:Y:S01]  /*11030*/  UIADD3 UR4, UR44, -0x2, URZ ;  /* 0xfffffffe2c047890 */ /* 0x000fe2000fffe03f */
[----:B------:R-:W-:Y:S02]  /*11040*/  IMAD.MOV.U32 R22, RZ, RZ, R32 ;  /* 0x000000ffff167224 */ /* 0x000fe400078e0020 */
[----:B------:R-:W-:-:S03]  /*11050*/  IMAD.MOV.U32 R10, RZ, RZ, R19 ;  /* 0x000000ffff0a7224 */ /* 0x000fc600078e0013 */
[----:B------:R-:W-:-:S07]  /*11060*/  IMAD.U32 R30, RZ, RZ, UR4 ;  /* 0x00000004ff1e7e24 */ /* 0x000fce000f8e00ff */
.L_x_2254:
[----:B------:R-:W2:Y:S01]  /*11070*/  LDL R2, [R1] ;  /* 0x0000000001027983 */ /* 0x000ea20000100800 */
[----:B01----:R-:W0:Y:S01]  /*11080*/  LDC R0, c[0x0][0x430] ;  /* 0x00010c00ff007b82 */ /* 0x003e220000000800 */
[----:B------:R-:W1:Y:S01]  /*11090*/  S2R R3, SR_TID.X ;  /* 0x0000000000037919 */ /* 0x000e620000002100 */
[----:B------:R-:W3:Y:S01]  /*110a0*/  S2R R7, SR_TID.X ;  /* 0x0000000000077919 */ /* 0x000ee20000002100 */
[----:B------:R-:W4:Y:S01]  /*110b0*/  S2R R8, SR_TID.X ;  /* 0x0000000000087919 */ /* 0x000f220000002100 */
[----:B0-----:R-:W-:Y:S02]  /*110c0*/  ISETP.NE.AND P0, PT, R0, 0x1, PT ;  /* 0x000000010000780c */ /* 0x001fe40003f05270 */
[----:B-1----:R-:W-:-:S11]  /*110d0*/  LOP3.LUT R4, R3, 0x7f, RZ, 0xc0, !PT ;  /* 0x0000007f03047812 */ /* 0x002fd600078ec0ff */
[----:B------:R-:W0:Y:S01]  /*110e0*/  @P0 LDC R0, c[0x0][0x434] ;  /* 0x00010d00ff000b82 */ /* 0x000e220000000800 */
[----:B------:R-:W-:-:S07]  /*110f0*/  SHF.R.U32.HI R6, RZ, 0x2, R4 ;  /* 0x00000002ff067819 */ /* 0x000fce0000011604 */
[----:B------:R-:W1:Y:S01]  /*11100*/  @P0 LDC R5, c[0x0][0x438] ;  /* 0x00010e00ff050b82 */ /* 0x000e620000000800 */
[----:B----4-:R-:W-:-:S07]  /*11110*/  IMAD.SHL.U32 R9, R8, 0x20, RZ ;  /* 0x0000002008097824 */ /* 0x010fce00078e00ff */
[----:B------:R-:W4:Y:S01]  /*11120*/  @P0 LDC R3, c[0x0][0x434] ;  /* 0x00010d00ff030b82 */ /* 0x000f220000000800 */
[----:B------:R-:W-:Y:S05]  /*11130*/  YIELD ;  /* 0x0000000000007946 */ /* 0x000fea0003800000 */
[----:B------:R-:W-:Y:S01]  /*11140*/  ULDC.64 UR4, c[0x0][0x428] ;  /* 0x00010a0000047ab9 */ /* 0x000fe20000000a00 */
[----:B------:R-:W-:Y:S01]  /*11150*/  ULDC.64 UR6, c[0x0][0x418] ;  /* 0x0001060000067ab9 */ /* 0x000fe20000000a00 */
[----:B------:R-:W-:-:S04]  /*11160*/  IMAD R8, R37, UR4, RZ ;  /* 0x0000000425087c24 */ /* 0x000fc8000f8e02ff */
[----:B------:R-:W-:Y:S02]  /*11170*/  IMAD R8, R31, UR5, R8 ;  /* 0x000000051f087c24 */ /* 0x000fe4000f8e0208 */
[----:B--2---:R-:W-:Y:S01]  /*11180*/  IMAD R4, R30, 0xa0, R2 ;  /* 0x000000a01e047824 */ /* 0x004fe200078e0202 */
[C---:B---3--:R-:W-:Y:S01]  /*11190*/  LOP3.LUT R2, R7.reuse, 0x7f, RZ, 0xc0, !PT ;  /* 0x0000007f07027812 */ /* 0x048fe200078ec0ff */
[----:B------:R-:W-:-:S05]  /*111a0*/  IMAD.SHL.U32 R7, R7, 0x20, RZ ;  /* 0x0000002007077824 */ /* 0x000fca00078e00ff */
[----:B------:R-:W-:Y:S02]  /*111b0*/  LOP3.LUT R7, R6, 0x60, R7, 0xf8, !PT ;  /* 0x0000006006077812 */ /* 0x000fe400078ef807 */
[----:B------:R-:W-:Y:S02]  /*111c0*/  SHF.R.U32.HI R6, RZ, 0x2, R2 ;  /* 0x00000002ff067819 */ /* 0x000fe40000011602 */
[----:B------:R-:W2:Y:S01]  /*111d0*/  @P0 LDC R2, c[0x0][0x438] ;  /* 0x00010e00ff020b82 */ /* 0x000ea20000000800 */
[----:B------:R-:W-:Y:S01]  /*111e0*/  IMAD.IADD R7, R7, 0x1, R4 ;  /* 0x0000000107077824 */ /* 0x000fe200078e0204 */
[----:B------:R-:W-:-:S03]  /*111f0*/  LOP3.LUT R9, R6, 0x60, R9, 0xf8, !PT ;  /* 0x0000006006097812 */ /* 0x000fc600078ef809 */
[----:B0-----:R-:W-:Y:S01]  /*11200*/  @P0 IMAD.HI.U32 R0, R7, R0, RZ ;  /* 0x0000000007000227 */ /* 0x001fe200078e00ff */
[----:B------:R-:W-:-:S03]  /*11210*/  LOP3.LUT R9, R9, 0x80, RZ, 0xfc, !PT ;  /* 0x0000008009097812 */ /* 0x000fc600078efcff */
[----:B------:R-:W-:Y:S01]  /*11220*/  IMAD.MOV.U32 R6, RZ, RZ, R7 ;  /* 0x000000ffff067224 */ /* 0x000fe200078e0007 */
[----:B-1----:R-:W-:Y:S01]  /*11230*/  @P0 SHF.R.U32.HI R6, RZ, R5, R0 ;  /* 0x00000005ff060219 */ /* 0x002fe20000011600 */
[----:B------:R-:W-:-:S04]  /*11240*/  IMAD.IADD R0, R9, 0x1, R4 ;  /* 0x0000000109007824 */ /* 0x000fc800078e0204 */
[----:B----4-:R-:W-:-:S04]  /*11250*/  @P0 IMAD.HI.U32 R3, R0, R3, RZ ;  /* 0x0000000300030227 */ /* 0x010fc800078e00ff */
[----:B------:R-:W-:Y:S01]  /*11260*/  IMAD.MOV.U32 R11, RZ, RZ, R0 ;  /* 0x000000ffff0b7224 */ /* 0x000fe200078e0000 */
[----:B------:R-:W-:Y:S02]  /*11270*/  ISETP.GT.U32.AND P1, PT, R9, 0x9f, PT ;  /* 0x0000009f0900780c */ /* 0x000fe40003f24070 */
[----:B--2---:R-:W-:Y:S01]  /*11280*/  @P0 SHF.R.U32.HI R11, RZ, R2, R3 ;  /* 0x00000002ff0b0219 */ /* 0x004fe20000011603 */
[--C-:B------:R-:W-:Y:S01]  /*11290*/  IMAD.MOV.U32 R2, RZ, RZ, R6.reuse ;  /* 0x000000ffff027224 */ /* 0x100fe200078e0006 */
[----:B------:R-:W-:-:S03]  /*112a0*/  SHF.R.S32.HI R3, RZ, 0x1f, R6 ;  /* 0x0000001fff037819 */ /* 0x000fc60000011406 */
[----:B------:R-:W-:-:S04]  /*112b0*/  IMAD.WIDE.U32 R2, R31, UR4, R2 ;  /* 0x000000041f027c25 */ /* 0x000fc8000f8e0002 */
[----:B------:R-:W-:Y:S01]  /*112c0*/  IMAD.IADD R3, R8, 0x1, R3 ;  /* 0x0000000108037824 */ /* 0x000fe200078e0203 */
[----:B------:R-:W-:-:S04]  /*112d0*/  LEA R4, P0, R2, UR6, 0x2 ;  /* 0x0000000602047c11 */ /* 0x000fc8000f8010ff */
[----:B------:R-:W-:Y:S01]  /*112e0*/  LEA.HI.X R5, R2, UR7, R3, 0x2, P0 ;  /* 0x0000000702057c11 */ /* 0x000fe200080f1403 */
[--C-:B------:R-:W-:Y:S01]  /*112f0*/  @!P1 IMAD.MOV.U32 R2, RZ, RZ, R11.reuse ;  /* 0x000000ffff029224 */ /* 0x100fe200078e000b */
[----:B------:R-:W-:-:S03]  /*11300*/  @!P1 SHF.R.S32.HI R3, RZ, 0x1f, R11 ;  /* 0x0000001fff039819 */ /* 0x000fc6000001140b */
[----:B------:R-:W-:Y:S01]  /*11310*/  @!P1 IMAD.WIDE.U32 R2, R31, UR4, R2 ;  /* 0x000000041f029c25 */ /* 0x000fe2000f8e0002 */
[----:B------:R-:W-:-:S03]  /*11320*/  ULDC UR4, c[0x0][0x430] ;  /* 0x00010c0000047ab9 */ /* 0x000fc60000000800 */
[----:B------:R-:W-:Y:S01]  /*11330*/  @!P1 IMAD.IADD R3, R8, 0x1, R3 ;  /* 0x0000000108039824 */ /* 0x000fe200078e0203 */
[----:B------:R-:W-:-:S04]  /*11340*/  @!P1 LEA R8, P0, R2, UR6, 0x2 ;  /* 0x0000000602089c11 */ /* 0x000fc8000f8010ff */
[----:B------:R-:W-:Y:S01]  /*11350*/  @!P1 LEA.HI.X R9, R2, UR7, R3, 0x2, P0 ;  /* 0x0000000702099c11 */ /* 0x000fe200080f1403 */
[----:B------:R-:W-:Y:S02]  /*11360*/  IMAD.MOV R2, RZ, RZ, -R6 ;  /* 0x000000ffff027224 */ /* 0x000fe400078e0a06 */
        /* <DEDUP_REMOVED lines=10> */
[----:B------:R-:W-:Y:S02]  /*11410*/  IMAD.MOV.U32 R0, RZ, RZ, R30 ;  /* 0x000000ffff007224 */ /* 0x000fe400078e001e */
[----:B------:R-:W-:Y:S01]  /*11420*/  IMAD R7, R2, UR4, R7 ;  /* 0x0000000402077c24 */ /* 0x000fe2000f8e0207 */
[----:B------:R-:W-:Y:S01]  /*11430*/  SEL R19, R19, RZ, P0 ;  /* 0x000000ff13137207 */ /* 0x000fe20000000000 */
[----:B------:R-:W-:Y:S01]  /*11440*/  VIADD R30, R30, 0xffffffff ;  /* 0xffffffff1e1e7836 */ /* 0x000fe20000000000 */
[----:B------:R-:W-:Y:S02]  /*11450*/  LOP3.LUT R32, R22, R32, RZ, 0x3c, !PT ;  /* 0x0000002016207212 */ /* 0x000fe400078e3cff */
[----:B------:R-:W-:Y:S02]  /*11460*/  ISETP.GT.AND P2, PT, R0, RZ, PT ;  /* 0x000000ff0000720c */ /* 0x000fe40003f44270 */
[----:B--2---:R-:W-:Y:S01]  /*11470*/  SHF.R.S32.HI R28, RZ, 0x1f, R6 ;  /* 0x0000001fff1c7819 */ /* 0x004fe20000011406 */
[----:B0-----:R-:W-:Y:S10]  /*11480*/  @!P1 BRA `(.L_x_2235) ;  /* 0x0000000000049947 */ /* 0x001ff40003800000 */
[----:B------:R-:W-:Y:S01]  /*11490*/  BPT.TRAP 0x1 ;  /* 0x000000040000795c */ /* 0x000fe20000300000 */
.L_x_2235:
[----:B------:R-:W-:Y:S01]  /*114a0*/  IMAD R0, R19, 0x8, R17 ;  /* 0x0000000813007824 */ /* 0x000fe200078e0211 */
[----:B------:R-:W-:Y:S01]  /*114b0*/  SHF.L.U32 R29, R32, 0x1f, RZ ;  /* 0x0000001f201d7819 */ /* 0x000fe200000006ff */
[----:B------:R-:W-:Y:S01]  /*114c0*/  BSSY B0, `(.L_x_2236) ;  /* 0x0000004000007945 */ /* 0x000fe20003800000 */
[----:B------:R-:W-:Y:S02]  /*114d0*/  SHF.R.S32.HI R27, RZ, 0x1f, R7 ;  /* 0x0000001fff1b7819 */ /* 0x000fe40000011407 */
[----:B------:R-:W0:Y:S02]  /*114e0*/  SYNCS.PHASECHK.TRANS64.TRYWAIT P0, [R0+URZ+0x29880], R29 ;  /* 0x0298801d000075a7 */ /* 0x000e24000800017f */
[----:B0-----:R-:W-:Y:S05]  /*114f0*/  @!P0 BRA `(.L_x_2237) ;  /* 0x0000003800048947 */ /* 0x001fea0003800000 */
.L_x_2323:
[----:B------:R-:W-:Y:S05]  /*11500*/  BSYNC B0 ;  /* 0x0000000000007941 */ /* 0x000fea0003800000 */
.L_x_2236:
        /* <DEDUP_REMOVED lines=67> */
.L_x_2335:
        /* <DEDUP_REMOVED lines=9> */
.L_x_2239:
        /* <DEDUP_REMOVED lines=11> */
.L_x_2240:
[----:B------:R2:W-:Y:S01]  /*11a80*/  SYNCS.ARRIVE.TRANS64.A1T0 RZ, [R0+URZ+0x29870], RZ ;  /* 0x029870ff00ff79a7 */ /* 0x0005e2000810003f */
[----:B------:R-:W-:Y:S05]  /*11a90*/  @!P3 BRA `(.L_x_2241) ;  /* 0x000000000004b947 */ /* 0x000fea0003800000 */
[----:B------:R-:W-:Y:S01]  /*11aa0*/  BPT.TRAP 0x1 ;  /* 0x000000040000795c */ /* 0x000fe20000300000 */
.L_x_2241:
[----:B------:R-:W3:Y:S01]  /*11ab0*/  SYNCS.PHASECHK.TRANS64.TRYWAIT P0, [R0+URZ+0x29840], R29 ;  /* 0x0298401d000075a7 */ /* 0x000ee2000800017f */
[----:B------:R-:W-:Y:S04]  /*11ac0*/  BSSY B0, `(.L_x_2242) ;  /* 0x0000002000007945 */ /* 0x000fe80003800000 */
[----:B---3--:R-:W-:Y:S05]  /*11ad0*/  @!P0 BRA `(.L_x_2243) ;  /* 0x0000003800148947 */ /* 0x008fea0003800000 */
.L_x_2336:
[----:B------:R-:W-:Y:S05]  /*11ae0*/  BSYNC B0 ;  /* 0x0000000000007941 */ /* 0x000fea0003800000 */
.L_x_2242:
        /* <DEDUP_REMOVED lines=67> */
.L_x_2348:
        /* <DEDUP_REMOVED lines=10> */
.L_x_2245:
        /* <DEDUP_REMOVED lines=11> */
.L_x_2246:
[----:B------:R0:W-:Y:S02]  /*12070*/  SYNCS.ARRIVE.TRANS64.A1T0 RZ, [R0+URZ+0x29830], RZ ;  /* 0x029830ff00ff79a7 */ /* 0x0001e4000810003f */
[----:B0-23--:R-:W-:-:S05]  /*12080*/  IMAD.U32 R0, RZ, RZ, UR47 ;  /* 0x0000002fff007e24 */ /* 0x00dfca000f8e00ff */
[----:B------:R-:W-:-:S13]  /*12090*/  ISETP.NE.AND P0, PT, R0, 0x3, PT ;  /* 0x000000030000780c */ /* 0x000fda0003f05270 */
[----:B------:R-:W-:Y:S05]  /*120a0*/  @!P0 BRA `(.L_x_2247) ;  /* 0x0000000000048947 */ /* 0x000fea0003800000 */
[----:B------:R-:W-:Y:S01]  /*120b0*/  BPT.TRAP 0x1 ;  /* 0x000000040000795c */ /* 0x000fe20000300000 */
.L_x_2247:
[----:B------:R-:W-:Y:S01]  /*120c0*/  LOP3.LUT R3, R22, 0x1, RZ, 0x3c, !PT ;  /* 0x0000000116037812 */ /* 0x000fe200078e3cff */
[----:B------:R-:W-:Y:S01]  /*120d0*/  IMAD R0, R10, 0x8, R17 ;  /* 0x000000080a007824 */ /* 0x000fe200078e0211 */
[----:B------:R-:W-:Y:S02]  /*120e0*/  BSSY B0, `(.L_x_2248) ;  /* 0x0000004000007945 */ /* 0x000fe40003800000 */
[----:B------:R-:W-:-:S04]  /*120f0*/  SHF.L.U32 R3, R3, 0x1f, RZ ;  /* 0x0000001f03037819 */ /* 0x000fc800000006ff */
[----:B------:R-:W0:Y:S02]  /*12100*/  SYNCS.PHASECHK.TRANS64.TRYWAIT P1, [R0+URZ+0x29870], R3 ;  /* 0x02987003000075a7 */ /* 0x000e24000802017f */
[----:B0-----:R-:W-:Y:S05]  /*12110*/  @!P1 BRA `(.L_x_2249) ;  /* 0x0000003800149947 */ /* 0x001fea0003800000 */
.L_x_2349:
[----:B------:R-:W-:Y:S05]  /*12120*/  BSYNC B0 ;  /* 0x0000000000007941 */ /* 0x000fea0003800000 */
.L_x_2248:
[----:B------:R-:W-:-:S05]  /*12130*/  IMAD.U32 R2, RZ, RZ, UR46 ;  /* 0x0000002eff027e24 */ /* 0x000fca000f8e00ff */
[----:B------:R-:W-:-:S13]  /*12140*/  ISETP.NE.AND P1, PT, R2, 0x3, PT ;  /* 0x000000030200780c */ /* 0x000fda0003f25270 */
[----:B------:R-:W-:Y:S05]  /*12150*/  @!P1 BRA `(.L_x_2250) ;  /* 0x0000000000049947 */ /* 0x000fea0003800000 */
[----:B------:R-:W-:Y:S01]  /*12160*/  BPT.TRAP 0x1 ;  /* 0x000000040000795c */ /* 0x000fe20000300000 */
.L_x_2250:
[----:B0-----:R-:W-:Y:S01]  /*12170*/  SHF.L.U32 R3, R22, 0x1f, RZ ;  /* 0x0000001f16037819 */ /* 0x001fe200000006ff */
[----:B------:R-:W-:-:S03]  /*12180*/  IMAD R12, R10, 0x5000, RZ ;  /* 0x000050000a0c7824 */ /* 0x000fc600078e02ff */
[----:B------:R-:W0:Y:S02]  /*12190*/  SYNCS.PHASECHK.TRANS64.TRYWAIT P1, [R0+URZ+0x29860], R3 ;  /* 0x02986003000075a7 */ /* 0x000e24000802017f */
[----:B0-----:R-:W-:Y:S05]  /*121a0*/  @!P1 BRA `(.L_x_2251) ;  /* 0x0000003800049947 */ /* 0x001fea0003800000 */
.L_x_2350:
[----:B------:R-:W2:Y:S04]  /*121b0*/  LDL R2, [R1+0x10] ;  /* 0x0000100001027983 */ /* 0x000ea80000100800 */
[----:B------:R-:W1:Y:S01]  /*121c0*/  LDL R13, [R1+0xc] ;  /* 0x00000c00010d7983 */ /* 0x000e620000100800 */
[----:B------:R-:W-:Y:S05]  /*121d0*/  WARPSYNC.ALL ;  /* 0x0000000000007948 */ /* 0x000fea0003800000 */
[----:B------:R-:W3:Y:S01]  /*121e0*/  S2R R9, SR_TID.X ;  /* 0x0000000000097919 */ /* 0x000ee20000002100 */
[----:B------:R-:W-:-:S02]  /*121f0*/  IMAD.MOV.U32 R14, RZ, RZ, 0x40 ;  /* 0x00000040ff0e7424 */ /* 0x000fc400078e00ff */
[----:B------:R-:W-:Y:S01]  /*12200*/  IMAD.U32 R25, RZ, RZ, UR46 ;  /* 0x0000002eff197e24 */ /* 0x000fe2000f8e00ff */
[----:B---3--:R-:W-:-:S04]  /*12210*/  LOP3.LUT P1, RZ, R9, 0x4, RZ, 0xc0, !PT ;  /* 0x0000000409ff7812 */ /* 0x008fc8000782c0ff */
[----:B------:R-:W-:Y:S02]  /*12220*/  SEL R14, R14, 0xffffffc0, !P1 ;  /* 0xffffffc00e0e7807 */ /* 0x000fe40004800000 */
[----:B------:R-:W-:Y:S02]  /*12230*/  ISETP.NE.AND P1, PT, R25, 0x3, PT ;  /* 0x000000031900780c */ /* 0x000fe40003f25270 */
[C---:B--2---:R-:W-:Y:S02]  /*12240*/  LOP3.LUT R2, R12.reuse, R2, RZ, 0xfc, !PT ;  /* 0x000000020c027212 */ /* 0x044fe400078efcff */
[----:B-1----:R-:W-:-:S03]  /*12250*/  LOP3.LUT R24, R12, R13, RZ, 0xfc, !PT ;  /* 0x0000000d0c187212 */ /* 0x002fc600078efcff */
[----:B0-----:R-:W-:-:S04]  /*12260*/  IMAD.IADD R3, R17, 0x1, R2 ;  /* 0x0000000111037824 */ /* 0x001fc800078e0202 */
[----:B------:R-:W-:Y:S01]  /*12270*/  IMAD.IADD R2, R14, 0x1, R3 ;  /* 0x000000010e027824 */ /* 0x000fe200078e0203 */
        /* <DEDUP_REMOVED lines=69> */
.L_x_2252:
[----:B-1----:R1:W-:Y:S01]  /*126d0*/  SYNCS.ARRIVE.TRANS64.A1T0 RZ, [R0+URZ+0x29850], RZ ;  /* 0x029850ff00ff79a7 */ /* 0x0023e2000810003f */
[----:B------:R-:W-:Y:S06]  /*126e0*/  BAR.SYNC.DEFER_BLOCKING 0x2, 0x80 ;  /* 0x0082000000007b1d */ /* 0x000fec0000010000 */
[----:B------:R-:W-:Y:S05]  /*126f0*/  @!P0 BRA `(.L_x_2253) ;  /* 0x0000000000048947 */ /* 0x000fea0003800000 */
[----:B------:R-:W-:Y:S01]  /*12700*/  BPT.TRAP 0x1 ;  /* 0x000000040000795c */ /* 0x000fe20000300000 */
.L_x_2253:
[----:B------:R-:W2:Y:S01]  /*12710*/  LDL R2, [R1+0x4] ;  /* 0x0000040001027983 */ /* 0x000ea20000100800 */
[----:B-1----:R-:W-:Y:S02]  /*12720*/  VIADD R0, R0, 0x29880 ;  /* 0x0002988000007836 */ /* 0x002fe40000000000 */
[----:B------:R-:W-:Y:S02]  /*12730*/  IMAD.MOV.U32 R22, RZ, RZ, R32 ;  /* 0x000000ffff167224 */ /* 0x000fe400078e0020 */
[----:B0-----:R-:W-:Y:S01]  /*12740*/  IMAD.MOV.U32 R10, RZ, RZ, R19 ;  /* 0x000000ffff0a7224 */ /* 0x001fe200078e0013 */
[----:B--2---:R-:W-:-:S04]  /*12750*/  PRMT R0, R2, 0x654, R0 ;  /* 0x0000065402007816 */ /* 0x004fc80000000000 */
[----:B------:R1:W-:Y:S01]  /*12760*/  SYNCS.ARRIVE.TRANS64.RED.A1T0 RZ, [R0+URZ], RZ ;  /* 0x000000ff00ff79a7 */ /* 0x0003e2000810043f */
[----:B------:R-:W-:Y:S05]  /*12770*/  @P2 BRA `(.L_x_2254) ;  /* 0xffffffe8003c2947 */ /* 0x000fea000383ffff */
.L_x_2234:
[----:B01----:R-:W0:Y:S01]  /*12780*/  S2R R0, SR_TID.X ;  /* 0x0000000000007919 */ /* 0x003e220000002100 */
[----:B------:R-:W-:Y:S01]  /*12790*/  BSSY B0, `(.L_x_2255) ;  /* 0x0000012000007945 */ /* 0x000fe20003800000 */
[----:B------:R-:W-:Y:S01]  /*127a0*/  IMAD.U32 R6, RZ, RZ, UR47 ;  /* 0x0000002fff067e24 */ /* 0x000fe2000f8e00ff */
        /* <DEDUP_REMOVED lines=15> */
[----:B------:R0:W-:Y:S02]  /*128a0*/  STL [R1+0x18], R0 ;  /* 0x0000180001007387 */ /* 0x0001e40000100800 */
.L_x_2256:
[----:B------:R-:W-:Y:S05]  /*128b0*/  BSYNC B0 ;  /* 0x0000000000007941 */ /* 0x000fea0003800000 */
.L_x_2255:
[----:B------:R-:W-:-:S13]  /*128c0*/  ISETP.NE.AND P2, PT, R6, 0x3, PT ;  /* 0x000000030600780c */ /* 0x000fda0003f45270 */
[----:B------:R-:W-:Y:S05]  /*128d0*/  @!P2 BRA `(.L_x_2257) ;  /* 0x000000000004a947 */ /* 0x000fea0003800000 */
[----:B------:R-:W-:Y:S01]  /*128e0*/  BPT.TRAP 0x1 ;  /* 0x000000040000795c */ /* 0x000fe20000300000 */
.L_x_2257:
[----:B------:R-:W-:Y:S01]  /*128f0*/  LOP3.LUT R3, R32, 0x1, RZ, 0x3c, !PT ;  /* 0x0000000120037812 */ /* 0x000fe200078e3cff */
[----:B------:R-:W-:Y:S01]  /*12900*/  IMAD R18, R19, 0x8, R17 ;  /* 0x0000000813127824 */ /* 0x000fe200078e0211 */
[----:B------:R-:W-:Y:S02]  /*12910*/  BSSY B0, `(.L_x_2258) ;  /* 0x0000004000007945 */ /* 0x000fe40003800000 */
[----:B------:R-:W-:-:S04]  /*12920*/  SHF.L.U32 R3, R3, 0x1f, RZ ;  /* 0x0000001f03037819 */ /* 0x000fc800000006ff */
[----:B------:R-:W1:Y:S02]  /*12930*/  SYNCS.PHASECHK.TRANS64.TRYWAIT P0, [R18+URZ+0x29870], R3 ;  /* 0x02987003120075a7 */ /* 0x000e64000800017f */
[----:B-1----:R-:W-:Y:S05]  /*12940*/  @!P0 BRA `(.L_x_2259) ;  /* 0x0000003000308947 */ /* 0x002fea0003800000 */
.L_x_2351:
[----:B------:R-:W-:Y:S05]  /*12950*/  BSYNC B0 ;  /* 0x0000000000007941 */ /* 0x000fea0003800000 */
.L_x_2258:
[----:B0-----:R-:W-:-:S05]  /*12960*/  IMAD.U32 R0, RZ, RZ, UR46 ;  /* 0x0000002eff007e24 */ /* 0x001fca000f8e00ff */
[----:B------:R-:W-:-:S13]  /*12970*/  ISETP.NE.AND P0, PT, R0, 0x3, PT ;  /* 0x000000030000780c */ /* 0x000fda0003f05270 */
[----:B------:R-:W-:Y:S05]  /*12980*/  @!P0 BRA `(.L_x_2260) ;  /* 0x0000000000048947 */ /* 0x000fea0003800000 */
[----:B------:R-:W-:Y:S01]  /*12990*/  BPT.TRAP 0x1 ;  /* 0x000000040000795c */ /* 0x000fe20000300000 */
.L_x_2260:
[----:B-1----:R-:W-:-:S04]  /*129a0*/  SHF.L.U32 R3, R32, 0x1f, RZ ;  /* 0x0000001f20037819 */ /* 0x002fc800000006ff */
[----:B------:R-:W0:Y:S02]  /*129b0*/  SYNCS.PHASECHK.TRANS64.TRYWAIT P0, [R18+URZ+0x29860], R3 ;  /* 0x02986003120075a7 */ /* 0x000e24000800017f */
[----:B0-----:R-:W-:Y:S05]  /*129c0*/  @!P0 BRA `(.L_x_2261) ;  /* 0x0000003000248947 */ /* 0x001fea0003800000 */
.L_x_2352:
[----:B------:R-:W2:Y:S04]  /*129d0*/  LDL R2, [R1+0x10] ;  /* 0x0000100001027983 */ /* 0x000ea80000100800 */
[----:B------:R-:W3:Y:S01]  /*129e0*/  LDL R14, [R1+0xc] ;  /* 0x00000c00010e7983 */ /* 0x000ee20000100800 */
[----:B------:R-:W1:Y:S01]  /*129f0*/  S2R R4, SR_TID.X ;  /* 0x0000000000047919 */ /* 0x000e620000002100 */
[----:B------:R-:W-:Y:S02]  /*12a00*/  IMAD R0, R19, 0x5000, RZ ;  /* 0x0000500013007824 */ /* 0x000fe400078e02ff */
[----:B------:R-:W-:Y:S01]  /*12a10*/  IMAD.MOV.U32 R8, RZ, RZ, 0x40 ;  /* 0x00000040ff087424 */ /* 0x000fe200078e00ff */
[----:B------:R-:W-:Y:S05]  /*12a20*/  WARPSYNC.ALL ;  /* 0x0000000000007948 */ /* 0x000fea0003800000 */
[----:B-1----:R-:W-:-:S04]  /*12a30*/  LOP3.LUT P0, RZ, R4, 0x4, RZ, 0xc0, !PT ;  /* 0x0000000404ff7812 */ /* 0x002fc8000780c0ff */
[----:B------:R-:W-:Y:S01]  /*12a40*/  SEL R8, R8, 0xffffffc0, !P0 ;  /* 0xffffffc008087807 */ /* 0x000fe20004000000 */
[----:B------:R-:W-:-:S05]  /*12a50*/  IMAD.U32 R28, RZ, RZ, UR46 ;  /* 0x0000002eff1c7e24 */ /* 0x000fca000f8e00ff */
[----:B------:R-:W-:Y:S02]  /*12a60*/  ISETP.NE.AND P0, PT, R28, 0x3, PT ;  /* 0x000000031c00780c */ /* 0x000fe40003f05270 */
[----:B--2---:R-:W-:-:S05]  /*12a70*/  LOP3.LUT R2, R0, R2, RZ, 0xfc, !PT ;  /* 0x0000000200027212 */ /* 0x004fca00078efcff */
[----:B------:R-:W-:-:S04]  /*12a80*/  IMAD.IADD R2, R17, 0x1, R2 ;  /* 0x0000000111027824 */ /* 0x000fc800078e0202 */
[----:B0-----:R-:W-:Y:S01]  /*12a90*/  IMAD.IADD R3, R8, 0x1, R2 ;  /* 0x0000000108037824 */ /* 0x001fe200078e0202 */
[----:B------:R-:W0:Y:S04]  /*12aa0*/  LDSM.16.MT88.4 R4, [R2+0xa400] ;  /* 0x00a400000204783b */ /* 0x000e280000004200 */
[----:B------:R-:W1:Y:S01]  /*12ab0*/  LDSM.16.MT88.4 R8, [R3+0xa400] ;  /* 0x00a400000308783b */ /* 0x000e620000004200 */
[----:B---3--:R-:W-:-:S05]  /*12ac0*/  LOP3.LUT R0, R0, R14, RZ, 0xfc, !PT ;  /* 0x0000000e00007212 */ /* 0x008fca00078efcff */
[----:B------:R-:W-:Y:S01]  /*12ad0*/  IMAD.IADD R0, R17, 0x1, R0 ;  /* 0x0000000111007824 */ /* 0x000fe200078e0200 */
[C-C-:B0-----:R-:W-:Y:S02]  /*12ae0*/  PRMT R12, R4.reuse, 0x6420, R5.reuse ;  /* 0x00006420040c7816 */ /* 0x141fe40000000005 */
[----:B------:R-:W-:Y:S02]  /*12af0*/  PRMT R13, R4, 0x7531, R5 ;  /* 0x00007531040d7816 */ /* 0x000fe40000000005 */
[C-C-:B------:R-:W-:Y:S02]  /*12b00*/  PRMT R14, R6.reuse, 0x6420, R7.reuse ;  /* 0x00006420060e7816 */ /* 0x140fe40000000007 */
[----:B------:R-:W-:Y:S02]  /*12b10*/  PRMT R15, R6, 0x7531, R7 ;  /* 0x00007531060f7816 */ /* 0x000fe40000000007 */
[C-C-:B-1----:R-:W-:Y:S02]  /*12b20*/  PRMT R20, R8.reuse, 0x6420, R9.reuse ;  /* 0x0000642008147816 */ /* 0x142fe40000000009 */
[----:B------:R-:W-:-:S02]  /*12b30*/  PRMT R21, R8, 0x7531, R9 ;  /* 0x0000753108157816 */ /* 0x000fc40000000009 */
[C-C-:B------:R-:W-:Y:S02]  /*12b40*/  PRMT R22, R10.reuse, 0x6420, R11.reuse ;  /* 0x000064200a167816 */ /* 0x140fe4000000000b */
[----:B------:R-:W-:Y:S01]  /*12b50*/  PRMT R23, R10, 0x7531, R11 ;  /* 0x000075310a177816 */ /* 0x000fe2000000000b */
[----:B------:R-:W-:Y:S04]  /*12b60*/  STSM.16.M88.4 [R0+0x400], R12 ;  /* 0x0004000c00007844 */ /* 0x000fe80000000200 */
[----:B------:R-:W-:Y:S04]  /*12b70*/  STSM.16.M88.4 [R0+0xc00], R20 ;  /* 0x000c001400007844 */ /* 0x000fe80000000200 */
[----:B------:R-:W0:Y:S04]  /*12b80*/  LDSM.16.MT88.4 R4, [R2+0xb400] ;  /* 0x00b400000204783b */ /* 0x000e280000004200 */
[----:B------:R-:W1:Y:S01]  /*12b90*/  LDSM.16.MT88.4 R8, [R3+0xb400] ;  /* 0x00b400000308783b */ /* 0x000e620000004200 */
[----:B0-----:R-:W-:-:S02]  /*12ba0*/  PRMT R12, R4, 0x6420, R5 ;  /* 0x00006420040c7816 */ /* 0x001fc40000000005 */
[----:B------:R-:W-:Y:S02]  /*12bb0*/  PRMT R13, R4, 0x7531, R5 ;  /* 0x00007531040d7816 */ /* 0x000fe40000000005 */
[C-C-:B------:R-:W-:Y:S02]  /*12bc0*/  PRMT R14, R6.reuse, 0x6420, R7.reuse ;  /* 0x00006420060e7816 */ /* 0x140fe40000000007 */
[----:B------:R-:W-:Y:S02]  /*12bd0*/  PRMT R15, R6, 0x7531, R7 ;  /* 0x00007531060f7816 */ /* 0x000fe40000000007 */
[C-C-:B-1----:R-:W-:Y:S02]  /*12be0*/  PRMT R24, R8.reuse, 0x6420, R9.reuse ;  /* 0x0000642008187816 */ /* 0x142fe40000000009 */
[----:B------:R-:W-:Y:S02]  /*12bf0*/  PRMT R25, R8, 0x7531, R9 ;  /* 0x0000753108197816 */ /* 0x000fe40000000009 */
[----:B------:R-:W-:-:S02]  /*12c00*/  PRMT R26, R10, 0x6420, R11 ;  /* 0x000064200a1a7816 */ /* 0x000fc4000000000b */
        /* <DEDUP_REMOVED lines=37> */
[----:B------:R0:W-:Y:S04]  /*12e60*/  STSM.16.M88.4 [R0+0x4400], R12 ;  /* 0x0044000c00007844 */ /* 0x0001e80000000200 */
        /* <DEDUP_REMOVED lines=9> */
.L_x_2262:
[----:B-1----:R1:W-:Y:S01]  /*12f00*/  SYNCS.ARRIVE.TRANS64.A1T0 RZ, [R18+URZ+0x29850], RZ ;  /* 0x029850ff12ff79a7 */ /* 0x0023e2000810003f */
[----:B------:R-:W-:Y:S06]  /*12f10*/  BAR.SYNC.DEFER_BLOCKING 0x2, 0x80 ;  /* 0x0082000000007b1d */ /* 0x000fec0000010000 */
[----:B------:R-:W-:Y:S05]  /*12f20*/  @!P2 BRA `(.L_x_2263) ;  /* 0x000000000004a947 */ /* 0x000fea0003800000 */
[----:B------:R-:W-:Y:S01]  /*12f30*/  BPT.TRAP 0x1 ;  /* 0x000000040000795c */ /* 0x000fe20000300000 */
.L_x_2263:
[----:B0-----:R-:W2:Y:S01]  /*12f40*/  LDL R0, [R1+0x4] ;  /* 0x0000040001007983 */ /* 0x001ea20000100800 */
[----:B-1----:R-:W-:Y:S02]  /*12f50*/  VIADD R18, R18, 0x29880 ;  /* 0x0002988012127836 */ /* 0x002fe40000000000 */
[----:B------:R-:W-:-:S05]  /*12f60*/  VIADD R19, R19, 0x1 ;  /* 0x0000000113137836 */ /* 0x000fca0000000000 */
[----:B------:R-:W-:-:S04]  /*12f70*/  ISETP.NE.AND P0, PT, R19, 0x2, PT ;  /* 0x000000021300780c */ /* 0x000fc80003f05270 */
[----:B------:R-:W-:Y:S02]  /*12f80*/  SEL R3, RZ, 0x1, P0 ;  /* 0x00000001ff037807 */ /* 0x000fe40000000000 */
[----:B------:R-:W-:Y:S02]  /*12f90*/  SEL R19, R19, RZ, P0 ;  /* 0x000000ff13137207 */ /* 0x000fe40000000000 */
[----:B------:R-:W-:Y:S02]  /*12fa0*/  LOP3.LUT R32, R32, R3, RZ, 0x3c, !PT ;  /* 0x0000000320207212 */ /* 0x000fe400078e3cff */
[----:B--2---:R-:W-:-:S04]  /*12fb0*/  PRMT R18, R0, 0x654, R18 ;  /* 0x0000065400127816 */ /* 0x004fc80000000012 */
[----:B------:R0:W-:Y:S03]  /*12fc0*/  SYNCS.ARRIVE.TRANS64.RED.A1T0 RZ, [R18+URZ], RZ ;  /* 0x000000ff12ff79a7 */ /* 0x0001e6000810043f */
.L_x_2204:
[----:B------:R-:W-:Y:S05]  /*12fd0*/  BSYNC B7 ;  /* 0x0000000000077941 */ /* 0x000fea0003800000 */
.L_x_2202:
[----:B-1----:R1:W5:Y:S04]  /*12fe0*/  LDL R0, [R1+0x4] ;  /* 0x0000040001007983 */ /* 0x0023680000100800 */
[----:B------:R1:W5:Y:S01]  /*12ff0*/  LDL R2, [R1+0x18] ;  /* 0x0000180001027983 */ /* 0x0003620000100800 */
[----:B------:R-:W-:-:S13]  /*13000*/  LOP3.LUT P0, RZ, R16, 0x1000, RZ, 0xc0, !PT ;  /* 0x0000100010ff7812 */ /* 0x000fda000780c0ff */
[----:B-1----:R-:W-:Y:S05]  /*13010*/  @!P0 BRA `(.L_x_2264) ;  /* 0x0000000000288947 */ /* 0x002fea0003800000 */
[----:B------:R-:W1:Y:S08]  /*13020*/  S2UR UR4, SR_CgaCtaId ;  /* 0x00000000000479c3 */ /* 0x000e700000008800 */
[----:B------:R-:W-:Y:S01]  /*13030*/  BAR.SYNC.DEFER_BLOCKING 0x5, 0x180 ;  /* 0x0146000000007b1d */ /* 0x000fe20000010000 */
[----:B------:R-:W-:Y:S01]  /*13040*/  MOV R17, 0x400 ;  /* 0x0000040000117802 */ /* 0x000fe20000000f00 */
[----:B-1---5:R-:W-:-:S05]  /*13050*/  IMAD.U32 R0, RZ, RZ, UR4 ;  /* 0x00000004ff007e24 */ /* 0x022fca000f8e00ff */
[----:B------:R-:W-:Y:S01]  /*13060*/  LEA R17, R0, R17, 0x18 ;  /* 0x0000001100117211 */ /* 0x000fe200078ec0ff */
[----:B------:R-:W-:Y:S04]  /*13070*/  STL [R1+0x4], R0 ;  /* 0x0000040001007387 */ /* 0x000fe80000100800 */
[----:B------:R-:W1:Y:S04]  /*13080*/  LDS R2, [R17+0x298d0] ;  /* 0x0298d00011027984 */ /* 0x000e680000000800 */
[----:B-1----:R1:W-:Y:S01]  /*13090*/  STL [R1+0x18], R2 ;  /* 0x0000180201007387 */ /* 0x0023e20000100800 */
[----:B------:R-:W-:Y:S06]  /*130a0*/  BAR.ARV 0x4, 0x180 ;  /* 0x0106000000007b1d */ /* 0x000fec0000002000 */
[----:B------:R-:W-:Y:S05]  /*130b0*/  BRA `(.L_x_2265) ;  /* 0x0000000000287947 */ /* 0x000fea0003800000 */
.L_x_2264:
[----:B-----5:R-:W-:Y:S01]  /*130c0*/  IMAD.MOV.U32 R3, RZ, RZ, R0 ;  /* 0x000000ffff037224 */ /* 0x020fe200078e0000 */
[----:B------:R-:W-:Y:S01]  /*130d0*/  @!P1 MOV R0, 0x400 ;  /* 0x0000040000009802 */ /* 0x000fe20000000f00 */
[----:B------:R-:W-:Y:S06]  /*130e0*/  BAR.SYNC.DEFER_BLOCKING 0x4, 0x180 ;  /* 0x0106000000007b1d */ /* 0x000fec0000010000 */
[----:B------:R-:W1:Y:S02]  /*130f0*/  @!P1 S2R R3, SR_CgaCtaId ;  /* 0x0000000000039919 */ /* 0x000e640000008800 */
[----:B-1----:R-:W-:Y:S01]  /*13100*/  @!P1 LEA R17, R3, R0, 0x18 ;  /* 0x0000000003119211 */ /* 0x002fe200078ec0ff */
[----:B------:R-:W-:Y:S04]  /*13110*/  @!P1 STL [R1+0x4], R3 ;  /* 0x0000040301009387 */ /* 0x000fe80000100800 */
[----:B------:R-:W1:Y:S04]  /*13120*/  SHFL.IDX PT, R0, R2, RZ, 0x1f ;  /* 0x00001fff02007589 */ /* 0x000e6800000e0000 */
[----:B------:R2:W-:Y:S04]  /*13130*/  @!P1 STS [R17+0x298d0], R2 ;  /* 0x0298d00211009388 */ /* 0x0005e80000000800 */
[----:B-1----:R2:W-:Y:S01]  /*13140*/  STL [R1+0x18], R0 ;  /* 0x0000180001007387 */ /* 0x0025e20000100800 */
[----:B------:R-:W-:Y:S06]  /*13150*/  BAR.ARV 0x5, 0x180 ;  /* 0x0146000000007b1d */ /* 0x000fec0000002000 */
.L_x_2265:
[----:B--2---:R-:W2:Y:S01]  /*13160*/  LDL R0, [R1+0x18] ;  /* 0x0000180001007983 */ /* 0x004ea20000100800 */
[----:B------:R-:W-:Y:S02]  /*13170*/  ULDC UR4, c[0x0][0xc38] ;  /* 0x00030e0000047ab9 */ /* 0x000fe40000000800 */
[----:B--2---:R-:W-:-:S13]  /*13180*/  ISETP.GE.AND P0, PT, R0, UR4, PT ;  /* 0x0000000400007c0c */ /* 0x004fda000bf06270 */
[----:B------:R-:W-:Y:S05]  /*13190*/  @!P0 BRA `(.L_x_2266) ;  /* 0xffffffb400988947 */ /* 0x000fea000383ffff */
.L_x_2199:
[----:B------:R-:W2:Y:S01]  /*131a0*/  LDL.LU R0, [R1+0x1c] ;  /* 0x00001c0001007983 */ /* 0x000ea20000300800 */
[----:B------:R-:W-:Y:S01]  /*131b0*/  BSSY B0, `(.L_x_2267) ;  /* 0x000000b000007945 */ /* 0x000fe20003800000 */
[----:B------:R-:W3:Y:S01]  /*131c0*/  S2R R5, SR_CgaCtaId ;  /* 0x0000000000057919 */ /* 0x000ee20000008800 */
[----:B--2---:R-:W-:-:S05]  /*131d0*/  VIADD R0, R0, 0x1 ;  /* 0x0000000100007836 */ /* 0x004fca0000000000 */
[----:B-1----:R-:W-:-:S04]  /*131e0*/  LEA.HI R2, R0, R0, RZ, 0x1 ;  /* 0x0000000000027211 */ /* 0x002fc800078f08ff */
[----:B------:R-:W-:Y:S02]  /*131f0*/  LOP3.LUT R3, R2, 0xfffffffe, RZ, 0xc0, !PT ;  /* 0xfffffffe02037812 */ /* 0x000fe400078ec0ff */
[----:B------:R-:W-:-:S03]  /*13200*/  MOV R2, 0x400 ;  /* 0x0000040000027802 */ /* 0x000fc60000000f00 */
[----:B------:R-:W-:Y:S01]  /*13210*/  IMAD.IADD R0, R0, 0x1, -R3 ;  /* 0x0000000100007824 */ /* 0x000fe200078e0a03 */
[----:B---3--:R-:W-:-:S04]  /*13220*/  LEA R4, R5, R2, 0x18 ;  /* 0x0000000205047211 */ /* 0x008fc800078ec0ff */
[----:B------:R-:W-:-:S04]  /*13230*/  SHF.L.U32 R0, R0, 0x1f, RZ ;  /* 0x0000001f00007819 */ /* 0x000fc800000006ff */
[----:B------:R-:W1:Y:S02]  /*13240*/  SYNCS.PHASECHK.TRANS64.TRYWAIT P0, [R4+URZ+0x29820], R0 ;  /* 0x02982000040075a7 */ /* 0x000e64000800017f */
[----:B-1----:R-:W-:Y:S05]  /*13250*/  @!P0 BRA `(.L_x_2268) ;  /* 0x0000002800148947 */ /* 0x002fea0003800000 */
.L_x_2353:
[----:B------:R-:W-:Y:S05]  /*13260*/  BSYNC B0 ;  /* 0x0000000000007941 */ /* 0x000fea0003800000 */
.L_x_2267:
[----:B------:R-:W-:-:S03]  /*13270*/  UMOV UR4, 0xffffffff ;  /* 0xffffffff00047882 */ /* 0x000fc60000000000 */
[----:B------:R-:W-:Y:S05]  /*13280*/  BRA.DIV UR4, `(.L_x_2269) ;  /* 0x0000002a041c7947 */ /* 0x000fea000b800000 */
[----:B-1----:R-:W1:Y:S02]  /*13290*/  S2R R0, SR_TID.X ;  /* 0x0000000000007919 */ /* 0x002e640000002100 */
[----:B-1----:R-:W-:-:S04]  /*132a0*/  SHF.R.U32.HI R0, RZ, 0x5, R0 ;  /* 0x00000005ff007819 */ /* 0x002fc80000011600 */
[----:B------:R-:W-:-:S05]  /*132b0*/  LOP3.LUT R0, R0, 0x3, RZ, 0xc0, !PT ;  /* 0x0000000300007812 */ /* 0x000fca00078ec0ff */
[----:B------:R1:W2:Y:S02]  /*132c0*/  SHFL.IDX PT, R14, R0, RZ, 0x1f ;  /* 0x00001fff000e7589 */ /* 0x0002a400000e0000 */
.L_x_2356:
[----:B--2---:R-:W-:Y:S01]  /*132d0*/  ISETP.NE.AND P0, PT, R14, RZ, PT ;  /* 0x000000ff0e00720c */ /* 0x004fe20003f05270 */
[----:B------:R-:W-:-:S12]  /*132e0*/  BSSY B0, `(.L_x_2270) ;  /* 0x000002c000007945 */ /* 0x000fd80003800000 */
[----:B------:R-:W-:Y:S05]  /*132f0*/  @P0 BRA `(.L_x_2271) ;  /* 0x0000000000a80947 */ /* 0x000fea0003800000 */
[----:B------:R-:W-:-:S03]  /*13300*/  UMOV UR4, 0xffffffff ;  /* 0xffffffff00047882 */ /* 0x000fc60000000000 */
[----:B------:R-:W-:Y:S05]  /*13310*/  BRA.DIV UR4, `(.L_x_2272) ;  /* 0x0000002a042c7947 */ /* 0x000fea000b800000 */
[----:B------:R-:W-:-:S13]  /*13320*/  ELECT P6, URZ, PT ;  /* 0x00000000003f782f */ /* 0x000fda00038c0000 */
.L_x_2359:
[----:B------:R-:W-:Y:S05]  /*13330*/  @!P6 BRA `(.L_x_2271) ;  /* 0x000000000098e947 */ /* 0x000fea0003800000 */
[----:B------:R-:W-:-:S06]  /*13340*/  ULOP3.LUT UR4, UR36, 0x2, URZ, 0xfc, !UPT ;  /* 0x0000000224047892 */ /* 0x000fcc000f8efc3f */
[----:B-1----:R-:W-:-:S05]  /*13350*/  IMAD.U32 R0, RZ, RZ, UR4 ;  /* 0x00000004ff007e24 */ /* 0x002fca000f8e00ff */
[----:B------:R-:W-:-:S13]  /*13360*/  ISETP.NE.AND P0, PT, R0, 0x3, PT ;  /* 0x000000030000780c */ /* 0x000fda0003f05270 */
[----:B------:R-:W-:Y:S05]  /*13370*/  @!P0 BRA `(.L_x_2273) ;  /* 0x0000000000048947 */ /* 0x000fea0003800000 */
[----:B------:R-:W-:Y:S01]  /*13380*/  BPT.TRAP 0x1 ;  /* 0x000000040000795c */ /* 0x000fe20000300000 */
.L_x_2273:
[C---:B------:R-:W-:Y:S01]  /*13390*/  IMAD R5, R19.reuse, 0x8, R4 ;  /* 0x0000000813057824 */ /* 0x040fe200078e0204 */
[----:B------:R-:W-:Y:S01]  /*133a0*/  SHF.L.U32 R0, R32, 0x1f, RZ ;  /* 0x0000001f20007819 */ /* 0x000fe200000006ff */
[----:B------:R-:W-:-:S03]  /*133b0*/  VIADD R19, R19, 0x1 ;  /* 0x0000000113137836 */ /* 0x000fc60000000000 */
[----:B------:R-:W1:Y:S02]  /*133c0*/  SYNCS.PHASECHK.TRANS64.TRYWAIT P1, [R5+URZ+0x29840], R0 ;  /* 0x02984000050075a7 */ /* 0x000e64000802017f */
[----:B------:R-:W-:-:S04]  /*133d0*/  ISETP.NE.AND P2, PT, R19, 0x2, PT ;  /* 0x000000021300780c */ /* 0x000fc80003f45270 */
[----:B------:R-:W-:Y:S01]  /*133e0*/  SEL R3, RZ, 0x1, P2 ;  /* 0x00000001ff037807 */ /* 0x000fe20001000000 */
[----:B-1----:R-:W-:Y:S08]  /*133f0*/  @!P1 BRA `(.L_x_2274) ;  /* 0x0000002800149947 */ /* 0x002ff00003800000 */
.L_x_2360:
[----:B------:R-:W-:Y:S02]  /*13400*/  SEL R19, R19, RZ, P2 ;  /* 0x000000ff13137207 */ /* 0x000fe40001000000 */
[----:B------:R-:W-:Y:S01]  /*13410*/  LOP3.LUT R2, R32, R3, RZ, 0x3c, !PT ;  /* 0x0000000320027212 */ /* 0x000fe200078e3cff */
[----:B------:R-:W-:Y:S06]  /*13420*/  @!P0 BRA `(.L_x_2275) ;  /* 0x0000000000048947 */ /* 0x000fec0003800000 */
[----:B------:R-:W-:Y:S01]  /*13430*/  BPT.TRAP 0x1 ;  /* 0x000000040000795c */ /* 0x000fe20000300000 */
.L_x_2275:
[----:B------:R-:W-:Y:S01]  /*13440*/  IMAD R19, R19, 0x8, R4 ;  /* 0x0000000813137824 */ /* 0x000fe200078e0204 */
[----:B------:R-:W-:-:S04]  /*13450*/  SHF.L.U32 R2, R2, 0x1f, RZ ;  /* 0x0000001f02027819 */ /* 0x000fc800000006ff */
[----:B------:R-:W2:Y:S02]  /*13460*/  SYNCS.PHASECHK.TRANS64.TRYWAIT P1, [R19+URZ+0x29840], R2 ;  /* 0x02984002130075a7 */ /* 0x000ea4000802017f */
[----:B--2---:R-:W-:Y:S05]  /*13470*/  @!P1 BRA `(.L_x_2276) ;  /* 0x0000002800089947 */ /* 0x004fea0003800000 */
.L_x_2361:
[----:B------:R-:W-:Y:S05]  /*13480*/  @!P0 BRA `(.L_x_2277) ;  /* 0x0000000000048947 */ /* 0x000fea0003800000 */
[----:B------:R-:W-:Y:S01]  /*13490*/  BPT.TRAP 0x1 ;  /* 0x000000040000795c */ /* 0x000fe20000300000 */
.L_x_2277:
[----:B------:R-:W3:Y:S02]  /*134a0*/  SYNCS.PHASECHK.TRANS64.TRYWAIT P1, [R5+URZ+0x29860], R0 ;  /* 0x02986000050075a7 */ /* 0x000ee4000802017f */
[----:B---3--:R-:W-:Y:S05]  /*134b0*/  @!P1 BRA `(.L_x_2278) ;  /* 0x00000028000c9947 */ /* 0x008fea0003800000 */
.L_x_2362:
[----:B------:R-:W-:Y:S05]  /*134c0*/  @!P0 BRA `(.L_x_2279) ;  /* 0x0000000000048947 */ /* 0x000fea0003800000 */
[----:B------:R-:W-:Y:S01]  /*134d0*/  BPT.TRAP 0x1 ;  /* 0x000000040000795c */ /* 0x000fe20000300000 */
.L_x_2279:
[----:B------:R-:W4:Y:S02]  /*134e0*/  SYNCS.PHASECHK.TRANS64.TRYWAIT P1, [R19+URZ+0x29860], R2 ;  /* 0x02986002130075a7 */ /* 0x000f24000802017f */
[----:B----4-:R-:W-:Y:S05]  /*134f0*/  @!P1 BRA `(.L_x_2280) ;  /* 0x0000002800109947 */ /* 0x010fea0003800000 */
.L_x_2363:
[----:B------:R-:W-:Y:S05]  /*13500*/  @!P0 BRA `(.L_x_2281) ;  /* 0x0000000000048947 */ /* 0x000fea0003800000 */
[----:B------:R-:W-:Y:S01]  /*13510*/  BPT.TRAP 0x1 ;  /* 0x000000040000795c */ /* 0x000fe20000300000 */
.L_x_2281:
[----:B------:R-:W5:Y:S02]  /*13520*/  SYNCS.PHASECHK.TRANS64.TRYWAIT P1, [R5+URZ+0x29880], R0 ;  /* 0x02988000050075a7 */ /* 0x000f64000802017f */
[----:B-----5:R-:W-:Y:S05]  /*13530*/  @!P1 BRA `(.L_x_2282) ;  /* 0x0000002800149947 */ /* 0x020fea0003800000 */
.L_x_2364:
[----:B------:R-:W-:Y:S05]  /*13540*/  @!P0 BRA `(.L_x_2283) ;  /* 0x0000000000048947 */ /* 0x000fea0003800000 */
[----:B------:R-:W-:Y:S01]  /*13550*/  BPT.TRAP 0x1 ;  /* 0x000000040000795c */ /* 0x000fe20000300000 */
.L_x_2283:
[----:B------:R0:W0:Y:S02]  /*13560*/  SYNCS.PHASECHK.TRANS64.TRYWAIT P0, [R19+URZ+0x29880], R2 ;  /* 0x02988002130075a7 */ /* 0x000024000800017f */
[----:B0-----:R-:W-:Y:S05]  /*13570*/  @!P0 NANOSLEEP.SYNCS 0x989680 ;  /* 0x009896800000895d */ /* 0x001fea0003900000 */
[----:B------:R-:W0:Y:S02]  /*13580*/  @!P0 SYNCS.PHASECHK.TRANS64 P0, [R19+URZ+0x29880], R2 ;  /* 0x02988002130085a7 */ /* 0x000e24000800007f */
[----:B0-----:R-:W-:Y:S05]  /*13590*/  @!P0 BRA `(.L_x_2283) ;  /* 0xfffffffc00f08947 */ /* 0x001fea000383ffff */
.L_x_2271:
[----:B------:R-:W-:Y:S05]  /*135a0*/  BSYNC B0 ;  /* 0x0000000000007941 */ /* 0x000fea0003800000 */
.L_x_2270:
[----:B------:R-:W-:Y:S05]  /*135b0*/  EXIT ;  /* 0x000000000000794d */ /* 0x000fea0003800000 */
.L_x_2146:
[----:B0-----:R-:W-:-:S04]  /*135c0*/  IMAD.U32 R3, RZ, RZ, UR41 ;  /* 0x00000029ff037e24 */ /* 0x001fc8000f8e00ff */
[----:B------:R0:W1:Y:S03]  /*135d0*/  SYNCS.PHASECHK.TRANS64.TRYWAIT P1, [R3+URZ+0x29800], R0 ;  /* 0x02980000030075a7 */ /* 0x000066000802017f */
[----:B-1----:R-:W-:Y:S05]  /*135e0*/  @!P1 NANOSLEEP.SYNCS 0x989680 ;  /* 0x009896800000995d */ /* 0x002fea0003900000 */
[----:B------:R-:W1:Y:S02]  /*135f0*/  @!P1 SYNCS.PHASECHK.TRANS64 P1, [R3+URZ+0x29800], R0 ;  /* 0x02980000030095a7 */ /* 0x000e64000802007f */
[----:B-1----:R-:W-:Y:S05]  /*13600*/  @!P1 BRA `(.L_x_2146) ;  /* 0xfffffffc00ec9947 */ /* 0x002fea000383ffff */
[----:B------:R-:W-:Y:S05]  /*13610*/  BRA `(.L_x_2284) ;  /* 0xfffffee000d07947 */ /* 0x000fea000383ffff */
.L_x_2150:
[----:B-1----:R1:W2:Y:S02]  /*13620*/  SYNCS.PHASECHK.TRANS64.TRYWAIT P1, [R0+URZ+0x29830], R3 ;  /* 0x02983003000075a7 */ /* 0x0022a4000802017f */
[----:B--2---:R-:W-:Y:S05]  /*13630*/  @!P1 NANOSLEEP.SYNCS 0x989680 ;  /* 0x009896800000995d */ /* 0x004fea0003900000 */
[----:B------:R-:W2:Y:S02]  /*13640*/  @!P1 SYNCS.PHASECHK.TRANS64 P1, [R0+URZ+0x29830], R3 ;  /* 0x02983003000095a7 */ /* 0x000ea4000802007f */
[----:B--2---:R-:W-:Y:S05]  /*13650*/  @!P1 BRA `(.L_x_2150) ;  /* 0xfffffffc00f09947 */ /* 0x004fea000383ffff */
[----:B------:R-:W-:Y:S05]  /*13660*/  BRA `(.L_x_2149) ;  /* 0xfffffee000ec7947 */ /* 0x000fea000383ffff */
.L_x_2156:
[----:B-1----:R-:W-:-:S04]  /*13670*/  IMAD.U32 R4, RZ, RZ, UR6 ;  /* 0x00000006ff047e24 */ /* 0x002fc8000f8e00ff */
[----:B------:R1:W2:Y:S03]  /*13680*/  SYNCS.PHASECHK.TRANS64.TRYWAIT P1, [R4+URZ+0x29830], R3 ;  /* 0x02983003040075a7 */ /* 0x0002a6000802017f */
[----:B--2---:R-:W-:Y:S05]  /*13690*/  @!P1 NANOSLEEP.SYNCS 0x989680 ;  /* 0x009896800000995d */ /* 0x004fea0003900000 */
[----:B------:R-:W2:Y:S02]  /*136a0*/  @!P1 SYNCS.PHASECHK.TRANS64 P1, [R4+URZ+0x29830], R3 ;  /* 0x02983003040095a7 */ /* 0x000ea4000802007f */
[----:B--2---:R-:W-:Y:S05]  /*136b0*/  @!P1 BRA `(.L_x_2156) ;  /* 0xfffffffc00ec9947 */ /* 0x004fea000383ffff */
[----:B------:R-:W-:Y:S05]  /*136c0*/  BRA `(.L_x_2153) ;  /* 0xffffff1400f07947 */ /* 0x000fea000383ffff */
.L_x_2160:
[----:B-1----:R-:W-:-:S04]  /*136d0*/  IMAD.U32 R4, RZ, RZ, UR6 ;  /* 0x00000006ff047e24 */ /* 0x002fc8000f8e00ff */
[----:B------:R1:W2:Y:S03]  /*136e0*/  SYNCS.PHASECHK.TRANS64.TRYWAIT P1, [R4+URZ+0x29850], R3 ;  /* 0x02985003040075a7 */ /* 0x0002a6000802017f */
[----:B--2---:R-:W-:Y:S05]  /*136f0*/  @!P1 NANOSLEEP.SYNCS 0x989680 ;  /* 0x009896800000995d */ /* 0x004fea0003900000 */
[----:B------:R-:W2:Y:S02]  /*13700*/  @!P1 SYNCS.PHASECHK.TRANS64 P1, [R4+URZ+0x29850], R3 ;  /* 0x02985003040095a7 */ /* 0x000ea4000802007f */
[----:B--2---:R-:W-:Y:S05]  /*13710*/  @!P1 BRA `(.L_x_2160) ;  /* 0xfffffffc00ec9947 */ /* 0x004fea000383ffff */
[----:B------:R-:W-:Y:S05]  /*13720*/  BRA `(.L_x_2157) ;  /* 0xffffff2000f87947 */ /* 0x000fea000383ffff */
.L_x_2168:
[----:B-1----:R-:W-:-:S04]  /*13730*/  IMAD.U32 R4, RZ, RZ, UR6 ;  /* 0x00000006ff047e24 */ /* 0x002fc8000f8e00ff */
[----:B------:R1:W2:Y:S03]  /*13740*/  SYNCS.PHASECHK.TRANS64.TRYWAIT P1, [R4+URZ+0x29830], R3 ;  /* 0x02983003040075a7 */ /* 0x0002a6000802017f */
[----:B--2---:R-:W-:Y:S05]  /*13750*/  @!P1 NANOSLEEP.SYNCS 0x989680 ;  /* 0x009896800000995d */ /* 0x004fea0003900000 */
[----:B------:R-:W2:Y:S02]  /*13760*/  @!P1 SYNCS.PHASECHK.TRANS64 P1, [R4+URZ+0x29830], R3 ;  /* 0x02983003040095a7 */ /* 0x000ea4000802007f */
[----:B--2---:R-:W-:Y:S05]  /*13770*/  @!P1 BRA `(.L_x_2168) ;  /* 0xfffffffc00ec9947 */ /* 0x004fea000383ffff */
[----:B------:R-:W-:Y:S05]  /*13780*/  BRA `(.L_x_2165) ;  /* 0xffffff4c00e47947 */ /* 0x000fea000383ffff */
.L_x_2172:
[----:B-1----:R-:W-:-:S04]  /*13790*/  IMAD.U32 R4, RZ, RZ, UR6 ;  /* 0x00000006ff047e24 */ /* 0x002fc8000f8e00ff */
[----:B------:R1:W2:Y:S03]  /*137a0*/  SYNCS.PHASECHK.TRANS64.TRYWAIT P1, [R4+URZ+0x29850], R3 ;  /* 0x02985003040075a7 */ /* 0x0002a6000802017f */
[----:B--2---:R-:W-:Y:S05]  /*137b0*/  @!P1 NANOSLEEP.SYNCS 0x989680 ;  /* 0x009896800000995d */ /* 0x004fea0003900000 */
[----:B------:R-:W2:Y:S02]  /*137c0*/  @!P1 SYNCS.PHASECHK.TRANS64 P1, [R4+URZ+0x29850], R3 ;  /* 0x02985003040095a7 */ /* 0x000ea4000802007f */
[----:B--2---:R-:W-:Y:S05]  /*137d0*/  @!P1 BRA `(.L_x_2172) ;  /* 0xfffffffc00ec9947 */ /* 0x004fea000383ffff */
[----:B------:R-:W-:Y:S05]  /*137e0*/  BRA `(.L_x_2169) ;  /* 0xffffff5800ec7947 */ /* 0x000fea000383ffff */
.L_x_2179:
[----:B-1----:R-:W-:-:S04]  /*137f0*/  IMAD.U32 R6, RZ, RZ, UR9 ;  /* 0x00000009ff067e24 */ /* 0x002fc8000f8e00ff */
[----:B------:R1:W2:Y:S03]  /*13800*/  SYNCS.PHASECHK.TRANS64.TRYWAIT P1, [R6+URZ+0x29850], R5 ;  /* 0x02985005060075a7 */ /* 0x0002a6000802017f */
[----:B--2---:R-:W-:Y:S05]  /*13810*/  @!P1 NANOSLEEP.SYNCS 0x989680 ;  /* 0x009896800000995d */ /* 0x004fea0003900000 */
[----:B------:R-:W2:Y:S02]  /*13820*/  @!P1 SYNCS.PHASECHK.TRANS64 P1, [R6+URZ+0x29850], R5 ;  /* 0x02985005060095a7 */ /* 0x000ea4000802007f */
[----:B--2---:R-:W-:Y:S05]  /*13830*/  @!P1 BRA `(.L_x_2179) ;  /* 0xfffffffc00ec9947 */ /* 0x004fea000383ffff */
[----:B------:R-:W-:Y:S05]  /*13840*/  BRA `(.L_x_2178) ;  /* 0xffffff7800c47947 */ /* 0x000fea000383ffff */
.L_x_2213:
        /* <DEDUP_REMOVED lines=10> */
.L_x_2285:
[----:B------:R-:W-:Y:S05]  /*138f0*/  BRA `(.L_x_2286) ;  /* 0xffffffb800b87947 */ /* 0x000fea000383ffff */
.L_x_2216:
[----:B0-----:R0:W1:Y:S02]  /*13900*/  SYNCS.PHASECHK.TRANS64.TRYWAIT P0, [R0+URZ+0x29880], R28 ;  /* 0x0298801c000075a7 */ /* 0x001064000800017f */
[----:B-1----:R-:W-:Y:S05]  /*13910*/  @!P0 NANOSLEEP.SYNCS 0x989680 ;  /* 0x009896800000895d */ /* 0x002fea0003900000 */
[----:B------:R-:W1:Y:S02]  /*13920*/  @!P0 SYNCS.PHASECHK.TRANS64 P0, [R0+URZ+0x29880], R28 ;  /* 0x0298801c000085a7 */ /* 0x000e64000800007f */
[----:B-1----:R-:W-:Y:S05]  /*13930*/  @!P0 BRA `(.L_x_2216) ;  /* 0xfffffffc00f08947 */ /* 0x002fea000383ffff */
[----:B------:R-:W-:Y:S05]  /*13940*/  BRA `(.L_x_2287) ;  /* 0xffffffbc00e47947 */ /* 0x000fea000383ffff */
.L_x_2217:
        /* <DEDUP_REMOVED lines=8> */
.L_x_2289:
[----:B------:R-:W-:Y:S05]  /*139d0*/  BSYNC B0 ;  /* 0x0000000000007941 */ /* 0x000fea0003800000 */
.L_x_2288:
        /* <DEDUP_REMOVED lines=14> */
.L_x_2290:
[----:B------:R-:W-:Y:S02]  /*13ac0*/  IMAD.MOV.U32 R13, RZ, RZ, R8 ;  /* 0x000000ffff0d7224 */ /* 0x000fe400078e0008 */
[----:B------:R-:W-:Y:S02]  /*13ad0*/  IMAD.MOV.U32 R12, RZ, RZ, 0x1 ;  /* 0x00000001ff0c7424 */ /* 0x000fe400078e00ff */
[----:B------:R-:W-:-:S07]  /*13ae0*/  IMAD.MOV.U32 R2, RZ, RZ, R14 ;  /* 0x000000ffff027224 */ /* 0x000fce00078e000e */
[----:B------:R-:W-:Y:S05]  /*13af0*/  WARPSYNC.COLLECTIVE R15, `(.L_x_2291) ;  /* 0x000000000f087348 */ /* 0x000fea0003c00000 */
[----:B------:R0:W1:Y:S02]  /*13b00*/  SHFL.IDX P6, R14, R13, R12, R11 ;  /* 0x0000000c0d0e7389 */ /* 0x00006400000c000b */
[----:B01----:R-:W-:Y:S01]  /*13b10*/  ENDCOLLECTIVE ;  /* 0x000000000000791b */ /* 0x003fe20003800000 */
.L_x_2291:
        /* <DEDUP_REMOVED lines=14> */
.L_x_2292:
[----:B------:R-:W-:Y:S02]  /*13c00*/  IMAD.MOV.U32 R13, RZ, RZ, R8 ;  /* 0x000000ffff0d7224 */ /* 0x000fe400078e0008 */
[----:B------:R-:W-:Y:S02]  /*13c10*/  IMAD.MOV.U32 R12, RZ, RZ, 0x2 ;  /* 0x00000002ff0c7424 */ /* 0x000fe400078e00ff */
[----:B------:R-:W-:-:S07]  /*13c20*/  IMAD.MOV.U32 R2, RZ, RZ, R14 ;  /* 0x000000ffff027224 */ /* 0x000fce00078e000e */
[----:B------:R-:W-:Y:S05]  /*13c30*/  WARPSYNC.COLLECTIVE R15, `(.L_x_2293) ;  /* 0x000000000f087348 */ /* 0x000fea0003c00000 */
[----:B------:R0:W1:Y:S02]  /*13c40*/  SHFL.IDX P6, R14, R13, R12, R11 ;  /* 0x0000000c0d0e7389 */ /* 0x00006400000c000b */
[----:B01----:R-:W-:Y:S01]  /*13c50*/  ENDCOLLECTIVE ;  /* 0x000000000000791b */ /* 0x003fe20003800000 */
.L_x_2293:
        /* <DEDUP_REMOVED lines=14> */
.L_x_2294:
[----:B------:R-:W-:Y:S02]  /*13d40*/  IMAD.MOV.U32 R13, RZ, RZ, R8 ;  /* 0x000000ffff0d7224 */ /* 0x000fe400078e0008 */
[----:B------:R-:W-:Y:S02]  /*13d50*/  IMAD.MOV.U32 R12, RZ, RZ, 0x3 ;  /* 0x00000003ff0c7424 */ /* 0x000fe400078e00ff */
[----:B------:R-:W-:-:S07]  /*13d60*/  IMAD.MOV.U32 R2, RZ, RZ, R14 ;  /* 0x000000ffff027224 */ /* 0x000fce00078e000e */
[----:B------:R-:W-:Y:S05]  /*13d70*/  WARPSYNC.COLLECTIVE R15, `(.L_x_2295) ;  /* 0x000000000f087348 */ /* 0x000fea0003c00000 */
[----:B------:R0:W1:Y:S02]  /*13d80*/  SHFL.IDX P6, R14, R13, R12, R11 ;  /* 0x0000000c0d0e7389 */ /* 0x00006400000c000b */
[----:B01----:R-:W-:Y:S01]  /*13d90*/  ENDCOLLECTIVE ;  /* 0x000000000000791b */ /* 0x003fe20003800000 */
.L_x_2295:
        /* <DEDUP_REMOVED lines=13> */
.L_x_2296:
        /* <DEDUP_REMOVED lines=10> */
.L_x_2297:
        /* <DEDUP_REMOVED lines=14> */
.L_x_2298:
        /* <DEDUP_REMOVED lines=8> */
.L_x_2222:
[----:B---3--:R3:W4:Y:S02]  /*14070*/  SYNCS.PHASECHK.TRANS64.TRYWAIT P0, [R0+URZ+0x29840], R28 ;  /* 0x0298401c000075a7 */ /* 0x008724000800017f */
[----:B----4-:R-:W-:Y:S05]  /*14080*/  @!P0 NANOSLEEP.SYNCS 0x989680 ;  /* 0x009896800000895d */ /* 0x010fea0003900000 */
[----:B------:R-:W4:Y:S02]  /*14090*/  @!P0 SYNCS.PHASECHK.TRANS64 P0, [R0+URZ+0x29840], R28 ;  /* 0x0298401c000085a7 */ /* 0x000f24000800007f */
[----:B----4-:R-:W-:Y:S05]  /*140a0*/  @!P0 BRA `(.L_x_2222) ;  /* 0xfffffffc00f08947 */ /* 0x010fea000383ffff */
[----:B------:R-:W-:Y:S05]  /*140b0*/  BRA `(.L_x_2300) ;  /* 0xffffffbc00dc7947 */ /* 0x000fea000383ffff */
.L_x_2223:
        /* <DEDUP_REMOVED lines=8> */
.L_x_2302:
[----:B------:R-:W-:Y:S05]  /*14140*/  BSYNC B0 ;  /* 0x0000000000007941 */ /* 0x000fea0003800000 */
.L_x_2301:
        /* <DEDUP_REMOVED lines=10> */
.L_x_2303:
[----:B------:R-:W-:Y:S02]  /*141f0*/  @P4 IMAD.IADD R23, R17, 0x1, R5 ;  /* 0x0000000111174824 */ /* 0x000fe400078e0205 */
[----:B------:R-:W-:Y:S02]  /*14200*/  IMAD.MOV.U32 R13, RZ, RZ, R7 ;  /* 0x000000ffff0d7224 */ /* 0x000fe400078e0007 */
[----:B------:R-:W-:Y:S01]  /*14210*/  IMAD.MOV.U32 R12, RZ, RZ, 0x1 ;  /* 0x00000001ff0c7424 */ /* 0x000fe200078e00ff */
[----:B------:R-:W-:Y:S02]  /*14220*/  @P5 IADD3 R8, P0, R36, R14, RZ ;  /* 0x0000000e24085210 */ /* 0x000fe40007f1e0ff */
[----:B------:R-:W-:-:S03]  /*14230*/  LOP3.LUT P6, RZ, R16, 0x8, RZ, 0xc0, !PT ;  /* 0x0000000810ff7812 */ /* 0x000fc600078cc0ff */
[----:B------:R-:W-:Y:S01]  /*14240*/  @P5 IMAD.X R3, RZ, RZ, R2, P0 ;  /* 0x000000ffff035224 */ /* 0x000fe200000e0602 */
[----:B------:R-:W-:Y:S01]  /*14250*/  LOP3.LUT P0, RZ, R16, 0x10, RZ, 0xc0, !PT ;  /* 0x0000001010ff7812 */ /* 0x000fe2000780c0ff */
[----:B------:R-:W-:-:S12]  /*14260*/  @P5 IMAD.MOV.U32 R2, RZ, RZ, R8 ;  /* 0x000000ffff025224 */ /* 0x000fd800078e0008 */
        /* <DEDUP_REMOVED lines=8> */
.L_x_2304:
        /* <DEDUP_REMOVED lines=11> */
.L_x_2305:
[----:B------:R-:W-:Y:S02]  /*143a0*/  IMAD.MOV.U32 R13, RZ, RZ, R7 ;  /* 0x000000ffff0d7224 */ /* 0x000fe400078e0007 */
[----:B------:R-:W-:Y:S01]  /*143b0*/  IMAD.MOV.U32 R12, RZ, RZ, 0x2 ;  /* 0x00000002ff0c7424 */ /* 0x000fe200078e00ff */
[----:B------:R-:W-:Y:S02]  /*143c0*/  @P4 IADD3 R8, P0, R36, R14, RZ ;  /* 0x0000000e24084210 */ /* 0x000fe40007f1e0ff */
[----:B------:R-:W-:-:S03]  /*143d0*/  LOP3.LUT P6, RZ, R16, 0x10, RZ, 0xc0, !PT ;  /* 0x0000001010ff7812 */ /* 0x000fc600078cc0ff */
[----:B------:R-:W-:Y:S02]  /*143e0*/  @P4 IMAD.X R25, RZ, RZ, R2, P0 ;  /* 0x000000ffff194224 */ /* 0x000fe400000e0602 */
[----:B------:R-:W-:Y:S02]  /*143f0*/  @P4 IMAD.MOV.U32 R2, RZ, RZ, R8 ;  /* 0x000000ffff024224 */ /* 0x000fe400078e0008 */
[----:B------:R-:W-:-:S06]  /*14400*/  @P4 IMAD.MOV.U32 R3, RZ, RZ, R25 ;  /* 0x000000ffff034224 */ /* 0x000fcc00078e0019 */
[----:B------:R-:W-:Y:S01]  /*14410*/  @!PT LDS RZ, [RZ] ;  /* 0x00000000fffff984 */ /* 0x000fe20000000800 */
[----:B------:R-:W-:Y:S01]  /*14420*/  @!PT LDS RZ, [RZ] ;  /* 0x00000000fffff984 */ /* 0x000fe20000000800 */
[----:B------:R-:W-:Y:S01]  /*14430*/  @!PT LDS RZ, [RZ] ;  /* 0x00000000fffff984 */ /* 0x000fe20000000800 */
[----:B------:R0:W-:Y:S02]  /*14440*/  @P4 LDGSTS.E.BYPASS.LTC128B.128 [R23+0x1ac00], desc[UR52][R2.64], !P6 ;  /* 0x1ac0000002174fae */ /* 0x0001e4000f101d74 */
[----:B0-----:R-:W-:Y:S05]  /*14450*/  WARPSYNC.COLLECTIVE R15, `(.L_x_2306) ;  /* 0x000000000f087348 */ /* 0x001fea0003c00000 */
[----:B------:R1:W2:Y:S02]  /*14460*/  SHFL.IDX P6, R14, R13, R12, R11 ;  /* 0x0000000c0d0e7389 */ /* 0x0002a400000c000b */
[----:B012---:R-:W-:Y:S01]  /*14470*/  ENDCOLLECTIVE ;  /* 0x000000000000791b */ /* 0x007fe20003800000 */
.L_x_2306:
[----:B------:R-:W-:Y:S01]  /*14480*/  @!PT LDS RZ, [RZ] ;  /* 0x00000000fffff984 */ /* 0x000fe20000000800 */
[----:B------:R-:W-:Y:S01]  /*14490*/  @!PT LDS RZ, [RZ] ;  /* 0x00000000fffff984 */ /* 0x000fe20000000800 */
[----:B------:R-:W-:Y:S01]  /*144a0*/  @!PT LDS RZ, [RZ] ;  /* 0x00000000fffff984 */ /* 0x000fe20000000800 */
[----:B------:R-:W-:Y:S04]  /*144b0*/  @P4 LDGSTS.E.BYPASS.LTC128B.128 [R23+0x1d400], desc[UR52][R2.64+0x40], !P5 ;  /* 0x1d40004002174fae */ /* 0x000fe8000e901d74 */
[----:B------:R0:W-:Y:S01]  /*144c0*/  @P4 LDGSTS.E.BYPASS.LTC128B.128 [R23+0x1fc00], desc[UR52][R2.64+0x80], !P1 ;  /* 0x1fc0008002174fae */ /* 0x0001e2000c901d74 */
[----:B------:R-:W-:Y:S01]  /*144d0*/  LOP3.LUT P4, RZ, R16, 0x10, RZ, 0xc0, !PT ;  /* 0x0000001010ff7812 */ /* 0x000fe2000788c0ff */
[----:B------:R-:W-:Y:S02]  /*144e0*/  IMAD.MOV.U32 R13, RZ, RZ, R4 ;  /* 0x000000ffff0d7224 */ /* 0x000fe400078e0004 */
[----:B0-----:R-:W-:-:S10]  /*144f0*/  IMAD.MOV.U32 R2, RZ, RZ, R14 ;  /* 0x000000ffff027224 */ /* 0x001fd400078e000e */
[----:B------:R-:W-:Y:S05]  /*14500*/  WARPSYNC.COLLECTIVE R15, `(.L_x_2307) ;  /* 0x000000000f087348 */ /* 0x000fea0003c00000 */
[----:B------:R0:W1:Y:S02]  /*14510*/  SHFL.IDX P6, R14, R13, R12, R11 ;  /* 0x0000000c0d0e7389 */ /* 0x00006400000c000b */
[----:B01----:R-:W-:Y:S01]  /*14520*/  ENDCOLLECTIVE ;  /* 0x000000000000791b */ /* 0x003fe20003800000 */
.L_x_2307:
[----:B------:R-:W-:Y:S02]  /*14530*/  IMAD.MOV.U32 R13, RZ, RZ, R7 ;  /* 0x000000ffff0d7224 */ /* 0x000fe400078e0007 */
[----:B------:R-:W-:Y:S01]  /*14540*/  IMAD.MOV.U32 R12, RZ, RZ, 0x3 ;  /* 0x00000003ff0c7424 */ /* 0x000fe200078e00ff */
[----:B------:R-:W-:-:S13]  /*14550*/  @P3 IADD3 R8, P0, R36, R14, RZ ;  /* 0x0000000e24083210 */ /* 0x000fda0007f1e0ff */
[----:B------:R-:W-:Y:S05]  /*14560*/  WARPSYNC.COLLECTIVE R15, `(.L_x_2308) ;  /* 0x000000000f087348 */ /* 0x000fea0003c00000 */
[----:B------:R0:W1:Y:S02]  /*14570*/  SHFL.IDX P6, R14, R13, R12, R11 ;  /* 0x0000000c0d0e7389 */ /* 0x00006400000c000b */
[----:B01----:R-:W-:Y:S01]  /*14580*/  ENDCOLLECTIVE ;  /* 0x000000000000791b */ /* 0x003fe20003800000 */
.L_x_2308:
[----:B------:R-:W-:Y:S02]  /*14590*/  @P3 IMAD.X R25, RZ, RZ, R2, P0 ;  /* 0x000000ffff193224 */ /* 0x000fe400000e0602 */
[----:B------:R-:W-:Y:S02]  /*145a0*/  @P3 IMAD.MOV.U32 R2, RZ, RZ, R8 ;  /* 0x000000ffff023224 */ /* 0x000fe400078e0008 */
[----:B------:R-:W-:Y:S02]  /*145b0*/  @P3 IMAD.MOV.U32 R3, RZ, RZ, R25 ;  /* 0x000000ffff033224 */ /* 0x000fe400078e0019 */
[----:B------:R-:W-:-:S03]  /*145c0*/  @P2 IMAD.IADD R25, R17, 0x1, R5 ;  /* 0x0000000111192824 */ /* 0x000fc600078e0205 */
        /* <DEDUP_REMOVED lines=11> */
.L_x_2309:
[----:B------:R-:W-:Y:S02]  /*14680*/  IMAD.MOV.U32 R13, RZ, RZ, R6 ;  /* 0x000000ffff0d7224 */ /* 0x000fe400078e0006 */
[----:B------:R-:W-:Y:S01]  /*14690*/  IMAD.MOV.U32 R12, RZ, RZ, RZ ;  /* 0x000000ffff0c7224 */ /* 0x000fe200078e00ff */
[----:B------:R-:W-:-:S05]  /*146a0*/  @P2 IADD3 R14, P0, R36, R14, RZ ;  /* 0x0000000e240e2210 */ /* 0x000fca0007f1e0ff */
[----:B------:R-:W-:-:S08]  /*146b0*/  @P2 IMAD.MOV.U32 R2, RZ, RZ, R14 ;  /* 0x000000ffff022224 */ /* 0x000fd000078e000e */
[----:B------:R-:W-:Y:S05]  /*146c0*/  WARPSYNC.COLLECTIVE R15, `(.L_x_2310) ;  /* 0x000000000f087348 */ /* 0x000fea0003c00000 */
[----:B------:R0:W1:Y:S02]  /*146d0*/  SHFL.IDX P6, R14, R13, R12, R11 ;  /* 0x0000000c0d0e7389 */ /* 0x00006400000c000b */
[----:B01----:R-:W-:Y:S01]  /*146e0*/  ENDCOLLECTIVE ;  /* 0x000000000000791b */ /* 0x003fe20003800000 */
.L_x_2310:
[----:B------:R-:W-:-:S04]  /*146f0*/  @P2 IMAD.X R23, RZ, RZ, R7, P0 ;  /* 0x000000ffff172224 */ /* 0x000fc800000e0607 */
        /* <DEDUP_REMOVED lines=12> */
.L_x_2311:
[----:B------:R-:W-:Y:S05]  /*147c0*/  BRA `(.L_x_2312) ;  /* 0xffffffbc00507947 */ /* 0x000fea000383ffff */
.L_x_2230:
[----:B------:R-:W-:Y:S02]  /*147d0*/  IMAD.MOV.U32 R13, RZ, RZ, R4 ;  /* 0x000000ffff0d7224 */ /* 0x000fe400078e0004 */
[----:B------:R-:W-:Y:S02]  /*147e0*/  IMAD.MOV.U32 R12, RZ, RZ, RZ ;  /* 0x000000ffff0c7224 */ /* 0x000fe400078e00ff */
[----:B------:R-:W-:Y:S02]  /*147f0*/  IMAD.MOV.U32 R11, RZ, RZ, 0x1c1f ;  /* 0x00001c1fff0b7424 */ /* 0x000fe400078e00ff */
[----:B------:R-:W-:Y:S02]  /*14800*/  IMAD.MOV.U32 R15, RZ, RZ, -0x1 ;  /* 0xffffffffff0f7424 */ /* 0x000fe400078e00ff */
[----:B------:R-:W-:-:S07]  /*14810*/  IMAD.U32 R5, RZ, RZ, UR43 ;  /* 0x0000002bff057e24 */ /* 0x000fce000f8e00ff */
[----:B----45:R-:W-:Y:S05]  /*14820*/  WARPSYNC.COLLECTIVE R15, `(.L_x_2313) ;  /* 0x000000000f087348 */ /* 0x030fea0003c00000 */
[----:B----4-:R0:W1:Y:S02]  /*14830*/  SHFL.IDX P6, R14, R13, R12, R11 ;  /* 0x0000000c0d0e7389 */ /* 0x01006400000c000b */
[----:B01---5:R-:W-:Y:S01]  /*14840*/  ENDCOLLECTIVE ;  /* 0x000000000000791b */ /* 0x023fe20003800000 */
.L_x_2313:
[----:B------:R-:W-:-:S04]  /*14850*/  IMAD R5, R5, 0x80, R10 ;  /* 0x0000008005057824 */ /* 0x000fc800078e020a */
[C---:B------:R-:W-:Y:S01]  /*14860*/  VIADD R6, R5.reuse, 0x20 ;  /* 0x0000002005067836 */ /* 0x040fe20000000000 */
[----:B------:R-:W-:Y:S01]  /*14870*/  ISETP.GE.AND P0, PT, R5, UR38, PT ;  /* 0x0000002605007c0c */ /* 0x000fe2000bf06270 */
[----:B------:R-:W-:Y:S02]  /*14880*/  IMAD.MOV.U32 R13, RZ, RZ, R0 ;  /* 0x000000ffff0d7224 */ /* 0x000fe400078e0000 */
[----:B------:R-:W-:-:S10]  /*14890*/  IMAD.MOV.U32 R2, RZ, RZ, R14 ;  /* 0x000000ffff027224 */ /* 0x000fd400078e000e */
[----:B------:R-:W-:Y:S05]  /*148a0*/  WARPSYNC.COLLECTIVE R15, `(.L_x_2314) ;  /* 0x000000000f087348 */ /* 0x000fea0003c00000 */
[----:B------:R0:W1:Y:S02]  /*148b0*/  SHFL.IDX P6, R14, R13, R12, R11 ;  /* 0x0000000c0d0e7389 */ /* 0x00006400000c000b */
[----:B01----:R-:W-:Y:S01]  /*148c0*/  ENDCOLLECTIVE ;  /* 0x000000000000791b */ /* 0x003fe20003800000 */
.L_x_2314:
        /* <DEDUP_REMOVED lines=8> */
.L_x_2315:
        /* <DEDUP_REMOVED lines=12> */
.L_x_2316:
[----:B------:R-:W-:Y:S02]  /*14a10*/  IMAD.MOV.U32 R13, RZ, RZ, R4 ;  /* 0x000000ffff0d7224 */ /* 0x000fe400078e0004 */
[----:B------:R-:W-:Y:S01]  /*14a20*/  IMAD.MOV.U32 R12, RZ, RZ, 0x2 ;  /* 0x00000002ff0c7424 */ /* 0x000fe200078e00ff */
[----:B------:R-:W-:-:S05]  /*14a30*/  @!P0 IADD3 R14, P1, R36, R14, RZ ;  /* 0x0000000e240e8210 */ /* 0x000fca0007f3e0ff */
[----:B------:R-:W-:-:S08]  /*14a40*/  @!P0 IMAD.MOV.U32 R2, RZ, RZ, R14 ;  /* 0x000000ffff028224 */ /* 0x000fd000078e000e */
[----:B------:R-:W-:Y:S05]  /*14a50*/  WARPSYNC.COLLECTIVE R15, `(.L_x_2317) ;  /* 0x000000000f087348 */ /* 0x000fea0003c00000 */
[----:B------:R0:W1:Y:S02]  /*14a60*/  SHFL.IDX P6, R14, R13, R12, R11 ;  /* 0x0000000c0d0e7389 */ /* 0x00006400000c000b */
[----:B01----:R-:W-:Y:S01]  /*14a70*/  ENDCOLLECTIVE ;  /* 0x000000000000791b */ /* 0x003fe20003800000 */
.L_x_2317:
        /* <DEDUP_REMOVED lines=15> */
.L_x_2318:
[----:B------:R-:W-:Y:S02]  /*14b70*/  IMAD.MOV.U32 R13, RZ, RZ, R4 ;  /* 0x000000ffff0d7224 */ /* 0x000fe400078e0004 */
[----:B------:R-:W-:Y:S01]  /*14b80*/  IMAD.MOV.U32 R12, RZ, RZ, 0x3 ;  /* 0x00000003ff0c7424 */ /* 0x000fe200078e00ff */
[----:B------:R-:W-:-:S05]  /*14b90*/  @!P0 IADD3 R14, P1, R36, R14, RZ ;  /* 0x0000000e240e8210 */ /* 0x000fca0007f3e0ff */
[----:B------:R-:W-:-:S08]  /*14ba0*/  @!P0 IMAD.MOV.U32 R2, RZ, RZ, R14 ;  /* 0x000000ffff028224 */ /* 0x000fd000078e000e */
[----:B------:R-:W-:Y:S05]  /*14bb0*/  WARPSYNC.COLLECTIVE R15, `(.L_x_2319) ;  /* 0x000000000f087348 */ /* 0x000fea0003c00000 */
[----:B------:R0:W1:Y:S02]  /*14bc0*/  SHFL.IDX P6, R14, R13, R12, R11 ;  /* 0x0000000c0d0e7389 */ /* 0x00006400000c000b */
[----:B01----:R-:W-:Y:S01]  /*14bd0*/  ENDCOLLECTIVE ;  /* 0x000000000000791b */ /* 0x003fe20003800000 */
.L_x_2319:
        /* <DEDUP_REMOVED lines=13> */
.L_x_2320:
[----:B------:R-:W-:Y:S05]  /*14cb0*/  BRA `(.L_x_2321) ;  /* 0xffffffc000547947 */ /* 0x000fea000383ffff */
.L_x_2233:
[----:B0-----:R0:W1:Y:S02]  /*14cc0*/  SYNCS.PHASECHK.TRANS64.TRYWAIT P0, [R17+URZ+0x29820], R0 ;  /* 0x02982000110075a7 */ /* 0x001064000800017f */
[----:B-1----:R-:W-:Y:S05]  /*14cd0*/  @!P0 NANOSLEEP.SYNCS 0x989680 ;  /* 0x009896800000895d */ /* 0x002fea0003900000 */
[----:B------:R-:W1:Y:S02]  /*14ce0*/  @!P0 SYNCS.PHASECHK.TRANS64 P0, [R17+URZ+0x29820], R0 ;  /* 0x02982000110085a7 */ /* 0x000e64000800007f */
[----:B-1----:R-:W-:Y:S05]  /*14cf0*/  @!P0 BRA `(.L_x_2233) ;  /* 0xfffffffc00f08947 */ /* 0x002fea000383ffff */
[----:B------:R-:W-:Y:S05]  /*14d00*/  BRA `(.L_x_2322) ;  /* 0xffffffc000b87947 */ /* 0x000fea000383ffff */
.L_x_2237:
[----:B0-----:R0:W1:Y:S02]  /*14d10*/  SYNCS.PHASECHK.TRANS64.TRYWAIT P0, [R0+URZ+0x29880], R29 ;  /* 0x0298801d000075a7 */ /* 0x001064000800017f */
[----:B-1----:R-:W-:Y:S05]  /*14d20*/  @!P0 NANOSLEEP.SYNCS 0x989680 ;  /* 0x009896800000895d */ /* 0x002fea0003900000 */
[----:B------:R-:W1:Y:S02]  /*14d30*/  @!P0 SYNCS.PHASECHK.TRANS64 P0, [R0+URZ+0x29880], R29 ;  /* 0x0298801d000085a7 */ /* 0x000e64000800007f */
[----:B-1----:R-:W-:Y:S05]  /*14d40*/  @!P0 BRA `(.L_x_2237) ;  /* 0xfffffffc00f08947 */ /* 0x002fea000383ffff */
[----:B------:R-:W-:Y:S05]  /*14d50*/  BRA `(.L_x_2323) ;  /* 0xffffffc400e87947 */ /* 0x000fea000383ffff */
.L_x_2238:
        /* <DEDUP_REMOVED lines=8> */
.L_x_2325:
[----:B------:R-:W-:Y:S05]  /*14de0*/  BSYNC B0 ;  /* 0x0000000000007941 */ /* 0x000fea0003800000 */
.L_x_2324:
        /* <DEDUP_REMOVED lines=10> */
.L_x_2326:
[----:B------:R-:W-:Y:S02]  /*14e90*/  IMAD.MOV.U32 R13, RZ, RZ, R9 ;  /* 0x000000ffff0d7224 */ /* 0x000fe400078e0009 */
[----:B------:R-:W-:Y:S02]  /*14ea0*/  IMAD.MOV.U32 R12, RZ, RZ, 0x1 ;  /* 0x00000001ff0c7424 */ /* 0x000fe400078e00ff */
[----:B------:R-:W-:-:S07]  /*14eb0*/  IMAD.MOV.U32 R2, RZ, RZ, R14 ;  /* 0x000000ffff027224 */ /* 0x000fce00078e000e */
[----:B------:R-:W-:Y:S05]  /*14ec0*/  WARPSYNC.COLLECTIVE R15, `(.L_x_2327) ;  /* 0x000000000f087348 */ /* 0x000fea0003c00000 */
[----:B------:R0:W1:Y:S02]  /*14ed0*/  SHFL.IDX P6, R14, R13, R12, R11 ;  /* 0x0000000c0d0e7389 */ /* 0x00006400000c000b */
[----:B01----:R-:W-:Y:S01]  /*14ee0*/  ENDCOLLECTIVE ;  /* 0x000000000000791b */ /* 0x003fe20003800000 */
.L_x_2327:
        /* <DEDUP_REMOVED lines=12> */
.L_x_2328:
[----:B------:R-:W-:Y:S02]  /*14fb0*/  IMAD.MOV.U32 R13, RZ, RZ, R9 ;  /* 0x000000ffff0d7224 */ /* 0x000fe400078e0009 */
[----:B------:R-:W-:Y:S02]  /*14fc0*/  IMAD.MOV.U32 R12, RZ, RZ, 0x2 ;  /* 0x00000002ff0c7424 */ /* 0x000fe400078e00ff */
[----:B------:R-:W-:-:S07]  /*14fd0*/  IMAD.MOV.U32 R2, RZ, RZ, R14 ;  /* 0x000000ffff027224 */ /* 0x000fce00078e000e */
[----:B------:R-:W-:Y:S05]  /*14fe0*/  WARPSYNC.COLLECTIVE R15, `(.L_x_2329) ;  /* 0x000000000f087348 */ /* 0x000fea0003c00000 */
[----:B------:R0:W1:Y:S02]  /*14ff0*/  SHFL.IDX P6, R14, R13, R12, R11 ;  /* 0x0000000c0d0e7389 */ /* 0x00006400000c000b */
[----:B01----:R-:W-:Y:S01]  /*15000*/  ENDCOLLECTIVE ;  /* 0x000000000000791b */ /* 0x003fe20003800000 */
.L_x_2329:
        /* <DEDUP_REMOVED lines=12> */
.L_x_2330:
[----:B------:R-:W-:Y:S02]  /*150d0*/  IMAD.MOV.U32 R13, RZ, RZ, R9 ;  /* 0x000000ffff0d7224 */ /* 0x000fe400078e0009 */
[----:B------:R-:W-:Y:S02]  /*150e0*/  IMAD.MOV.U32 R12, RZ, RZ, 0x3 ;  /* 0x00000003ff0c7424 */ /* 0x000fe400078e00ff */
[----:B------:R-:W-:-:S07]  /*150f0*/  IMAD.MOV.U32 R2, RZ, RZ, R14 ;  /* 0x000000ffff027224 */ /* 0x000fce00078e000e */
[----:B------:R-:W-:Y:S05]  /*15100*/  WARPSYNC.COLLECTIVE R15, `(.L_x_2331) ;  /* 0x000000000f087348 */ /* 0x000fea0003c00000 */
[----:B------:R0:W1:Y:S02]  /*15110*/  SHFL.IDX P6, R14, R13, R12, R11 ;  /* 0x0000000c0d0e7389 */ /* 0x00006400000c000b */
[----:B01----:R-:W-:Y:S01]  /*15120*/  ENDCOLLECTIVE ;  /* 0x000000000000791b */ /* 0x003fe20003800000 */
.L_x_2331:
        /* <DEDUP_REMOVED lines=12> */
.L_x_2332:
[----:B------:R-:W-:Y:S02]  /*151f0*/  IMAD.MOV.U32 R13, RZ, RZ, R23 ;  /* 0x000000ffff0d7224 */ /* 0x000fe400078e0017 */
[----:B------:R-:W-:Y:S02]  /*15200*/  IMAD.MOV.U32 R12, RZ, RZ, RZ ;  /* 0x000000ffff0c7224 */ /* 0x000fe400078e00ff */
[----:B------:R-:W-:-:S07]  /*15210*/  IMAD.MOV.U32 R2, RZ, RZ, R14 ;  /* 0x000000ffff027224 */ /* 0x000fce00078e000e */
[----:B------:R-:W-:Y:S05]  /*15220*/  WARPSYNC.COLLECTIVE R15, `(.L_x_2333) ;  /* 0x000000000f087348 */ /* 0x000fea0003c00000 */
[----:B------:R0:W1:Y:S02]  /*15230*/  SHFL.IDX P6, R14, R13, R12, R11 ;  /* 0x0000000c0d0e7389 */ /* 0x00006400000c000b */
[----:B01----:R-:W-:Y:S01]  /*15240*/  ENDCOLLECTIVE ;  /* 0x000000000000791b */ /* 0x003fe20003800000 */
.L_x_2333:
        /* <DEDUP_REMOVED lines=12> */
.L_x_2334:
[----:B------:R-:W-:Y:S01]  /*15310*/  IMAD.MOV.U32 R2, RZ, RZ, R14 ;  /* 0x000000ffff027224 */ /* 0x000fe200078e000e */
[----:B------:R-:W-:Y:S06]  /*15320*/  BRA `(.L_x_2335) ;  /* 0xffffffc400847947 */ /* 0x000fec000383ffff */
.L_x_2243:
[----:B---3--:R3:W4:Y:S02]  /*15330*/  SYNCS.PHASECHK.TRANS64.TRYWAIT P0, [R0+URZ+0x29840], R29 ;  /* 0x0298401d000075a7 */ /* 0x008724000800017f */
[----:B----4-:R-:W-:Y:S05]  /*15340*/  @!P0 NANOSLEEP.SYNCS 0x989680 ;  /* 0x009896800000895d */ /* 0x010fea0003900000 */
[----:B------:R-:W4:Y:S02]  /*15350*/  @!P0 SYNCS.PHASECHK.TRANS64 P0, [R0+URZ+0x29840], R29 ;  /* 0x0298401d000085a7 */ /* 0x000f24000800007f */
[----:B----4-:R-:W-:Y:S05]  /*15360*/  @!P0 BRA `(.L_x_2243) ;  /* 0xfffffffc00f08947 */ /* 0x010fea000383ffff */
[----:B------:R-:W-:Y:S05]  /*15370*/  BRA `(.L_x_2336) ;  /* 0xffffffc400d87947 */ /* 0x000fea000383ffff */
.L_x_2244:
        /* <DEDUP_REMOVED lines=8> */
.L_x_2338:
[----:B------:R-:W-:Y:S05]  /*15400*/  BSYNC B0 ;  /* 0x0000000000007941 */ /* 0x000fea0003800000 */
.L_x_2337:
        /* <DEDUP_REMOVED lines=9> */
.L_x_2339:
[----:B------:R-:W-:Y:S02]  /*154a0*/  IMAD.MOV.U32 R13, RZ, RZ, R6 ;  /* 0x000000ffff0d7224 */ /* 0x000fe400078e0006 */
[----:B------:R-:W-:Y:S02]  /*154b0*/  IMAD.MOV.U32 R12, RZ, RZ, 0x1 ;  /* 0x00000001ff0c7424 */ /* 0x000fe400078e00ff */
[----:B------:R-:W-:-:S07]  /*154c0*/  IMAD.MOV.U32 R2, RZ, RZ, R14 ;  /* 0x000000ffff027224 */ /* 0x000fce00078e000e */
[----:B------:R-:W-:Y:S05]  /*154d0*/  WARPSYNC.COLLECTIVE R15, `(.L_x_2340) ;  /* 0x000000000f087348 */ /* 0x000fea0003c00000 */
[----:B------:R0:W1:Y:S02]  /*154e0*/  SHFL.IDX P6, R14, R13, R12, R11 ;  /* 0x0000000c0d0e7389 */ /* 0x00006400000c000b */
[----:B01----:R-:W-:Y:S01]  /*154f0*/  ENDCOLLECTIVE ;  /* 0x000000000000791b */ /* 0x003fe20003800000 */
.L_x_2340:
        /* <DEDUP_REMOVED lines=13> */
.L_x_2341:
[----:B------:R-:W-:Y:S02]  /*155d0*/  IMAD.MOV.U32 R13, RZ, RZ, R6 ;  /* 0x000000ffff0d7224 */ /* 0x000fe400078e0006 */
[----:B------:R-:W-:Y:S02]  /*155e0*/  IMAD.MOV.U32 R12, RZ, RZ, 0x2 ;  /* 0x00000002ff0c7424 */ /* 0x000fe400078e00ff */
[----:B------:R-:W-:-:S07]  /*155f0*/  IMAD.MOV.U32 R2, RZ, RZ, R14 ;  /* 0x000000ffff027224 */ /* 0x000fce00078e000e */
[----:B------:R-:W-:Y:S05]  /*15600*/  WARPSYNC.COLLECTIVE R15, `(.L_x_2342) ;  /* 0x000000000f087348 */ /* 0x000fea0003c00000 */
[----:B------:R0:W1:Y:S02]  /*15610*/  SHFL.IDX P6, R14, R13, R12, R11 ;  /* 0x0000000c0d0e7389 */ /* 0x00006400000c000b */
[----:B01----:R-:W-:Y:S01]  /*15620*/  ENDCOLLECTIVE ;  /* 0x000000000000791b */ /* 0x003fe20003800000 */
.L_x_2342:
        /* <DEDUP_REMOVED lines=13> */
.L_x_2343:
[----:B------:R-:W-:Y:S02]  /*15700*/  IMAD.MOV.U32 R13, RZ, RZ, R6 ;  /* 0x000000ffff0d7224 */ /* 0x000fe400078e0006 */
[----:B------:R-:W-:Y:S02]  /*15710*/  IMAD.MOV.U32 R12, RZ, RZ, 0x3 ;  /* 0x00000003ff0c7424 */ /* 0x000fe400078e00ff */
[----:B------:R-:W-:-:S07]  /*15720*/  IMAD.MOV.U32 R2, RZ, RZ, R14 ;  /* 0x000000ffff027224 */ /* 0x000fce00078e000e */
[----:B------:R-:W-:Y:S05]  /*15730*/  WARPSYNC.COLLECTIVE R15, `(.L_x_2344) ;  /* 0x000000000f087348 */ /* 0x000fea0003c00000 */
[----:B------:R0:W1:Y:S02]  /*15740*/  SHFL.IDX P6, R14, R13, R12, R11 ;  /* 0x0000000c0d0e7389 */ /* 0x00006400000c000b */
[----:B01----:R-:W-:Y:S01]  /*15750*/  ENDCOLLECTIVE ;  /* 0x000000000000791b */ /* 0x003fe20003800000 */
.L_x_2344:
        /* <DEDUP_REMOVED lines=13> */
.L_x_2345:
[----:B------:R-:W-:Y:S02]  /*15830*/  IMAD.MOV.U32 R13, RZ, RZ, R8 ;  /* 0x000000ffff0d7224 */ /* 0x000fe400078e0008 */
[----:B------:R-:W-:Y:S02]  /*15840*/  IMAD.MOV.U32 R12, RZ, RZ, RZ ;  /* 0x000000ffff0c7224 */ /* 0x000fe400078e00ff */
[----:B------:R-:W-:-:S07]  /*15850*/  IMAD.MOV.U32 R2, RZ, RZ, R14 ;  /* 0x000000ffff027224 */ /* 0x000fce00078e000e */
[----:B------:R-:W-:Y:S05]  /*15860*/  WARPSYNC.COLLECTIVE R15, `(.L_x_2346) ;  /* 0x000000000f087348 */ /* 0x000fea0003c00000 */
[----:B------:R0:W1:Y:S02]  /*15870*/  SHFL.IDX P6, R14, R13, R12, R11 ;  /* 0x0000000c0d0e7389 */ /* 0x00006400000c000b */
[----:B01----:R-:W-:Y:S01]  /*15880*/  ENDCOLLECTIVE ;  /* 0x000000000000791b */ /* 0x003fe20003800000 */
.L_x_2346:
        /* <DEDUP_REMOVED lines=13> */
.L_x_2347:
[----:B------:R-:W-:Y:S05]  /*15960*/  BRA `(.L_x_2348) ;  /* 0xffffffc4006c7947 */ /* 0x000fea000383ffff */
.L_x_2249:
[----:B0-----:R0:W2:Y:S02]  /*15970*/  SYNCS.PHASECHK.TRANS64.TRYWAIT P1, [R0+URZ+0x29870], R3 ;  /* 0x02987003000075a7 */ /* 0x0010a4000802017f */
[----:B--2---:R-:W-:Y:S05]  /*15980*/  @!P1 NANOSLEEP.SYNCS 0x989680 ;  /* 0x009896800000995d */ /* 0x004fea0003900000 */
[----:B------:R-:W2:Y:S02]  /*15990*/  @!P1 SYNCS.PHASECHK.TRANS64 P1, [R0+URZ+0x29870], R3 ;  /* 0x02987003000095a7 */ /* 0x000ea4000802007f */
[----:B--2---:R-:W-:Y:S05]  /*159a0*/  @!P1 BRA `(.L_x_2249) ;  /* 0xfffffffc00f09947 */ /* 0x004fea000383ffff */
[----:B------:R-:W-:Y:S05]  /*159b0*/  BRA `(.L_x_2349) ;  /* 0xffffffc400d87947 */ /* 0x000fea000383ffff */
.L_x_2251:
[----:B0-----:R0:W2:Y:S02]  /*159c0*/  SYNCS.PHASECHK.TRANS64.TRYWAIT P1, [R0+URZ+0x29860], R3 ;  /* 0x02986003000075a7 */ /* 0x0010a4000802017f */
[----:B--2---:R-:W-:Y:S05]  /*159d0*/  @!P1 NANOSLEEP.SYNCS 0x989680 ;  /* 0x009896800000995d */ /* 0x004fea0003900000 */
[----:B------:R-:W2:Y:S02]  /*159e0*/  @!P1 SYNCS.PHASECHK.TRANS64 P1, [R0+URZ+0x29860], R3 ;  /* 0x02986003000095a7 */ /* 0x000ea4000802007f */
[----:B--2---:R-:W-:Y:S05]  /*159f0*/  @!P1 BRA `(.L_x_2251) ;  /* 0xfffffffc00f09947 */ /* 0x004fea000383ffff */
[----:B------:R-:W-:Y:S05]  /*15a00*/  BRA `(.L_x_2350) ;  /* 0xffffffc400e87947 */ /* 0x000fea000383ffff */
.L_x_2259:
[----:B-1----:R1:W2:Y:S02]  /*15a10*/  SYNCS.PHASECHK.TRANS64.TRYWAIT P0, [R18+URZ+0x29870], R3 ;  /* 0x02987003120075a7 */ /* 0x0022a4000800017f */
[----:B--2---:R-:W-:Y:S05]  /*15a20*/  @!P0 NANOSLEEP.SYNCS 0x989680 ;  /* 0x009896800000895d */ /* 0x004fea0003900000 */
[----:B------:R-:W2:Y:S02]  /*15a30*/  @!P0 SYNCS.PHASECHK.TRANS64 P0, [R18+URZ+0x29870], R3 ;  /* 0x02987003120085a7 */ /* 0x000ea4000800007f */
[----:B--2---:R-:W-:Y:S05]  /*15a40*/  @!P0 BRA `(.L_x_2259) ;  /* 0xfffffffc00f08947 */ /* 0x004fea000383ffff */
[----:B------:R-:W-:Y:S05]  /*15a50*/  BRA `(.L_x_2351) ;  /* 0xffffffcc00bc7947 */ /* 0x000fea000383ffff */
.L_x_2261:
[----:B0-----:R0:W1:Y:S02]  /*15a60*/  SYNCS.PHASECHK.TRANS64.TRYWAIT P0, [R18+URZ+0x29860], R3 ;  /* 0x02986003120075a7 */ /* 0x001064000800017f */
[----:B-1----:R-:W-:Y:S05]  /*15a70*/  @!P0 NANOSLEEP.SYNCS 0x989680 ;  /* 0x009896800000895d */ /* 0x002fea0003900000 */
[----:B------:R-:W1:Y:S02]  /*15a80*/  @!P0 SYNCS.PHASECHK.TRANS64 P0, [R18+URZ+0x29860], R3 ;  /* 0x02986003120085a7 */ /* 0x000e64000800007f */
[----:B-1----:R-:W-:Y:S05]  /*15a90*/  @!P0 BRA `(.L_x_2261) ;  /* 0xfffffffc00f08947 */ /* 0x002fea000383ffff */
[----:B------:R-:W-:Y:S05]  /*15aa0*/  BRA `(.L_x_2352) ;  /* 0xffffffcc00c87947 */ /* 0x000fea000383ffff */
.L_x_2268:
[----:B-1----:R1:W2:Y:S02]  /*15ab0*/  SYNCS.PHASECHK.TRANS64.TRYWAIT P0, [R4+URZ+0x29820], R0 ;  /* 0x02982000040075a7 */ /* 0x0022a4000800017f */
[----:B--2---:R-:W-:Y:S05]  /*15ac0*/  @!P0 NANOSLEEP.SYNCS 0x989680 ;  /* 0x009896800000895d */ /* 0x004fea0003900000 */
[----:B------:R-:W2:Y:S02]  /*15ad0*/  @!P0 SYNCS.PHASECHK.TRANS64 P0, [R4+URZ+0x29820], R0 ;  /* 0x02982000040085a7 */ /* 0x000ea4000800007f */
[----:B--2---:R-:W-:Y:S05]  /*15ae0*/  @!P0 BRA `(.L_x_2268) ;  /* 0xfffffffc00f08947 */ /* 0x004fea000383ffff */
[----:B------:R-:W-:Y:S05]  /*15af0*/  BRA `(.L_x_2353) ;  /* 0xffffffd400d87947 */ /* 0x000fea000383ffff */
.L_x_2269:
        /* <DEDUP_REMOVED lines=11> */
.L_x_2355:
[----:B------:R-:W-:Y:S05]  /*15bb0*/  BSYNC B0 ;  /* 0x0000000000007941 */ /* 0x000fea0003800000 */
.L_x_2354:
[----:B------:R-:W-:Y:S05]  /*15bc0*/  BRA `(.L_x_2356) ;  /* 0xffffffd400c07947 */ /* 0x000fea000383ffff */
.L_x_2272:
[----:B------:R-:W-:Y:S01]  /*15bd0*/  BSSY B1, `(.L_x_2357) ;  /* 0x0000006000017945 */ /* 0x000fe20003800000 */
[----:B------:R-:W-:-:S07]  /*15be0*/  IMAD.MOV.U32 R15, RZ, RZ, -0x1 ;  /* 0xffffffffff0f7424 */ /* 0x000fce00078e00ff */
[----:B01----:R-:W-:Y:S05]  /*15bf0*/  WARPSYNC.COLLECTIVE R15, `(.L_x_2358) ;  /* 0x000000000f0c7348 */ /* 0x003fea0003c00000 */
[----:B------:R-:W-:Y:S02]  /*15c00*/  ELECT P6, UR62, PT ;  /* 0x00000000003e782f */ /* 0x000fe400038c0000 */
[----:B------:R-:W-:Y:S01]  /*15c10*/  MOV R14, UR62 ;  /* 0x0000003e000e7c02 */ /* 0x000fe20008000f00 */
[----:B01----:R-:W-:Y:S10]  /*15c20*/  ENDCOLLECTIVE ;  /* 0x000000000000791b */ /* 0x003ff40003800000 */
.L_x_2358:
[----:B------:R-:W-:Y:S05]  /*15c30*/  BSYNC B1 ;  /* 0x0000000000017941 */ /* 0x000fea0003800000 */
.L_x_2357:
[----:B------:R-:W-:Y:S05]  /*15c40*/  BRA `(.L_x_2359) ;  /* 0xffffffd400b87947 */ /* 0x000fea000383ffff */
.L_x_2274:
[----:B-1----:R1:W2:Y:S02]  /*15c50*/  SYNCS.PHASECHK.TRANS64.TRYWAIT P1, [R5+URZ+0x29840], R0 ;  /* 0x02984000050075a7 */ /* 0x0022a4000802017f */
[----:B--2---:R-:W-:Y:S05]  /*15c60*/  @!P1 NANOSLEEP.SYNCS 0x989680 ;  /* 0x009896800000995d */ /* 0x004fea0003900000 */
[----:B------:R-:W2:Y:S02]  /*15c70*/  @!P1 SYNCS.PHASECHK.TRANS64 P1, [R5+URZ+0x29840], R0 ;  /* 0x02984000050095a7 */ /* 0x000ea4000802007f */
[----:B--2---:R-:W-:Y:S05]  /*15c80*/  @!P1 BRA `(.L_x_2274) ;  /* 0xfffffffc00f09947 */ /* 0x004fea000383ffff */
[----:B------:R-:W-:Y:S05]  /*15c90*/  BRA `(.L_x_2360) ;  /* 0xffffffd400d87947 */ /* 0x000fea000383ffff */
.L_x_2276:
[----:B--2---:R2:W3:Y:S02]  /*15ca0*/  SYNCS.PHASECHK.TRANS64.TRYWAIT P1, [R19+URZ+0x29840], R2 ;  /* 0x02984002130075a7 */ /* 0x0044e4000802017f */
[----:B---3--:R-:W-:Y:S05]  /*15cb0*/  @!P1 NANOSLEEP.SYNCS 0x989680 ;  /* 0x009896800000995d */ /* 0x008fea0003900000 */
[----:B------:R-:W3:Y:S02]  /*15cc0*/  @!P1 SYNCS.PHASECHK.TRANS64 P1, [R19+URZ+0x29840], R2 ;  /* 0x02984002130095a7 */ /* 0x000ee4000802007f */
[----:B---3--:R-:W-:Y:S05]  /*15cd0*/  @!P1 BRA `(.L_x_2276) ;  /* 0xfffffffc00f09947 */ /* 0x008fea000383ffff */
[----:B------:R-:W-:Y:S05]  /*15ce0*/  BRA `(.L_x_2361) ;  /* 0xffffffd400e47947 */ /* 0x000fea000383ffff */
.L_x_2278:
[----:B---3--:R3:W4:Y:S02]  /*15cf0*/  SYNCS.PHASECHK.TRANS64.TRYWAIT P1, [R5+URZ+0x29860], R0 ;  /* 0x02986000050075a7 */ /* 0x008724000802017f */
[----:B----4-:R-:W-:Y:S05]  /*15d00*/  @!P1 NANOSLEEP.SYNCS 0x989680 ;  /* 0x009896800000995d */ /* 0x010fea0003900000 */
[----:B------:R-:W4:Y:S02]  /*15d10*/  @!P1 SYNCS.PHASECHK.TRANS64 P1, [R5+URZ+0x29860], R0 ;  /* 0x02986000050095a7 */ /* 0x000f24000802007f */
[----:B----4-:R-:W-:Y:S05]  /*15d20*/  @!P1 BRA `(.L_x_2278) ;  /* 0xfffffffc00f09947 */ /* 0x010fea000383ffff */
[----:B------:R-:W-:Y:S05]  /*15d30*/  BRA `(.L_x_2362) ;  /* 0xffffffd400e07947 */ /* 0x000fea000383ffff */
.L_x_2280:
[----:B----4-:R4:W0:Y:S02]  /*15d40*/  SYNCS.PHASECHK.TRANS64.TRYWAIT P1, [R19+URZ+0x29860], R2 ;  /* 0x02986002130075a7 */ /* 0x010824000802017f */
[----:B0-----:R-:W-:Y:S05]  /*15d50*/  @!P1 NANOSLEEP.SYNCS 0x989680 ;  /* 0x009896800000995d */ /* 0x001fea0003900000 */
[----:B------:R-:W0:Y:S02]  /*15d60*/  @!P1 SYNCS.PHASECHK.TRANS64 P1, [R19+URZ+0x29860], R2 ;  /* 0x02986002130095a7 */ /* 0x000e24000802007f */
[----:B0-----:R-:W-:Y:S05]  /*15d70*/  @!P1 BRA `(.L_x_2280) ;  /* 0xfffffffc00f09947 */ /* 0x001fea000383ffff */
[----:B------:R-:W-:Y:S05]  /*15d80*/  BRA `(.L_x_2363) ;  /* 0xffffffd400dc7947 */ /* 0x000fea000383ffff */
.L_x_2282:
[----:B------:R0:W0:Y:S02]  /*15d90*/  SYNCS.PHASECHK.TRANS64.TRYWAIT P1, [R5+URZ+0x29880], R0 ;  /* 0x02988000050075a7 */ /* 0x000024000802017f */
[----:B0-----:R-:W-:Y:S05]  /*15da0*/  @!P1 NANOSLEEP.SYNCS 0x989680 ;  /* 0x009896800000995d */ /* 0x001fea0003900000 */
[----:B------:R-:W0:Y:S02]  /*15db0*/  @!P1 SYNCS.PHASECHK.TRANS64 P1, [R5+URZ+0x29880], R0 ;  /* 0x02988000050095a7 */ /* 0x000e24000802007f */
[----:B0-----:R-:W-:Y:S05]  /*15dc0*/  @!P1 BRA `(.L_x_2282) ;  /* 0xfffffffc00f09947 */ /* 0x001fea000383ffff */
[----:B------:R-:W-:Y:S05]  /*15dd0*/  BRA `(.L_x_2364) ;  /* 0xffffffd400d87947 */ /* 0x000fea000383ffff */
.L_x_2365:
        /* <DEDUP_REMOVED lines=10> */
.L_x_3196:


//--------------------- .text._ZN7cutlass13device_kernelIN5flash11enable_sm90INS1_16FlashAttnFwdSm90INS1_25CollectiveMainloopFwdSm90ILi2EN4cute5tupleIJNS5_1CILi1EEES8_S8_EEENS6_IJNS7_ILi128EEENS7_ILi160EEENS7_ILi192EEEEEELi128ENS_12float_e4m3_tEfNS_4arch4Sm90ELb1ELb0ELb0ELb1ELb1ELb0ELb0ELb1ELb1ELb1ELb0ELb0EEENS1_21CollectiveEpilogueFwdINS6_IJSA_SA_SB_EEES9_NS_10bfloat16_tESG_Li256ELb1ELb1ELb0ELb1EEENS1_36VarlenDynamicPersistentTileSchedulerILi128ELi160ELi256ELi128ELb0ELb1ELb1ELb1ELb1ELb1EEEEEEEEEvNT_6ParamsE --------------------------
	.section	.text._ZN7cutlass13device_kernelIN5flash11enable_sm90INS1_16FlashAttnFwdSm90INS1_25CollectiveMainloopFwdSm90ILi2EN4cute5tupleIJNS5_1CILi1EEES8_S8_EEENS6_IJNS7_ILi128EEENS7_ILi160EEENS7_ILi192EEEEEELi128ENS_12float_e4m3_tEfNS_4arch4Sm90ELb1ELb0ELb0ELb1ELb1ELb0ELb0ELb1ELb1ELb1ELb0ELb0EEENS1_21CollectiveEpilogueFwdINS6_IJSA_SA_SB_EEES9_NS_10bfloat16_tESG_Li256ELb1ELb1ELb0ELb1EEENS1_36VarlenDynamicPersistentTileSchedulerILi128ELi160ELi256ELi128ELb0ELb1ELb1ELb1ELb1ELb1EEEEEEEEEvNT_6ParamsE,"ax",@progbits
	.align	128
.text._ZN7cutlass13device_kernelIN5flash11enable_sm90INS1_16FlashAttnFwdSm90INS1_25CollectiveMainloopFwdSm90ILi2EN4cute5tupleIJNS5_1CILi1EEES8_S8_EEENS6_IJNS7_ILi128EEENS7_ILi160EEENS7_ILi192EEEEEELi128ENS_12float_e4m3_tEfNS_4arch4Sm90ELb1ELb0ELb0ELb1ELb1ELb0ELb0ELb1ELb1ELb1ELb0ELb0EEENS1_21CollectiveEpilogueFwdINS6_IJSA_SA_SB_EEES9_NS_10bfloat16_tESG_Li256ELb1ELb1ELb0ELb1EEENS1_36VarlenDynamicPersistentTileSchedulerILi128ELi160ELi256ELi128ELb0ELb1ELb1ELb1ELb1ELb1EEEEEEEEEvNT_6ParamsE:
        .type           _ZN7cutlass13device_kernelIN5flash11enable_sm90INS1_16FlashAttnFwdSm90INS1_25CollectiveMainloopFwdSm90ILi2EN4cute5tupleIJNS5_1CILi1EEES8_S8_EEENS6_IJNS7_ILi128EEENS7_ILi160EEENS7_ILi192EEEEEELi128ENS_12float_e4m3_tEfNS_4arch4Sm90ELb1ELb0ELb0ELb1ELb1ELb0ELb0ELb1ELb1ELb1ELb0ELb0EEENS1_21CollectiveEpilogueFwdINS6_IJSA_SA_SB_EEES9_NS_10bfloat16_tESG_Li256ELb1ELb1ELb0ELb1EEENS1_36VarlenDynamicPersistentTileSchedulerILi128ELi160ELi256ELi128ELb0ELb1ELb1ELb1ELb1ELb1EEEEEEEEEvNT_6ParamsE,@function
        .size           _ZN7cutlass13device_kernelIN5flash11enable_sm90INS1_16FlashAttnFwdSm90INS1_25CollectiveMainloopFwdSm90ILi2EN4cute5tupleIJNS5_1CILi1EEES8_S8_EEENS6_IJNS7_ILi128EEENS7_ILi160EEENS7_ILi192EEEEEELi128ENS_12float_e4m3_tEfNS_4arch4Sm90ELb1ELb0ELb0ELb1ELb1ELb0ELb0ELb1ELb1ELb1ELb0ELb0EEENS1_21CollectiveEpilogueFwdINS6_IJSA_SA_SB_EEES9_NS_10bfloat16_tESG_Li256ELb1ELb1ELb0ELb1EEENS1_36VarlenDynamicPersistentTileSchedulerILi128ELi160ELi256ELi128ELb0ELb1ELb1ELb1ELb1ELb1EEEEEEEEEvNT_6ParamsE,(.L_x_3197 - _ZN7cutlass13device_kernelIN5flash11enable_sm90INS1_16FlashAttnFwdSm90INS1_25CollectiveMainloopFwdSm90ILi2EN4cute5tupleIJNS5_1CILi1EEES8_S8_EEENS6_IJNS7_ILi128EEENS7_ILi160EEENS7_ILi192EEEEEELi128ENS_12float_e4m3_tEfNS_4arch4Sm90ELb1ELb0ELb0ELb1ELb1ELb0ELb0ELb1ELb1ELb1ELb0ELb0EEENS1_21CollectiveEpilogueFwdINS6_IJSA_SA_SB_EEES9_NS_10bfloat16_tESG_Li256ELb1ELb1ELb0ELb1EEENS1_36VarlenDynamicPersistentTileSchedulerILi128ELi160ELi256ELi128ELb0ELb1ELb1ELb1ELb1ELb1EEEEEEEEEvNT_6ParamsE)
        .other          _ZN7cutlass13device_kernelIN5flash11enable_sm90INS1_16FlashAttnFwdSm90INS1_25CollectiveMainloopFwdSm90ILi2EN4cute5tupleIJNS5_1CILi1EEES8_S8_EEENS6_IJNS7_ILi128EEENS7_ILi160EEENS7_ILi192EEEEEELi128ENS_12float_e4m3_tEfNS_4arch4Sm90ELb1ELb0ELb0ELb1ELb1ELb0ELb0ELb1ELb1ELb1ELb0ELb0EEENS1_21CollectiveEpilogueFwdINS6_IJSA_SA_SB_EEES9_NS_10bfloat16_tESG_Li256ELb1ELb1ELb0ELb1EEENS1_36VarlenDynamicPersistentTileSchedulerILi128ELi160ELi256ELi128ELb0ELb1ELb1ELb1ELb1ELb1EEEEEEEEEvNT_6ParamsE,@"STO_CUDA_ENTRY STV_DEFAULT"
_ZN7cutlass13device_kernelIN5flash11enable_sm90INS1_16FlashAttnFwdSm90INS1_25CollectiveMainloopFwdSm90ILi2EN4cute5tupleIJNS5_1CILi1EEES8_S8_EEENS6_IJNS7_ILi128EEENS7_ILi160EEENS7_ILi192EEEEEELi128ENS_12float_e4m3_tEfNS_4arch4Sm90ELb1ELb0ELb0ELb1ELb1ELb0ELb0ELb1ELb1ELb1ELb0ELb0EEENS1_21CollectiveEpilogueFwdINS6_IJSA_SA_SB_EEES9_NS_10bfloat16_tESG_Li256ELb1ELb1ELb0ELb1EEENS1_36VarlenDynamicPersistentTileSchedulerILi128ELi160ELi256ELi128ELb0ELb1ELb1ELb1ELb1ELb1EEEEEEEEEvNT_6ParamsE:
        /* <DEDUP_REMOVED lines=45> */
.L_x_2366:
        /* <DEDUP_REMOVED lines=22> */
.L_x_2367:
        /* <DEDUP_REMOVED lines=18> */
.L_x_2368:
        /* <DEDUP_REMOVED lines=22> */
.L_x_2369:
        /* <DEDUP_REMOVED lines=24> */
.L_x_2370:
        /* <DEDUP_REMOVED lines=8> */
.L_x_2372:
        /* <DEDUP_REMOVED lines=20> */
[----:B------:R-:W-:Y:S01]  /*09f0*/  ULOP3.LUT UR48, UR43, 0x1, URZ, 0xfc, !UPT ;  /* 0x000000012b307892 */ /* 0x000fe2000f8efc3f */
[----:B------:R-:W-:Y:S01]  /*0a00*/  R2UR UR49, R46 ;  /* 0x000000002e3172ca */ /* 0x000fe200000e0000 */
[----:B------:R-:W-:Y:S01]  /*0a10*/  UMOV UR47, URZ ;  /* 0x0000003f002f7c82 */ /* 0x000fe20008000000 */
[----:B------:R-:W-:Y:S01]  /*0a20*/  SHF.R.S32.HI R3, RZ, 0x1f, R194 ;  /* 0x0000001fff037819 */ /* 0x000fe200000114c2 */
[----:B------:R-:W-:Y:S01]  /*0a30*/  UMOV UR46, URZ ;  /* 0x0000003f002e7c82 */ /* 0x000fe20008000000 */
[----:B------:R-:W-:Y:S02]  /*0a40*/  UMOV UR45, URZ ;  /* 0x0000003f002d7c82 */ /* 0x000fe40008000000 */
[CC--:B------:R-:W-:Y:S02]  /*0a50*/  LEA.HI R0, R3.reuse, R194.reuse, RZ, 0x7 ;  /* 0x000000c203007211 */ /* 0x0c0fe400078f38ff */
[----:B------:R-:W-:-:S02]  /*0a60*/  LEA.HI R4, R3, R194, RZ, 0x5 ;  /* 0x000000c203047211 */ /* 0x000fc400078f28ff */
[----:B------:R-:W-:Y:S02]  /*0a70*/  LOP3.LUT R5, R0, 0xffffff80, RZ, 0xc0, !PT ;  /* 0xffffff8000057812 */ /* 0x000fe400078ec0ff */
[CC--:B------:R-:W-:Y:S01]  /*0a80*/  LEA.HI R2, R3.reuse, R194.reuse, RZ, 0x4 ;  /* 0x000000c203027211 */ /* 0x0c0fe200078f20ff */
[----:B------:R-:W-:Y:S01]  /*0a90*/  IMAD.SHL.U32 R4, R4, 0x20, RZ ;  /* 0x0000002004047824 */ /* 0x000fe200078e00ff */
[----:B------:R-:W-:Y:S01]  /*0aa0*/  LEA.HI R10, R3, R194, RZ, 0x2 ;  /* 0x000000c2030a7211 */ /* 0x000fe200078f10ff */
[----:B------:R-:W-:Y:S01]  /*0ab0*/  IMAD.IADD R188, R194, 0x1, -R5 ;  /* 0x00000001c2bc7824 */ /* 0x000fe200078e0a05 */
[----:B------:R-:W-:Y:S02]  /*0ac0*/  LOP3.LUT R5, R2, 0x3fffff0, RZ, 0xc0, !PT ;  /* 0x03fffff002057812 */ /* 0x000fe400078ec0ff */
[----:B------:R-:W-:Y:S02]  /*0ad0*/  LOP3.LUT R4, R4, 0xfffffc00, RZ, 0xc0, !PT ;  /* 0xfffffc0004047812 */ /* 0x000fe400078ec0ff */
[----:B------:R-:W-:Y:S01]  /*0ae0*/  SHF.R.S32.HI R9, RZ, 0x1f, R188 ;  /* 0x0000001fff097819 */ /* 0x000fe200000114bc */
[----:B------:R-:W-:Y:S01]  /*0af0*/  IMAD.IADD R5, R194, 0x1, -R5 ;  /* 0x00000001c2057824 */ /* 0x000fe200078e0a05 */
[----:B------:R-:W-:-:S02]  /*0b00*/  SHF.R.S32.HI R7, RZ, 0x4, R2 ;  /* 0x00000004ff077819 */ /* 0x000fc40000011402 */
[----:B------:R-:W-:Y:S01]  /*0b10*/  LEA.HI R6, R9, R188, RZ, 0x2 ;  /* 0x000000bc09067211 */ /* 0x000fe200078f10ff */
[----:B------:R-:W-:Y:S01]  /*0b20*/  IMAD R191, R5, 0x40, R4 ;  /* 0x0000004005bf7824 */ /* 0x000fe200078e0204 */
[----:B------:R-:W-:Y:S02]  /*0b30*/  LOP3.LUT R5, R10, 0xfffffffc, RZ, 0xc0, !PT ;  /* 0xfffffffc0a057812 */ /* 0x000fe400078ec0ff */
[--C-:B------:R-:W-:Y:S02]  /*0b40*/  SHF.R.S32.HI R8, RZ, 0x2, R6.reuse ;  /* 0x00000002ff087819 */ /* 0x100fe40000011406 */
[----:B------:R-:W-:Y:S01]  /*0b50*/  SHF.R.S32.HI R11, RZ, 0x1f, R6 ;  /* 0x0000001fff0b7819 */ /* 0x000fe20000011406 */
[----:B------:R-:W-:Y:S01]  /*0b60*/  IMAD.IADD R4, R194, 0x1, -R5 ;  /* 0x00000001c2047824 */ /* 0x000fe200078e0a05 */
[----:B------:R-:W-:Y:S02]  /*0b70*/  LEA.HI R2, R2, R7, RZ, 0x1 ;  /* 0x0000000702027211 */ /* 0x000fe400078f08ff */
[----:B------:R-:W-:-:S02]  /*0b80*/  LEA.HI R3, R3, R194, RZ, 0x3 ;  /* 0x000000c203037211 */ /* 0x000fc400078f18ff */
[----:B------:R-:W-:Y:S02]  /*0b90*/  LEA.HI R11, R11, R8, RZ, 0x3 ;  /* 0x000000080b0b7211 */ /* 0x000fe400078f18ff */
[----:B------:R-:W-:Y:S02]  /*0ba0*/  SHF.R.S32.HI R189, RZ, 0x7, R0 ;  /* 0x00000007ffbd7819 */ /* 0x000fe40000011400 */
[----:B------:R-:W-:Y:S02]  /*0bb0*/  LOP3.LUT R2, R2, 0x1ffffffe, RZ, 0xc0, !PT ;  /* 0x1ffffffe02027812 */ /* 0x000fe400078ec0ff */
[----:B------:R-:W-:Y:S02]  /*0bc0*/  LOP3.LUT R5, R3, 0xfffffff8, RZ, 0xc0, !PT ;  /* 0xfffffff803057812 */ /* 0x000fe400078ec0ff */
[----:B------:R-:W-:Y:S01]  /*0bd0*/  LOP3.LUT R11, R11, 0xfffffff8, RZ, 0xc0, !PT ;  /* 0xfffffff80b0b7812 */ /* 0x000fe200078ec0ff */
[----:B------:R-:W-:Y:S01]  /*0be0*/  IMAD.IADD R2, R7, 0x1, -R2 ;  /* 0x0000000107027824 */ /* 0x000fe200078e0a02 */
[----:B------:R-:W-:Y:S01]  /*0bf0*/  LEA.HI R9, R9, R188, RZ, 0x5 ;  /* 0x000000bc09097211 */ /* 0x000fe200078f28ff */
[----:B------:R-:W-:Y:S01]  /*0c00*/  IMAD.IADD R22, R194, 0x1, -R5 ;  /* 0x00000001c2167824 */ /* 0x000fe200078e0a05 */
[----:B------:R-:W-:Y:S01]  /*0c10*/  LEA.HI R0, R0, R189, RZ, 0x1 ;  /* 0x000000bd00007211 */ /* 0x000fe200078f08ff */
[----:B------:R-:W-:Y:S01]  /*0c20*/  IMAD.IADD R8, R8, 0x1, -R11 ;  /* 0x0000000108087824 */ /* 0x000fe200078e0a0b */
[----:B------:R-:W-:Y:S01]  /*0c30*/  SHF.R.S32.HI R9, RZ, 0x5, R9 ;  /* 0x00000005ff097819 */ /* 0x000fe20000011409 */
[----:B------:R-:W-:Y:S01]  /*0c40*/  IMAD.SHL.U32 R16, R22, 0x8, RZ ;  /* 0x0000000816107824 */ /* 0x000fe200078e00ff */
[----:B------:R-:W-:Y:S01]  /*0c50*/  LEA.HI R7, R4, R4, RZ, 0x1 ;  /* 0x0000000404077211 */ /* 0x000fe200078f08ff */
[----:B------:R-:W-:Y:S01]  /*0c60*/  IMAD R191, R2, 0x8, R191 ;  /* 0x0000000802bf7824 */ /* 0x000fe200078e02bf */
[----:B------:R-:W-:Y:S01]  /*0c70*/  LOP3.LUT R0, R0, 0x3fffffe, RZ, 0xc0, !PT ;  /* 0x03fffffe00007812 */ /* 0x000fe200078ec0ff */
[----:B------:R-:W-:Y:S01]  /*0c80*/  IMAD R9, R9, 0x10, R8 ;  /* 0x0000001009097824 */ /* 0x000fe200078e0208 */
[----:B------:R-:W-:Y:S01]  /*0c90*/  LOP3.LUT R7, R7, 0x1ffffffe, RZ, 0xc0, !PT ;  /* 0x1ffffffe07077812 */ /* 0x000fe200078ec0ff */
[----:B------:R-:W-:Y:S01]  /*0ca0*/  VIADD R19, R16, 0x40 ;  /* 0x0000004010137836 */ /* 0x000fe20000000000 */
        /* <DEDUP_REMOVED lines=9> */
.L_x_2432:
[----:B012---:R-:W0:Y:S01]  /*0d40*/  LDC.64 R2, c[0x0][0xc88] ;  /* 0x00032200ff027b82 */ /* 0x007e220000000a00 */
[----:B------:R-:W-:Y:S01]  /*0d50*/  ULDC.64 UR6, c[0x0][0xa28] ;  /* 0x00028a0000067ab9 */ /* 0x000fe20000000a00 */
[----:B------:R-:W-:Y:S01]  /*0d60*/  ULDC.64 UR8, c[0x0][0xa18] ;  /* 0x0002860000087ab9 */ /* 0x000fe20000000a00 */
[----:B------:R-:W-:Y:S01]  /*0d70*/  ULDC UR4, c[0x0][0x424] ;  /* 0x0001090000047ab9 */ /* 0x000fe20000000800 */
[----:B0-----:R-:W-:-:S06]  /*0d80*/  IMAD.WIDE R2, R47, 0x4, R2 ;  /* 0x000000042f027825 */ /* 0x001fcc00078e0202 */
[----:B------:R-:W2:Y:S01]  /*0d90*/  LDG.E R2, desc[UR54][R2.64] ;  /* 0x0000003602027981 */ /* 0x000ea2000c1e1900 */
[----:B------:R-:W-:Y:S02]  /*0da0*/  UISETP.NE.U32.AND UP0, UPT, UR6, URZ, UPT ;  /* 0x0000003f0600728c */ /* 0x000fe4000bf05070 */
[----:B------:R-:W-:Y:S02]  /*0db0*/  UISETP.NE.U32.AND UP1, UPT, UR8, URZ, UPT ;  /* 0x0000003f0800728c */ /* 0x000fe4000bf25070 */
[----:B------:R-:W-:Y:S02]  /*0dc0*/  UISETP.NE.AND.EX UP0, UPT, UR7, URZ, UPT, UP0 ;  /* 0x0000003f0700728c */ /* 0x000fe4000bf05300 */
[----:B------:R-:W-:-:S04]  /*0dd0*/  UISETP.NE.AND.EX UP1, UPT, UR9, URZ, UPT, UP1 ;  /* 0x0000003f0900728c */ /* 0x000fc8000bf25310 */
[----:B------:R-:W-:Y:S02]  /*0de0*/  PLOP3.LUT P0, PT, PT, PT, UP0, 0x80, 0x0 ;  /* 0x000000000000781c */ /* 0x000fe40003f0f008 */
[----:B------:R-:W-:Y:S02]  /*0df0*/  PLOP3.LUT P2, PT, PT, PT, UP1, 0x80, 0x0 ;  /* 0x000000000000781c */ /* 0x000fe40003f4f018 */
[----:B--2---:R-:W-:-:S13]  /*0e00*/  R2UR UR36, R2 ;  /* 0x00000000022472ca */ /* 0x004fda00000e0000 */
[----:B------:R-:W-:Y:S02]  /*0e10*/  USHF.R.S32.HI UR37, URZ, 0x1f, UR36 ;  /* 0x0000001f3f257899 */ /* 0x000fe40008011424 */
[----:B------:R-:W-:-:S04]  /*0e20*/  @UP0 ULEA UR6, UP2, UR36, UR6, 0x2 ;  /* 0x0000000624060291 */ /* 0x000fc8000f84103f */
[----:B------:R-:W-:Y:S02]  /*0e30*/  @UP0 ULEA.HI.X UR7, UR36, UR7, UR37, 0x2, UP2 ;  /* 0x0000000724070291 */ /* 0x000fe400090f1425 */
[----:B------:R-:W-:Y:S01]  /*0e40*/  @UP1 ULEA UR8, UP0, UR36, UR8, 0x2 ;  /* 0x0000000824081291 */ /* 0x000fe2000f80103f */
[----:B------:R-:W-:-:S03]  /*0e50*/  IMAD.U32 R2, RZ, RZ, UR6 ;  /* 0x00000006ff027e24 */ /* 0x000fc6000f8e00ff */
[----:B------:R-:W-:Y:S01]  /*0e60*/  @UP1 ULEA.HI.X UR9, UR36, UR9, UR37, 0x2, UP0 ;  /* 0x0000000924091291 */ /* 0x000fe200080f1425 */
[----:B------:R-:W-:Y:S01]  /*0e70*/  IMAD.U32 R3, RZ, RZ, UR7 ;  /* 0x00000007ff037e24 */ /* 0x000fe2000f8e00ff */
[----:B------:R-:W-:Y:S01]  /*0e80*/  ULDC.64 UR6, c[0x0][0x418] ;  /* 0x0001060000067ab9 */ /* 0x000fe20000000a00 */
[----:B------:R-:W-:-:S03]  /*0e90*/  IMAD.U32 R4, RZ, RZ, UR8 ;  /* 0x00000008ff047e24 */ /* 0x000fc6000f8e00ff */
[----:B------:R-:W-:Y:S01]  /*0ea0*/  IMAD.U32 R5, RZ, RZ, UR9 ;  /* 0x00000009ff057e24 */ /* 0x000fe2000f8e00ff */
[----:B------:R-:W2:Y:S01]  /*0eb0*/  @P0 LDG.E R2, desc[UR54][R2.64] ;  /* 0x0000003602020981 */ /* 0x000ea2000c1e1900 */
[----:B------:R-:W-:Y:S01]  /*0ec0*/  UISETP.NE.U32.AND UP0, UPT, UR6, URZ, UPT ;  /* 0x0000003f0600728c */ /* 0x000fe2000bf05070 */
[----:B------:R-:W-:Y:S02]  /*0ed0*/  ULDC.64 UR8, c[0x0][0xa20] ;  /* 0x0002880000087ab9 */ /* 0x000fe40000000a00 */
[----:B---3--:R-:W3:Y:S01]  /*0ee0*/  @P2 LDG.E R4, desc[UR54][R4.64] ;  /* 0x0000003604042981 */ /* 0x008ee2000c1e1900 */
[----:B------:R-:W-:Y:S01]  /*0ef0*/  UISETP.NE.AND.EX UP0, UPT, UR7, URZ, UPT, UP0 ;  /* 0x0000003f0700728c */ /* 0x000fe2000bf05300 */
[----:B------:R-:W-:Y:S01]  /*0f00*/  ISETP.NE.U32.AND P1, PT, RZ, UR8, PT ;  /* 0x00000008ff007c0c */ /* 0x000fe2000bf25070 */
[----:B------:R-:W-:Y:S01]  /*0f10*/  ULDC UR6, c[0x0][0x2f0] ;  /* 0x0000bc0000067ab9 */ /* 0x000fe20000000800 */
[----:B------:R-:W-:Y:S01]  /*0f20*/  UMOV UR51, URZ ;  /* 0x0000003f00337c82 */ /* 0x000fe20008000000 */
[----:B------:R-:W-:Y:S01]  /*0f30*/  USEL UR4, UR4, 0x1, UP0 ;  /* 0x0000000104047887 */ /* 0x000fe20008000000 */
[----:B------:R-:W-:-:S03]  /*0f40*/  ISETP.NE.AND.EX P1, PT, RZ, UR9, PT, P1 ;  /* 0x00000009ff007c0c */ /* 0x000fc6000bf25310 */
[----:B------:R-:W-:Y:S01]  /*0f50*/  UIMAD UR4, UR4, UR6, URZ ;  /* 0x00000006040472a4 */ /* 0x000fe2000f8e023f */
[----:B--2---:R-:W-:Y:S02]  /*0f60*/  @P0 R2UR UR51, R2 ;  /* 0x00000000023302ca */ /* 0x004fe400000e0000 */
[----:B---3--:R-:W-:Y:S01]  /*0f70*/  @P2 R2UR UR52, R4 ;  /* 0x00000000043422ca */ /* 0x008fe200000e0000 */
[----:B----4-:R-:W-:-:S14]  /*0f80*/  @P2 BRA `(.L_x_2373) ;  /* 0x0000000000382947 */ /* 0x010fdc0003800000 */
[----:B------:R-:W-:Y:S01]  /*0f90*/  ULDC.64 UR6, c[0x0][0xa00] ;  /* 0x0002800000067ab9 */ /* 0x000fe20000000a00 */
[----:B------:R-:W-:Y:S01]  /*0fa0*/  ULDC UR52, c[0x0][0x288] ;  /* 0x0000a20000347ab9 */ /* 0x000fe20000000800 */
        /* <DEDUP_REMOVED lines=12> */
.L_x_2373:
[----:B------:R-:W-:Y:S01]  /*1070*/  UMOV UR42, UR49 ;  /* 0x00000031002a7c82 */ /* 0x000fe20008000000 */
[----:B------:R-:W-:Y:S05]  /*1080*/  @!P1 BRA `(.L_x_2374) ;  /* 0x00000000001c9947 */ /* 0x000fea0003800000 */
[----:B------:R-:W-:-:S04]  /*1090*/  ULEA UR4, UP0, UR36, UR8, 0x2 ;  /* 0x0000000824047291 */ /* 0x000fc8000f80103f */
[----:B------:R-:W-:Y:S02]  /*10a0*/  ULEA.HI.X UR6, UR36, UR9, UR37, 0x2, UP0 ;  /* 0x0000000924067291 */ /* 0x000fe400080f1425 */
[----:B------:R-:W-:-:S04]  /*10b0*/  IMAD.U32 R2, RZ, RZ, UR4 ;  /* 0x00000004ff027e24 */ /* 0x000fc8000f8e00ff */
[----:B------:R-:W-:-:S05]  /*10c0*/  IMAD.U32 R3, RZ, RZ, UR6 ;  /* 0x00000006ff037e24 */ /* 0x000fca000f8e00ff */
[----:B------:R-:W2:Y:S02]  /*10d0*/  LDG.E R2, desc[UR54][R2.64] ;  /* 0x0000003602027981 */ /* 0x000ea4000c1e1900 */
[----:B--2---:R-:W-:Y:S01]  /*10e0*/  R2UR UR4, R2 ;  /* 0x00000000020472ca */ /* 0x004fe200000e0000 */
[----:B------:R-:W-:-:S14]  /*10f0*/  BRA `(.L_x_2375) ;  /* 0x0000000000347947 */ /* 0x000fdc0003800000 */
.L_x_2374:
        /* <DEDUP_REMOVED lines=13> */
.L_x_2375:
[----:B------:R-:W-:Y:S01]  /*11d0*/  ULDC.64 UR8, c[0x0][0x990] ;  /* 0x0002640000087ab9 */ /* 0x000fe20000000a00 */
[----:B------:R-:W-:Y:S01]  /*11e0*/  ULDC.64 UR6, c[0x0][0x998] ;  /* 0x0002660000067ab9 */ /* 0x000fe20000000a00 */
        /* <DEDUP_REMOVED lines=11> */
[----:B------:R-:W-:Y:S02]  /*12a0*/  @UP0 UIMAD UR10, UR37, UR16, URZ ;  /* 0x00000010250a02a4 */ /* 0x000fe4000f8e023f */
[----:B------:R-:W-:Y:S02]  /*12b0*/  @UP1 UIMAD UR12, UR37, UR18, URZ ;  /* 0x00000012250c12a4 */ /* 0x000fe4000f8e023f */
[----:B------:R-:W-:Y:S02]  /*12c0*/  @UP0 UIMAD UR17, UR36, UR17, UR10 ;  /* 0x00000011241102a4 */ /* 0x000fe4000f8e020a */
[----:B------:R-:W-:Y:S02]  /*12d0*/  @UP1 UIMAD.WIDE.U32 UR10, UR36, UR18, URZ ;  /* 0x00000012240a12a5 */ /* 0x000fe4000f8e003f */
[----:B------:R-:W-:-:S02]  /*12e0*/  @UP0 UIMAD.WIDE.U32 UR14, UR36, UR16, URZ ;  /* 0x00000010240e02a5 */ /* 0x000fc4000f8e003f */
[----:B------:R-:W-:Y:S02]  /*12f0*/  @UP1 UIMAD UR18, UR36, UR19, UR12 ;  /* 0x00000013241212a4 */ /* 0x000fe4000f8e020c */
[----:B------:R-:W-:Y:S02]  /*1300*/  @UP1 USHF.R.S32.HI UR19, URZ, 0x1f, UR49 ;  /* 0x0000001f3f131899 */ /* 0x000fe40008011431 */
[----:B------:R-:W-:Y:S01]  /*1310*/  @UP0 USHF.R.S32.HI UR16, URZ, 0x1f, UR49 ;  /* 0x0000001f3f100899 */ /* 0x000fe20008011431 */
[----:B------:R-:W-:Y:S01]  /*1320*/  @UP1 ULDC.64 UR12, c[0x0][0x9c0] ;  /* 0x00027000000c1ab9 */ /* 0x000fe20000000a00 */
[----:B------:R-:W-:Y:S02]  /*1330*/  @UP0 UIADD3 UR15, UR15, UR17, URZ ;  /* 0x000000110f0f0290 */ /* 0x000fe4000fffe03f */
[----:B------:R-:W-:Y:S02]  /*1340*/  @UP1 UIMAD UR17, UR19, UR12, URZ ;  /* 0x0000000c131112a4 */ /* 0x000fe4000f8e023f */
[----:B------:R-:W-:-:S02]  /*1350*/  @UP0 UIMAD UR16, UR16, UR20, URZ ;  /* 0x00000014101002a4 */ /* 0x000fc4000f8e023f */
[----:B------:R-:W-:Y:S02]  /*1360*/  @UP1 UIADD3 UR11, UR11, UR18, URZ ;  /* 0x000000120b0b1290 */ /* 0x000fe4000fffe03f */
[----:B------:R-:W-:Y:S02]  /*1370*/  @UP1 UIMAD UR17, UR49, UR13, UR17 ;  /* 0x0000000d311112a4 */ /* 0x000fe4000f8e0211 */
[----:B------:R-:W-:Y:S02]  /*1380*/  @UP0 UIMAD UR16, UR49, UR21, UR16 ;  /* 0x00000015311002a4 */ /* 0x000fe4000f8e0210 */
[----:B------:R-:W-:Y:S02]  /*1390*/  @UP0 UIMAD.WIDE.U32 UR14, UR49, UR20, UR14 ;  /* 0x00000014310e02a5 */ /* 0x000fe4000f8e000e */
[----:B------:R-:W-:Y:S02]  /*13a0*/  @UP1 UIMAD.WIDE.U32 UR12, UR49, UR12, UR10 ;  /* 0x0000000c310c12a5 */ /* 0x000fe4000f8e000a */
[----:B------:R-:W-:-:S02]  /*13b0*/  @UP0 UIADD3 UR11, UR15, UR16, URZ ;  /* 0x000000100f0b0290 */ /* 0x000fc4000fffe03f */
[----:B------:R-:W-:Y:S02]  /*13c0*/  @UP0 ULEA UR8, UP2, UR14, UR8, 0x2 ;  /* 0x000000080e080291 */ /* 0x000fe4000f84103f */
[----:B------:R-:W-:Y:S02]  /*13d0*/  @UP1 UIADD3 UR10, UR13, UR17, URZ ;  /* 0x000000110d0a1290 */ /* 0x000fe4000fffe03f */
[----:B------:R-:W-:Y:S02]  /*13e0*/  @UP1 ULEA UR6, UP3, UR12, UR6, 0x2 ;  /* 0x000000060c061291 */ /* 0x000fe4000f86103f */
[----:B------:R-:W-:Y:S01]  /*13f0*/  @UP0 ULEA.HI.X UR9, UR14, UR9, UR11, 0x2, UP2 ;  /* 0x000000090e090291 */ /* 0x000fe200090f140b */
[----:B------:R-:W-:Y:S01]  /*1400*/  IMAD.U32 R2, RZ, RZ, UR8 ;  /* 0x00000008ff027e24 */ /* 0x000fe2000f8e00ff */
[----:B------:R-:W-:Y:S02]  /*1410*/  @UP1 ULEA.HI.X UR7, UR12, UR7, UR10, 0x2, UP3 ;  /* 0x000000070c071291 */ /* 0x000fe400098f140a */
[----:B------:R-:W-:Y:S01]  /*1420*/  IMAD.U32 R4, RZ, RZ, UR6 ;  /* 0x00000006ff047e24 */ /* 0x000fe2000f8e00ff */
[----:B------:R-:W-:Y:S01]  /*1430*/  USHF.L.U32 UR38, UR5, 0x7, URZ ;  /* 0x0000000705267899 */ /* 0x000fe2000800063f */
[----:B------:R-:W-:Y:S01]  /*1440*/  IMAD.U32 R3, RZ, RZ, UR9 ;  /* 0x00000009ff037e24 */ /* 0x000fe2000f8e00ff */
[----:B------:R-:W-:Y:S01]  /*1450*/  ULDC UR6, c[0x0][0x988] ;  /* 0x0002620000067ab9 */ /* 0x000fe20000000800 */
[----:B------:R-:W-:Y:S01]  /*1460*/  IMAD.U32 R5, RZ, RZ, UR7 ;  /* 0x00000007ff057e24 */ /* 0x000fe2000f8e00ff */
[----:B------:R-:W-:-:S02]  /*1470*/  ULDC UR5, c[0x0][0x448] ;  /* 0x0001120000057ab9 */ /* 0x000fc40000000800 */
[----:B------:R0:W2:Y:S04]  /*1480*/  @P0 LDG.E R7, desc[UR54][R2.64] ;  /* 0x0000003602070981 */ /* 0x0000a8000c1e1900 */
[----:B------:R-:W2:Y:S01]  /*1490*/  @P1 LDG.E R0, desc[UR54][R4.64] ;  /* 0x0000003604001981 */ /* 0x000ea2000c1e1900 */
[----:B------:R-:W-:Y:S01]  /*14a0*/  UISETP.NE.AND UP4, UPT, UR5, 0x1, UPT ;  /* 0x000000010500788c */ /* 0x000fe2000bf85270 */
[----:B------:R-:W-:Y:S01]  /*14b0*/  PLOP3.LUT P0, PT, PT, PT, PT, 0x80, 0x0 ;  /* 0x000000000000781c */ /* 0x000fe20003f0f070 */
[----:B------:R-:W-:Y:S01]  /*14c0*/  UIADD3 UR51, -UR51, UR4, URZ ;  /* 0x0000000433337290 */ /* 0x000fe2000fffe13f */
[----:B------:R-:W-:Y:S01]  /*14d0*/  CS2R R86, SRZ ;  /* 0x0000000000567805 */ /* 0x000fe2000001ff00 */
[----:B------:R-:W-:Y:S01]  /*14e0*/  UP2UR UR53, UPR, URZ, 0x10 ;  /* 0x000000103f357883 */ /* 0x000fe20008000000 */
[----:B0-----:R-:W-:Y:S01]  /*14f0*/  IMAD.MOV.U32 R2, RZ, RZ, RZ ;  /* 0x000000ffff027224 */ /* 0x001fe200078e00ff */
[----:B------:R-:W-:Y:S01]  /*1500*/  UIADD3 UR7, UR51, 0xa0, -UR52 ;  /* 0x000000a033077890 */ /* 0x000fe2000fffe834 */
[----:B------:R-:W-:-:S02]  /*1510*/  CS2R R84, SRZ ;  /* 0x0000000000547805 */ /* 0x000fc4000001ff00 */
[----:B------:R-:W-:Y:S02]  /*1520*/  CS2R R8, SRZ ;  /* 0x0000000000087805 */ /* 0x000fe4000001ff00 */
[----:B------:R-:W-:Y:S02]  /*1530*/  CS2R R78, SRZ ;  /* 0x00000000004e7805 */ /* 0x000fe4000001ff00 */
[----:B------:R-:W-:Y:S01]  /*1540*/  CS2R R10, SRZ ;  /* 0x00000000000a7805 */ /* 0x000fe2000001ff00 */
[----:B------:R-:W-:Y:S01]  /*1550*/  @UP4 ULDC UR4, c[0x0][0x44c] ;  /* 0x0001130000044ab9 */ /* 0x000fe20000000800 */
[----:B------:R-:W-:Y:S01]  /*1560*/  @UP4 ULDC UR8, c[0x0][0x450] ;  /* 0x0001140000084ab9 */ /* 0x000fe20000000800 */
        /* <DEDUP_REMOVED lines=20> */
[----:B------:R-:W-:Y:S02]  /*16b0*/  CS2R R88, SRZ ;  /* 0x0000000000587805 */ /* 0x000fe4000001ff00 */
[----:B------:R-:W-:-:S02]  /*16c0*/  CS2R R48, SRZ ;  /* 0x0000000000307805 */ /* 0x000fc4000001ff00 */
[----:B------:R-:W-:Y:S02]  /*16d0*/  CS2R R90, SRZ ;  /* 0x00000000005a7805 */ /* 0x000fe4000001ff00 */
[----:B------:R-:W-:Y:S02]  /*16e0*/  CS2R R56, SRZ ;  /* 0x0000000000387805 */ /* 0x000fe4000001ff00 */
[----:B------:R-:W-:Y:S01]  /*16f0*/  CS2R R92, SRZ ;  /* 0x00000000005c7805 */ /* 0x000fe2000001ff00 */
[----:B------:R-:W-:Y:S01]  /*1700*/  IMAD.MOV.U32 R65, RZ, RZ, RZ ;  /* 0x000000ffff417224 */ /* 0x000fe200078e00ff */
[----:B------:R-:W-:Y:S01]  /*1710*/  CS2R R94, SRZ ;  /* 0x00000000005e7805 */ /* 0x000fe2000001ff00 */
[----:B--2---:R-:W-:Y:S01]  /*1720*/  FMUL.FTZ R0, R7, R0 ;  /* 0x0000000007007220 */ /* 0x004fe20000410000 */
[----:B------:R-:W-:-:S03]  /*1730*/  CS2R R6, SRZ ;  /* 0x0000000000067805 */ /* 0x000fc6000001ff00 */
[----:B------:R-:W-:Y:S01]  /*1740*/  FMUL.FTZ R0, R0, UR6 ;  /* 0x0000000600007c20 */ /* 0x000fe20008410000 */
[----:B------:R-:W-:-:S04]  /*1750*/  UIADD3 UR6, UR38, 0x7f, URZ ;  /* 0x0000007f26067890 */ /* 0x000fc8000fffe03f */
[----:B------:R-:W-:Y:S01]  /*1760*/  UIMAD.WIDE.U32 UR4, UR6, UR4, URZ ;  /* 0x00000004060472a5 */ /* 0x000fe2000f8e003f */
[----:B------:R-:W-:Y:S01]  /*1770*/  R2UR UR39, R0 ;  /* 0x00000000002772ca */ /* 0x000fe200000e0000 */
[----:B------:R-:W-:Y:S01]  /*1780*/  UIADD3 UR4, UR51, 0x9f, URZ ;  /* 0x0000009f33047890 */ /* 0x000fe2000fffe03f */
[----:B------:R-:W-:Y:S01]  /*1790*/  IMAD.MOV.U32 R0, RZ, RZ, RZ ;  /* 0x000000ffff007224 */ /* 0x000fe200078e00ff */
        /* <DEDUP_REMOVED lines=44> */
.L_x_2377:
        /* <DEDUP_REMOVED lines=9> */
.L_x_2536:
[----:B------:R-:W-:Y:S05]  /*1af0*/  @!P0 BRA `(.L_x_2379) ;  /* 0x0000000000048947 */ /* 0x000fea0003800000 */
[----:B------:R-:W-:Y:S01]  /*1b00*/  BPT.TRAP 0x1 ;  /* 0x000000040000795c */ /* 0x000fe20000300000 */
.L_x_2379:
[----:B0-----:R-:W-:Y:S02]  /*1b10*/  IMAD.U32 R0, RZ, RZ, UR45 ;  /* 0x0000002dff007e24 */ /* 0x001fe4000f8e00ff */
[----:B------:R-:W-:-:S03]  /*1b20*/  IMAD.U32 R3, RZ, RZ, UR46 ;  /* 0x0000002eff037e24 */ /* 0x000fc6000f8e00ff */
[----:B------:R-:W-:Y:S02]  /*1b30*/  LEA R0, R0, UR41, 0x3 ;  /* 0x0000002900007c11 */ /* 0x000fe4000f8e18ff */
[----:B------:R-:W-:-:S04]  /*1b40*/  SHF.L.U32 R3, R3, 0x1f, RZ ;  /* 0x0000001f03037819 */ /* 0x000fc800000006ff */
[----:B------:R0:W1:Y:S01]  /*1b50*/  SYNCS.PHASECHK.TRANS64.TRYWAIT P1, [R0+URZ+0x29830], R3 ;  /* 0x02983003000075a7 */ /* 0x000062000802017f */
[----:B------:R-:W-:Y:S05]  /*1b60*/  @!P0 BRA `(.L_x_2380) ;  /* 0x0000000000048947 */ /* 0x000fea0003800000 */
[----:B------:R-:W-:Y:S01]  /*1b70*/  BPT.TRAP 0x1 ;  /* 0x000000040000795c */ /* 0x000fe20000300000 */
.L_x_2380:
[----:B-1----:R-:W-:Y:S05]  /*1b80*/  @P1 BRA `(.L_x_2381) ;  /* 0x0000000000081947 */ /* 0x002fea0003800000 */
[----:B------:R-:W1:Y:S02]  /*1b90*/  SYNCS.PHASECHK.TRANS64.TRYWAIT P1, [R0+URZ+0x29830], R3 ;  /* 0x02983003000075a7 */ /* 0x000e64000802017f */
[----:B-1----:R-:W-:Y:S05]  /*1ba0*/  @!P1 BRA `(.L_x_2382) ;  /* 0x0000013400789947 */ /* 0x002fea0003800000 */
.L_x_2381:
        /* <DEDUP_REMOVED lines=204> */
.L_x_2383:
[----:B------:R-:W-:Y:S01]  /*2870*/  UISETP.NE.AND UP0, UPT, UR53, URZ, UPT ;  /* 0x0000003f3500728c */ /* 0x000fe2000bf05270 */
[----:B------:R-:W-:Y:S01]  /*2880*/  VIADD R9, R18, UR38 ;  /* 0x0000002612097c36 */ /* 0x000fe20008000000 */
[----:B------:R-:W-:Y:S01]  /*2890*/  UMOV UR7, 0xffffff60 ;  /* 0xffffff6000077882 */ /* 0x000fe20000000000 */
[----:B------:R-:W-:Y:S01]  /*28a0*/  IMAD.U32 R11, RZ, RZ, UR52 ;  /* 0x00000034ff0b7e24 */ /* 0x000fe2000f8e00ff */
[----:B------:R-:W-:Y:S01]  /*28b0*/  UIMAD UR7, UR56, UR7, 0xa1 ;  /* 0x000000a1380774a4 */ /* 0x000fe2000f8e0207 */
[----:B------:R-:W-:Y:S01]  /*28c0*/  IMAD.U32 R117, RZ, RZ, UR39 ;  /* 0x00000027ff757e24 */ /* 0x000fe2000f8e00ff */
[----:B------:R-:W-:Y:S01]  /*28d0*/  PLOP3.LUT P1, PT, PT, PT, UP0, 0x80, 0x0 ;  /* 0x000000000000781c */ /* 0x000fe20003f2f008 */
[----:B------:R-:W-:Y:S01]  /*28e0*/  UMOV UR10, UR38 ;  /* 0x00000026000a7c82 */ /* 0x000fe20008000000 */
[----:B------:R-:W-:Y:S01]  /*28f0*/  PLOP3.LUT P2, PT, PT, PT, UP0, 0x80, 0x0 ;  /* 0x000000000000781c */ /* 0x000fe20003f4f008 */
[----:B------:R-:W-:Y:S01]  /*2900*/  UIADD3 UR58, UR56, -0x2, URZ ;  /* 0xfffffffe383a7890 */ /* 0x000fe2000fffe03f */
[----:B------:R-:W-:Y:S01]  /*2910*/  R2UR UR11, R0 ;  /* 0x00000000000b72ca */ /* 0x000fe200000e0000 */
[----:B------:R-:W-:Y:S01]  /*2920*/  @UP0 ULDC UR6, c[0x0][0x44c] ;  /* 0x0001130000060ab9 */ /* 0x000fe20000000800 */
[----:B------:R-:W-:-:S07]  /*2930*/  @UP0 ULDC UR14, c[0x0][0x450] ;  /* 0x00011400000e0ab9 */ /* 0x000fce0000000800 */
[----:B------:R-:W-:Y:S01]  /*2940*/  @P1 IMAD.HI.U32 R2, R9, UR6, RZ ;  /* 0x0000000609021c27 */ /* 0x000fe2000f8e00ff */
[----:B------:R-:W-:-:S04]  /*2950*/  @UP0 ULDC UR6, c[0x0][0x450] ;  /* 0x0001140000060ab9 */ /* 0x000fc80000000800 */
[----:B------:R-:W-:Y:S01]  /*2960*/  @P2 SHF.R.U32.HI R9, RZ, UR6, R2 ;  /* 0x00000006ff092c19 */ /* 0x000fe20008011602 */
[----:B------:R-:W-:Y:S01]  /*2970*/  UIMAD UR6, UR56, -0xa0, UR51 ;  /* 0xffffff60380678a4 */ /* 0x000fe2000f8e0233 */
[----:B------:R-:W-:-:S03]  /*2980*/  IMAD.U32 R2, RZ, RZ, UR7 ;  /* 0x00000007ff027e24 */ /* 0x000fc6000f8e00ff */
[----:B01----:R-:W0:Y:S01]  /*2990*/  SHFL.IDX PT, R3, R9, 0x1, 0x1c1f ;  /* 0x003c1f0009037f89 */ /* 0x003e2200000e0000 */
[----:B------:R-:W-:Y:S01]  /*29a0*/  UIADD3 UR6, UR6, 0xa0, URZ ;  /* 0x000000a006067890 */ /* 0x000fe2000fffe03f */
[----:B------:R-:W-:Y:S02]  /*29b0*/  IMAD R2, R17, -0x2, R2 ;  /* 0xfffffffe11027824 */ /* 0x000fe400078e0202 */
[----:B------:R-:W-:Y:S03]  /*29c0*/  SHFL.IDX PT, R9, R9, RZ, 0x1c1f ;  /* 0x001c1fff09097589 */ /* 0x000fe600000e0000 */
[----:B------:R-:W-:Y:S01]  /*29d0*/  IMAD.U32 R10, RZ, RZ, UR6 ;  /* 0x00000006ff0a7e24 */ /* 0x000fe2000f8e00ff */
[----:B------:R-:W-:Y:S01]  /*29e0*/  IADD3 R11, -R11, UR51, R2 ;  /* 0x000000330b0b7c10 */ /* 0x000fe2000fffe102 */
[----:B------:R-:W-:Y:S02]  /*29f0*/  @UP0 ULDC UR6, c[0x0][0x44c] ;  /* 0x0001130000060ab9 */ /* 0x000fe40000000800 */
[----:B------:R-:W-:Y:S01]  /*2a00*/  IMAD R10, R17, -0x2, R10 ;  /* 0xfffffffe110a7824 */ /* 0x000fe200078e020a */
[----:B------:R-:W-:-:S04]  /*2a10*/  UIMAD.WIDE.U32 UR6, UR38, UR6, URZ ;  /* 0x00000006260672a5 */ /* 0x000fc8000f8e003f */
[----:B------:R-:W-:-:S04]  /*2a20*/  @UP0 USHF.R.U32.HI UR10, URZ, UR14, UR7 ;  /* 0x0000000e3f0a0299 */ /* 0x000fc80008011607 */
[----:B------:R-:W-:Y:S01]  /*2a30*/  UIADD3 UR6, UR10, UR51, -UR52 ;  /* 0x000000330a067290 */ /* 0x000fe2000fffe834 */
[----:B0-----:R-:W-:-:S03]  /*2a40*/  VIADDMNMX R2, R3, R11, R10, PT ;  /* 0x0000000b03027246 */ /* 0x001fc6000380010a */
        /* <DEDUP_REMOVED lines=131> */
[----:B0-----:R-:W-:Y:S02]  /*3280*/  FMNMX.FTZ R4, R83, R4, !PT ;  /* 0x0000000453047209 */ /* 0x001fe40007810000 */
[----:B------:R-:W-:Y:S02]  /*3290*/  VIADDMNMX R83, R9, R11, R10, PT ;  /* 0x0000000b09537246 */ /* 0x000fe4000380010a */
[C---:B------:R-:W-:Y:S01]  /*32a0*/  FSETP.NEU.FTZ.AND P1, PT, R4.reuse, -INF , PT ;  /* 0xff8000000400780b */ /* 0x040fe20003f3d000 */
[----:B------:R-:W-:-:S01]  /*32b0*/  FFMA.FTZ R2, R4, R117, -8 ;  /* 0xc100000004027423 */ /* 0x000fc20000010075 */
[C---:B------:R-:W-:Y:S02]  /*32c0*/  ISETP.GT.AND P2, PT, R83.reuse, 0x1, PT ;  /* 0x000000015300780c */ /* 0x040fe40003f44270 */
[----:B------:R-:W-:-:S02]  /*32d0*/  ISETP.GT.AND P3, PT, R83, 0x8, PT ;  /* 0x000000085300780c */ /* 0x000fc40003f64270 */
[----:B------:R-:W-:Y:S02]  /*32e0*/  FSEL R2, R2, RZ, P1 ;  /* 0x000000ff02027208 */ /* 0x000fe40000800000 */
[----:B------:R-:W-:Y:S02]  /*32f0*/  ISETP.GT.AND P1, PT, R83, RZ, PT ;  /* 0x000000ff5300720c */ /* 0x000fe40003f24270 */
[----:B------:R-:W-:Y:S01]  /*3300*/  FSEL R89, R89, -INF , P2 ;  /* 0xff80000059597808 */ /* 0x000fe20001000000 */
[----:B------:R-:W-:-:S01]  /*3310*/  FFMA.FTZ R13, R13, UR39, -R2 ;  /* 0x000000270d0d7c23 */ /* 0x000fc20008010802 */
[----:B------:R-:W-:Y:S01]  /*3320*/  FSEL R88, R88, -INF , P1 ;  /* 0xff80000058587808 */ /* 0x000fe20000800000 */
[----:B------:R-:W-:-:S01]  /*3330*/  FFMA.FTZ R15, R15, UR39, -R2 ;  /* 0x000000270f0f7c23 */ /* 0x000fc20008010802 */
[----:B------:R-:W-:Y:S01]  /*3340*/  ISETP.GT.AND P1, PT, R83, 0x9, PT ;  /* 0x000000095300780c */ /* 0x000fe20003f24270 */
[----:B------:R0:W-:Y:S01]  /*3350*/  MUFU.EX2 R9, R13 ;  /* 0x0000000d00097308 */ /* 0x0001e20000000800 */
[----:B------:R-:W-:Y:S01]  /*3360*/  FSEL R92, R92, -INF , P3 ;  /* 0xff8000005c5c7808 */ /* 0x000fe20001800000 */
[--C-:B------:R-:W-:Y:S01]  /*3370*/  FFMA.FTZ R21, R21, UR39, -R2.reuse ;  /* 0x0000002715157c23 */ /* 0x100fe20008010802 */
[----:B------:R-:W-:Y:S01]  /*3380*/  FMNMX.FTZ R11, R88, R89, !PT ;  /* 0x00000059580b7209 */ /* 0x000fe20007810000 */
[--C-:B------:R-:W-:Y:S01]  /*3390*/  FFMA.FTZ R6, R91, UR39, -R2.reuse ;  /* 0x000000275b067c23 */ /* 0x100fe20008010802 */
[----:B------:R-:W-:Y:S01]  /*33a0*/  ISETP.GT.AND P2, PT, R83, 0x10, PT ;  /* 0x000000105300780c */ /* 0x000fe20003f44270 */
[--C-:B------:R-:W-:Y:S01]  /*33b0*/  FFMA.FTZ R82, R79, UR39, -R2.reuse ;  /* 0x000000274f527c23 */ /* 0x100fe20008010802 */
[----:B------:R-:W-:Y:S01]  /*33c0*/  FSEL R93, R93, -INF , P1 ;  /* 0xff8000005d5d7808 */ /* 0x000fe20000800000 */
[--C-:B------:R-:W-:Y:S01]  /*33d0*/  FFMA.FTZ R86, R59, UR39, -R2.reuse ;  /* 0x000000273b567c23 */ /* 0x100fe20008010802 */
[----:B------:R-:W-:Y:S01]  /*33e0*/  FMNMX.FTZ R12, R92, R11, !PT ;  /* 0x0000000b5c0c7209 */ /* 0x000fe20007810000 */
[--C-:B------:R-:W-:Y:S01]  /*33f0*/  FFMA.FTZ R63, R63, UR39, -R2.reuse ;  /* 0x000000273f3f7c23 */ /* 0x100fe20008010802 */
[----:B------:R-:W-:Y:S01]  /*3400*/  ISETP.GT.AND P1, PT, R83, 0x11, PT ;  /* 0x000000115300780c */ /* 0x000fe20003f24270 */
[----:B------:R1:W-:Y:S01]  /*3410*/  MUFU.EX2 R11, R15 ;  /* 0x0000000f000b7308 */ /* 0x0003e20000000800 */
[----:B------:R-:W-:Y:S01]  /*3420*/  FSEL R96, R96, -INF , P2 ;  /* 0xff80000060607808 */ /* 0x000fe20001000000 */
[--C-:B------:R-:W-:Y:S01]  /*3430*/  FFMA.FTZ R3, R3, UR39, -R2.reuse ;  /* 0x0000002703037c23 */ /* 0x100fe20008010802 */
[----:B0-----:R-:W-:Y:S01]  /*3440*/  FMNMX.FTZ R13, R93, R12, !PT ;  /* 0x0000000c5d0d7209 */ /* 0x001fe20007810000 */
[--C-:B------:R-:W-:Y:S01]  /*3450*/  FFMA.FTZ R5, R5, UR39, -R2.reuse ;  /* 0x0000002705057c23 */ /* 0x100fe20008010802 */
[----:B------:R-:W-:Y:S01]  /*3460*/  ISETP.GT.AND P2, PT, R83, 0x18, PT ;  /* 0x000000185300780c */ /* 0x000fe20003f44270 */
[--C-:B------:R-:W-:Y:S01]  /*3470*/  FFMA.FTZ R7, R7, UR39, -R2.reuse ;  /* 0x0000002707077c23 */ /* 0x100fe20008010802 */
[----:B------:R-:W-:Y:S01]  /*3480*/  FSEL R97, R97, -INF , P1 ;  /* 0xff80000061617808 */ /* 0x000fe20000800000 */
[----:B------:R-:W-:Y:S01]  /*3490*/  MUFU.EX2 R6, R6 ;  /* 0x0000000600067308 */ /* 0x000fe20000000800 */
        /* <DEDUP_REMOVED lines=8> */
[----:B------:R-:W-:Y:S01]  /*3520*/  FSEL R101, R101, -INF , P1 ;  /* 0xff80000065657808 */ /* 0x000fe20000800000 */
[--C-:B------:R-:W-:Y:S01]  /*3530*/  FFMA.FTZ R107, R107, UR39, -R2.reuse ;  /* 0x000000276b6b7c23 */ /* 0x100fe20008010802 */
[----:B------:R-:W-:Y:S01]  /*3540*/  ISETP.GT.AND P1, PT, R83, 0x20, PT ;  /* 0x000000205300780c */ /* 0x000fe20003f24270 */
[--C-:B------:R-:W-:Y:S01]  /*3550*/  FFMA.FTZ R111, R111, UR39, -R2.reuse ;  /* 0x000000276f6f7c23 */ /* 0x100fe20008010802 */
[----:B------:R-:W-:Y:S01]  /*3560*/  FMNMX.FTZ R14, R100, R13, !PT ;  /* 0x0000000d640e7209 */ /* 0x000fe20007810000 */
[--C-:B------:R-:W-:Y:S01]  /*3570*/  FFMA.FTZ R47, R47, UR39, -R2.reuse ;  /* 0x000000272f2f7c23 */ /* 0x100fe20008010802 */
[----:B------:R-:W-:Y:S01]  /*3580*/  ISETP.GT.AND P2, PT, R83, 0x21, PT ;  /* 0x000000215300780c */ /* 0x000fe20003f44270 */
[----:B------:R0:W-:Y:S01]  /*3590*/  MUFU.EX2 R13, R21 ;  /* 0x00000015000d7308 */ /* 0x0001e20000000800 */
[----:B------:R-:W-:Y:S01]  /*35a0*/  FSEL R72, R72, -INF , P1 ;  /* 0xff80000048487808 */ /* 0x000fe20000800000 */
[--C-:B------:R-:W-:Y:S01]  /*35b0*/  FFMA.FTZ R26, R26, UR39, -R2.reuse ;  /* 0x000000271a1a7c23 */ /* 0x100fe20008010802 */
[----:B-1----:R-:W-:Y:S01]  /*35c0*/  FMNMX.FTZ R15, R101, R14, !PT ;  /* 0x0000000e650f7209 */ /* 0x002fe20007810000 */
        /* <DEDUP_REMOVED lines=18> */
[----:B------:R-:W-:Y:S01]  /*36f0*/  FFMA.FTZ R39, R39, UR39, -R2 ;  /* 0x0000002727277c23 */ /* 0x000fe20008010802 */
[----:B------:R-:W-:Y:S01]  /*3700*/  ISETP.GT.AND P2, PT, R83, 0x31, PT ;  /* 0x000000315300780c */ /* 0x000fe20003f44270 */
[----:B------:R-:W-:Y:S01]  /*3710*/  MUFU.EX2 R10, R10 ;  /* 0x0000000a000a7308 */ /* 0x000fe20000000800 */
[----:B------:R-:W-:-:S02]  /*3720*/  FSEL R80, R80, -INF , P1 ;  /* 0xff80000050507808 */ /* 0x000fc40000800000 */
[----:B0-----:R-:W-:Y:S01]  /*3730*/  FMNMX.FTZ R21, R77, R20, !PT ;  /* 0x000000144d157209 */ /* 0x001fe20007810000 */
[----:B------:R-:W-:-:S01]  /*3740*/  FFMA.FTZ R20, R109, UR39, -R2 ;  /* 0x000000276d147c23 */ /* 0x000fc20008010802 */
[----:B------:R-:W-:Y:S02]  /*3750*/  ISETP.GT.AND P1, PT, R83, 0x38, PT ;  /* 0x000000385300780c */ /* 0x000fe40003f24270 */
[----:B------:R-:W-:Y:S01]  /*3760*/  FSEL R81, R81, -INF , P2 ;  /* 0xff80000051517808 */ /* 0x000fe20001000000 */
[----:B------:R-:W-:Y:S01]  /*3770*/  MUFU.EX2 R12, R12 ;  /* 0x0000000c000c7308 */ /* 0x000fe20000000800 */
[----:B------:R-:W-:Y:S02]  /*3780*/  FMNMX.FTZ R58, R80, R21, !PT ;  /* 0x00000015503a7209 */ /* 0x000fe40007810000 */
[----:B------:R-:W-:Y:S02]  /*3790*/  ISETP.GT.AND P2, PT, R83, 0x39, PT ;  /* 0x000000395300780c */ /* 0x000fe40003f44270 */
[----:B------:R-:W-:-:S02]  /*37a0*/  FSEL R84, R84, -INF , P1 ;  /* 0xff80000054547808 */ /* 0x000fc40000800000 */
[----:B------:R-:W-:Y:S01]  /*37b0*/  FMNMX.FTZ R21, R81, R58, !PT ;  /* 0x0000003a51157209 */ /* 0x000fe20007810000 */
[----:B------:R-:W-:Y:S01]  /*37c0*/  MUFU.EX2 R14, R14 ;  /* 0x0000000e000e7308 */ /* 0x000fe20000000800 */
[----:B------:R-:W-:Y:S02]  /*37d0*/  FSEL R85, R85, -INF , P2 ;  /* 0xff80000055557808 */ /* 0x000fe40001000000 */
[C---:B------:R-:W-:Y:S02]  /*37e0*/  ISETP.GT.AND P1, PT, R83.reuse, 0x40, PT ;  /* 0x000000405300780c */ /* 0x040fe40003f24270 */
[----:B------:R-:W-:Y:S02]  /*37f0*/  FMNMX.FTZ R58, R84, R21, !PT ;  /* 0x00000015543a7209 */ /* 0x000fe40007810000 */
[----:B------:R-:W-:Y:S01]  /*3800*/  ISETP.GT.AND P2, PT, R83, 0x41, PT ;  /* 0x000000415300780c */ /* 0x000fe20003f44270 */
[----:B------:R-:W-:Y:S01]  /*3810*/  MUFU.EX2 R15, R107 ;  /* 0x0000006b000f7308 */ /* 0x000fe20000000800 */
[----:B------:R-:W-:Y:S01]  /*3820*/  FSEL R62, R56, -INF , P1 ;  /* 0xff800000383e7808 */ /* 0x000fe20000800000 */
[----:B------:R-:W-:Y:S01]  /*3830*/  FFMA.FTZ R56, R113, UR39, -R2 ;  /* 0x0000002771387c23 */ /* 0x000fe20008010802 */
[----:B------:R-:W-:-:S02]  /*3840*/  FMNMX.FTZ R91, R85, R58, !PT ;  /* 0x0000003a555b7209 */ /* 0x000fc40007810000 */
[----:B------:R-:W-:Y:S02]  /*3850*/  ISETP.GT.AND P1, PT, R83, 0x48, PT ;  /* 0x000000485300780c */ /* 0x000fe40003f24270 */
[----:B------:R-:W-:Y:S01]  /*3860*/  FSEL R66, R57, -INF , P2 ;  /* 0xff80000039427808 */ /* 0x000fe20001000000 */
[----:B------:R-:W-:Y:S01]  /*3870*/  MUFU.EX2 R20, R20 ;  /* 0x0000001400147308 */ /* 0x000fe20000000800 */
[----:B------:R-:W-:Y:S01]  /*3880*/  FMNMX.FTZ R91, R62, R91, !PT ;  /* 0x0000005b3e5b7209 */ /* 0x000fe20007810000 */
[----:B------:R-:W-:Y:S01]  /*3890*/  FFMA.FTZ R57, R115, UR39, -R2 ;  /* 0x0000002773397c23 */ /* 0x000fe20008010802 */
[C---:B------:R-:W-:Y:S02]  /*38a0*/  ISETP.GT.AND P2, PT, R83.reuse, 0x49, PT ;  /* 0x000000495300780c */ /* 0x040fe40003f44270 */
        /* <DEDUP_REMOVED lines=9> */
[----:B------:R-:W-:Y:S01]  /*3940*/  FMNMX.FTZ R91, R61, R58, !PT ;  /* 0x0000003a3d5b7209 */ /* 0x000fe20007810000 */
[----:B------:R-:W-:-:S01]  /*3950*/  FFMA.FTZ R58, R87, UR39, -R2 ;  /* 0x00000027573a7c23 */ /* 0x000fc20008010802 */
        /* <DEDUP_REMOVED lines=8> */
[----:B------:R-:W-:-:S02]  /*39e0*/  FSEL R69, R69, -INF , P2 ;  /* 0xff80000045457808 */ /* 0x000fc40001000000 */
[C---:B------:R-:W-:Y:S02]  /*39f0*/  ISETP.GT.AND P1, PT, R83.reuse, 0x60, PT ;  /* 0x000000605300780c */ /* 0x040fe40003f24270 */
[----:B------:R-:W-:Y:S02]  /*3a00*/  FMNMX.FTZ R78, R68, R87, !PT ;  /* 0x00000057444e7209 */ /* 0x000fe40007810000 */
[----:B------:R-:W-:Y:S01]  /*3a10*/  ISETP.GT.AND P2, PT, R83, 0x61, PT ;  /* 0x000000615300780c */ /* 0x000fe20003f44270 */
[----:B------:R-:W-:Y:S01]  /*3a20*/  MUFU.EX2 R47, R47 ;  /* 0x0000002f002f7308 */ /* 0x000fe20000000800 */
[----:B------:R-:W-:Y:S02]  /*3a30*/  FSEL R74, R40, -INF , P1 ;  /* 0xff800000284a7808 */ /* 0x000fe40000800000 */
[----:B------:R-:W-:Y:S02]  /*3a40*/  FMNMX.FTZ R79, R69, R78, !PT ;  /* 0x0000004e454f7209 */ /* 0x000fe40007810000 */
[----:B------:R-:W-:Y:S01]  /*3a50*/  FSEL R78, R41, -INF , P2 ;  /* 0xff800000294e7808 */ /* 0x000fe20001000000 */
[----:B------:R-:W-:Y:S01]  /*3a60*/  FFMA.FTZ R41, R75, UR39, -R2 ;  /* 0x000000274b297c23 */ /* 0x000fe20008010802 */
[----:B------:R-:W-:Y:S01]  /*3a70*/  ISETP.GT.AND P1, PT, R83, 0x68, PT ;  /* 0x000000685300780c */ /* 0x000fe20003f24270 */
[----:B------:R0:W-:Y:S01]  /*3a80*/  MUFU.EX2 R40, R82 ;  /* 0x0000005200287308 */ /* 0x0001e20000000800 */
[----:B------:R-:W-:-:S02]  /*3a90*/  FMNMX.FTZ R75, R74, R79, !PT ;  /* 0x0000004f4a4b7209 */ /* 0x000fc40007810000 */
[----:B------:R-:W-:Y:S02]  /*3aa0*/  FSEL R79, R44, -INF , P1 ;  /* 0xff8000002c4f7808 */ /* 0x000fe40000800000 */
[C---:B------:R-:W-:Y:S02]  /*3ab0*/  ISETP.GT.AND P2, PT, R83.reuse, 0x69, PT ;  /* 0x000000695300780c */ /* 0x040fe40003f44270 */
[----:B------:R-:W-:Y:S01]  /*3ac0*/  FMNMX.FTZ R44, R78, R75, !PT ;  /* 0x0000004b4e2c7209 */ /* 0x000fe20007810000 */
[----:B------:R-:W-:Y:S01]  /*3ad0*/  MUFU.EX2 R41, R41 ;  /* 0x0000002900297308 */ /* 0x000fe20000000800 */
[----:B------:R-:W-:Y:S02]  /*3ae0*/  ISETP.GT.AND P1, PT, R83, 0x70, PT ;  /* 0x000000705300780c */ /* 0x000fe40003f24270 */
[----:B------:R-:W-:Y:S02]  /*3af0*/  FSEL R75, R45, -INF , P2 ;  /* 0xff8000002d4b7808 */ /* 0x000fe40001000000 */
[----:B0-----:R-:W-:-:S02]  /*3b00*/  FMNMX.FTZ R82, R79, R44, !PT ;  /* 0x0000002c4f527209 */ /* 0x001fc40007810000 */
[----:B------:R-:W-:Y:S01]  /*3b10*/  ISETP.GT.AND P2, PT, R83, 0x71, PT ;  /* 0x000000715300780c */ /* 0x000fe20003f44270 */
[----:B------:R-:W-:Y:S01]  /*3b20*/  MUFU.EX2 R44, R86 ;  /* 0x00000056002c7308 */ /* 0x000fe20000000800 */
[----:B------:R-:W-:Y:S02]  /*3b30*/  FSEL R48, R48, -INF , P1 ;  /* 0xff80000030307808 */ /* 0x000fe40000800000 */
[----:B------:R-:W-:Y:S02]  /*3b40*/  FMNMX.FTZ R45, R75, R82, !PT ;  /* 0x000000524b2d7209 */ /* 0x000fe40007810000 */
[----:B------:R-:W-:Y:S02]  /*3b50*/  ISETP.GT.AND P1, PT, R83, 0x78, PT ;  /* 0x000000785300780c */ /* 0x000fe40003f24270 */
[----:B------:R-:W-:Y:S01]  /*3b60*/  FSEL R49, R49, -INF , P2 ;  /* 0xff80000031317808 */ /* 0x000fe20001000000 */
[----:B------:R-:W-:Y:S01]  /*3b70*/  MUFU.EX2 R26, R26 ;  /* 0x0000001a001a7308 */ /* 0x000fe20000000800 */
[----:B------:R-:W-:-:S02]  /*3b80*/  FMNMX.FTZ R82, R48, R45, !PT ;  /* 0x0000002d30527209 */ /* 0x000fc40007810000 */
[----:B------:R-:W-:Y:S02]  /*3b90*/  ISETP.GT.AND P2, PT, R83, 0x79, PT ;  /* 0x000000795300780c */ /* 0x000fe40003f44270 */
[----:B------:R-:W-:Y:S02]  /*3ba0*/  FSEL R52, R52, -INF , P1 ;  /* 0xff80000034347808 */ /* 0x000fe40000800000 */
[----:B------:R-:W-:Y:S01]  /*3bb0*/  FMNMX.FTZ R59, R49, R82, !PT ;  /* 0x00000052313b7209 */ /* 0x000fe20007810000 */
[----:B------:R0:W-:Y:S01]  /*3bc0*/  MUFU.EX2 R45, R63 ;  /* 0x0000003f002d7308 */ /* 0x0001e20000000800 */
[----:B------:R-:W-:Y:S02]  /*3bd0*/  FSEL R53, R53, -INF , P2 ;  /* 0xff80000035357808 */ /* 0x000fe40001000000 */
[----:B------:R-:W-:Y:S02]  /*3be0*/  ISETP.GT.AND P1, PT, R83, 0x80, PT ;  /* 0x000000805300780c */ /* 0x000fe40003f24270 */
[----:B------:R-:W-:-:S02]  /*3bf0*/  FMNMX.FTZ R82, R52, R59, !PT ;  /* 0x0000003b34527209 */ /* 0x000fc40007810000 */
[----:B------:R-:W-:Y:S01]  /*3c00*/  ISETP.GT.AND P2, PT, R83, 0x81, PT ;  /* 0x000000815300780c */ /* 0x000fe20003f44270 */
[----:B------:R-:W-:Y:S01]  /*3c10*/  MUFU.EX2 R27, R27 ;  /* 0x0000001b001b7308 */ /* 0x000fe20000000800 */
[----:B------:R-:W-:Y:S02]  /*3c20*/  FSEL R59, R24, -INF , P1 ;  /* 0xff800000183b7808 */ /* 0x000fe40000800000 */
[----:B------:R-:W-:Y:S02]  /*3c30*/  FMNMX.FTZ R82, R53, R82, !PT ;  /* 0x0000005235527209 */ /* 0x000fe40007810000 */
[----:B------:R-:W-:Y:S02]  /*3c40*/  ISETP.GT.AND P1, PT, R83, 0x88, PT ;  /* 0x000000885300780c */ /* 0x000fe40003f24270 */
[----:B0-----:R-:W-:Y:S01]  /*3c50*/  FSEL R63, R25, -INF , P2 ;  /* 0xff800000193f7808 */ /* 0x001fe20001000000 */
[----:B------:R-:W-:-:S01]  /*3c60*/  FFMA.FTZ R25, R67, UR39, -R2 ;  /* 0x0000002743197c23 */ /* 0x000fc20008010802 */
[----:B------:R-:W-:Y:S01]  /*3c70*/  FMNMX.FTZ R82, R59, R82, !PT ;  /* 0x000000523b527209 */ /* 0x000fe20007810000 */
[----:B------:R0:W-:Y:S01]  /*3c80*/  MUFU.EX2 R24, R3 ;  /* 0x0000000300187308 */ /* 0x0001e20000000800 */
[----:B------:R-:W-:-:S02]  /*3c90*/  FSEL R67, R28, -INF , P1 ;  /* 0xff8000001c437808 */ /* 0x000fc40000800000 */
[----:B------:R-:W-:Y:S02]  /*3ca0*/  ISETP.GT.AND P2, PT, R83, 0x89, PT ;  /* 0x000000895300780c */ /* 0x000fe40003f44270 */
[----:B------:R-:W-:Y:S02]  /*3cb0*/  FMNMX.FTZ R28, R63, R82, !PT ;  /* 0x000000523f1c7209 */ /* 0x000fe40007810000 */
[----:B------:R-:W-:Y:S01]  /*3cc0*/  ISETP.GT.AND P1, PT, R83, 0x90, PT ;  /* 0x000000905300780c */ /* 0x000fe20003f24270 */
[----:B------:R-:W-:Y:S01]  /*3cd0*/  MUFU.EX2 R25, R25 ;  /* 0x0000001900197308 */ /* 0x000fe20000000800 */
[----:B------:R-:W-:Y:S01]  /*3ce0*/  FSEL R82, R29, -INF , P2 ;  /* 0xff8000001d527808 */ /* 0x000fe20001000000 */
[----:B------:R-:W-:Y:S01]  /*3cf0*/  FFMA.FTZ R29, R70, UR39, -R2 ;  /* 0x00000027461d7c23 */ /* 0x000fe20008010802 */
[----:B0-----:R-:W-:Y:S02]  /*3d00*/  FMNMX.FTZ R3, R67, R28, !PT ;  /* 0x0000001c43037209 */ /* 0x001fe40007810000 */
[----:B------:R-:W-:-:S02]  /*3d10*/  ISETP.GT.AND P2, PT, R83, 0x91, PT ;  /* 0x000000915300780c */ /* 0x000fc40003f44270 */
[----:B------:R-:W-:Y:S01]  /*3d20*/  FSEL R32, R32, -INF , P1 ;  /* 0xff80000020207808 */ /* 0x000fe20000800000 */
[----:B------:R0:W-:Y:S01]  /*3d30*/  MUFU.EX2 R28, R29 ;  /* 0x0000001d001c7308 */ /* 0x0001e20000000800 */
[----:B------:R-:W-:Y:S02]  /*3d40*/  FMNMX.FTZ R3, R82, R3, !PT ;  /* 0x0000000352037209 */ /* 0x000fe40007810000 */
        /* <DEDUP_REMOVED lines=102> */
[----:B------:R-:W-:-:S04]  /*43b0*/  FADD.FTZ R2, R12, R95 ;  /* 0x0000005f0c027221 */ /* 0x000fc80000010000 */
[----:B------:R-:W-:Y:S02]  /*43c0*/  FADD.FTZ R95, R13, R2 ;  /* 0x000000020d5f7221 */ /* 0x000fe40000010000 */
        /* <DEDUP_REMOVED lines=20> */
[----:B------:R-:W-:Y:S02]  /*4510*/  F2FP.SATFINITE.E4M3.F32.PACK_AB_MERGE_C R66, R8, R7, RZ ;  /* 0x000000070842723e */ /* 0x000fe400048070ff */
[C---:B------:R-:W-:Y:S01]  /*4520*/  F2FP.SATFINITE.E4M3.F32.PACK_AB_MERGE_C R57, R58.reuse, R57, RZ ;  /* 0x000000393a39723e */ /* 0x040fe200048070ff */
[----:B------:R-:W-:-:S01]  /*4530*/  FADD.FTZ R91, R58, R91 ;  /* 0x0000005b3a5b7221 */ /* 0x000fc20000010000 */
[----:B------:R-:W-:Y:S01]  /*4540*/  F2FP.SATFINITE.E4M3.F32.PACK_AB_MERGE_C R185, R6, R5, R66 ;  /* 0x0000000506b9723e */ /* 0x000fe20004807042 */
[----:B------:R-:W2:Y:S01]  /*4550*/  MUFU.EX2 R84, R84 ;  /* 0x0000005400547308 */ /* 0x000ea20000000800 */
[----:B------:R-:W-:Y:S01]  /*4560*/  F2FP.SATFINITE.E4M3.F32.PACK_AB_MERGE_C R180, R73, R72, R76 ;  /* 0x0000004849b4723e */ /* 0x000fe2000480704c */
[----:B------:R-:W-:Y:S01]  /*4570*/  FADD.FTZ R8, R40, R91 ;  /* 0x0000005b28087221 */ /* 0x000fe20000010000 */
[----:B------:R-:W-:-:S02]  /*4580*/  F2FP.SATFINITE.E4M3.F32.PACK_AB_MERGE_C R183, R56, R21, R57 ;  /* 0x0000001538b7723e */ /* 0x000fc40004807039 */
[----:B------:R-:W-:Y:S02]  /*4590*/  CS2R R72, SRZ ;  /* 0x0000000000487805 */ /* 0x000fe4000001ff00 */
[----:B------:R-:W-:Y:S01]  /*45a0*/  CS2R R56, SRZ ;  /* 0x0000000000387805 */ /* 0x000fe2000001ff00 */
        /* <DEDUP_REMOVED lines=17> */
[C---:B------:R-:W-:Y:S01]  /*46c0*/  F2FP.SATFINITE.E4M3.F32.PACK_AB_MERGE_C R44, R45.reuse, R44, RZ ;  /* 0x0000002c2d2c723e */ /* 0x040fe200048070ff */
[----:B------:R-:W-:-:S01]  /*46d0*/  FADD.FTZ R11, R45, R8 ;  /* 0x000000082d0b7221 */ /* 0x000fc20000010000 */
[----:B------:R-:W2:Y:S01]  /*46e0*/  MUFU.EX2 R64, R64 ;  /* 0x0000004000407308 */ /* 0x000ea20000000800 */
[----:B------:R-:W-:-:S01]  /*46f0*/  FADD.FTZ R7, R87, R2 ;  /* 0x0000000257077221 */ /* 0x000fc20000010000 */
[----:B------:R-:W-:Y:S01]  /*4700*/  F2FP.SATFINITE.E4M3.F32.PACK_AB_MERGE_C R182, R81, R80, R84 ;  /* 0x0000005051b6723e */ /* 0x000fe20004807054 */
[----:B------:R-:W-:-:S01]  /*4710*/  FADD.FTZ R12, R24, R11 ;  /* 0x0000000b180c7221 */ /* 0x000fc20000010000 */
[----:B------:R-:W-:Y:S01]  /*4720*/  F2FP.SATFINITE.E4M3.F32.PACK_AB_MERGE_C R177, R41, R40, R44 ;  /* 0x0000002829b1723e */ /* 0x000fe2000480702c */
[----:B-1----:R-:W-:-:S01]  /*4730*/  FADD.FTZ R2, R60, R7 ;  /* 0x000000073c027221 */ /* 0x002fc20000010000 */
[----:B------:R-:W-:-:S02]  /*4740*/  CS2R R84, SRZ ;  /* 0x0000000000547805 */ /* 0x000fc4000001ff00 */
[----:B------:R-:W-:Y:S01]  /*4750*/  CS2R R80, SRZ ;  /* 0x0000000000507805 */ /* 0x000fe2000001ff00 */
[----:B------:R-:W1:Y:S01]  /*4760*/  MUFU.EX2 R65, R65 ;  /* 0x0000004100417308 */ /* 0x000e620000000800 */
[----:B0-----:R-:W-:-:S01]  /*4770*/  FADD.FTZ R7, R61, R2 ;  /* 0x000000023d077221 */ /* 0x001fc20000010000 */
[----:B------:R-:W-:Y:S02]  /*4780*/  F2FP.SATFINITE.E4M3.F32.PACK_AB_MERGE_C R60, R61, R60, RZ ;  /* 0x0000003c3d3c723e */ /* 0x000fe400048070ff */
[----:B------:R-:W-:Y:S02]  /*4790*/  CS2R R44, SRZ ;  /* 0x00000000002c7805 */ /* 0x000fe4000001ff00 */
[----:B------:R-:W-:Y:S02]  /*47a0*/  CS2R R40, SRZ ;  /* 0x0000000000287805 */ /* 0x000fe4000001ff00 */
[----:B------:R-:W-:Y:S02]  /*47b0*/  F2FP.SATFINITE.E4M3.F32.PACK_AB_MERGE_C R176, R87, R62, R60 ;  /* 0x0000003e57b0723e */ /* 0x000fe4000480703c */
[----:B------:R-:W-:Y:S01]  /*47c0*/  CS2R R86, SRZ ;  /* 0x0000000000567805 */ /* 0x000fe2000001ff00 */
[----:B------:R-:W0:Y:S01]  /*47d0*/  MUFU.EX2 R68, R68 ;  /* 0x0000004400447308 */ /* 0x000e220000000800 */
[----:B--2---:R-:W-:-:S01]  /*47e0*/  FADD.FTZ R8, R64, R7 ;  /* 0x0000000740087221 */ /* 0x004fc20000010000 */
[----:B------:R-:W-:Y:S01]  /*47f0*/  FADD.FTZ R7, R25, R12 ;  /* 0x0000000c19077221 */ /* 0x000fe20000010000 */
[----:B------:R-:W-:-:S05]  /*4800*/  CS2R R60, SRZ ;  /* 0x00000000003c7805 */ /* 0x000fca000001ff00 */
        /* <DEDUP_REMOVED lines=8> */
[----:B------:R-:W-:Y:S01]  /*4890*/  FADD.FTZ R5, R29, R8 ;  /* 0x000000081d057221 */ /* 0x000fe20000010000 */
[----:B------:R-:W-:-:S03]  /*48a0*/  CS2R R24, SRZ ;  /* 0x0000000000187805 */ /* 0x000fc6000001ff00 */
[----:B------:R-:W-:Y:S02]  /*48b0*/  FADD.FTZ R5, R36, R5 ;  /* 0x0000000524057221 */ /* 0x000fe40000010000 */
[----:B------:R-:W0:Y:S01]  /*48c0*/  MUFU.EX2 R89, R78 ;  /* 0x0000004e00597308 */ /* 0x000e220000000800 */
[C---:B--2---:R-:W-:Y:S01]  /*48d0*/  F2FP.SATFINITE.E4M3.F32.PACK_AB_MERGE_C R68, R69.reuse, R68, RZ ;  /* 0x000000444544723e */ /* 0x044fe200048070ff */
[----:B------:R-:W-:Y:S01]  /*48e0*/  FADD.FTZ R69, R69, R6 ;  /* 0x0000000645457221 */ /* 0x000fe20000010000 */
[----:B------:R-:W-:-:S01]  /*48f0*/  FADD.FTZ R8, R42, R5 ;  /* 0x000000052a087221 */ /* 0x000fc20000010000 */
[----:B------:R-:W-:Y:S02]  /*4900*/  F2FP.SATFINITE.E4M3.F32.PACK_AB_MERGE_C R42, R47, R42, RZ ;  /* 0x0000002a2f2a723e */ /* 0x000fe400048070ff */
[----:B------:R-:W-:Y:S01]  /*4910*/  F2FP.SATFINITE.E4M3.F32.PACK_AB_MERGE_C R178, R65, R64, R68 ;  /* 0x0000004041b2723e */ /* 0x000fe20004807044 */
[----:B------:R-:W-:Y:S01]  /*4920*/  FADD.FTZ R8, R47, R8 ;  /* 0x000000082f087221 */ /* 0x000fe20000010000 */
        /* <DEDUP_REMOVED lines=39> */
[----:B------:R2:W3:Y:S01]  /*4ba0*/  MUFU.EX2 R2, R63 ;  /* 0x0000003f00027308 */ /* 0x0004e20000000800 */
[----:B-1----:R-:W-:-:S01]  /*4bb0*/  FADD.FTZ R0, R53, R0 ;  /* 0x0000000035007221 */ /* 0x002fc20000010000 */
[----:B------:R-:W-:-:S04]  /*4bc0*/  F2FP.SATFINITE.E4M3.F32.PACK_AB_MERGE_C R52, R53, R52, RZ ;  /* 0x000000343534723e */ /* 0x000fc800048070ff */
[----:B------:R-:W-:Y:S02]  /*4bd0*/  F2FP.SATFINITE.E4M3.F32.PACK_AB_MERGE_C R174, R49, R48, R52 ;  /* 0x0000003031ae723e */ /* 0x000fe40004807034 */
[----:B------:R-:W-:Y:S01]  /*4be0*/  CS2R R52, SRZ ;  /* 0x0000000000347805 */ /* 0x000fe2000001ff00 */
[----:B------:R-:W1:Y:S01]  /*4bf0*/  MUFU.EX2 R67, R67 ;  /* 0x0000004300437308 */ /* 0x000e620000000800 */
[----:B0-----:R-:W-:-:S01]  /*4c00*/  FADD.FTZ R7, R59, R0 ;  /* 0x000000003b077221 */ /* 0x001fc20000010000 */
[----:B--2---:R-:W-:Y:S02]  /*4c10*/  CS2R R62, SRZ ;  /* 0x00000000003e7805 */ /* 0x004fe4000001ff00 */
[----:B------:R-:W-:-:S04]  /*4c20*/  CS2R R48, SRZ ;  /* 0x0000000000307805 */ /* 0x000fc8000001ff00 */
[----:B------:R-:W0:Y:S01]  /*4c30*/  MUFU.EX2 R82, R82 ;  /* 0x0000005200527308 */ /* 0x000e220000000800 */
[----:B---3--:R-:W-:-:S07]  /*4c40*/  FADD.FTZ R0, R2, R7 ;  /* 0x0000000702007221 */ /* 0x008fce0000010000 */
        /* <DEDUP_REMOVED lines=35> */
[----:B------:R-:W-:-:S07]  /*4e80*/  IMAD.MOV.U32 R87, RZ, RZ, RZ ;  /* 0x000000ffff577224 */ /* 0x000fce00078e00ff */
.L_x_2395:
[----:B------:R-:W-:Y:S01]  /*4e90*/  ISETP.NE.AND P2, PT, RZ, UR44, PT ;  /* 0x0000002cff007c0c */ /* 0x000fe2000bf45270 */
[----:B------:R-:W-:-:S04]  /*4ea0*/  UISETP.NE.AND UP0, UPT, UR57, 0x1, UPT ;  /* 0x000000013900788c */ /* 0x000fc8000bf05270 */
[----:B------:R-:W-:-:S04]  /*4eb0*/  USEL UR46, URZ, 0x1, UP0 ;  /* 0x000000013f2e7887 */ /* 0x000fc80008000000 */
[----:B------:R-:W-:-:S04]  /*4ec0*/  ULOP3.LUT UR46, UR59, UR46, URZ, 0x3c, !UPT ;  /* 0x0000002e3b2e7292 */ /* 0x000fc8000f8e3c3f */
[----:B------:R-:W-:Y:S08]  /*4ed0*/  @P2 BRA `(.L_x_2385) ;  /* 0x0000000000382947 */ /* 0x000ff00003800000 */
[----:B------:R-:W-:Y:S05]  /*4ee0*/  @!P0 BRA `(.L_x_2386) ;  /* 0x0000000000048947 */ /* 0x000fea0003800000 */
[----:B------:R-:W-:Y:S01]  /*4ef0*/  BPT.TRAP 0x1 ;  /* 0x000000040000795c */ /* 0x000fe20000300000 */
.L_x_2386:
        /* <DEDUP_REMOVED lines=9> */
.L_x_2387:
[----:B-1----:R-:W-:Y:S05]  /*4f90*/  @P1 BRA `(.L_x_2385) ;  /* 0x0000000000081947 */ /* 0x002fea0003800000 */
[----:B------:R-:W1:Y:S02]  /*4fa0*/  SYNCS.PHASECHK.TRANS64.TRYWAIT P1, [UR6+0x29830], R3 ;  /* 0x02983003ff0075a7 */ /* 0x000e640008020146 */
[----:B-1----:R-:W-:Y:S05]  /*4fb0*/  @!P1 BRA `(.L_x_2388) ;  /* 0x0000010000889947 */ /* 0x002fea0003800000 */
.L_x_2385:
        /* <DEDUP_REMOVED lines=191> */
.L_x_2390:
[----:B------:R-:W-:Y:S01]  /*5bb0*/  ULEA UR6, UR57, UR41, 0x3 ;  /* 0x0000002939067291 */ /* 0x000fe2000f8e183f */
[----:B------:R-:W-:-:S05]  /*5bc0*/  IMAD.U32 R3, RZ, RZ, UR59 ;  /* 0x0000003bff037e24 */ /* 0x000fca000f8e00ff */
[----:B------:R-:W-:-:S04]  /*5bd0*/  SHF.L.U32 R3, R3, 0x1f, RZ ;  /* 0x0000001f03037819 */ /* 0x000fc800000006ff */
[----:B------:R0:W1:Y:S01]  /*5be0*/  SYNCS.PHASECHK.TRANS64.TRYWAIT P1, [UR6+0x29850], R3 ;  /* 0x02985003ff0075a7 */ /* 0x0000620008020146 */
[----:B------:R-:W-:Y:S05]  /*5bf0*/  @!P0 BRA `(.L_x_2391) ;  /* 0x0000000000048947 */ /* 0x000fea0003800000 */
[----:B------:R-:W-:Y:S01]  /*5c00*/  BPT.TRAP 0x1 ;  /* 0x000000040000795c */ /* 0x000fe20000300000 */
.L_x_2391:
[----:B-1----:R-:W-:Y:S05]  /*5c10*/  @P1 BRA `(.L_x_2389) ;  /* 0x0000000000081947 */ /* 0x002fea0003800000 */
[----:B------:R-:W1:Y:S02]  /*5c20*/  SYNCS.PHASECHK.TRANS64.TRYWAIT P1, [UR6+0x29850], R3 ;  /* 0x02985003ff0075a7 */ /* 0x000e640008020146 */
[----:B-1----:R-:W-:Y:S05]  /*5c30*/  @!P1 BRA `(.L_x_2392) ;  /* 0x000000f400809947 */ /* 0x002fea0003800000 */
.L_x_2389:
        /* <DEDUP_REMOVED lines=36> */
.L_x_2393:
[----:B------:R-:W-:Y:S01]  /*5e80*/  UISETP.NE.AND UP0, UPT, UR53, URZ, UPT ;  /* 0x0000003f3500728c */ /* 0x000fe2000bf05270 */
[----:B------:R-:W-:Y:S02]  /*5e90*/  VIADD R14, R18, UR38 ;  /* 0x00000026120e7c36 */ /* 0x000fe40008000000 */
        /* <DEDUP_REMOVED lines=13> */
[----:B------:R-:W-:Y:S01]  /*5f70*/  UIADD3 UR6, UR6, 0x29840, URZ ;  /* 0x0002984006067890 */ /* 0x000fe2000fffe03f */
[----:B------:R-:W-:-:S03]  /*5f80*/  IMAD.U32 R8, RZ, RZ, UR52 ;  /* 0x00000034ff087e24 */ /* 0x000fc6000f8e00ff */
[----:B------:R-:W-:Y:S02]  /*5f90*/  UPRMT UR6, UR40, 0x654, UR6 ;  /* 0x0000065428067896 */ /* 0x000fe40008000006 */
[----:B------:R-:W-:-:S07]  /*5fa0*/  IADD3 R13, -R8, UR51, R13 ;  /* 0x00000033080d7c10 */ /* 0x000fce000fffe10d */
[----:B------:R-:W-:Y:S01]  /*5fb0*/  SYNCS.ARRIVE.TRANS64.RED.A1T0 RZ, [UR6], RZ ;  /* 0x000000ffffff79a7 */ /* 0x000fe20008100406 */
[----:B0-----:R-:W-:-:S05]  /*5fc0*/  IMAD.IADD R3, R13, 0x1, R4 ;  /* 0x000000010d037824 */ /* 0x001fca00078e0204 */
        /* <DEDUP_REMOVED lines=153> */
[----:B-1----:R-:W-:-:S02]  /*6960*/  IMAD.IADD R152, R13, 0x1, R152 ;  /* 0x000000010d987824 */ /* 0x002fc400078e0298 */
[----:B------:R-:W-:-:S01]  /*6970*/  FFMA.FTZ R13, R172, UR39, -R7 ;  /* 0x00000027ac0d7c23 */ /* 0x000fc20008010807 */
[--C-:B------:R-:W-:Y:S01]  /*6980*/  FFMA.FTZ R88, R88, UR39, -R7.reuse ;  /* 0x0000002758587c23 */ /* 0x100fe20008010807 */
[----:B------:R-:W-:-:S01]  /*6990*/  FFMA.FTZ R89, R89, UR39, -R7 ;  /* 0x0000002759597c23 */ /* 0x000fc20008010807 */
[--C-:B------:R-:W-:Y:S01]  /*69a0*/  FFMA.FTZ R92, R92, UR39, -R7.reuse ;  /* 0x000000275c5c7c23 */ /* 0x100fe20008010807 */
[C---:B------:R-:W-:Y:S01]  /*69b0*/  ISETP.GT.AND P2, PT, R152.reuse, RZ, PT ;  /* 0x000000ff9800720c */ /* 0x040fe20003f44270 */
[--C-:B------:R-:W-:Y:S01]  /*69c0*/  FFMA.FTZ R93, R93, UR39, -R7.reuse ;  /* 0x000000275d5d7c23 */ /* 0x100fe20008010807 */
[----:B------:R-:W-:Y:S01]  /*69d0*/  ISETP.GT.AND P3, PT, R152, 0x1, PT ;  /* 0x000000019800780c */ /* 0x000fe20003f64270 */
[--C-:B------:R-:W-:Y:S01]  /*69e0*/  FFMA.FTZ R96, R96, UR39, -R7.reuse ;  /* 0x0000002760607c23 */ /* 0x100fe20008010807 */
[----:B------:R-:W-:Y:S01]  /*69f0*/  FSEL R15, R154, -INF , P2 ;  /* 0xff8000009a0f7808 */ /* 0x000fe20001000000 */
[--C-:B------:R-:W-:Y:S01]  /*6a00*/  FFMA.FTZ R97, R97, UR39, -R7.reuse ;  /* 0x0000002761617c23 */ /* 0x100fe20008010807 */
[----:B------:R-:W-:Y:S01]  /*6a10*/  ISETP.GT.AND P2, PT, R152, 0x8, PT ;  /* 0x000000089800780c */ /* 0x000fe20003f44270 */
[----:B------:R-:W-:Y:S01]  /*6a20*/  FFMA.FTZ R100, R100, UR39, -R7 ;  /* 0x0000002764647c23 */ /* 0x000fe20008010807 */
[----:B------:R-:W-:Y:S01]  /*6a30*/  FSEL R155, R155, -INF , P3 ;  /* 0xff8000009b9b7808 */ /* 0x000fe20001800000 */
[----:B------:R-:W-:Y:S01]  /*6a40*/  MUFU.EX2 R8, R8 ;  /* 0x0000000800087308 */ /* 0x000fe20000000800 */
[----:B------:R-:W-:-:S02]  /*6a50*/  FMNMX.FTZ R154, R15, R6, !PT ;  /* 0x000000060f9a7209 */ /* 0x000fc40007810000 */
[----:B------:R-:W-:Y:S02]  /*6a60*/  ISETP.GT.AND P3, PT, R152, 0x9, PT ;  /* 0x000000099800780c */ /* 0x000fe40003f64270 */
[----:B------:R-:W-:Y:S02]  /*6a70*/  FSEL R158, R158, -INF , P2 ;  /* 0xff8000009e9e7808 */ /* 0x000fe40001000000 */
[----:B------:R-:W-:Y:S01]  /*6a80*/  FMNMX.FTZ R21, R155, R154, !PT ;  /* 0x0000009a9b157209 */ /* 0x000fe20007810000 */
[----:B------:R-:W-:Y:S01]  /*6a90*/  MUFU.EX2 R10, R10 ;  /* 0x0000000a000a7308 */ /* 0x000fe20000000800 */
[----:B------:R-:W-:Y:S02]  /*6aa0*/  ISETP.GT.AND P2, PT, R152, 0x10, PT ;  /* 0x000000109800780c */ /* 0x000fe40003f44270 */
[----:B------:R-:W-:Y:S02]  /*6ab0*/  FSEL R159, R159, -INF , P3 ;  /* 0xff8000009f9f7808 */ /* 0x000fe40001800000 */
[----:B------:R-:W-:-:S02]  /*6ac0*/  FMNMX.FTZ R154, R158, R21, !PT ;  /* 0x000000159e9a7209 */ /* 0x000fc40007810000 */
        /* <DEDUP_REMOVED lines=11> */
[----:B------:R-:W-:Y:S01]  /*6b80*/  MUFU.EX2 R13, R13 ;  /* 0x0000000d000d7308 */ /* 0x000fe20000000800 */
        /* <DEDUP_REMOVED lines=29> */
[----:B------:R-:W-:-:S01]  /*6d60*/  FFMA.FTZ R154, R148, UR39, -R7 ;  /* 0x00000027949a7c23 */ /* 0x000fc20008010807 */
[----:B------:R-:W-:Y:S01]  /*6d70*/  FSEL R151, R151, -INF , P3 ;  /* 0xff80000097977808 */ /* 0x000fe20001800000 */
[----:B------:R-:W-:Y:S01]  /*6d80*/  MUFU.EX2 R136, R136 ;  /* 0x0000008800887308 */ /* 0x000fe20000000800 */
[----:B------:R-:W-:Y:S02]  /*6d90*/  ISETP.GT.AND P2, PT, R152, 0x40, PT ;  /* 0x000000409800780c */ /* 0x000fe40003f44270 */
[----:B------:R-:W-:-:S02]  /*6da0*/  FMNMX.FTZ R144, R150, R145, !PT ;  /* 0x0000009196907209 */ /* 0x000fc40007810000 */
[----:B------:R-:W-:Y:S02]  /*6db0*/  ISETP.GT.AND P3, PT, R152, 0x41, PT ;  /* 0x000000419800780c */ /* 0x000fe40003f64270 */
        /* <DEDUP_REMOVED lines=284> */
.L_x_2394:
        /* <DEDUP_REMOVED lines=116> */
.L_x_2384:
[----:B------:R-:W-:-:S13]  /*86c0*/  ISETP.LE.AND P1, PT, RZ, UR58, PT ;  /* 0x0000003aff007c0c */ /* 0x000fda000bf23270 */
[----:B------:R-:W-:Y:S05]  /*86d0*/  @!P1 BRA `(.L_x_2396) ;  /* 0x0000002c002c9947 */ /* 0x000fea0003800000 */
[----:B------:R-:W-:Y:S01]  /*86e0*/  IMAD.MOV.U32 R7, RZ, RZ, R4 ;  /* 0x000000ffff077224 */ /* 0x000fe200078e0004 */
[----:B------:R-:W-:Y:S01]  /*86f0*/  UMOV UR52, UR46 ;  /* 0x0000002e00347c82 */ /* 0x000fe20008000000 */
[----:B------:R-:W-:Y:S01]  /*8700*/  IMAD.MOV.U32 R5, RZ, RZ, R3 ;  /* 0x000000ffff057224 */ /* 0x000fe200078e0003 */
[----:B------:R-:W-:-:S06]  /*8710*/  UMOV UR51, UR45 ;  /* 0x0000002d00337c82 */ /* 0x000fcc0008000000 */
.L_x_2407:
        /* <DEDUP_REMOVED lines=9> */
.L_x_2398:
[----:B------:R-:W-:Y:S01]  /*87b0*/  ULEA UR6, UR45, UR41, 0x3 ;  /* 0x000000292d067291 */ /* 0x000fe2000f8e183f */
[----:B------:R-:W-:-:S05]  /*87c0*/  IMAD.U32 R3, RZ, RZ, UR46 ;  /* 0x0000002eff037e24 */ /* 0x000fca000f8e00ff */
[----:B------:R-:W-:-:S04]  /*87d0*/  SHF.L.U32 R3, R3, 0x1f, RZ ;  /* 0x0000001f03037819 */ /* 0x000fc800000006ff */
[----:B------:R0:W1:Y:S01]  /*87e0*/  SYNCS.PHASECHK.TRANS64.TRYWAIT P1, [UR6+0x29830], R3 ;  /* 0x02983003ff0075a7 */ /* 0x0000620008020146 */
[----:B------:R-:W-:Y:S05]  /*87f0*/  @!P0 BRA `(.L_x_2399) ;  /* 0x0000000000048947 */ /* 0x000fea0003800000 */
[----:B------:R-:W-:Y:S01]  /*8800*/  BPT.TRAP 0x1 ;  /* 0x000000040000795c */ /* 0x000fe20000300000 */
.L_x_2399:
[----:B-1----:R-:W-:Y:S05]  /*8810*/  @P1 BRA `(.L_x_2397) ;  /* 0x0000000000081947 */ /* 0x002fea0003800000 */
[----:B------:R-:W1:Y:S02]  /*8820*/  SYNCS.PHASECHK.TRANS64.TRYWAIT P1, [UR6+0x29830], R3 ;  /* 0x02983003ff0075a7 */ /* 0x000e640008020146 */
[----:B-1----:R-:W-:Y:S05]  /*8830*/  @!P1 BRA `(.L_x_2400) ;  /* 0x000000c800989947 */ /* 0x002fea0003800000 */
.L_x_2397:
[----:B-1----:R-:W1:Y:S01]  /*8840*/  S2R R4, SR_TID.X ;  /* 0x0000000000047919 */ /* 0x002e620000002100 */
[----:B------:R-:W-:Y:S01]  /*8850*/  UIMAD UR53, UR45, 0x780, UR50 ;  /* 0x000007802d3578a4 */ /* 0x000fe2000f8e0232 */
[----:B------:R-:W-:Y:S01]  /*8860*/  UMOV UR27, 0x80000020 ;  /* 0x80000020001b7882 */ /* 0x000fe20000000000 */
[----:B------:R-:W-:Y:S02]  /*8870*/  UMOV UR28, UR24 ;  /* 0x00000018001c7c82 */ /* 0x000fe40008000000 */
[----:B------:R-:W-:Y:S01]  /*8880*/  UIADD3 UR30, UR53, 0x80, URZ ;  /* 0x00000080351e7890 */ /* 0x000fe2000fffe03f */
[----:B------:R-:W-:Y:S02]  /*8890*/  UMOV UR29, UR25 ;  /* 0x00000019001d7c82 */ /* 0x000fe40008000000 */
[----:B------:R-:W-:Y:S01]  /*88a0*/  UMOV UR26, UR53 ;  /* 0x00000035001a7c82 */ /* 0x000fe20008000000 */
[----:B------:R-:W-:Y:S01]  /*88b0*/  UMOV UR31, 0x80000020 ;  /* 0x80000020001f7882 */ /* 0x000fe20000000000 */
[----:B------:R-:W-:Y:S01]  /*88c0*/  UIADD3 UR34, UR53, 0x100, URZ ;  /* 0x0000010035227890 */ /* 0x000fe2000fffe03f */
[----:B------:R-:W-:Y:S01]  /*88d0*/  UMOV UR32, UR24 ;  /* 0x0000001800207c82 */ /* 0x000fe20008000000 */
[----:B------:R-:W-:Y:S01]  /*88e0*/  UMOV UR33, UR25 ;  /* 0x0000001900217c82 */ /* 0x000fe20008000000 */
[----:B------:R-:W-:Y:S01]  /*88f0*/  UMOV UR35, 0x80000020 ;  /* 0x8000002000237882 */ /* 0x000fe20000000000 */
        /* <DEDUP_REMOVED lines=176> */
.L_x_2402:
[----:B------:R-:W-:Y:S01]  /*9400*/  ULEA UR6, UR51, UR41, 0x3 ;  /* 0x0000002933067291 */ /* 0x000fe2000f8e183f */
[----:B------:R-:W-:-:S05]  /*9410*/  IMAD.U32 R3, RZ, RZ, UR52 ;  /* 0x00000034ff037e24 */ /* 0x000fca000f8e00ff */
[----:B------:R-:W-:-:S04]  /*9420*/  SHF.L.U32 R3, R3, 0x1f, RZ ;  /* 0x0000001f03037819 */ /* 0x000fc800000006ff */
[----:B------:R0:W1:Y:S01]  /*9430*/  SYNCS.PHASECHK.TRANS64.TRYWAIT P1, [UR6+0x29850], R3 ;  /* 0x02985003ff0075a7 */ /* 0x0000620008020146 */
[----:B------:R-:W-:Y:S05]  /*9440*/  @!P0 BRA `(.L_x_2403) ;  /* 0x0000000000048947 */ /* 0x000fea0003800000 */
[----:B------:R-:W-:Y:S01]  /*9450*/  BPT.TRAP 0x1 ;  /* 0x000000040000795c */ /* 0x000fe20000300000 */
.L_x_2403:
[----:B-1----:R-:W-:Y:S05]  /*9460*/  @P1 BRA `(.L_x_2401) ;  /* 0x0000000000081947 */ /* 0x002fea0003800000 */
[----:B------:R-:W1:Y:S02]  /*9470*/  SYNCS.PHASECHK.TRANS64.TRYWAIT P1, [UR6+0x29850], R3 ;  /* 0x02985003ff0075a7 */ /* 0x000e640008020146 */
[----:B-1----:R-:W-:Y:S05]  /*9480*/  @!P1 BRA `(.L_x_2404) ;  /* 0x000000bc009c9947 */ /* 0x002fea0003800000 */
.L_x_2401:
        /* <DEDUP_REMOVED lines=36> */
.L_x_2405:
        /* <DEDUP_REMOVED lines=344> */
.L_x_2406:
        /* <DEDUP_REMOVED lines=116> */
.L_x_2396:
[----:B------:R-:W-:Y:S06]  /*b390*/  BAR.ARV 0x8, 0x180 ;  /* 0x0206000000007b1d */ /* 0x000fec0000002000 */
[----:B------:R-:W-:Y:S05]  /*b3a0*/  @!P0 BRA `(.L_x_2408) ;  /* 0x0000000000048947 */ /* 0x000fea0003800000 */
[----:B------:R-:W-:Y:S01]  /*b3b0*/  BPT.TRAP 0x1 ;  /* 0x000000040000795c */ /* 0x000fe20000300000 */
.L_x_2408:
[----:B------:R-:W-:Y:S01]  /*b3c0*/  ULEA UR9, UR45, UR41, 0x3 ;  /* 0x000000292d097291 */ /* 0x000fe2000f8e183f */
[----:B------:R-:W-:-:S05]  /*b3d0*/  IMAD.U32 R5, RZ, RZ, UR46 ;  /* 0x0000002eff057e24 */ /* 0x000fca000f8e00ff */
[----:B------:R-:W-:-:S04]  /*b3e0*/  SHF.L.U32 R5, R5, 0x1f, RZ ;  /* 0x0000001f05057819 */ /* 0x000fc800000006ff */
[----:B------:R0:W1:Y:S01]  /*b3f0*/  SYNCS.PHASECHK.TRANS64.TRYWAIT P1, [UR9+0x29850], R5 ;  /* 0x02985005ff0075a7 */ /* 0x0000620008020149 */
[----:B------:R-:W-:Y:S05]  /*b400*/  @!P0 BRA `(.L_x_2409) ;  /* 0x0000000000048947 */ /* 0x000fea0003800000 */
[----:B------:R-:W-:Y:S01]  /*b410*/  BPT.TRAP 0x1 ;  /* 0x000000040000795c */ /* 0x000fe20000300000 */
.L_x_2409:
[----:B-1----:R-:W-:Y:S05]  /*b420*/  @P1 BRA `(.L_x_2410) ;  /* 0x0000000000081947 */ /* 0x002fea0003800000 */
[----:B------:R-:W1:Y:S02]  /*b430*/  SYNCS.PHASECHK.TRANS64.TRYWAIT P1, [UR9+0x29850], R5 ;  /* 0x02985005ff0075a7 */ /* 0x000e640008020149 */
[----:B-1----:R-:W-:Y:S05]  /*b440*/  @!P1 BRA `(.L_x_2411) ;  /* 0x0000009c00c49947 */ /* 0x002fea0003800000 */
.L_x_2410:
        /* <DEDUP_REMOVED lines=11> */
[----:B------:R-:W-:-:S04]  /*b500*/  PLOP3.LUT P1, PT, PT, PT, UP0, 0x80, 0x0 ;  /* 0x000000000000781c */ /* 0x000fc80003f2f008 */
[----:B------:R-:W-:Y:S02]  /*b510*/  @UP0 ULDC.64 UR12, c[0x0][0x9c8] ;  /* 0x00027200000c0ab9 */ /* 0x000fe40000000a00 */
[----:B------:R-:W-:Y:S01]  /*b520*/  UMOV UR6, UR8 ;  /* 0x0000000800067c82 */ /* 0x000fe20008000000 */
[----:B------:R-:W-:-:S09]  /*b530*/  @UP0 UIMAD.WIDE.U32 UR4, UR36, UR12, URZ ;  /* 0x0000000c240402a5 */ /* 0x000fd2000f8e003f */
[----:B------:R-:W-:Y:S01]  /*b540*/  QGMMA.64x128x32.F32.E4M3.E4M3 R24, R184, gdesc[UR4], R24, gsb0 ;  /* 0x01e00004b8187df3 */ /* 0x000fe20008000818 */
[----:B------:R-:W-:Y:S01]  /*b550*/  UIADD3 UR6, UR8, 0x100, URZ ;  /* 0x0000010008067890 */ /* 0x000fe2000fffe03f */
[----:B------:R-:W-:Y:S01]  /*b560*/  UMOV UR7, 0xc0000010 ;  /* 0xc000001000077882 */ /* 0x000fe20000000000 */
[----:B------:R-:W-:Y:S02]  /*b570*/  WARPGROUP.DEPBAR.LE gsb0, 0x0 ;  /* 0x00008000000079c5 */ /* 0x000fe40000010000 */
[----:B------:R-:W-:-:S07]  /*b580*/  WARPGROUP.ARRIVE ;  /* 0x00000000000079c5 */ /* 0x000fce0000000000 */
        /* <DEDUP_REMOVED lines=60> */
[----:B--2---:R-:W-:Y:S01]  /*b950*/  FMUL.FTZ R6, R6, R5 ;  /* 0x0000000506067220 */ /* 0x004fe20000410000 */
[----:B------:R-:W-:Y:S02]  /*b960*/  IMAD.MOV.U32 R0, RZ, RZ, -0x800000 ;  /* 0xff800000ff007424 */ /* 0x000fe400078e00ff */
[----:B------:R-:W-:Y:S01]  /*b970*/  @P2 FFMA.FTZ R2, R8, R3, R7 ;  /* 0x0000000308022223 */ /* 0x000fe20000010007 */
[----:B------:R-:W-:-:S01]  /*b980*/  @P3 FFMA.FTZ R0, R12, R4, R9 ;  /* 0x000000040c003223 */ /* 0x000fc20000010009 */
[----:B---3--:R-:W-:Y:S01]  /*b990*/  FMUL.FTZ R5, R10, R5 ;  /* 0x000000050a057220 */ /* 0x008fe20000410000 */
[----:B------:R-:W-:-:S02]  /*b9a0*/  WARPGROUP.DEPBAR.LE gsb0, 0x0 ;  /* 0x00008000000079c5 */ /* 0x000fc40000010000 */
[----:B------:R-:W-:Y:S05]  /*b9b0*/  @!P0 BRA `(.L_x_2412) ;  /* 0x0000000000048947 */ /* 0x000fea0003800000 */
[----:B------:R-:W-:Y:S01]  /*b9c0*/  BPT.TRAP 0x1 ;  /* 0x000000040000795c */ /* 0x000fe20000300000 */
.L_x_2412:
        /* <DEDUP_REMOVED lines=74> */
.L_x_2376:
        /* <DEDUP_REMOVED lines=24> */
[----:B------:R-:W-:Y:S01]  /*bff0*/  UISETP.NE.AND.EX UP0, UPT, UR7, URZ, UPT, UP0 ;  /* 0x0000003f0700728c */ /* 0x000fe2000bf05300 */
[----:B------:R-:W-:Y:S02]  /*c000*/  F2FP.BF16.F32.PACK_AB R11, R78, R11 ;  /* 0x0000000b4e0b723e */ /* 0x000fe400000010ff */
[----:B------:R-:W-:Y:S01]  /*c010*/  F2FP.BF16.F32.PACK_AB R10, R79, R10 ;  /* 0x0000000a4f0a723e */ /* 0x000fe200000010ff */
[----:B------:R-:W-:Y:S01]  /*c020*/  ULDC.64 UR6, c[0x0][0xc00] ;  /* 0x0003000000067ab9 */ /* 0x000fe20000000a00 */
[----:B0-----:R-:W-:Y:S01]  /*c030*/  LOP3.LUT P0, R4, R50, 0x3, RZ, 0xc0, !PT ;  /* 0x0000000332047812 */ /* 0x001fe2000780c0ff */
[----:B------:R-:W-:Y:S01]  /*c040*/  UIMAD.WIDE UR6, UR36, 0x4, UR6 ;  /* 0x00000004240678a5 */ /* 0x000fe2000f8e0206 */
[----:B------:R-:W-:-:S02]  /*c050*/  F2FP.BF16.F32.PACK_AB R26, R55, R26 ;  /* 0x0000001a371a723e */ /* 0x000fc400000010ff */
[----:B------:R-:W-:Y:S02]  /*c060*/  ISETP.EQ.OR P0, PT, R4, 0x3, !P0 ;  /* 0x000000030400780c */ /* 0x000fe40004702670 */
[----:B------:R-:W-:Y:S02]  /*c070*/  F2FP.BF16.F32.PACK_AB R9, R84, R9 ;  /* 0x000000095409723e */ /* 0x000fe400000010ff */
[----:B------:R-:W-:Y:S02]  /*c080*/  SEL R58, R11, R10, P0 ;  /* 0x0000000a0b3a7207 */ /* 0x000fe40000000000 */
[----:B------:R-:W-:Y:S02]  /*c090*/  SEL R55, R10, R11, P0 ;  /* 0x0000000b0a377207 */ /* 0x000fe40000000000 */
[----:B------:R-:W-:Y:S02]  /*c0a0*/  F2FP.BF16.F32.PACK_AB R8, R85, R8 ;  /* 0x000000085508723e */ /* 0x000fe400000010ff */
[----:B------:R-:W-:-:S02]  /*c0b0*/  F2FP.BF16.F32.PACK_AB R38, R38, R49 ;  /* 0x000000312626723e */ /* 0x000fc400000010ff */
[----:B------:R-:W-:Y:S02]  /*c0c0*/  F2FP.BF16.F32.PACK_AB R39, R39, R34 ;  /* 0x000000222727723e */ /* 0x000fe400000010ff */
[----:B------:R-:W-:Y:S02]  /*c0d0*/  F2FP.BF16.F32.PACK_AB R25, R62, R25 ;  /* 0x000000193e19723e */ /* 0x000fe400000010ff */
[----:B------:R-:W-:Y:S02]  /*c0e0*/  F2FP.BF16.F32.PACK_AB R24, R63, R24 ;  /* 0x000000183f18723e */ /* 0x000fe400000010ff */
[----:B------:R-:W-:Y:S02]  /*c0f0*/  F2FP.BF16.F32.PACK_AB R13, R76, R13 ;  /* 0x0000000d4c0d723e */ /* 0x000fe400000010ff */
[----:B------:R-:W-:Y:S02]  /*c100*/  F2FP.BF16.F32.PACK_AB R12, R77, R12 ;  /* 0x0000000c4d0c723e */ /* 0x000fe400000010ff */
[----:B------:R-:W-:-:S02]  /*c110*/  MOV R4, R3 ;  /* 0x0000000300047202 */ /* 0x000fc40000000f00 */
[----:B-1----:R-:W-:Y:S02]  /*c120*/  MOV R5, R52 ;  /* 0x0000003400057202 */ /* 0x002fe40000000f00 */
[----:B------:R-:W-:Y:S02]  /*c130*/  F2FP.BF16.F32.PACK_AB R37, R37, R40 ;  /* 0x000000282525723e */ /* 0x000fe400000010ff */
[----:B------:R-:W-:Y:S01]  /*c140*/  F2FP.BF16.F32.PACK_AB R31, R31, R42 ;  /* 0x0000002a1f1f723e */ /* 0x000fe200000010ff */
[----:B------:R-:W-:Y:S01]  /*c150*/  IMAD.WIDE R6, R191, 0x2, R4 ;  /* 0x00000002bf067825 */ /* 0x000fe200078e0204 */
[----:B------:R-:W-:Y:S02]  /*c160*/  F2FP.BF16.F32.PACK_AB R36, R36, R41 ;  /* 0x000000292424723e */ /* 0x000fe400000010ff */
[----:B------:R-:W-:Y:S02]  /*c170*/  F2FP.BF16.F32.PACK_AB R30, R30, R43 ;  /* 0x0000002b1e1e723e */ /* 0x000fe400000010ff */
[----:B------:R-:W-:-:S02]  /*c180*/  IADD3 R61, P1, R6, 0x40, RZ ;  /* 0x00000040063d7810 */ /* 0x000fc40007f3e0ff */
[----:B------:R-:W-:Y:S02]  /*c190*/  IADD3 R63, P2, R6, 0x60, RZ ;  /* 0x00000060063f7810 */ /* 0x000fe40007f5e0ff */
[----:B------:R-:W-:Y:S02]  /*c1a0*/  LOP3.LUT R10, R61, 0x380, RZ, 0xc0, !PT ;  /* 0x000003803d0a7812 */ /* 0x000fe400078ec0ff */
[----:B------:R-:W-:Y:S02]  /*c1b0*/  SEL R46, R9, R8, P0 ;  /* 0x00000008092e7207 */ /* 0x000fe40000000000 */
[----:B------:R-:W-:Y:S02]  /*c1c0*/  SHF.R.U64 R10, R10, 0x3, RZ ;  /* 0x000000030a0a7819 */ /* 0x000fe400000012ff */
[----:B------:R-:W-:Y:S02]  /*c1d0*/  SEL R45, R8, R9, P0 ;  /* 0x00000009082d7207 */ /* 0x000fe40000000000 */
[----:B------:R-:W-:-:S02]  /*c1e0*/  IADD3 R67, P4, R6, 0x4020, RZ ;  /* 0x0000402006437810 */ /* 0x000fc40007f9e0ff */
[----:B------:R-:W-:Y:S02]  /*c1f0*/  F2FP.BF16.F32.PACK_AB R27, R54, R27 ;  /* 0x0000001b361b723e */ /* 0x000fe400000010ff */
[----:B------:R-:W-:Y:S02]  /*c200*/  LOP3.LUT R9, R6, 0x380, RZ, 0xc0, !PT ;  /* 0x0000038006097812 */ /* 0x000fe400078ec0ff */
[----:B------:R-:W-:Y:S02]  /*c210*/  F2FP.BF16.F32.PACK_AB R32, R53, R32 ;  /* 0x000000203520723e */ /* 0x000fe400000010ff */
[----:B------:R-:W-:Y:S02]  /*c220*/  SEL R44, R13, R12, P0 ;  /* 0x0000000c0d2c7207 */ /* 0x000fe40000000000 */
[----:B------:R-:W-:Y:S01]  /*c230*/  SEL R43, R12, R13, P0 ;  /* 0x0000000d0c2b7207 */ /* 0x000fe20000000000 */
[----:B------:R-:W-:Y:S01]  /*c240*/  IMAD.X R13, RZ, RZ, R7, P4 ;  /* 0x000000ffff0d7224 */ /* 0x000fe200020e0607 */
[----:B------:R-:W-:-:S02]  /*c250*/  SEL R50, R38, R39, P0 ;  /* 0x0000002726327207 */ /* 0x000fc40000000000 */
[----:B------:R-:W-:Y:S02]  /*c260*/  SEL R54, R25, R24, P0 ;  /* 0x0000001819367207 */ /* 0x000fe40000000000 */
[----:B------:R-:W-:Y:S01]  /*c270*/  SEL R51, R24, R25, P0 ;  /* 0x0000001918337207 */ /* 0x000fe20000000000 */
[----:B------:R-:W-:Y:S01]  /*c280*/  IMAD.X R25, RZ, RZ, R7, P1 ;  /* 0x000000ffff197224 */ /* 0x000fe200008e0607 */
[----:B------:R-:W-:Y:S02]  /*c290*/  IADD3 R59, P6, R6, 0x20, RZ ;  /* 0x00000020063b7810 */ /* 0x000fe40007fde0ff */
[----:B------:R-:W-:Y:S02]  /*c2a0*/  SEL R39, R39, R38, P0 ;  /* 0x0000002627277207 */ /* 0x000fe40000000000 */
[----:B------:R-:W-:Y:S02]  /*c2b0*/  LOP3.LUT R12, R63, 0x380, RZ, 0xc0, !PT ;  /* 0x000003803f0c7812 */ /* 0x000fe400078ec0ff */
[----:B------:R-:W-:-:S02]  /*c2c0*/  LOP3.LUT R24, R10, R61, RZ, 0x3c, !PT ;  /* 0x0000003d0a187212 */ /* 0x000fc400078e3cff */
[----:B------:R-:W-:Y:S02]  /*c2d0*/  F2FP.BF16.F32.PACK_AB R29, R60, R29 ;  /* 0x0000001d3c1d723e */ /* 0x000fe400000010ff */
[----:B------:R-:W-:Y:S02]  /*c2e0*/  SEL R42, R37, R36, P0 ;  /* 0x00000024252a7207 */ /* 0x000fe40000000000 */
[----:B------:R-:W-:Y:S02]  /*c2f0*/  SEL R38, R31, R30, P0 ;  /* 0x0000001e1f267207 */ /* 0x000fe40000000000 */
[----:B------:R-:W-:Y:S02]  /*c300*/  LOP3.LUT R10, R67, 0x380, RZ, 0xc0, !PT ;  /* 0x00000380430a7812 */ /* 0x000fe400078ec0ff */
[----:B------:R-:W-:Y:S02]  /*c310*/  SEL R37, R36, R37, P0 ;  /* 0x0000002524257207 */ /* 0x000fe40000000000 */
[----:B------:R-:W-:-:S02]  /*c320*/  SEL R31, R30, R31, P0 ;  /* 0x0000001f1e1f7207 */ /* 0x000fc40000000000 */
[----:B------:R-:W-:Y:S02]  /*c330*/  SHF.R.U64 R9, R9, 0x3, RZ ;  /* 0x0000000309097819 */ /* 0x000fe400000012ff */
[----:B------:R-:W-:Y:S02]  /*c340*/  F2FP.BF16.F32.PACK_AB R21, R68, R21 ;  /* 0x000000154415723e */ /* 0x000fe400000010ff */
[----:B------:R-:W-:Y:S02]  /*c350*/  F2FP.BF16.F32.PACK_AB R20, R69, R20 ;  /* 0x000000144514723e */ /* 0x000fe400000010ff */
[----:B------:R-:W-:Y:S02]  /*c360*/  SEL R36, R33, R32, P0 ;  /* 0x0000002021247207 */ /* 0x000fe40000000000 */
[----:B------:R-:W-:Y:S02]  /*c370*/  SEL R30, R27, R26, P0 ;  /* 0x0000001a1b1e7207 */ /* 0x000fe40000000000 */
[----:B------:R-:W-:Y:S01]  /*c380*/  SEL R49, R26, R27, P0 ;  /* 0x0000001b1a317207 */ /* 0x000fe20000000000 */
[----:B------:R-:W-:Y:S01]  /*c390*/  IMAD.X R27, RZ, RZ, R7, P6 ;  /* 0x000000ffff1b7224 */ /* 0x000fe200030e0607 */
[----:B------:R-:W-:-:S02]  /*c3a0*/  F2FP.BF16.F32.PACK_AB R56, R56, R65 ;  /* 0x000000413838723e */ /* 0x000fc400000010ff */
[----:B------:R-:W-:Y:S02]  /*c3b0*/  SEL R33, R32, R33, P0 ;  /* 0x0000002120217207 */ /* 0x000fe40000000000 */
[----:B------:R-:W-:Y:S02]  /*c3c0*/  SHF.R.U64 R12, R12, 0x3, RZ ;  /* 0x000000030c0c7819 */ /* 0x000fe400000012ff */
[----:B------:R-:W-:Y:S02]  /*c3d0*/  F2FP.BF16.F32.PACK_AB R94, R94, R95 ;  /* 0x0000005f5e5e723e */ /* 0x000fe400000010ff */
[----:B------:R-:W-:Y:S02]  /*c3e0*/  F2FP.BF16.F32.PACK_AB R93, R92, R93 ;  /* 0x0000005d5c5d723e */ /* 0x000fe400000010ff */
[----:B------:R-:W-:Y:S02]  /*c3f0*/  F2FP.BF16.F32.PACK_AB R57, R48, R57 ;  /* 0x000000393039723e */ /* 0x000fe400000010ff */
[----:B------:R-:W-:-:S02]  /*c400*/  SEL R32, R29, R28, P0 ;  /* 0x0000001c1d207207 */ /* 0x000fc40000000000 */
[C---:B------:R-:W-:Y:S02]  /*c410*/  IADD3 R65, P3, R6.reuse, 0x4000, RZ ;  /* 0x0000400006417810 */ /* 0x040fe40007f7e0ff */
[C---:B------:R-:W-:Y:S02]  /*c420*/  IADD3 R69, P5, R6.reuse, 0x4040, RZ ;  /* 0x0000404006457810 */ /* 0x040fe40007fbe0ff */
[----:B------:R-:W-:Y:S02]  /*c430*/  IADD3 R62, P6, R6, 0x4060, RZ ;  /* 0x00004060063e7810 */ /* 0x000fe40007fde0ff */
[----:B------:R-:W-:Y:S01]  /*c440*/  SHF.R.U64 R10, R10, 0x3, RZ ;  /* 0x000000030a0a7819 */ /* 0x000fe200000012ff */
[----:B------:R-:W-:Y:S01]  /*c450*/  IMAD.X R11, RZ, RZ, R7, P5 ;  /* 0x000000ffff0b7224 */ /* 0x000fe200028e0607 */
[----:B------:R-:W-:Y:S02]  /*c460*/  F2FP.BF16.F32.PACK_AB R90, R90, R91 ;  /* 0x0000005b5a5a723e */ /* 0x000fe400000010ff */
[----:B------:R-:W-:-:S02]  /*c470*/  F2FP.BF16.F32.PACK_AB R89, R88, R89 ;  /* 0x000000595859723e */ /* 0x000fc400000010ff */
[----:B------:R-:W-:Y:S02]  /*c480*/  SEL R29, R28, R29, P0 ;  /* 0x0000001d1c1d7207 */ /* 0x000fe40000000000 */
[----:B------:R-:W-:Y:S01]  /*c490*/  LOP3.LUT R6, R9, R6, RZ, 0x3c, !PT ;  /* 0x0000000609067212 */ /* 0x000fe200078e3cff */
[--C-:B------:R-:W-:Y:S01]  /*c4a0*/  IMAD.X R9, RZ, RZ, R7.reuse, P6 ;  /* 0x000000ffff097224 */ /* 0x100fe200030e0607 */
[----:B------:R-:W-:Y:S02]  /*c4b0*/  SEL R28, R21, R20, P0 ;  /* 0x00000014151c7207 */ /* 0x000fe40000000000 */
[----:B------:R-:W-:Y:S01]  /*c4c0*/  SEL R41, R20, R21, P0 ;  /* 0x0000001514297207 */ /* 0x000fe20000000000 */
[----:B------:R-:W-:Y:S01]  /*c4d0*/  IMAD.X R21, RZ, RZ, R7, P2 ;  /* 0x000000ffff157224 */ /* 0x000fe200010e0607 */
[----:B------:R-:W-:Y:S02]  /*c4e0*/  LOP3.LUT R20, R12, R63, RZ, 0x3c, !PT ;  /* 0x0000003f0c147212 */ /* 0x000fe400078e3cff */
[----:B------:R-:W-:-:S02]  /*c4f0*/  SEL R34, R94, R93, P0 ;  /* 0x0000005d5e227207 */ /* 0x000fc40000000000 */
[----:B------:R-:W-:Y:S02]  /*c500*/  SEL R48, R56, R57, P0 ;  /* 0x0000003938307207 */ /* 0x000fe40000000000 */
[----:B------:R-:W-:Y:S02]  /*c510*/  LOP3.LUT R52, R69, 0x380, RZ, 0xc0, !PT ;  /* 0x0000038045347812 */ /* 0x000fe400078ec0ff */
[----:B------:R-:W-:Y:S02]  /*c520*/  LOP3.LUT R12, R10, R67, RZ, 0x3c, !PT ;  /* 0x000000430a0c7212 */ /* 0x000fe400078e3cff */
[----:B------:R-:W-:Y:S02]  /*c530*/  SEL R93, R93, R94, P0 ;  /* 0x0000005e5d5d7207 */ /* 0x000fe40000000000 */
[----:B------:R-:W-:Y:S02]  /*c540*/  SEL R40, R90, R89, P0 ;  /* 0x000000595a287207 */ /* 0x000fe40000000000 */
[----:B------:R-:W-:-:S02]  /*c550*/  SEL R57, R57, R56, P0 ;  /* 0x0000003839397207 */ /* 0x000fc40000000000 */
[----:B------:R-:W-:Y:S02]  /*c560*/  MOV R67, R6 ;  /* 0x0000000600437202 */ /* 0x000fe40000000f00 */
[----:B------:R-:W-:Y:S02]  /*c570*/  F2FP.BF16.F32.PACK_AB R15, R70, R15 ;  /* 0x0000000f460f723e */ /* 0x000fe400000010ff */
[----:B------:R-:W-:Y:S02]  /*c580*/  F2FP.BF16.F32.PACK_AB R14, R71, R14 ;  /* 0x0000000e470e723e */ /* 0x000fe400000010ff */
[----:B------:R-:W-:Y:S02]  /*c590*/  SEL R89, R89, R90, P0 ;  /* 0x0000005a59597207 */ /* 0x000fe40000000000 */
[----:B------:R-:W-:Y:S02]  /*c5a0*/  SHF.R.U64 R52, R52, 0x3, RZ ;  /* 0x0000000334347819 */ /* 0x000fe400000012ff */
[----:B------:R-:W-:-:S02]  /*c5b0*/  SEL R56, R15, R14, P0 ;  /* 0x0000000e0f387207 */ /* 0x000fc40000000000 */
[----:B------:R-:W-:Y:S01]  /*c5c0*/  SEL R53, R14, R15, P0 ;  /* 0x0000000f0e357207 */ /* 0x000fe20000000000 */
[----:B------:R-:W-:Y:S01]  /*c5d0*/  IMAD.X R15, RZ, RZ, R7, P3 ;  /* 0x000000ffff0f7224 */ /* 0x000fe200018e0607 */
[----:B------:R-:W-:Y:S02]  /*c5e0*/  SEL R60, R86, R87, P0 ;  /* 0x00000057563c7207 */ /* 0x000fe40000000000 */
[----:B------:R-:W-:Y:S02]  /*c5f0*/  SEL R87, R87, R86, P0 ;  /* 0x0000005657577207 */ /* 0x000fe40000000000 */
[----:B------:R-:W-:Y:S02]  /*c600*/  LOP3.LUT R8, R59, 0x380, RZ, 0xc0, !PT ;  /* 0x000003803b087812 */ /* 0x000fe400078ec0ff */
[----:B------:R-:W-:Y:S02]  /*c610*/  LOP3.LUT R10, R52, R69, RZ, 0x3c, !PT ;  /* 0x00000045340a7212 */ /* 0x000fe400078e3cff */
[----:B------:R-:W-:-:S02]  /*c620*/  MOV R64, R20 ;  /* 0x0000001400407202 */ /* 0x000fc40000000f00 */
[----:B------:R-:W-:Y:S02]  /*c630*/  SHF.R.U64 R8, R8, 0x3, RZ ;  /* 0x0000000308087819 */ /* 0x000fe400000012ff */
[----:B------:R-:W-:Y:S02]  /*c640*/  MOV R61, R10 ;  /* 0x0000000a003d7202 */ /* 0x000fe40000000f00 */
[----:B------:R-:W-:Y:S02]  /*c650*/  LOP3.LUT R26, R8, R59, RZ, 0x3c, !PT ;  /* 0x0000003b081a7212 */ /* 0x000fe400078e3cff */
[----:B------:R-:W-:Y:S02]  /*c660*/  LOP3.LUT R8, R65, 0x380, RZ, 0xc0, !PT ;  /* 0x0000038041087812 */ /* 0x000fe400078ec0ff */
[----:B------:R-:W-:Y:S02]  /*c670*/  LOP3.LUT R59, R62, 0x380, RZ, 0xc0, !PT ;  /* 0x000003803e3b7812 */ /* 0x000fe400078ec0ff */
[----:B------:R-:W-:-:S02]  /*c680*/  SHF.R.U64 R8, R8, 0x3, RZ ;  /* 0x0000000308087819 */ /* 0x000fc400000012ff */
[----:B------:R-:W-:Y:S02]  /*c690*/  SHF.R.U64 R59, R59, 0x3, RZ ;  /* 0x000000033b3b7819 */ /* 0x000fe400000012ff */
[----:B------:R-:W-:Y:S02]  /*c6a0*/  LOP3.LUT R14, R8, R65, RZ, 0x3c, !PT ;  /* 0x00000041080e7212 */ /* 0x000fe400078e3cff */
[----:B------:R-:W-:Y:S02]  /*c6b0*/  LOP3.LUT R8, R59, R62, RZ, 0x3c, !PT ;  /* 0x0000003e3b087212 */ /* 0x000fe400078e3cff */
[----:B------:R-:W-:Y:S02]  /*c6c0*/  MOV R63, R14 ;  /* 0x0000000e003f7202 */ /* 0x000fe40000000f00 */
[----:B------:R-:W-:Y:S02]  /*c6d0*/  MOV R59, R8 ;  /* 0x00000008003b7202 */ /* 0x000fe40000000f00 */
[----:B------:R-:W-:-:S02]  /*c6e0*/  MOV R62, R12 ;  /* 0x0000000c003e7202 */ /* 0x000fc40000000f00 */
[----:B------:R-:W-:Y:S02]  /*c6f0*/  MOV R66, R26 ;  /* 0x0000001a00427202 */ /* 0x000fe40000000f00 */
[----:B------:R-:W-:Y:S02]  /*c700*/  MOV R65, R24 ;  /* 0x0000001800417202 */ /* 0x000fe40000000f00 */
[----:B------:R-:W-:Y:S01]  /*c710*/  PLOP3.LUT P2, PT, PT, PT, UP0, 0x80, 0x0 ;  /* 0x000000000000781c */ /* 0x000fe20003f4f008 */
[----:B------:R-:W-:Y:S01]  /*c720*/  ULDC UR8, c[0x0][0xa88] ;  /* 0x0002a20000087ab9 */ /* 0x000fe20000000800 */
[----:B--2---:R-:W-:Y:S01]  /*c730*/  LOP3.LUT R6, R35, 0x2, RZ, 0x3c, !PT ;  /* 0x0000000223067812 */ /* 0x004fe200078e3cff */
        /* <DEDUP_REMOVED lines=8> */
[----:B0-----:R-:W-:-:S02]  /*c7c0*/  SEL R8, R34, R93, P0 ;  /* 0x0000005d22087207 */ /* 0x001fc40000000000 */
[----:B------:R-:W-:Y:S01]  /*c7d0*/  SEL R10, R93, R34, P0 ;  /* 0x000000225d0a7207 */ /* 0x000fe20000000000 */
[----:B------:R-:W-:Y:S04]  /*c7e0*/  SHFL.IDX PT, R42, R42, R35, 0x1c1f ;  /* 0x001c1f232a2a7589 */ /* 0x000fe800000e0000 */
[----:B------:R-:W0:Y:S01]  /*c7f0*/  SHFL.IDX PT, R37, R37, R6, 0x1c1f ;  /* 0x001c1f0625257589 */ /* 0x000e2200000e0000 */
[----:B-1----:R-:W-:Y:S02]  /*c800*/  SEL R9, R48, R57, P0 ;  /* 0x0000003930097207 */ /* 0x002fe40000000000 */
[----:B------:R-:W-:Y:S01]  /*c810*/  SEL R11, R57, R48, P0 ;  /* 0x00000030390b7207 */ /* 0x000fe20000000000 */
[----:B------:R-:W-:Y:S04]  /*c820*/  SHFL.IDX PT, R38, R38, R35, 0x1c1f ;  /* 0x001c1f2326267589 */ /* 0x000fe800000e0000 */
[----:B------:R-:W1:Y:S01]  /*c830*/  SHFL.IDX PT, R31, R31, R6, 0x1c1f ;  /* 0x001c1f061f1f7589 */ /* 0x000e6200000e0000 */
[----:B--2---:R-:W-:-:S02]  /*c840*/  SEL R12, R40, R89, P0 ;  /* 0x00000059280c7207 */ /* 0x004fc40000000000 */
[----:B------:R-:W-:Y:S01]  /*c850*/  SEL R14, R89, R40, P0 ;  /* 0x00000028590e7207 */ /* 0x000fe20000000000 */
[----:B------:R-:W-:Y:S04]  /*c860*/  SHFL.IDX PT, R36, R36, R35, 0x1c1f ;  /* 0x001c1f2324247589 */ /* 0x000fe800000e0000 */
[----:B------:R-:W2:Y:S01]  /*c870*/  SHFL.IDX PT, R33, R33, R6, 0x1c1f ;  /* 0x001c1f0621217589 */ /* 0x000ea200000e0000 */
[----:B---3--:R-:W-:Y:S02]  /*c880*/  SEL R13, R50, R39, P0 ;  /* 0x00000027320d7207 */ /* 0x008fe40000000000 */
[----:B------:R-:W-:Y:S01]  /*c890*/  SEL R15, R39, R50, P0 ;  /* 0x00000032270f7207 */ /* 0x000fe20000000000 */
[----:B------:R2:W-:Y:S04]  /*c8a0*/  SHFL.IDX PT, R21, R30, R35, 0x1c1f ;  /* 0x001c1f231e157589 */ /* 0x0005e800000e0000 */
[----:B------:R-:W3:Y:S01]  /*c8b0*/  SHFL.IDX PT, R52, R49, R6, 0x1c1f ;  /* 0x001c1f0631347589 */ /* 0x000ee200000e0000 */
[----:B0-----:R-:W-:-:S02]  /*c8c0*/  SEL R24, R42, R37, P0 ;  /* 0x000000252a187207 */ /* 0x001fc40000000000 */
[----:B------:R-:W-:Y:S01]  /*c8d0*/  SEL R26, R37, R42, P0 ;  /* 0x0000002a251a7207 */ /* 0x000fe20000000000 */
[----:B------:R-:W-:Y:S04]  /*c8e0*/  SHFL.IDX PT, R32, R32, R35, 0x1c1f ;  /* 0x001c1f2320207589 */ /* 0x000fe800000e0000 */
[----:B------:R-:W-:Y:S01]  /*c8f0*/  SHFL.IDX PT, R54, R54, R35, 0x1c1f ;  /* 0x001c1f2336367589 */ /* 0x000fe200000e0000 */
[----:B-1----:R-:W-:Y:S02]  /*c900*/  SEL R25, R38, R31, P0 ;  /* 0x0000001f26197207 */ /* 0x002fe40000000000 */
[----:B------:R-:W-:Y:S01]  /*c910*/  SEL R27, R31, R38, P0 ;  /* 0x000000261f1b7207 */ /* 0x000fe20000000000 */
[----:B------:R3:W0:Y:S04]  /*c920*/  SHFL.IDX PT, R7, R29, R6, 0x1c1f ;  /* 0x001c1f061d077589 */ /* 0x00062800000e0000 */
[----:B------:R-:W1:Y:S01]  /*c930*/  SHFL.IDX PT, R51, R51, R6, 0x1c1f ;  /* 0x001c1f0633337589 */ /* 0x000e6200000e0000 */
[----:B--2---:R-:W-:-:S03]  /*c940*/  SEL R30, R33, R36, P0 ;  /* 0x00000024211e7207 */ /* 0x004fc60000000000 */
[----:B------:R2:W-:Y:S04]  /*c950*/  SHFL.IDX PT, R20, R28, R35, 0x1c1f ;  /* 0x001c1f231c147589 */ /* 0x0005e800000e0000 */
[----:B------:R-:W-:Y:S01]  /*c960*/  SHFL.IDX PT, R44, R44, R35, 0x1c1f ;  /* 0x001c1f232c2c7589 */ /* 0x000fe200000e0000 */
[----:B---3--:R-:W-:Y:S02]  /*c970*/  SEL R29, R21, R52, P0 ;  /* 0x00000034151d7207 */ /* 0x008fe40000000000 */
[----:B------:R-:W-:Y:S01]  /*c980*/  SEL R31, R52, R21, P0 ;  /* 0x00000015341f7207 */ /* 0x000fe20000000000 */
[----:B------:R-:W-:Y:S01]  /*c990*/  SHFL.IDX PT, R56, R56, R35, 0x1c1f ;  /* 0x001c1f2338387589 */ /* 0x000fe200000e0000 */
[----:B--2---:R-:W-:-:S03]  /*c9a0*/  SEL R28, R36, R33, P0 ;  /* 0x00000021241c7207 */ /* 0x004fc60000000000 */
[----:B------:R-:W2:Y:S04]  /*c9b0*/  SHFL.IDX PT, R41, R41, R6, 0x1c1f ;  /* 0x001c1f0629297589 */ /* 0x000ea800000e0000 */
[----:B------:R-:W3:Y:S01]  /*c9c0*/  SHFL.IDX PT, R43, R43, R6, 0x1c1f ;  /* 0x001c1f062b2b7589 */ /* 0x000ee200000e0000 */
[----:B0-----:R-:W-:Y:S02]  /*c9d0*/  SEL R36, R32, R7, P0 ;  /* 0x0000000720247207 */ /* 0x001fe40000000000 */
[----:B------:R-:W-:Y:S01]  /*c9e0*/  SEL R38, R7, R32, P0 ;  /* 0x0000002007267207 */ /* 0x000fe20000000000 */
[----:B------:R-:W0:Y:S01]  /*c9f0*/  SHFL.IDX PT, R53, R53, R6, 0x1c1f ;  /* 0x001c1f0635357589 */ /* 0x000e2200000e0000 */
[----:B-1----:R-:W-:Y:S01]  /*ca00*/  SEL R37, R54, R51, P0 ;  /* 0x0000003336257207 */ /* 0x002fe20000000000 */
[----:B------:R-:W-:Y:S01]  /*ca10*/  IMAD.U32 R7, RZ, RZ, UR7 ;  /* 0x00000007ff077e24 */ /* 0x000fe2000f8e00ff */
[----:B------:R-:W-:Y:S01]  /*ca20*/  SEL R39, R51, R54, P0 ;  /* 0x0000003633277207 */ /* 0x000fe20000000000 */
[----:B------:R-:W-:Y:S06]  /*ca30*/  BAR.SYNC.DEFER_BLOCKING 0x1, 0x100 ;  /* 0x0044000000007b1d */ /* 0x000fec0000010000 */
[----:B------:R-:W-:Y:S04]  /*ca40*/  SHFL.IDX PT, R58, R58, R35, 0x1c1f ;  /* 0x001c1f233a3a7589 */ /* 0x000fe800000e0000 */
[----:B------:R-:W1:Y:S01]  /*ca50*/  SHFL.IDX PT, R55, R55, R6, 0x1c1f ;  /* 0x001c1f0637377589 */ /* 0x000e6200000e0000 */
[----:B--2---:R-:W-:-:S02]  /*ca60*/  SEL R32, R20, R41, P0 ;  /* 0x0000002914207207 */ /* 0x004fc40000000000 */
[----:B------:R-:W-:Y:S01]  /*ca70*/  SEL R34, R41, R20, P0 ;  /* 0x0000001429227207 */ /* 0x000fe20000000000 */
[----:B------:R-:W-:Y:S01]  /*ca80*/  SHFL.IDX PT, R46, R46, R35, 0x1c1f ;  /* 0x001c1f232e2e7589 */ /* 0x000fe200000e0000 */
[----:B---3--:R-:W-:Y:S02]  /*ca90*/  SEL R40, R44, R43, P0 ;  /* 0x0000002b2c287207 */ /* 0x008fe40000000000 */
[----:B------:R-:W-:Y:S01]  /*caa0*/  SEL R42, R43, R44, P0 ;  /* 0x0000002c2b2a7207 */ /* 0x000fe20000000000 */
[----:B------:R2:W-:Y:S01]  /*cab0*/  SHFL.IDX PT, R60, R60, R35, 0x1c1f ;  /* 0x001c1f233c3c7589 */ /* 0x0005e200000e0000 */
[----:B0-----:R-:W-:-:S03]  /*cac0*/  SEL R33, R56, R53, P0 ;  /* 0x0000003538217207 */ /* 0x001fc60000000000 */
[----:B------:R-:W0:Y:S04]  /*cad0*/  SHFL.IDX PT, R45, R45, R6, 0x1c1f ;  /* 0x001c1f062d2d7589 */ /* 0x000e2800000e0000 */
[----:B------:R3:W4:Y:S01]  /*cae0*/  SHFL.IDX PT, R87, R87, R6, 0x1c1f ;  /* 0x001c1f0657577589 */ /* 0x00072200000e0000 */
[----:B--2---:R-:W-:-:S03]  /*caf0*/  SEL R35, R53, R56, P0 ;  /* 0x0000003835237207 */ /* 0x004fc60000000000 */
[----:B------:R0:W-:Y:S04]  /*cb00*/  STSM.16.M88.4 [R67], R8 ;  /* 0x0000000843007844 */ /* 0x0001e80000000200 */
[----:B------:R-:W-:Y:S01]  /*cb10*/  STSM.16.M88.4 [R66], R12 ;  /* 0x0000000c42007844 */ /* 0x000fe20000000200 */
[----:B-1----:R-:W-:Y:S01]  /*cb20*/  SEL R41, R58, R55, P0 ;  /* 0x000000373a297207 */ /* 0x002fe20000000000 */
[----:B---3--:R-:W-:Y:S01]  /*cb30*/  IMAD.U32 R6, RZ, RZ, UR6 ;  /* 0x00000006ff067e24 */ /* 0x008fe2000f8e00ff */
[----:B------:R-:W-:Y:S01]  /*cb40*/  SEL R43, R55, R58, P0 ;  /* 0x0000003a372b7207 */ /* 0x000fe20000000000 */
[----:B------:R-:W-:Y:S01]  /*cb50*/  STSM.16.M88.4 [R65], R24 ;  /* 0x0000001841007844 */ /* 0x000fe20000000200 */
[----:B------:R-:W-:-:S03]  /*cb60*/  ULDC.64 UR6, c[0x0][0xc08] ;  /* 0x0003020000067ab9 */ /* 0x000fc60000000a00 */
[----:B------:R-:W-:Y:S01]  /*cb70*/  STSM.16.M88.4 [R64], R28 ;  /* 0x0000001c40007844 */ /* 0x000fe20000000200 */
[----:B0-----:R-:W-:-:S03]  /*cb80*/  SEL R8, R46, R45, P0 ;  /* 0x0000002d2e087207 */ /* 0x001fc60000000000 */
[----:B------:R-:W-:Y:S01]  /*cb90*/  STSM.16.M88.4 [R63], R36 ;  /* 0x000000243f007844 */ /* 0x000fe20000000200 */
[----:B------:R-:W-:Y:S02]  /*cba0*/  SEL R10, R45, R46, P0 ;  /* 0x0000002e2d0a7207 */ /* 0x000fe40000000000 */
[----:B----4-:R-:W-:Y:S01]  /*cbb0*/  SEL R9, R60, R87, P0 ;  /* 0x000000573c097207 */ /* 0x010fe20000000000 */
[----:B------:R-:W-:Y:S01]  /*cbc0*/  STSM.16.M88.4 [R62], R32 ;  /* 0x000000203e007844 */ /* 0x000fe20000000200 */
[----:B------:R-:W-:Y:S01]  /*cbd0*/  SEL R11, R87, R60, P0 ;  /* 0x0000003c570b7207 */ /* 0x000fe20000000000 */
[----:B------:R-:W-:Y:S01]  /*cbe0*/  UISETP.NE.U32.AND UP1, UPT, UR6, URZ, UPT ;  /* 0x0000003f0600728c */ /* 0x000fe2000bf25070 */
[----:B------:R-:W0:Y:S01]  /*cbf0*/  LDC R46, c[0x0][0xbe8] ;  /* 0x0002fa00ff2e7b82 */ /* 0x000e220000000800 */
[----:B------:R-:W-:Y:S04]  /*cc00*/  STSM.16.M88.4 [R61], R40 ;  /* 0x000000283d007844 */ /* 0x000fe80000000200 */
[----:B------:R1:W-:Y:S03]  /*cc10*/  STSM.16.M88.4 [R59], R8 ;  /* 0x000000083b007844 */ /* 0x0003e60000000200 */
[----:B------:R-:W-:Y:S01]  /*cc20*/  BAR.SYNC.DEFER_BLOCKING 0x1, 0x100 ;  /* 0x0044000000007b1d */ /* 0x000fe20000010000 */
[----:B------:R-:W-:-:S06]  /*cc30*/  UISETP.NE.AND.EX UP1, UPT, UR7, URZ, UPT, UP1 ;  /* 0x0000003f0700728c */ /* 0x000fcc000bf25310 */
[----:B------:R-:W-:-:S05]  /*cc40*/  PLOP3.LUT P0, PT, PT, PT, UP1, 0x80, 0x0 ;  /* 0x000000000000781c */ /* 0x000fca0003f0f018 */
[----:B------:R-:W-:-:S04]  /*cc50*/  @UP1 ULEA UR6, UP2, UR36, UR6, 0x2 ;  /* 0x0000000624061291 */ /* 0x000fc8000f84103f */
[----:B------:R-:W-:Y:S01]  /*cc60*/  @UP1 ULEA.HI.X UR7, UR36, UR7, UR37, 0x2, UP2 ;  /* 0x0000000724071291 */ /* 0x000fe200090f1425 */
[----:B-1----:R-:W-:Y:S02]  /*cc70*/  IMAD.U32 R9, RZ, RZ, UR8 ;  /* 0x00000008ff097e24 */ /* 0x002fe4000f8e00ff */
[----:B------:R-:W-:-:S03]  /*cc80*/  IMAD.U32 R10, RZ, RZ, UR6 ;  /* 0x00000006ff0a7e24 */ /* 0x000fc6000f8e00ff */
[----:B------:R-:W-:Y:S01]  /*cc90*/  IMAD.U32 R11, RZ, RZ, UR7 ;  /* 0x00000007ff0b7e24 */ /* 0x000fe2000f8e00ff */
[----:B------:R-:W2:Y:S01]  /*cca0*/  @P2 LDG.E R12, desc[UR54][R6.64] ;  /* 0x00000036060c2981 */ /* 0x000ea2000c1e1900 */
[----:B0-----:R-:W-:Y:S01]  /*ccb0*/  ISETP.NE.AND P1, PT, R46, 0x1, PT ;  /* 0x000000012e00780c */ /* 0x001fe20003f25270 */
[----:B------:R-:W-:Y:S02]  /*ccc0*/  UMOV UR4, URZ ;  /* 0x0000003f00047c82 */ /* 0x000fe40008000000 */
[----:B------:R0:W5:Y:S10]  /*ccd0*/  @P0 LDG.E R9, desc[UR54][R10.64] ;  /* 0x000000360a090981 */ /* 0x000174000c1e1900 */
[----:B------:R-:W1:Y:S08]  /*cce0*/  @P1 LDC R13, c[0x0][0xbec] ;  /* 0x0002fb00ff0d1b82 */ /* 0x000e700000000800 */
[----:B------:R-:W3:Y:S01]  /*ccf0*/  @P1 LDC R14, c[0x0][0xbf0] ;  /* 0x0002fc00ff0e1b82 */ /* 0x000ee20000000800 */
[----:B--2---:R-:W-:Y:S01]  /*cd00*/  @P2 R2UR UR4, R12 ;  /* 0x000000000c0422ca */ /* 0x004fe200000e0000 */
[----:B01-3--:R-:W-:-:S14]  /*cd10*/  @P0 BRA `(.L_x_2415) ;  /* 0x0000000000100947 */ /* 0x00bfdc0003800000 */
[----:B------:R-:W-:Y:S05]  /*cd20*/  @!P2 BRA `(.L_x_2415) ;  /* 0x00000000000ca947 */ /* 0x000fea0003800000 */
[----:B------:R-:W2:Y:S04]  /*cd30*/  LDG.E R8, desc[UR54][R6.64] ;  /* 0x0000003606087981 */ /* 0x000ea8000c1e1900 */
[----:B-----5:R-:W2:Y:S02]  /*cd40*/  LDG.E R9, desc[UR54][R6.64+0x4] ;  /* 0x0000043606097981 */ /* 0x020ea4000c1e1900 */
[----:B--2---:R-:W-:-:S07]  /*cd50*/  IMAD.IADD R9, R9, 0x1, -R8 ;  /* 0x0000000109097824 */ /* 0x004fce00078e0a08 */
.L_x_2415:
[----:B------:R-:W-:Y:S01]  /*cd60*/  USHF.R.S32.HI UR14, URZ, 0x1f, UR42 ;  /* 0x0000001f3f0e7899 */ /* 0x000fe2000801142a */
[----:B------:R-:W-:Y:S01]  /*cd70*/  VIADD R8, R18, UR38 ;  /* 0x0000002612087c36 */ /* 0x000fe20008000000 */
[----:B------:R-:W-:Y:S01]  /*cd80*/  ULDC.64 UR12, c[0x0][0xb90] ;  /* 0x0002e400000c7ab9 */ /* 0x000fe20000000a00 */
[----:B------:R-:W-:Y:S01]  /*cd90*/  USHF.R.S32.HI UR9, URZ, 0x1f, UR4 ;  /* 0x0000001f3f097899 */ /* 0x000fe20008011404 */
[----:B------:R-:W-:Y:S01]  /*cda0*/  VIADD R24, R190, UR38 ;  /* 0x00000026be187c36 */ /* 0x000fe20008000000 */
[----:B------:R-:W-:Y:S01]  /*cdb0*/  UIMAD UR10, UR14, UR12, URZ ;  /* 0x0000000c0e0a72a4 */ /* 0x000fe2000f8e023f */
[----:B------:R-:W-:Y:S01]  /*cdc0*/  @P1 IMAD.HI.U32 R7, R8, R13, RZ ;  /* 0x0000000d08071227 */ /* 0x000fe200078e00ff */
[----:B------:R-:W-:Y:S01]  /*cdd0*/  UMOV UR8, UR4 ;  /* 0x0000000400087c82 */ /* 0x000fe20008000000 */
[----:B------:R-:W-:Y:S01]  /*cde0*/  USEL UR37, UR37, URZ, !UP0 ;  /* 0x0000003f25257287 */ /* 0x000fe2000c000000 */
[----:B------:R-:W0:Y:S01]  /*cdf0*/  @P1 LDC R49, c[0x0][0xbf0] ;  /* 0x0002fc00ff311b82 */ /* 0x000e220000000800 */
        /* <DEDUP_REMOVED lines=15> */
[----:B------:R-:W-:Y:S01]  /*cef0*/  IADD3 R13, P3, R4, 0x2000, RZ ;  /* 0x00002000040d7810 */ /* 0x000fe20007f7e0ff */
[----:B-----5:R-:W-:Y:S01]  /*cf00*/  IMAD R53, R9, R46, RZ ;  /* 0x0000002e09357224 */ /* 0x020fe200078e02ff */
[----:B------:R-:W-:Y:S01]  /*cf10*/  IADD3 R6, P2, R6, UR6, RZ ;  /* 0x0000000606067c10 */ /* 0x000fe2000ff5e0ff */
[----:B------:R-:W-:Y:S01]  /*cf20*/  ULDC.64 UR10, c[0x0][0xaa0] ;  /* 0x0002a800000a7ab9 */ /* 0x000fe20000000a00 */
[----:B------:R-:W-:Y:S01]  /*cf30*/  IMAD.U32 R10, RZ, RZ, UR8 ;  /* 0x00000008ff0a7e24 */ /* 0x000fe2000f8e00ff */
[----:B------:R-:W-:Y:S01]  /*cf40*/  SHF.R.S32.HI R8, RZ, 0x1f, R11 ;  /* 0x0000001fff087819 */ /* 0x000fe2000001140b */
[----:B------:R-:W-:Y:S01]  /*cf50*/  IMAD.X R9, RZ, RZ, R5, P3 ;  /* 0x000000ffff097224 */ /* 0x000fe200018e0605 */
[----:B------:R-:W-:-:S02]  /*cf60*/  IADD3 R15, P0, R4, 0x1000, RZ ;  /* 0x00001000040f7810 */ /* 0x000fc40007f1e0ff */
[----:B------:R-:W-:Y:S01]  /*cf70*/  IADD3.X R7, R7, UR7, R10, P2, !PT ;  /* 0x0000000707077c10 */ /* 0x000fe200097fe40a */
[----:B------:R-:W-:Y:S01]  /*cf80*/  ULDC.64 UR6, c[0x0][0xb88] ;  /* 0x0002e20000067ab9 */ /* 0x000fe20000000a00 */
[----:B------:R-:W-:Y:S01]  /*cf90*/  LOP3.LUT R10, R13, 0x380, RZ, 0xc0, !PT ;  /* 0x000003800d0a7812 */ /* 0x000fe200078ec0ff */
[----:B------:R-:W-:Y:S01]  /*cfa0*/  IMAD R14, R8, UR6, RZ ;  /* 0x00000006080e7c24 */ /* 0x000fe2000f8e02ff */
[----:B------:R-:W-:Y:S01]  /*cfb0*/  LOP3.LUT R12, R15, 0x380, RZ, 0xc0, !PT ;  /* 0x000003800f0c7812 */ /* 0x000fe200078ec0ff */
[C---:B------:R-:W-:Y:S01]  /*cfc0*/  IMAD.WIDE.U32 R6, R11.reuse, UR6, R6 ;  /* 0x000000060b067c25 */ /* 0x040fe2000f8e0006 */
[----:B------:R-:W-:Y:S02]  /*cfd0*/  SHF.R.U64 R8, R10, 0x3, RZ ;  /* 0x000000030a087819 */ /* 0x000fe400000012ff */
[----:B------:R-:W-:Y:S01]  /*cfe0*/  SHF.R.U64 R12, R12, 0x3, RZ ;  /* 0x000000030c0c7819 */ /* 0x000fe200000012ff */
[----:B------:R-:W-:Y:S01]  /*cff0*/  IMAD R21, R11, UR7, R14 ;  /* 0x000000070b157c24 */ /* 0x000fe2000f8e020e */
[----:B------:R-:W-:Y:S01]  /*d000*/  LOP3.LUT R8, R8, R13, RZ, 0x3c, !PT ;  /* 0x0000000d08087212 */ /* 0x000fe200078e3cff */
[----:B------:R-:W-:Y:S01]  /*d010*/  ULDC.64 UR6, c[0x0][0xb50] ;  /* 0x0002d40000067ab9 */ /* 0x000fe20000000a00 */
[----:B------:R-:W-:Y:S01]  /*d020*/  LOP3.LUT R12, R12, R15, RZ, 0x3c, !PT ;  /* 0x0000000f0c0c7212 */ /* 0x000fe200078e3cff */
[----:B------:R-:W-:Y:S01]  /*d030*/  IMAD.IADD R13, R7, 0x1, R21 ;  /* 0x00000001070d7824 */ /* 0x000fe200078e0215 */
[----:B------:R-:W-:Y:S01]  /*d040*/  LEA R14, P4, R6, UR6, 0x2 ;  /* 0x00000006060e7c11 */ /* 0x000fe2000f8810ff */
[----:B------:R-:W-:Y:S01]  /*d050*/  VIADD R10, R24, 0x8 ;  /* 0x00000008180a7836 */ /* 0x000fe20000000000 */
[----:B------:R-:W-:-:S02]  /*d060*/  IADD3 R11, P2, R4, 0x3000, RZ ;  /* 0x00003000040b7810 */ /* 0x000fc40007f5e0ff */
[----:B------:R-:W-:Y:S01]  /*d070*/  LEA.HI.X R15, R6, UR7, R13, 0x2, P4 ;  /* 0x00000007060f7c11 */ /* 0x000fe2000a0f140d */
[----:B------:R-:W-:Y:S01]  /*d080*/  SHFL.IDX PT, R20, R14, RZ, 0x1c1f ;  /* 0x001c1fff0e147589 */ /* 0x000fe200000e0000 */
[----:B------:R-:W-:Y:S01]  /*d090*/  LOP3.LUT R7, R11, 0x380, RZ, 0xc0, !PT ;  /* 0x000003800b077812 */ /* 0x000fe200078ec0ff */
[--C-:B------:R-:W-:Y:S01]  /*d0a0*/  IMAD.X R13, RZ, RZ, R5.reuse, P0 ;  /* 0x000000ffff0d7224 */ /* 0x100fe200000e0605 */
[----:B------:R-:W-:Y:S01]  /*d0b0*/  LOP3.LUT P0, RZ, R188, 0x3, RZ, 0xc0, !PT ;  /* 0x00000003bcff7812 */ /* 0x000fe2000780c0ff */
[----:B------:R-:W1:Y:S01]  /*d0c0*/  SHFL.IDX PT, R21, R15, RZ, 0x1c1f ;  /* 0x001c1fff0f157589 */ /* 0x000e6200000e0000 */
[----:B------:R-:W-:Y:S01]  /*d0d0*/  SHF.R.U64 R6, R7, 0x3, RZ ;  /* 0x0000000307067819 */ /* 0x000fe200000012ff */
[----:B------:R-:W-:Y:S01]  /*d0e0*/  IMAD.X R7, RZ, RZ, R5, P2 ;  /* 0x000000ffff077224 */ /* 0x000fe200010e0605 */
[-C--:B------:R-:W-:Y:S01]  /*d0f0*/  ISETP.GE.OR P2, PT, R24, R53.reuse, P0 ;  /* 0x000000351800720c */ /* 0x080fe20000746670 */
[----:B------:R-:W-:Y:S01]  /*d100*/  SHFL.IDX PT, R44, R14, 0x1, 0x1c1f ;  /* 0x003c1f000e2c7f89 */ /* 0x000fe200000e0000 */
[----:B------:R-:W-:Y:S01]  /*d110*/  ISETP.GE.OR P0, PT, R10, R53, P0 ;  /* 0x000000350a00720c */ /* 0x000fe20000706670 */
[----:B------:R-:W-:Y:S01]  /*d120*/  UIMAD UR8, UR9, UR10, URZ ;  /* 0x0000000a090872a4 */ /* 0x000fe2000f8e023f */
[C---:B------:R-:W-:Y:S01]  /*d130*/  IADD3 R41, P6, R4.reuse, 0x4000, RZ ;  /* 0x0000400004297810 */ /* 0x040fe20007fde0ff */
[----:B------:R-:W2:Y:S01]  /*d140*/  SHFL.IDX PT, R45, R15, 0x1, 0x1c1f ;  /* 0x003c1f000f2d7f89 */ /* 0x000ea200000e0000 */
[----:B------:R-:W-:Y:S01]  /*d150*/  UIMAD.WIDE.U32 UR6, UR4, UR10, URZ ;  /* 0x0000000a040672a5 */ /* 0x000fe2000f8e003f */
[----:B------:R-:W-:-:S02]  /*d160*/  IADD3 R37, P5, R4, 0x5000, RZ ;  /* 0x0000500004257810 */ /* 0x000fc40007fbe0ff */
[----:B------:R-:W-:Y:S02]  /*d170*/  IADD3 R33, P4, R4, 0x6000, RZ ;  /* 0x0000600004217810 */ /* 0x000fe40007f9e0ff */
[----:B------:R-:W-:Y:S02]  /*d180*/  LOP3.LUT R6, R6, R11, RZ, 0x3c, !PT ;  /* 0x0000000b06067212 */ /* 0x000fe400078e3cff */
[C---:B------:R-:W-:Y:S01]  /*d190*/  LOP3.LUT R25, R4.reuse, 0x380, RZ, 0xc0, !PT ;  /* 0x0000038004197812 */ /* 0x040fe200078ec0ff */
[----:B-1----:R1:W-:Y:S01]  /*d1a0*/  @!P2 ST.E desc[UR54][R20.64], R2 ;  /* 0x000000021400a985 */ /* 0x0023e2000c101936 */
[----:B------:R-:W-:Y:S01]  /*d1b0*/  UIMAD UR8, UR4, UR11, UR8 ;  /* 0x0000000b040872a4 */ /* 0x000fe2000f8e0208 */
[----:B------:R-:W-:Y:S02]  /*d1c0*/  IADD3 R11, P3, R4, 0x7000, RZ ;  /* 0x00007000040b7810 */ /* 0x000fe40007f7e0ff */
[----:B------:R-:W-:Y:S01]  /*d1d0*/  ULDC.64 UR10, c[0x0][0xae8] ;  /* 0x0002ba00000a7ab9 */ /* 0x000fe20000000a00 */
[----:B------:R-:W-:-:S02]  /*d1e0*/  LOP3.LUT R40, R41, 0x380, RZ, 0xc0, !PT ;  /* 0x0000038029287812 */ /* 0x000fc400078ec0ff */
[----:B------:R-:W-:Y:S01]  /*d1f0*/  LOP3.LUT R36, R37, 0x380, RZ, 0xc0, !PT ;  /* 0x0000038025247812 */ /* 0x000fe200078ec0ff */
[----:B--2---:R2:W-:Y:S01]  /*d200*/  @!P0 ST.E desc[UR54][R44.64], R0 ;  /* 0x000000002c008985 */ /* 0x0045e2000c101936 */
[----:B------:R-:W-:Y:S02]  /*d210*/  LOP3.LUT R32, R33, 0x380, RZ, 0xc0, !PT ;  /* 0x0000038021207812 */ /* 0x000fe400078ec0ff */
[----:B------:R-:W-:Y:S01]  /*d220*/  SHF.R.U64 R25, R25, 0x3, RZ ;  /* 0x0000000319197819 */ /* 0x000fe200000012ff */
[----:B-1----:R-:W1:Y:S01]  /*d230*/  @P1 LDC R21, c[0x0][0xbec] ;  /* 0x0002fb00ff151b82 */ /* 0x002e620000000800 */
[----:B------:R-:W-:Y:S01]  /*d240*/  UIADD3 UR7, UR7, UR8, URZ ;  /* 0x0000000807077290 */ /* 0x000fe2000fffe03f */
[----:B------:R-:W-:Y:S01]  /*d250*/  LOP3.LUT R10, R11, 0x380, RZ, 0xc0, !PT ;  /* 0x000003800b0a7812 */ /* 0x000fe200078ec0ff */
[----:B------:R-:W-:Y:S01]  /*d260*/  UIMAD UR4, UR14, UR10, URZ ;  /* 0x0000000a0e0472a4 */ /* 0x000fe2000f8e023f */
[----:B------:R-:W-:Y:S01]  /*d270*/  SHF.R.U64 R40, R40, 0x3, RZ ;  /* 0x0000000328287819 */ /* 0x000fe200000012ff */
[----:B------:R-:W-:Y:S01]  /*d280*/  IMAD.X R29, RZ, RZ, R5, P3 ;  /* 0x000000ffff1d7224 */ /* 0x000fe200018e0605 */
[----:B------:R-:W-:Y:S01]  /*d290*/  SHF.R.U64 R36, R36, 0x3, RZ ;  /* 0x0000000324247819 */ /* 0x000fe200000012ff */
[----:B--2---:R-:W-:Y:S01]  /*d2a0*/  IMAD R0, R22, 0x20, R23 ;  /* 0x0000002016007824 */ /* 0x004fe200078e0217 */
[----:B------:R-:W-:Y:S01]  /*d2b0*/  UIMAD UR4, UR42, UR11, UR4 ;  /* 0x0000000b2a0472a4 */ /* 0x000fe2000f8e0204 */
[----:B------:R-:W-:Y:S01]  /*d2c0*/  SHF.R.U64 R32, R32, 0x3, RZ ;  /* 0x0000000320207819 */ /* 0x000fe200000012ff */
[----:B------:R-:W-:Y:S01]  /*d2d0*/  UIMAD.WIDE.U32 UR6, UR42, UR10, UR6 ;  /* 0x0000000a2a0672a5 */ /* 0x000fe2000f8e0006 */
[----:B------:R-:W-:Y:S01]  /*d2e0*/  VIADD R2, R0, UR38 ;  /* 0x0000002600027c36 */ /* 0x000fe20008000000 */
[----:B------:R-:W-:Y:S01]  /*d2f0*/  ULDC.64 UR8, c[0x0][0xaf0] ;  /* 0x0002bc0000087ab9 */ /* 0x000fe20000000a00 */
[----:B------:R-:W-:Y:S01]  /*d300*/  LOP3.LUT R24, R25, R4, RZ, 0x3c, !PT ;  /* 0x0000000419187212 */ /* 0x000fe200078e3cff */
[----:B------:R-:W-:Y:S01]  /*d310*/  UIADD3 UR7, UR7, UR4, URZ ;  /* 0x0000000407077290 */ /* 0x000fe2000fffe03f */
[----:B------:R-:W-:Y:S01]  /*d320*/  IMAD.MOV.U32 R45, RZ, RZ, R2 ;  /* 0x000000ffff2d7224 */ /* 0x000fe200078e0002 */
[----:B------:R-:W-:Y:S01]  /*d330*/  UIMAD UR4, UR37, UR8, URZ ;  /* 0x00000008250472a4 */ /* 0x000fe2000f8e023f */
[----:B------:R-:W-:Y:S01]  /*d340*/  SHF.R.U64 R4, R10, 0x3, RZ ;  /* 0x000000030a047819 */ /* 0x000fe200000012ff */
[----:B------:R-:W5:Y:S01]  /*d350*/  LD.E.128 R12, desc[UR54][R12.64] ;  /* 0x000000360c0c7980 */ /* 0x000f62000c101d00 */
[----:B------:R-:W-:-:S02]  /*d360*/  LOP3.LUT R40, R40, R41, RZ, 0x3c, !PT ;  /* 0x0000002928287212 */ /* 0x000fc400078e3cff */
[----:B------:R-:W-:Y:S01]  /*d370*/  LOP3.LUT R36, R36, R37, RZ, 0x3c, !PT ;  /* 0x0000002524247212 */ /* 0x000fe200078e3cff */
[----:B-1----:R-:W-:Y:S01]  /*d380*/  @P1 IMAD.HI.U32 R0, R2, R21, RZ ;  /* 0x0000001502001227 */ /* 0x002fe200078e00ff */
[----:B------:R-:W-:Y:S01]  /*d390*/  UIMAD UR4, UR36, UR9, UR4 ;  /* 0x00000009240472a4 */ /* 0x000fe2000f8e0204 */
[----:B------:R-:W-:Y:S01]  /*d3a0*/  LOP3.LUT R32, R32, R33, RZ, 0x3c, !PT ;  /* 0x0000002120207212 */ /* 0x000fe200078e3cff */
[----:B------:R-:W-:Y:S01]  /*d3b0*/  UIMAD.WIDE.U32 UR6, UR36, UR8, UR6 ;  /* 0x00000008240672a5 */ /* 0x000fe2000f8e0006 */
[--C-:B------:R-:W-:Y:S01]  /*d3c0*/  IMAD.X R41, RZ, RZ, R5.reuse, P6 ;  /* 0x000000ffff297224 */ /* 0x100fe200030e0605 */
[----:B0-----:R-:W-:Y:S01]  /*d3d0*/  @P1 SHF.R.U32.HI R45, RZ, R49, R0 ;  /* 0x00000031ff2d1219 */ /* 0x001fe20000011600 */
[--C-:B------:R-:W-:Y:S01]  /*d3e0*/  IMAD.X R37, RZ, RZ, R5.reuse, P5 ;  /* 0x000000ffff257224 */ /* 0x100fe200028e0605 */
[----:B------:R-:W-:Y:S01]  /*d3f0*/  UIADD3 UR4, UR7, UR4, URZ ;  /* 0x0000000407047290 */ /* 0x000fe2000fffe03f */
[----:B------:R-:W-:Y:S01]  /*d400*/  IMAD.X R33, RZ, RZ, R5, P4 ;  /* 0x000000ffff217224 */ /* 0x000fe200020e0605 */
[--C-:B------:R-:W-:Y:S01]  /*d410*/  SHF.R.S32.HI R0, RZ, 0x1f, R45.reuse ;  /* 0x0000001fff007819 */ /* 0x100fe2000001142d */
[----:B------:R-:W-:Y:S01]  /*d420*/  IMAD.MOV R49, RZ, RZ, -R45 ;  /* 0x000000ffff317224 */ /* 0x000fe200078e0a2d */
[----:B------:R-:W-:Y:S01]  /*d430*/  LOP3.LUT R28, R4, R11, RZ, 0x3c, !PT ;  /* 0x0000000b041c7212 */ /* 0x000fe200078e3cff */
[----:B------:R-:W-:Y:S01]  /*d440*/  IMAD.MOV.U32 R25, RZ, RZ, R5 ;  /* 0x000000ffff197224 */ /* 0x000fe200078e0005 */
[----:B------:R-:W-:Y:S01]  /*d450*/  ULDC.64 UR8, c[0x0][0xae0] ;  /* 0x0002b80000087ab9 */ /* 0x000fe20000000a00 */
[----:B------:R-:W-:Y:S01]  /*d460*/  IMAD R49, R46, R49, R2 ;  /* 0x000000312e317224 */ /* 0x000fe200078e0202 */
[----:B------:R-:W5:Y:S01]  /*d470*/  LD.E.128 R8, desc[UR54][R8.64] ;  /* 0x0000003608087980 */ /* 0x000f62000c101d00 */
[----:B------:R-:W-:-:S02]  /*d480*/  IMAD R0, R0, UR8, RZ ;  /* 0x0000000800007c24 */ /* 0x000fc4000f8e02ff */
[----:B------:R-:W-:Y:S01]  /*d490*/  IMAD.U32 R21, RZ, RZ, UR7 ;  /* 0x00000007ff157e24 */ /* 0x000fe2000f8e00ff */
[----:B------:R-:W5:Y:S01]  /*d4a0*/  LD.E.128 R24, desc[UR54][R24.64] ;  /* 0x0000003618187980 */ /* 0x000f62000c101d00 */
[----:B------:R-:W-:Y:S01]  /*d4b0*/  IMAD.U32 R20, RZ, RZ, UR6 ;  /* 0x00000006ff147e24 */ /* 0x000fe2000f8e00ff */
[----:B------:R-:W-:Y:S01]  /*d4c0*/  ULDC.64 UR6, c[0x0][0xad8] ;  /* 0x0002b60000067ab9 */ /* 0x000fe20000000a00 */
[----:B------:R-:W-:Y:S01]  /*d4d0*/  IMAD.U32 R21, RZ, RZ, UR4 ;  /* 0x00000004ff157e24 */ /* 0x000fe2000f8e00ff */
[----:B------:R-:W5:Y:S01]  /*d4e0*/  LD.E.128 R4, desc[UR54][R6.64] ;  /* 0x0000003606047980 */ /* 0x000f62000c101d00 */
[C---:B------:R-:W-:Y:S01]  /*d4f0*/  IMAD R51, R45.reuse, UR9, R0 ;  /* 0x000000092d337c24 */ /* 0x040fe2000f8e0200 */
[----:B------:R-:W-:Y:S02]  /*d500*/  SHF.R.S32.HI R0, RZ, 0x1f, R49 ;  /* 0x0000001fff007819 */ /* 0x000fe40000011431 */
[----:B------:R-:W5:Y:S01]  /*d510*/  LD.E.128 R40, desc[UR54][R40.64] ;  /* 0x0000003628287980 */ /* 0x000f62000c101d00 */
[----:B------:R-:W-:-:S03]  /*d520*/  IMAD.WIDE.U32 R20, R45, UR8, R20 ;  /* 0x000000082d147c25 */ /* 0x000fc6000f8e0014 */
[----:B------:R-:W5:Y:S04]  /*d530*/  LD.E.128 R36, desc[UR54][R36.64] ;  /* 0x0000003624247980 */ /* 0x000f68000c101d00 */
[----:B------:R-:W5:Y:S04]  /*d540*/  LD.E.128 R32, desc[UR54][R32.64] ;  /* 0x0000003620207980 */ /* 0x000f68000c101d00 */
[----:B------:R-:W5:Y:S01]  /*d550*/  LD.E.128 R28, desc[UR54][R28.64] ;  /* 0x000000361c1c7980 */ /* 0x000f62000c101d00 */
[----:B------:R-:W-:Y:S01]  /*d560*/  @!PT LDS RZ, [RZ] ;  /* 0x00000000fffff984 */ /* 0x000fe20000000800 */
[----:B------:R-:W-:Y:S01]  /*d570*/  @!PT LDS RZ, [RZ] ;  /* 0x00000000fffff984 */ /* 0x000fe20000000800 */
[----:B------:R-:W-:Y:S01]  /*d580*/  @!PT LDS RZ, [RZ] ;  /* 0x00000000fffff984 */ /* 0x000fe20000000800 */
[----:B------:R-:W-:Y:S01]  /*d590*/  @!PT LDS RZ, [RZ] ;  /* 0x00000000fffff984 */ /* 0x000fe20000000800 */
[----:B------:R0:W-:Y:S06]  /*d5a0*/  MEMBAR.ALL.CTA ;  /* 0x0000000000007992 */ /* 0x0001ec0000008000 */
[----:B0-----:R-:W0:Y:S01]  /*d5b0*/  FENCE.VIEW.ASYNC.S ;  /* 0x00000000000073c6 */ /* 0x001e220000000000 */
[----:B------:R-:W-:-:S02]  /*d5c0*/  IMAD.IADD R21, R21, 0x1, R51 ;  /* 0x0000000115157824 */ /* 0x000fc400078e0233 */
[----:B------:R-:W-:Y:S02]  /*d5d0*/  IMAD R2, R0, UR6, RZ ;  /* 0x0000000600027c24 */ /* 0x000fe4000f8e02ff */
[----:B------:R-:W-:Y:S02]  /*d5e0*/  VIADD R46, R23, UR38 ;  /* 0x00000026172e7c36 */ /* 0x000fe40008000000 */
[C---:B------:R-:W-:Y:S02]  /*d5f0*/  IMAD R45, R49.reuse, UR7, R2 ;  /* 0x00000007312d7c24 */ /* 0x040fe4000f8e0202 */
[----:B------:R-:W-:Y:S01]  /*d600*/  IMAD.WIDE.U32 R20, R49, UR6, R20 ;  /* 0x0000000631147c25 */ /* 0x000fe2000f8e0014 */
[C---:B------:R-:W-:Y:S01]  /*d610*/  ISETP.GE.AND P2, PT, R46.reuse, R53, PT ;  /* 0x000000352e00720c */ /* 0x040fe20003f46270 */
[----:B------:R-:W-:Y:S02]  /*d620*/  ULDC.64 UR6, c[0x0][0xa80] ;  /* 0x0002a00000067ab9 */ /* 0x000fe40000000a00 */
[----:B------:R-:W-:Y:S01]  /*d630*/  VIADD R0, R46, 0x20 ;  /* 0x000000202e007836 */ /* 0x000fe20000000000 */
[----:B------:R-:W-:Y:S01]  /*d640*/  LEA R44, P3, R20, UR6, 0x1 ;  /* 0x00000006142c7c11 */ /* 0x000fe2000f8608ff */
[----:B------:R-:W-:-:S02]  /*d650*/  IMAD.IADD R21, R21, 0x1, R45 ;  /* 0x0000000115157824 */ /* 0x000fc400078e022d */
[----:B------:R-:W-:Y:S01]  /*d660*/  VIADD R3, R3, 0x29820 ;  /* 0x0002982003037836 */ /* 0x000fe20000000000 */
[-C--:B------:R-:W-:Y:S01]  /*d670*/  ISETP.GE.AND P0, PT, R0, R53.reuse, PT ;  /* 0x000000350000720c */ /* 0x080fe20003f06270 */
[----:B------:R-:W-:Y:S01]  /*d680*/  VIADD R0, R46, 0x40 ;  /* 0x000000402e007836 */ /* 0x000fe20000000000 */
[----:B------:R-:W-:Y:S02]  /*d690*/  LEA.HI.X R45, R20, UR7, R21, 0x1, P3 ;  /* 0x00000007142d7c11 */ /* 0x000fe400098f0c15 */
[----:B------:R-:W-:Y:S01]  /*d6a0*/  PRMT R3, RZ, 0x654, R3 ;  /* 0x00000654ff037816 */ /* 0x000fe20000000003 */
[----:B0-----:R0:W1:Y:S01]  /*d6b0*/  SHFL.IDX PT, R20, R44, RZ, 0x181f ;  /* 0x00181fff2c147589 */ /* 0x00106200000e0000 */
        /* <DEDUP_REMOVED lines=14> */
.L_x_2417:
[----:B------:R-:W-:Y:S05]  /*d7a0*/  BSYNC B1 ;  /* 0x0000000000017941 */ /* 0x000fea0003800000 */
.L_x_2416:
        /* <DEDUP_REMOVED lines=13> */
.L_x_2419:
[----:B------:R-:W-:Y:S05]  /*d880*/  BSYNC B1 ;  /* 0x0000000000017941 */ /* 0x000fea0003800000 */
.L_x_2418:
[----:B----4-:R4:W0:Y:S01]  /*d890*/  SHFL.IDX PT, R0, R45, 0x2, 0x181f ;  /* 0x00581f002d007f89 */ /* 0x01082200000e0000 */
        /* <DEDUP_REMOVED lines=12> */
.L_x_2421:
[----:B------:R-:W-:Y:S05]  /*d960*/  BSYNC B1 ;  /* 0x0000000000017941 */ /* 0x000fea0003800000 */
.L_x_2420:
[----:B0-----:R-:W-:Y:S01]  /*d970*/  VIADD R0, R46, 0x60 ;  /* 0x000000602e007836 */ /* 0x001fe20000000000 */
[----:B--2-4-:R-:W4:Y:S04]  /*d980*/  SHFL.IDX PT, R45, R45, 0x3, 0x181f ;  /* 0x00781f002d2d7f89 */ /* 0x014f2800000e0000 */
[----:B------:R-:W-:Y:S01]  /*d990*/  ISETP.GE.AND P0, PT, R0, R53, PT ;  /* 0x000000350000720c */ /* 0x000fe20003f06270 */
[----:B------:R-:W0:-:S12]  /*d9a0*/  SHFL.IDX PT, R44, R44, 0x3, 0x181f ;  /* 0x00781f002c2c7f89 */ /* 0x000e1800000e0000 */
[----:B------:R-:W-:Y:S05]  /*d9b0*/  @P0 BRA `(.L_x_2422) ;  /* 0x0000000c00080947 */ /* 0x000fea0003800000 */
[----:B------:R-:W-:Y:S02]  /*d9c0*/  ULDC UR4, c[0x0][0xac8] ;  /* 0x0002b20000047ab9 */ /* 0x000fe40000000800 */
[----:B------:R-:W-:-:S13]  /*d9d0*/  ISETP.GE.AND P1, PT, R16, UR4, PT ;  /* 0x0000000410007c0c */ /* 0x000fda000bf26270 */
[----:B0-----:R-:W-:-:S04]  /*d9e0*/  @!P1 LEA R2, P0, R16, R44, 0x1 ;  /* 0x0000002c10029211 */ /* 0x001fc800078008ff */
[----:B----4-:R-:W-:Y:S02]  /*d9f0*/  @!P1 LEA.HI.X R3, R16, R45, R193, 0x1, P0 ;  /* 0x0000002d10039211 */ /* 0x010fe400000f0cc1 */
[----:B------:R-:W-:-:S03]  /*da00*/  ISETP.GE.AND P0, PT, R19, UR4, PT ;  /* 0x0000000413007c0c */ /* 0x000fc6000bf06270 */
[----:B------:R0:W-:Y:S10]  /*da10*/  @!P1 ST.E.128 desc[UR54][R2.64], R4 ;  /* 0x0000000402009985 */ /* 0x0001f4000c101d36 */
[----:B------:R-:W-:Y:S05]  /*da20*/  @P0 BRA `(.L_x_2422) ;  /* 0x0000000800ec0947 */ /* 0x000fea0003800000 */
[----:B0-----:R-:W-:-:S04]  /*da30*/  LEA R2, P0, R19, R44, 0x1 ;  /* 0x0000002c13027211 */ /* 0x001fc800078008ff */
[----:B------:R-:W-:-:S05]  /*da40*/  LEA.HI.X R3, R19, R45, R192, 0x1, P0 ;  /* 0x0000002d13037211 */ /* 0x000fca00000f0cc0 */
[----:B------:R0:W-:Y:S01]  /*da50*/  ST.E.128 desc[UR54][R2.64], R28 ;  /* 0x0000001c02007985 */ /* 0x0001e2000c101d36 */
[----:B------:R-:W-:Y:S05]  /*da60*/  BRA `(.L_x_2422) ;  /* 0x0000000800dc7947 */ /* 0x000fea0003800000 */
.L_x_2414:
        /* <DEDUP_REMOVED lines=33> */
.L_x_2423:
[----:B------:R-:W-:Y:S01]  /*dc80*/  USEL UR36, UR36, URZ, !UP0 ;  /* 0x0000003f24247287 */ /* 0x000fe2000c000000 */
[----:B------:R-:W-:Y:S01]  /*dc90*/  BSSY B1, `(.L_x_2424) ;  /* 0x000002c000017945 */ /* 0x000fe20003800000 */
[----:B------:R-:W-:-:S03]  /*dca0*/  USEL UR37, UR37, URZ, !UP0 ;  /* 0x0000003f25257287 */ /* 0x000fc6000c000000 */
[----:B------:R-:W-:Y:S09]  /*dcb0*/  @P1 BRA `(.L_x_2425) ;  /* 0x0000000000a41947 */ /* 0x000ff20003800000 */
[----:B------:R-:W0:Y:S01]  /*dcc0*/  S2R R3, SR_TID.X ;  /* 0x0000000000037919 */ /* 0x000e220000002100 */
[----:B------:R-:W1:Y:S01]  /*dcd0*/  LDC R7, c[0x0][0xbe8] ;  /* 0x0002fa00ff077b82 */ /* 0x000e620000000800 */
[----:B------:R-:W-:Y:S02]  /*dce0*/  IMAD.U32 R4, RZ, RZ, UR38 ;  /* 0x00000026ff047e24 */ /* 0x000fe4000f8e00ff */
[----:B-1---5:R-:W-:-:S03]  /*dcf0*/  IMAD R2, R0, R7, RZ ;  /* 0x0000000700027224 */ /* 0x022fc600078e02ff */
[----:B0-----:R-:W-:-:S04]  /*dd00*/  IADD3 R4, R4, -0x80, R3 ;  /* 0xffffff8004047810 */ /* 0x001fc80007ffe003 */
[----:B------:R-:W-:-:S13]  /*dd10*/  ISETP.GE.AND P1, PT, R4, R2, PT ;  /* 0x000000020400720c */ /* 0x000fda0003f26270 */
[----:B------:R-:W-:Y:S05]  /*dd20*/  @P1 BRA `(.L_x_2425) ;  /* 0x0000000000881947 */ /* 0x000fea0003800000 */
[----:B------:R-:W-:Y:S01]  /*dd30*/  ISETP.NE.AND P1, PT, R7, 0x1, PT ;  /* 0x000000010700780c */ /* 0x000fe20003f25270 */
[----:B------:R-:W-:Y:S01]  /*dd40*/  ULDC.64 UR12, c[0x0][0xb90] ;  /* 0x0002e400000c7ab9 */ /* 0x000fe20000000a00 */
[----:B------:R-:W-:Y:S01]  /*dd50*/  UMOV UR6, UR4 ;  /* 0x0000000400067c82 */ /* 0x000fe20008000000 */
[----:B------:R-:W-:Y:S01]  /*dd60*/  UIMAD UR8, UR10, UR12, URZ ;  /* 0x0000000c0a0872a4 */ /* 0x000fe2000f8e023f */
[----:B------:R-:W-:Y:S01]  /*dd70*/  IMAD.MOV.U32 R2, RZ, RZ, R4 ;  /* 0x000000ffff027224 */ /* 0x000fe200078e0004 */
[----:B------:R-:W-:Y:S02]  /*dd80*/  UMOV UR7, UR9 ;  /* 0x0000000900077c82 */ /* 0x000fe40008000000 */
[----:B------:R-:W-:Y:S02]  /*dd90*/  UIMAD.WIDE.U32 UR6, UR42, UR12, UR6 ;  /* 0x0000000c2a0672a5 */ /* 0x000fe4000f8e0006 */
[----:B------:R-:W-:-:S03]  /*dda0*/  UIMAD UR8, UR42, UR13, UR8 ;  /* 0x0000000d2a0872a4 */ /* 0x000fc6000f8e0208 */
[----:B------:R-:W-:Y:S01]  /*ddb0*/  ULDC.64 UR12, c[0x0][0xb98] ;  /* 0x0002e600000c7ab9 */ /* 0x000fe20000000a00 */
[----:B------:R-:W0:Y:S01]  /*ddc0*/  @P1 LDC R3, c[0x0][0xbec] ;  /* 0x0002fb00ff031b82 */ /* 0x000e220000000800 */
[----:B------:R-:W-:Y:S02]  /*ddd0*/  UIADD3 UR7, UR7, UR8, URZ ;  /* 0x0000000807077290 */ /* 0x000fe4000fffe03f */
[----:B------:R-:W-:Y:S02]  /*dde0*/  UIMAD UR8, UR37, UR12, URZ ;  /* 0x0000000c250872a4 */ /* 0x000fe4000f8e023f */
[----:B------:R-:W-:Y:S02]  /*ddf0*/  UIMAD.WIDE.U32 UR6, UR36, UR12, UR6 ;  /* 0x0000000c240672a5 */ /* 0x000fe4000f8e0006 */
[----:B------:R-:W-:Y:S01]  /*de00*/  UIMAD UR8, UR36, UR13, UR8 ;  /* 0x0000000d240872a4 */ /* 0x000fe2000f8e0208 */
[----:B------:R-:W1:Y:S02]  /*de10*/  @P1 LDC R6, c[0x0][0xbf0] ;  /* 0x0002fc00ff061b82 */ /* 0x000e640000000800 */
[----:B------:R-:W-:Y:S01]  /*de20*/  ULDC.64 UR12, c[0x0][0xb88] ;  /* 0x0002e200000c7ab9 */ /* 0x000fe20000000a00 */
[----:B0-----:R-:W-:-:S05]  /*de30*/  @P1 IMAD.HI.U32 R3, R4, R3, RZ ;  /* 0x0000000304031227 */ /* 0x001fca00078e00ff */
[----:B-1----:R-:W-:Y:S01]  /*de40*/  @P1 SHF.R.U32.HI R2, RZ, R6, R3 ;  /* 0x00000006ff021219 */ /* 0x002fe20000011603 */
[----:B------:R-:W-:-:S03]  /*de50*/  IMAD.U32 R6, RZ, RZ, UR8 ;  /* 0x00000008ff067e24 */ /* 0x000fc6000f8e00ff */
[--C-:B------:R-:W-:Y:S01]  /*de60*/  SHF.R.S32.HI R3, RZ, 0x1f, R2.reuse ;  /* 0x0000001fff037819 */ /* 0x100fe20000011402 */
[----:B------:R-:W-:Y:S01]  /*de70*/  IMAD.MOV R5, RZ, RZ, -R2 ;  /* 0x000000ffff057224 */ /* 0x000fe200078e0a02 */
[----:B------:R-:W-:-:S03]  /*de80*/  IADD3 R2, P1, R2, UR6, RZ ;  /* 0x0000000602027c10 */ /* 0x000fc6000ff3e0ff */
[----:B------:R-:W-:Y:S01]  /*de90*/  IMAD R5, R7, R5, R4 ;  /* 0x0000000507057224 */ /* 0x000fe200078e0204 */
[----:B------:R-:W-:Y:S01]  /*dea0*/  IADD3.X R3, R3, UR7, R6, P1, !PT ;  /* 0x0000000703037c10 */ /* 0x000fe20008ffe406 */
[----:B------:R-:W-:-:S03]  /*deb0*/  ULDC.64 UR6, c[0x0][0xb50] ;  /* 0x0002d40000067ab9 */ /* 0x000fc60000000a00 */
[----:B------:R-:W-:Y:S01]  /*dec0*/  SHF.R.S32.HI R4, RZ, 0x1f, R5 ;  /* 0x0000001fff047819 */ /* 0x000fe20000011405 */
[----:B------:R-:W-:-:S04]  /*ded0*/  IMAD.WIDE.U32 R2, R5, UR12, R2 ;  /* 0x0000000c05027c25 */ /* 0x000fc8000f8e0002 */
[----:B------:R-:W-:-:S04]  /*dee0*/  IMAD R4, R4, UR12, RZ ;  /* 0x0000000c04047c24 */ /* 0x000fc8000f8e02ff */
[----:B------:R-:W-:Y:S01]  /*def0*/  IMAD R7, R5, UR13, R4 ;  /* 0x0000000d05077c24 */ /* 0x000fe2000f8e0204 */
[----:B------:R-:W-:-:S03]  /*df00*/  LEA R4, P1, R2, UR6, 0x2 ;  /* 0x0000000602047c11 */ /* 0x000fc6000f8210ff */
[----:B------:R-:W-:-:S05]  /*df10*/  IMAD.IADD R3, R3, 0x1, R7 ;  /* 0x0000000103037824 */ /* 0x000fca00078e0207 */
[----:B------:R-:W-:Y:S01]  /*df20*/  LEA.HI.X R5, R2, UR7, R3, 0x2, P1 ;  /* 0x0000000702057c11 */ /* 0x000fe200088f1403 */
[----:B------:R-:W-:-:S05]  /*df30*/  IMAD.MOV.U32 R3, RZ, RZ, -0x800000 ;  /* 0xff800000ff037424 */ /* 0x000fca00078e00ff */
[----:B------:R0:W-:Y:S02]  /*df40*/  STG.E desc[UR54][R4.64], R3 ;  /* 0x0000000304007986 */ /* 0x0001e4000c101936 */
.L_x_2425:
[----:B------:R-:W-:Y:S05]  /*df50*/  BSYNC B1 ;  /* 0x0000000000017941 */ /* 0x000fea0003800000 */
.L_x_2424:
[----:B0-----:R-:W0:Y:S01]  /*df60*/  @P0 LDC R3, c[0x0][0xbf0] ;  /* 0x0002fc00ff030b82 */ /* 0x001e220000000800 */
[----:B------:R-:W-:Y:S01]  /*df70*/  ULDC.64 UR12, c[0x0][0xaa0] ;  /* 0x0002a800000c7ab9 */ /* 0x000fe20000000a00 */
[----:B------:R-:W-:Y:S01]  /*df80*/  IMAD R2, R22, 0x20, R23 ;  /* 0x0000002016027824 */ /* 0x000fe200078e0217 */
[----:B------:R-:W-:Y:S01]  /*df90*/  UIMAD UR8, UR9, UR12, URZ ;  /* 0x0000000c090872a4 */ /* 0x000fe2000f8e023f */
[----:B------:R-:W-:Y:S01]  /*dfa0*/  BSSY B1, `(.L_x_2426) ;  /* 0x0000039000017945 */ /* 0x000fe20003800000 */
[----:B------:R-:W-:Y:S01]  /*dfb0*/  UIMAD.WIDE.U32 UR6, UR4, UR12, URZ ;  /* 0x0000000c040672a5 */ /* 0x000fe2000f8e003f */
[----:B------:R-:W-:Y:S01]  /*dfc0*/  VIADD R6, R2, UR38 ;  /* 0x0000002602067c36 */ /* 0x000fe20008000000 */
[----:B------:R-:W-:-:S03]  /*dfd0*/  UIMAD UR8, UR4, UR13, UR8 ;  /* 0x0000000d040872a4 */ /* 0x000fc6000f8e0208 */
[----:B------:R-:W-:Y:S01]  /*dfe0*/  ULDC.64 UR12, c[0x0][0xae8] ;  /* 0x0002ba00000c7ab9 */ /* 0x000fe20000000a00 */
[----:B------:R-:W-:Y:S01]  /*dff0*/  UIADD3 UR7, UR7, UR8, URZ ;  /* 0x0000000807077290 */ /* 0x000fe2000fffe03f */
[----:B------:R-:W-:Y:S01]  /*e000*/  @P0 IMAD.HI.U32 R2, R6, R9, RZ ;  /* 0x0000000906020227 */ /* 0x000fe200078e00ff */
[----:B------:R-:W-:Y:S02]  /*e010*/  UIMAD UR4, UR10, UR12, URZ ;  /* 0x0000000c0a0472a4 */ /* 0x000fe4000f8e023f */
[----:B------:R-:W-:Y:S01]  /*e020*/  UIMAD.WIDE.U32 UR6, UR42, UR12, UR6 ;  /* 0x0000000c2a0672a5 */ /* 0x000fe2000f8e0006 */
[----:B------:R-:W-:Y:S01]  /*e030*/  IMAD.MOV.U32 R5, RZ, RZ, R6 ;  /* 0x000000ffff057224 */ /* 0x000fe200078e0006 */
[----:B------:R-:W-:Y:S01]  /*e040*/  UIMAD UR4, UR42, UR13, UR4 ;  /* 0x0000000d2a0472a4 */ /* 0x000fe2000f8e0204 */
[----:B------:R-:W-:-:S03]  /*e050*/  ULDC.64 UR8, c[0x0][0xaf0] ;  /* 0x0002bc0000087ab9 */ /* 0x000fc60000000a00 */
[----:B------:R-:W-:Y:S02]  /*e060*/  UIADD3 UR7, UR7, UR4, URZ ;  /* 0x0000000407077290 */ /* 0x000fe4000fffe03f */
[----:B------:R-:W-:Y:S01]  /*e070*/  UIMAD UR4, UR37, UR8, URZ ;  /* 0x00000008250472a4 */ /* 0x000fe2000f8e023f */
[----:B0-----:R-:W-:Y:S01]  /*e080*/  @P0 SHF.R.U32.HI R5, RZ, R3, R2 ;  /* 0x00000003ff050219 */ /* 0x001fe20000011602 */
        /* <DEDUP_REMOVED lines=11> */
[----:B------:R-:W-:Y:S02]  /*e140*/  IMAD.U32 R3, RZ, RZ, UR4 ;  /* 0x00000004ff037e24 */ /* 0x000fe4000f8e00ff */
[C---:B------:R-:W-:Y:S01]  /*e150*/  IMAD R9, R5.reuse, UR9, R4 ;  /* 0x0000000905097c24 */ /* 0x040fe2000f8e0204 */
[----:B------:R-:W-:Y:S01]  /*e160*/  SHF.R.S32.HI R4, RZ, 0x1f, R7 ;  /* 0x0000001fff047819 */ /* 0x000fe20000011407 */
[----:B------:R-:W-:-:S04]  /*e170*/  IMAD.WIDE.U32 R2, R5, UR8, R2 ;  /* 0x0000000805027c25 */ /* 0x000fc8000f8e0002 */
[----:B------:R-:W-:Y:S02]  /*e180*/  IMAD.IADD R3, R3, 0x1, R9 ;  /* 0x0000000103037824 */ /* 0x000fe400078e0209 */
[----:B------:R-:W-:Y:S02]  /*e190*/  IMAD R4, R4, UR6, RZ ;  /* 0x0000000604047c24 */ /* 0x000fe4000f8e02ff */
[----:B------:R-:W-:Y:S02]  /*e1a0*/  VIADD R6, R23, UR38 ;  /* 0x0000002617067c36 */ /* 0x000fe40008000000 */
[----:B-----5:R-:W-:Y:S02]  /*e1b0*/  IMAD R11, R0, R11, RZ ;  /* 0x0000000b000b7224 */ /* 0x020fe400078e02ff */
        /* <DEDUP_REMOVED lines=23> */
.L_x_2427:
[----:B------:R-:W-:Y:S05]  /*e330*/  BSYNC B1 ;  /* 0x0000000000017941 */ /* 0x000fea0003800000 */
.L_x_2426:
        /* <DEDUP_REMOVED lines=13> */
.L_x_2429:
[----:B------:R-:W-:Y:S05]  /*e410*/  BSYNC B1 ;  /* 0x0000000000017941 */ /* 0x000fea0003800000 */
.L_x_2428:
        /* <DEDUP_REMOVED lines=13> */
.L_x_2431:
[----:B------:R-:W-:Y:S05]  /*e4f0*/  BSYNC B1 ;  /* 0x0000000000017941 */ /* 0x000fea0003800000 */
.L_x_2430:
[----:B0-----:R-:W-:Y:S01]  /*e500*/  VIADD R0, R6, 0x60 ;  /* 0x0000006006007836 */ /* 0x001fe20000000000 */
[----:B--2-4-:R-:W0:Y:S04]  /*e510*/  SHFL.IDX PT, R5, R5, 0x3, 0x181f ;  /* 0x00781f0005057f89 */ /* 0x014e2800000e0000 */
[----:B------:R-:W-:Y:S01]  /*e520*/  ISETP.GE.AND P0, PT, R0, R11, PT ;  /* 0x0000000b0000720c */ /* 0x000fe20003f06270 */
[----:B-1-3--:R1:W2:-:S12]  /*e530*/  SHFL.IDX PT, R2, R4, 0x3, 0x181f ;  /* 0x00781f0004027f89 */ /* 0x00a29800000e0000 */
[----:B-1----:R-:W-:Y:S05]  /*e540*/  @P0 BRA `(.L_x_2422) ;  /* 0x0000000000240947 */ /* 0x002fea0003800000 */
[----:B------:R-:W-:Y:S02]  /*e550*/  ULDC UR4, c[0x0][0xac8] ;  /* 0x0002b20000047ab9 */ /* 0x000fe40000000800 */
[----:B------:R-:W-:Y:S02]  /*e560*/  ISETP.GE.AND P2, PT, R16, UR4, PT ;  /* 0x0000000410007c0c */ /* 0x000fe4000bf46270 */
[----:B------:R-:W-:-:S11]  /*e570*/  ISETP.GE.AND P3, PT, R19, UR4, PT ;  /* 0x0000000413007c0c */ /* 0x000fd6000bf66270 */
[CC--:B--2---:R-:W-:Y:S02]  /*e580*/  @!P2 LEA R6, P0, R16.reuse, R2.reuse, 0x1 ;  /* 0x000000021006a211 */ /* 0x0c4fe400078008ff */
[C---:B------:R-:W-:Y:S02]  /*e590*/  @!P3 LEA R2, P1, R19.reuse, R2, 0x1 ;  /* 0x000000021302b211 */ /* 0x040fe400078208ff */
[-C--:B0-----:R-:W-:Y:S02]  /*e5a0*/  @!P2 LEA.HI.X R7, R16, R5.reuse, R193, 0x1, P0 ;  /* 0x000000051007a211 */ /* 0x081fe400000f0cc1 */
[----:B------:R-:W-:-:S03]  /*e5b0*/  @!P3 LEA.HI.X R3, R19, R5, R192, 0x1, P1 ;  /* 0x000000051303b211 */ /* 0x000fc600008f0cc0 */
[----:B------:R1:W-:Y:S04]  /*e5c0*/  @!P2 ST.E.128 desc[UR54][R6.64], RZ ;  /* 0x000000ff0600a985 */ /* 0x0003e8000c101d36 */
[----:B------:R1:W-:Y:S02]  /*e5d0*/  @!P3 ST.E.128 desc[UR54][R2.64], RZ ;  /* 0x000000ff0200b985 */ /* 0x0003e4000c101d36 */
.L_x_2422:
[----:B------:R-:W-:Y:S05]  /*e5e0*/  BSYNC B0 ;  /* 0x0000000000007941 */ /* 0x000fea0003800000 */
.L_x_2413:
[----:B------:R-:W-:Y:S02]  /*e5f0*/  ULDC UR4, c[0x0][0xc3c] ;  /* 0x00030f0000047ab9 */ /* 0x000fe40000000800 */
[----:B------:R-:W-:-:S13]  /*e600*/  ISETP.GE.AND P0, PT, R47, UR4, PT ;  /* 0x000000042f007c0c */ /* 0x000fda000bf06270 */
[----:B------:R-:W-:Y:S05]  /*e610*/  @!P0 BRA `(.L_x_2432) ;  /* 0xffffff2400c88947 */ /* 0x000fea000383ffff */
[----:B------:R-:W-:Y:S05]  /*e620*/  EXIT ;  /* 0x000000000000794d */ /* 0x000fea0003800000 */
.L_x_2371:
        /* <DEDUP_REMOVED lines=55> */
.L_x_2438:
        /* <DEDUP_REMOVED lines=12> */
.L_x_2437:
[----:B------:R-:W-:Y:S05]  /*ea60*/  BSYNC B0 ;  /* 0x0000000000007941 */ /* 0x000fea0003800000 */
.L_x_2436:
        /* <DEDUP_REMOVED lines=21> */
.L_x_2434:
[----:B------:R-:W-:-:S04]  /*ebc0*/  IMAD.IADD R13, R4, 0x1, -R3 ;  /* 0x00000001040d7824 */ /* 0x000fc800078e0a03 */
[----:B------:R-:W-:-:S05]  /*ebd0*/  IMAD R2, R8, R9, R13 ;  /* 0x0000000908027224 */ /* 0x000fca00078e020d */
[----:B------:R-:W-:-:S13]  /*ebe0*/  ISETP.GT.AND P0, PT, R2, R7, PT ;  /* 0x000000070200720c */ /* 0x000fda0003f04270 */
[----:B------:R-:W-:Y:S02]  /*ebf0*/  VOTEU.ANY UR7, UPT, !P0 ;  /* 0x0000000000077886 */ /* 0x000fe400040e0100 */
[----:B------:R-:W-:-:S04]  /*ec00*/  UPOPC UR6, UR7 ;  /* 0x00000007000672bf */ /* 0x000fc80008000000 */
[----:B------:R-:W-:-:S03]  /*ec10*/  UIADD3 UR39, UR6, UR4, URZ ;  /* 0x0000000406277290 */ /* 0x000fc6000fffe03f */
[----:B------:R-:W-:Y:S02]  /*ec20*/  ULDC.64 UR4, c[0x0][0xc90] ;  /* 0x0003240000047ab9 */ /* 0x000fe40000000a00 */
[----:B------:R-:W-:-:S06]  /*ec30*/  UIMAD.WIDE UR4, UR39, 0x4, UR4 ;  /* 0x00000004270478a5 */ /* 0x000fcc000f8e0204 */
[----:B------:R-:W-:Y:S02]  /*ec40*/  IMAD.U32 R2, RZ, RZ, UR4 ;  /* 0x00000004ff027e24 */ /* 0x000fe4000f8e00ff */
[----:B------:R-:W-:-:S05]  /*ec50*/  IMAD.U32 R3, RZ, RZ, UR5 ;  /* 0x00000005ff037e24 */ /* 0x000fca000f8e00ff */
[----:B------:R-:W2:Y:S01]  /*ec60*/  LDG.E R6, desc[UR54][R2.64] ;  /* 0x0000003602067981 */ /* 0x000ea2000c1e1900 */
[----:B------:R-:W-:Y:S01]  /*ec70*/  IMAD.U32 R15, RZ, RZ, UR6 ;  /* 0x00000006ff0f7e24 */ /* 0x000fe2000f8e00ff */
[----:B------:R-:W-:-:S04]  /*ec80*/  ISETP.NE.AND P0, PT, RZ, UR7, PT ;  /* 0x00000007ff007c0c */ /* 0x000fc8000bf05270 */
        /* <DEDUP_REMOVED lines=8> */
[----:B------:R-:W-:-:S06]  /*ed10*/  UIADD3 UR4, UR6, -0x1, URZ ;  /* 0xffffffff06047890 */ /* 0x000fcc000fffe03f */
[----:B0-----:R-:W-:-:S05]  /*ed20*/  IMAD.U32 R11, RZ, RZ, UR4 ;  /* 0x00000004ff0b7e24 */ /* 0x001fca000f8e00ff */
[----:B------:R2:W3:Y:S02]  /*ed30*/  SHFL.IDX PT, R16, R8, R11, 0x1f ;  /* 0x00001f0b08107589 */ /* 0x0004e400000e0000 */
.L_x_2439:
[----:B-1----:R-:W-:Y:S02]  /*ed40*/  IMAD.MOV R2, RZ, RZ, -R3 ;  /* 0x000000ffff027224 */ /* 0x002fe400078e0a03 */
[----:B---3--:R-:W-:Y:S02]  /*ed50*/  IMAD R16, R16, R9, R13 ;  /* 0x0000000910107224 */ /* 0x008fe400078e020d */
[----:B------:R-:W-:Y:S01]  /*ed60*/  IMAD.MOV.U32 R13, RZ, RZ, R2 ;  /* 0x000000ffff0d7224 */ /* 0x000fe200078e0002 */
[----:B------:R-:W-:Y:S01]  /*ed70*/  IABS R2, R4 ;  /* 0x0000000400027213 */ /* 0x000fe20000000000 */
[----:B0-2---:R-:W-:Y:S02]  /*ed80*/  IMAD.IADD R11, R7, 0x1, -R16 ;  /* 0x00000001070b7824 */ /* 0x005fe400078e0a10 */
        /* <DEDUP_REMOVED lines=22> */
[----:B------:R-:W-:-:S03]  /*eef0*/  IMAD R4, R4, R7, R11 ;  /* 0x0000000704047224 */ /* 0x000fc600078e020b */
[----:B------:R-:W-:Y:S02]  /*ef00*/  VIADDMNMX R15, R3, R9, R6, PT ;  /* 0x00000009030f7246 */ /* 0x000fe40003800106 */
[----:B------:R-:W-:Y:S02]  /*ef10*/  IABS R9, R4 ;  /* 0x0000000400097213 */ /* 0x000fe40000000000 */
[-C--:B------:R-:W-:Y:S01]  /*ef20*/  IABS R8, R15.reuse ;  /* 0x0000000f00087213 */ /* 0x080fe20000000000 */
[----:B------:R-:W-:Y:S01]  /*ef30*/  IMAD.MOV R18, RZ, RZ, -R15 ;  /* 0x000000ffff127224 */ /* 0x000fe200078e0a0f */
[----:B------:R-:W-:Y:S02]  /*ef40*/  IABS R10, R15 ;  /* 0x0000000f000a7213 */ /* 0x000fe40000000000 */
[----:B------:R-:W0:Y:S08]  /*ef50*/  I2F.RP R6, R8 ;  /* 0x0000000800067306 */ /* 0x000e300000209400 */
[----:B0-----:R-:W0:Y:S02]  /*ef60*/  MUFU.RCP R6, R6 ;  /* 0x0000000600067308 */ /* 0x001e240000001000 */
[----:B0-----:R-:W-:-:S06]  /*ef70*/  VIADD R3, R6, 0xffffffe ;  /* 0x0ffffffe06037836 */ /* 0x001fcc0000000000 */
[----:B------:R-:W0:Y:S02]  /*ef80*/  F2I.FTZ.U32.TRUNC.NTZ R3, R3 ;  /* 0x0000000300037305 */ /* 0x000e24000021f000 */
[----:B0-----:R-:W-:-:S04]  /*ef90*/  IMAD.MOV R2, RZ, RZ, -R3 ;  /* 0x000000ffff027224 */ /* 0x001fc800078e0a03 */
[----:B------:R-:W-:Y:S02]  /*efa0*/  IMAD.MOV.U32 R7, RZ, RZ, R2 ;  /* 0x000000ffff077224 */ /* 0x000fe400078e0002 */
[----:B------:R-:W-:Y:S02]  /*efb0*/  IMAD.MOV.U32 R2, RZ, RZ, RZ ;  /* 0x000000ffff027224 */ /* 0x000fe400078e00ff */
        /* <DEDUP_REMOVED lines=20> */
.L_x_2435:
[----:B------:R-:W-:Y:S01]  /*f100*/  IMAD.MOV.U32 R16, RZ, RZ, R7 ;  /* 0x000000ffff107224 */ /* 0x000fe200078e0007 */
[----:B------:R-:W-:Y:S01]  /*f110*/  ULDC UR39, c[0x0][0xc3c] ;  /* 0x00030f0000277ab9 */ /* 0x000fe20000000800 */
[----:B------:R-:W-:Y:S02]  /*f120*/  IMAD.MOV.U32 R17, RZ, RZ, RZ ;  /* 0x000000ffff117224 */ /* 0x000fe400078e00ff */
[----:B------:R-:W-:-:S07]  /*f130*/  IMAD.MOV.U32 R18, RZ, RZ, RZ ;  /* 0x000000ffff127224 */ /* 0x000fce00078e00ff */
.L_x_2440:
[----:B------:R-:W-:Y:S01]  /*f140*/  ISETP.NE.AND P0, PT, R5, RZ, PT ;  /* 0x000000ff0500720c */ /* 0x000fe20003f05270 */
[----:B------:R-:W-:-:S12]  /*f150*/  IMAD.U32 R19, RZ, RZ, UR39 ;  /* 0x00000027ff137e24 */ /* 0x000fd8000f8e00ff */
[----:B------:R-:W0:Y:S01]  /*f160*/  @!P0 S2R R3, SR_CgaCtaId ;  /* 0x0000000000038919 */ /* 0x000e220000008800 */
[----:B------:R-:W-:-:S04]  /*f170*/  @!P0 MOV R0, 0x400 ;  /* 0x0000040000008802 */ /* 0x000fc80000000f00 */
[----:B0-----:R-:W-:-:S05]  /*f180*/  @!P0 LEA R0, R3, R0, 0x18 ;  /* 0x0000000003008211 */ /* 0x001fca00078ec0ff */
[----:B------:R0:W-:Y:S01]  /*f190*/  @!P0 STS.128 [R0+0x298d0], R16 ;  /* 0x0298d01000008388 */ /* 0x0001e20000000c00 */
[----:B------:R-:W-:Y:S06]  /*f1a0*/  BAR.ARV 0x5, 0x180 ;  /* 0x0146000000007b1d */ /* 0x000fec0000002000 */
.L_x_2433:
        /* <DEDUP_REMOVED lines=8> */
[----:B------:R-:W2:Y:S01]  /*f230*/  S2UR UR4, SR_CgaCtaId ;  /* 0x00000000000479c3 */ /* 0x000ea20000008800 */
        /* <DEDUP_REMOVED lines=8> */
[C---:B------:R-:W-:Y:S01]  /*f2c0*/  LOP3.LUT R13, R14.reuse, 0x7f, RZ, 0xc0, !PT ;  /* 0x0000007f0e0d7812 */ /* 0x040fe200078ec0ff */
        /* <DEDUP_REMOVED lines=36> */
[----:B--2---:R-:W-:-:S05]  /*f510*/  IMAD.U32 R3, RZ, RZ, UR4 ;  /* 0x00000004ff037e24 */ /* 0x004fca000f8e00ff */
[----:B------:R-:W-:Y:S01]  /*f520*/  LEA R22, R3, R22, 0x18 ;  /* 0x0000001603167211 */ /* 0x000fe200078ec0ff */
[----:B------:R0:W-:Y:S04]  /*f530*/  STL [R1+0x4], R3 ;  /* 0x0000040301007387 */ /* 0x0001e80000100800 */
[----:B------:R-:W-:Y:S01]  /*f540*/  IMAD.IADD R0, R22, 0x1, R12 ;  /* 0x0000000116007824 */ /* 0x000fe200078e020c */
[----:B------:R1:W-:Y:S04]  /*f550*/  STL [R1+0x1c], RZ ;  /* 0x00001cff01007387 */ /* 0x0003e80000100800 */
[----:B------:R1:W-:Y:S01]  /*f560*/  STL [R1+0x18], R0 ;  /* 0x0000180001007387 */ /* 0x0003e20000100800 */
[----:B0-----:R-:W-:-:S07]  /*f570*/  LOP3.LUT R3, R37, 0x80, RZ, 0xfc, !PT ;  /* 0x0000008025037812 */ /* 0x001fce00078efcff */
.L_x_2518:
        /* <DEDUP_REMOVED lines=49> */
.L_x_2442:
        /* <DEDUP_REMOVED lines=21> */
.L_x_2443:
        /* <DEDUP_REMOVED lines=11> */
.L_x_2444:
[----:B------:R-:W-:Y:S01]  /*fa90*/  R2UR UR6, R17 ;  /* 0x00000000110672ca */ /* 0x000fe200000e0000 */
[----:B------:R-:W-:Y:S01]  /*faa0*/  ULDC UR4, c[0x0][0x448] ;  /* 0x0001120000047ab9 */ /* 0x000fe20000000800 */
[----:B------:R-:W-:Y:S01]  /*fab0*/  UIADD3 UR36, -UR38, UR36, URZ ;  /* 0x0000002426247290 */ /* 0x000fe2000fffe13f */
[----:B------:R-:W-:Y:S01]  /*fac0*/  BSSY B7, `(.L_x_2445) ;  /* 0x0000467000077945 */ /* 0x000fe20003800000 */
[----:B------:R-:W-:Y:S02]  /*fad0*/  UISETP.NE.AND UP0, UPT, UR4, 0x1, UPT ;  /* 0x000000010400788c */ /* 0x000fe4000bf05270 */
[----:B------:R-:W-:Y:S02]  /*fae0*/  UIADD3 UR7, UR36, 0xa0, -UR40 ;  /* 0x000000a024077890 */ /* 0x000fe4000fffe828 */
[----:B------:R-:W-:-:S05]  /*faf0*/  UP2UR UR49, UPR, URZ, 0x1 ;  /* 0x000000013f317883 */ /* 0x000fca0008000000 */
[----:B------:R-:W-:Y:S02]  /*fb00*/  USHF.L.U32 UR6, UR6, 0x7, URZ ;  /* 0x0000000706067899 */ /* 0x000fe4000800063f */
[----:B------:R-:W-:Y:S01]  /*fb10*/  @UP0 ULDC UR4, c[0x0][0x44c] ;  /* 0x0001130000040ab9 */ /* 0x000fe20000000800 */
[----:B------:R-:W-:Y:S01]  /*fb20*/  @UP0 ULDC UR8, c[0x0][0x450] ;  /* 0x0001140000080ab9 */ /* 0x000fe20000000800 */
[----:B------:R-:W-:-:S04]  /*fb30*/  UIADD3 UR6, UR6, 0x7f, URZ ;  /* 0x0000007f06067890 */ /* 0x000fc8000fffe03f */
[----:B------:R-:W-:Y:S02]  /*fb40*/  UIMAD.WIDE.U32 UR4, UR6, UR4, URZ ;  /* 0x00000004060472a5 */ /* 0x000fe4000f8e003f */
[----:B------:R-:W-:Y:S02]  /*fb50*/  UIADD3 UR4, UR36, 0x9f, URZ ;  /* 0x0000009f24047890 */ /* 0x000fe4000fffe03f */
        /* <DEDUP_REMOVED lines=9> */
[----:B------:R-:W-:-:S06]  /*fbf0*/  USEL UR41, UR4, UR6, UP0 ;  /* 0x0000000604297287 */ /* 0x000fcc0008000000 */
[----:B------:R-:W-:-:S13]  /*fc00*/  ISETP.LT.AND P0, PT, RZ, UR41, PT ;  /* 0x00000029ff007c0c */ /* 0x000fda000bf01270 */
        /* <DEDUP_REMOVED lines=18> */
.L_x_2446:
        /* <DEDUP_REMOVED lines=20> */
.L_x_2449:
[----:B------:R-:W-:Y:S05]  /*fe70*/  BSYNC B6 ;  /* 0x0000000000067941 */ /* 0x000fea0003800000 */
.L_x_2448:
        /* <DEDUP_REMOVED lines=22> */
.L_x_2451:
[----:B------:R-:W-:Y:S05]  /*ffe0*/  BSYNC B6 ;  /* 0x0000000000067941 */ /* 0x000fea0003800000 */
.L_x_2450:
        /* <DEDUP_REMOVED lines=20> */
.L_x_2453:
[----:B------:R-:W-:Y:S05]  /*10130*/  BSYNC B6 ;  /* 0x0000000000067941 */ /* 0x000fea0003800000 */
.L_x_2452:
        /* <DEDUP_REMOVED lines=19> */
.L_x_2455:
[----:B------:R-:W-:Y:S05]  /*10270*/  BSYNC B6 ;  /* 0x0000000000067941 */ /* 0x000fea0003800000 */
.L_x_2454:
        /* <DEDUP_REMOVED lines=34> */
.L_x_2538:
        /* <DEDUP_REMOVED lines=70> */
.L_x_2457:
[----:B------:R-:W-:Y:S01]  /*10900*/  IMAD R0, R28, 0x8, R22 ;  /* 0x000000081c007824 */ /* 0x000fe200078e0216 */
[----:B------:R-:W-:Y:S01]  /*10910*/  SHF.L.U32 R31, R33, 0x1f, RZ ;  /* 0x0000001f211f7819 */ /* 0x000fe200000006ff */
[----:B------:R-:W-:Y:S01]  /*10920*/  BSSY B0, `(.L_x_2458) ;  /* 0x0000004000007945 */ /* 0x000fe20003800000 */
[----:B------:R-:W-:Y:S02]  /*10930*/  SHF.R.S32.HI R29, RZ, 0x1f, R5 ;  /* 0x0000001fff1d7819 */ /* 0x000fe40000011405 */
[----:B------:R-:W0:Y:S02]  /*10940*/  SYNCS.PHASECHK.TRANS64.TRYWAIT P0, [R0+URZ+0x29880], R31 ;  /* 0x0298801f000075a7 */ /* 0x000e24000800017f */
[----:B0-----:R-:W-:Y:S05]  /*10950*/  @!P0 BRA `(.L_x_2459) ;  /* 0x0000004800c48947 */ /* 0x001fea0003800000 */
.L_x_2539:
[----:B------:R-:W-:Y:S05]  /*10960*/  BSYNC B0 ;  /* 0x0000000000007941 */ /* 0x000fea0003800000 */
.L_x_2458:
        /* <DEDUP_REMOVED lines=87> */
.L_x_2551:
        /* <DEDUP_REMOVED lines=12> */
.L_x_2461:
        /* <DEDUP_REMOVED lines=11> */
.L_x_2462:
[----:B------:R2:W-:Y:S01]  /*11050*/  SYNCS.ARRIVE.TRANS64.A1T0 RZ, [R0+URZ+0x29870], RZ ;  /* 0x029870ff00ff79a7 */ /* 0x0005e2000810003f */
[----:B------:R-:W-:Y:S05]  /*11060*/  @!P6 BRA `(.L_x_2463) ;  /* 0x000000000004e947 */ /* 0x000fea0003800000 */
[----:B------:R-:W-:Y:S01]  /*11070*/  BPT.TRAP 0x1 ;  /* 0x000000040000795c */ /* 0x000fe20000300000 */
.L_x_2463:
[----:B------:R-:W3:Y:S01]  /*11080*/  SYNCS.PHASECHK.TRANS64.TRYWAIT P0, [R0+URZ+0x29840], R31 ;  /* 0x0298401f000075a7 */ /* 0x000ee2000800017f */
[----:B------:R-:W-:Y:S04]  /*11090*/  BSSY B0, `(.L_x_2464) ;  /* 0x0000002000007945 */ /* 0x000fe80003800000 */
[----:B---3--:R-:W-:Y:S05]  /*110a0*/  @!P0 BRA `(.L_x_2465) ;  /* 0x0000004800cc8947 */ /* 0x008fea0003800000 */
.L_x_2552:
[----:B------:R-:W-:Y:S05]  /*110b0*/  BSYNC B0 ;  /* 0x0000000000007941 */ /* 0x000fea0003800000 */
.L_x_2464:
        /* <DEDUP_REMOVED lines=80> */
.L_x_2564:
        /* <DEDUP_REMOVED lines=15> */
.L_x_2468:
[----:B------:R-:W-:Y:S05]  /*116b0*/  BSYNC B0 ;  /* 0x0000000000007941 */ /* 0x000fea0003800000 */
.L_x_2467:
[----:B------:R-:W-:Y:S01]  /*116c0*/  NOP ;  /* 0x0000000000007918 */ /* 0x000fe20000000000 */
[----:B------:R-:W-:-:S13]  /*116d0*/  PLOP3.LUT P0, PT, PT, PT, PT, 0x80, 0x0 ;  /* 0x000000000000781c */ /* 0x000fda0003f0f070 */
.L_x_2469:
        /* <DEDUP_REMOVED lines=11> */
.L_x_2470:
        /* <DEDUP_REMOVED lines=34> */
.L_x_2472:
[----:B------:R-:W-:Y:S05]  /*119b0*/  BSYNC B6 ;  /* 0x0000000000067941 */ /* 0x000fea0003800000 */
.L_x_2471:
[----:B------:R0:W5:Y:S01]  /*119c0*/  LDL R8, [R1+0x18] ;  /* 0x0000180001087983 */ /* 0x0001620000100800 */
[----:B------:R-:W-:Y:S01]  /*119d0*/  UISETP.NE.AND UP0, UPT, UR49, URZ, UPT ;  /* 0x0000003f3100728c */ /* 0x000fe2000bf05270 */
[----:B------:R-:W2:Y:S01]  /*119e0*/  S2R R2, SR_TID.X ;  /* 0x0000000000027919 */ /* 0x000ea20000002100 */
[----:B------:R-:W-:Y:S01]  /*119f0*/  R2UR UR6, R34 ;  /* 0x00000000220672ca */ /* 0x000fe200000e0000 */
[----:B------:R-:W-:-:S03]  /*11a00*/  ULDC.64 UR8, c[0x0][0x2d8] ;  /* 0x0000b60000087ab9 */ /* 0x000fc60000000a00 */
[----:B------:R-:W-:Y:S01]  /*11a10*/  PLOP3.LUT P0, PT, PT, PT, UP0, 0x80, 0x0 ;  /* 0x000000000000781c */ /* 0x000fe20003f0f008 */
[----:B------:R-:W3:Y:S04]  /*11a20*/  LDC R4, c[0x0][0x448] ;  /* 0x00011200ff047b82 */ /* 0x000ee80000000800 */
[----:B------:R-:W-:Y:S01]  /*11a30*/  @UP0 ULDC UR4, c[0x0][0x44c] ;  /* 0x0001130000040ab9 */ /* 0x000fe20000000800 */
[C---:B------:R-:W-:Y:S02]  /*11a40*/  R2UR UR7, R18.reuse ;  /* 0x00000000120772ca */ /* 0x040fe400000e0000 */
[----:B------:R-:W-:Y:S02]  /*11a50*/  R2UR UR10, R18 ;  /* 0x00000000120a72ca */ /* 0x000fe400000e0000 */
[C---:B--2---:R-:W-:Y:S01]  /*11a60*/  LOP3.LUT R19, R2.reuse, 0x7f, RZ, 0xc0, !PT ;  /* 0x0000007f02137812 */ /* 0x044fe200078ec0ff */
[----:B------:R-:W-:-:S03]  /*11a70*/  IMAD.SHL.U32 R2, R2, 0x20, RZ ;  /* 0x0000002002027824 */ /* 0x000fc600078e00ff */
[----:B------:R-:W-:-:S04]  /*11a80*/  SHF.R.U32.HI R19, RZ, 0x2, R19 ;  /* 0x00000002ff137819 */ /* 0x000fc80000011613 */
[----:B------:R-:W-:-:S05]  /*11a90*/  LOP3.LUT R2, R19, 0x60, R2, 0xf8, !PT ;  /* 0x0000006013027812 */ /* 0x000fca00078ef802 */
[----:B------:R-:W-:-:S04]  /*11aa0*/  IMAD R7, R17, 0x80, R2 ;  /* 0x0000008011077824 */ /* 0x000fc800078e0202 */
[----:B------:R-:W-:Y:S01]  /*11ab0*/  @P0 IMAD.HI.U32 R0, R7, UR4, RZ ;  /* 0x0000000407000c27 */ /* 0x000fe2000f8e00ff */
[----:B------:R-:W-:Y:S01]  /*11ac0*/  PLOP3.LUT P0, PT, PT, PT, UP0, 0x80, 0x0 ;  /* 0x000000000000781c */ /* 0x000fe20003f0f008 */
[----:B------:R-:W-:Y:S01]  /*11ad0*/  @UP0 ULDC UR4, c[0x0][0x450] ;  /* 0x0001140000040ab9 */ /* 0x000fe20000000800 */
[----:B------:R-:W-:Y:S01]  /*11ae0*/  UIMAD UR6, UR6, UR8, URZ ;  /* 0x00000008060672a4 */ /* 0x000fe2000f8e023f */
[----:B------:R-:W-:Y:S01]  /*11af0*/  IMAD.MOV.U32 R2, RZ, RZ, R7 ;  /* 0x000000ffff027224 */ /* 0x000fe200078e0007 */
[----:B------:R-:W-:Y:S02]  /*11b00*/  UMOV UR5, UR45 ;  /* 0x0000002d00057c82 */ /* 0x000fe40008000000 */
[----:B------:R-:W-:-:S07]  /*11b10*/  UIMAD UR6, UR10, UR9, UR6 ;  /* 0x000000090a0672a4 */ /* 0x000fce000f8e0206 */
[----:B------:R-:W-:Y:S01]  /*11b20*/  @P0 SHF.R.U32.HI R2, RZ, UR4, R0 ;  /* 0x00000004ff020c19 */ /* 0x000fe20008011600 */
[----:B------:R-:W-:Y:S02]  /*11b30*/  UMOV UR4, UR36 ;  /* 0x0000002400047c82 */ /* 0x000fe40008000000 */
[----:B------:R-:W-:-:S03]  /*11b40*/  UIMAD.WIDE.U32 UR4, UR7, UR8, UR4 ;  /* 0x00000008070472a5 */ /* 0x000fc6000f8e0004 */
[----:B------:R-:W-:Y:S01]  /*11b50*/  ULDC.64 UR8, c[0x0][0x2e0] ;  /* 0x0000b80000087ab9 */ /* 0x000fe20000000a00 */
[----:B------:R-:W-:Y:S02]  /*11b60*/  UIADD3 UR5, UR5, UR6, URZ ;  /* 0x0000000605057290 */ /* 0x000fe4000fffe03f */
[----:B------:R-:W-:Y:S01]  /*11b70*/  UIMAD UR7, UR44, UR8, URZ ;  /* 0x000000082c0772a4 */ /* 0x000fe2000f8e023f */
[----:B------:R-:W-:Y:S01]  /*11b80*/  SHF.R.S32.HI R0, RZ, 0x1f, R2 ;  /* 0x0000001fff007819 */ /* 0x000fe20000011402 */
[----:B------:R-:W-:Y:S01]  /*11b90*/  UIMAD.WIDE.U32 UR4, UR42, UR8, UR4 ;  /* 0x000000082a0472a5 */ /* 0x000fe2000f8e0004 */
[----:B------:R-:W2:Y:S01]  /*11ba0*/  S2R R19, SR_TID.X ;  /* 0x0000000000137919 */ /* 0x000ea20000002100 */
[----:B------:R-:W-:-:S03]  /*11bb0*/  UIMAD UR7, UR42, UR9, UR7 ;  /* 0x000000092a0772a4 */ /* 0x000fc6000f8e0207 */
[----:B------:R-:W-:Y:S01]  /*11bc0*/  ULDC.64 UR8, c[0x0][0x2d0] ;  /* 0x0000b40000087ab9 */ /* 0x000fe20000000a00 */
[----:B------:R-:W-:Y:S01]  /*11bd0*/  UIADD3 UR5, UR5, UR7, URZ ;  /* 0x0000000705057290 */ /* 0x000fe2000fffe03f */
[----:B------:R-:W-:Y:S02]  /*11be0*/  IMAD R5, R0, UR8, RZ ;  /* 0x0000000800057c24 */ /* 0x000fe4000f8e02ff */
[----:B------:R-:W-:Y:S02]  /*11bf0*/  IMAD.U32 R3, RZ, RZ, UR8 ;  /* 0x00000008ff037e24 */ /* 0x000fe4000f8e00ff */
[----:B------:R-:W-:Y:S02]  /*11c00*/  IMAD.MOV R0, RZ, RZ, -R2 ;  /* 0x000000ffff007224 */ /* 0x000fe400078e0a02 */
[C---:B------:R-:W-:Y:S02]  /*11c10*/  IMAD R5, R2.reuse, UR9, R5 ;  /* 0x0000000902057c24 */ /* 0x040fe4000f8e0205 */
[----:B------:R-:W-:Y:S01]  /*11c20*/  IMAD.WIDE.U32 R2, R2, R3, UR4 ;  /* 0x0000000402027e25 */ /* 0x000fe2000f8e0003 */
[----:B------:R-:W-:-:S03]  /*11c30*/  ULDC.64 UR4, c[0x0][0x2c8] ;  /* 0x0000b20000047ab9 */ /* 0x000fc60000000a00 */
[----:B---3--:R-:W-:Y:S02]  /*11c40*/  IMAD R0, R4, R0, R7 ;  /* 0x0000000004007224 */ /* 0x008fe400078e0207 */
[----:B------:R-:W-:-:S03]  /*11c50*/  IMAD.IADD R3, R3, 0x1, R5 ;  /* 0x0000000103037824 */ /* 0x000fc600078e0205 */
[----:B------:R-:W-:Y:S01]  /*11c60*/  SHF.R.S32.HI R5, RZ, 0x1f, R0 ;  /* 0x0000001fff057819 */ /* 0x000fe20000011400 */
[----:B------:R-:W-:-:S04]  /*11c70*/  IMAD.WIDE.U32 R2, R0, UR4, R2 ;  /* 0x0000000400027c25 */ /* 0x000fc8000f8e0002 */
[----:B------:R-:W-:-:S04]  /*11c80*/  IMAD R5, R5, UR4, RZ ;  /* 0x0000000405057c24 */ /* 0x000fc8000f8e02ff */
        /* <DEDUP_REMOVED lines=16> */
[----:B------:R-:W-:Y:S01]  /*11d90*/  IMAD R17, R17, 0x80, R9 ;  /* 0x0000008011117824 */ /* 0x000fe200078e0209 */
        /* <DEDUP_REMOVED lines=10> */
[----:B------:R-:W-:-:S03]  /*11e40*/  ISETP.GE.AND P0, PT, R7, R4, PT ;  /* 0x000000040700720c */ /* 0x000fc60003f06270 */
[----:B0-----:R-:W0:Y:S10]  /*11e50*/  SHFL.IDX PT, R2, R5, 0x1, 0x1c1f ;  /* 0x003c1f0005027f89 */ /* 0x001e3400000e0000 */
[----:B---3--:R-:W-:-:S05]  /*11e60*/  @!P0 IADD3 R14, P4, R37, R14, RZ ;  /* 0x0000000e250e8210 */ /* 0x008fca0007f9e0ff */
[----:B0-----:R-:W-:Y:S02]  /*11e70*/  @!P0 IMAD.X R7, RZ, RZ, R2, P4 ;  /* 0x000000ffff078224 */ /* 0x001fe400020e0602 */
[----:B------:R-:W-:Y:S02]  /*11e80*/  @!P0 IMAD.MOV.U32 R2, RZ, RZ, R14 ;  /* 0x000000ffff028224 */ /* 0x000fe400078e000e */
[----:B------:R-:W-:Y:S01]  /*11e90*/  @!P0 IMAD.MOV.U32 R3, RZ, RZ, R7 ;  /* 0x000000ffff038224 */ /* 0x000fe200078e0007 */
[----:B------:R-:W0:Y:S01]  /*11ea0*/  SHFL.IDX PT, R14, R0, 0x2, 0x1c1f ;  /* 0x005c1f00000e7f89 */ /* 0x000e2200000e0000 */
[----:B------:R-:W-:-:S03]  /*11eb0*/  VIADD R7, R17, 0x40 ;  /* 0x0000004011077836 */ /* 0x000fc60000000000 */
        /* <DEDUP_REMOVED lines=14> */
.L_x_2573:
        /* <DEDUP_REMOVED lines=12> */
.L_x_2475:
[----:B------:R-:W-:Y:S05]  /*12060*/  BSYNC B0 ;  /* 0x0000000000007941 */ /* 0x000fea0003800000 */
.L_x_2474:
[----:B------:R-:W-:Y:S01]  /*12070*/  NOP ;  /* 0x0000000000007918 */ /* 0x000fe20000000000 */
[----:B------:R-:W-:-:S13]  /*12080*/  PLOP3.LUT P0, PT, PT, PT, PT, 0x80, 0x0 ;  /* 0x000000000000781c */ /* 0x000fda0003f0f070 */
.L_x_2476:
        /* <DEDUP_REMOVED lines=18> */
.L_x_2574:
[----:B------:R-:W-:Y:S05]  /*121b0*/  BSYNC B0 ;  /* 0x0000000000007941 */ /* 0x000fea0003800000 */
.L_x_2477:
[----:B------:R-:W-:-:S06]  /*121c0*/  UISETP.GE.AND UP0, UPT, UR41, 0x2, UPT ;  /* 0x000000022900788c */ /* 0x000fcc000bf06270 */
[----:B------:R-:W-:-:S13]  /*121d0*/  PLOP3.LUT P0, PT, PT, PT, UP0, 0x40, 0x0 ;  /* 0x000000000000781c */ /* 0x000fda0003f0e808 */
[----:B------:R-:W-:Y:S05]  /*121e0*/  @P0 BRA `(.L_x_2479) ;  /* 0x0000001400cc0947 */ /* 0x000fea0003800000 */
[----:B------:R-:W-:Y:S01]  /*121f0*/  UIADD3 UR4, UR41, -0x2, URZ ;  /* 0xfffffffe29047890 */ /* 0x000fe2000fffe03f */
[----:B------:R-:W-:Y:S02]  /*12200*/  IMAD.MOV.U32 R20, RZ, RZ, R33 ;  /* 0x000000ffff147224 */ /* 0x000fe400078e0021 */
[----:B------:R-:W-:-:S03]  /*12210*/  IMAD.MOV.U32 R19, RZ, RZ, R28 ;  /* 0x000000ffff137224 */ /* 0x000fc600078e001c */
[----:B------:R-:W-:-:S07]  /*12220*/  IMAD.U32 R31, RZ, RZ, UR4 ;  /* 0x00000004ff1f7e24 */ /* 0x000fce000f8e00ff */
.L_x_2499:
        /* <DEDUP_REMOVED lines=68> */
.L_x_2480:
[----:B------:R-:W-:Y:S01]  /*12670*/  IMAD R0, R28, 0x8, R22 ;  /* 0x000000081c007824 */ /* 0x000fe200078e0216 */
[----:B------:R-:W-:Y:S01]  /*12680*/  SHF.L.U32 R30, R33, 0x1f, RZ ;  /* 0x0000001f211e7819 */ /* 0x000fe200000006ff */
[----:B------:R-:W-:Y:S01]  /*12690*/  BSSY B0, `(.L_x_2481) ;  /* 0x0000004000007945 */ /* 0x000fe20003800000 */
[----:B------:R-:W-:Y:S02]  /*126a0*/  SHF.R.S32.HI R27, RZ, 0x1f, R4 ;  /* 0x0000001fff1b7819 */ /* 0x000fe40000011404 */
[----:B------:R-:W0:Y:S02]  /*126b0*/  SYNCS.PHASECHK.TRANS64.TRYWAIT P0, [R0+URZ+0x29880], R30 ;  /* 0x0298801e000075a7 */ /* 0x000e24000800017f */
[----:B0-----:R-:W-:Y:S05]  /*126c0*/  @!P0 BRA `(.L_x_2482) ;  /* 0x0000004000888947 */ /* 0x001fea0003800000 */
.L_x_2575:
[----:B------:R-:W-:Y:S05]  /*126d0*/  BSYNC B0 ;  /* 0x0000000000007941 */ /* 0x000fea0003800000 */
.L_x_2481:
        /* <DEDUP_REMOVED lines=67> */
.L_x_2587:
        /* <DEDUP_REMOVED lines=9> */
.L_x_2484:
        /* <DEDUP_REMOVED lines=11> */
.L_x_2485:
[----:B------:R2:W-:Y:S01]  /*12c50*/  SYNCS.ARRIVE.TRANS64.A1T0 RZ, [R0+URZ+0x29870], RZ ;  /* 0x029870ff00ff79a7 */ /* 0x0005e2000810003f */
[----:B------:R-:W-:Y:S05]  /*12c60*/  @!P3 BRA `(.L_x_2486) ;  /* 0x000000000004b947 */ /* 0x000fea0003800000 */
[----:B------:R-:W-:Y:S01]  /*12c70*/  BPT.TRAP 0x1 ;  /* 0x000000040000795c */ /* 0x000fe20000300000 */
.L_x_2486:
[----:B------:R-:W3:Y:S01]  /*12c80*/  SYNCS.PHASECHK.TRANS64.TRYWAIT P0, [R0+URZ+0x29840], R30 ;  /* 0x0298401e000075a7 */ /* 0x000ee2000800017f */
[----:B------:R-:W-:Y:S04]  /*12c90*/  BSSY B0, `(.L_x_2487) ;  /* 0x0000002000007945 */ /* 0x000fe80003800000 */
[----:B---3--:R-:W-:Y:S05]  /*12ca0*/  @!P0 BRA `(.L_x_2488) ;  /* 0x0000004000988947 */ /* 0x008fea0003800000 */
.L_x_2588:
[----:B------:R-:W-:Y:S05]  /*12cb0*/  BSYNC B0 ;  /* 0x0000000000007941 */ /* 0x000fea0003800000 */
.L_x_2487:
        /* <DEDUP_REMOVED lines=67> */
.L_x_2600:
        /* <DEDUP_REMOVED lines=10> */
.L_x_2490:
        /* <DEDUP_REMOVED lines=11> */
.L_x_2491:
[----:B------:R0:W-:Y:S02]  /*13240*/  SYNCS.ARRIVE.TRANS64.A1T0 RZ, [R0+URZ+0x29830], RZ ;  /* 0x029830ff00ff79a7 */ /* 0x0001e4000810003f */
[----:B0-23--:R-:W-:-:S05]  /*13250*/  IMAD.U32 R0, RZ, RZ, UR47 ;  /* 0x0000002fff007e24 */ /* 0x00dfca000f8e00ff */
[----:B------:R-:W-:-:S13]  /*13260*/  ISETP.NE.AND P0, PT, R0, 0x3, PT ;  /* 0x000000030000780c */ /* 0x000fda0003f05270 */
[----:B------:R-:W-:Y:S05]  /*13270*/  @!P0 BRA `(.L_x_2492) ;  /* 0x0000000000048947 */ /* 0x000fea0003800000 */
[----:B------:R-:W-:Y:S01]  /*13280*/  BPT.TRAP 0x1 ;  /* 0x000000040000795c */ /* 0x000fe20000300000 */
.L_x_2492:
[----:B------:R-:W-:Y:S01]  /*13290*/  LOP3.LUT R0, R20, 0x1, RZ, 0x3c, !PT ;  /* 0x0000000114007812 */ /* 0x000fe200078e3cff */
[----:B------:R-:W-:Y:S01]  /*132a0*/  IMAD R3, R19, 0x8, R22 ;  /* 0x0000000813037824 */ /* 0x000fe200078e0216 */
[----:B------:R-:W-:Y:S02]  /*132b0*/  BSSY B0, `(.L_x_2493) ;  /* 0x0000004000007945 */ /* 0x000fe40003800000 */
[----:B------:R-:W-:-:S04]  /*132c0*/  SHF.L.U32 R0, R0, 0x1f, RZ ;  /* 0x0000001f00007819 */ /* 0x000fc800000006ff */
[----:B------:R-:W0:Y:S02]  /*132d0*/  SYNCS.PHASECHK.TRANS64.TRYWAIT P1, [R3+URZ+0x29870], R0 ;  /* 0x02987000030075a7 */ /* 0x000e24000802017f */
[----:B0-----:R-:W-:Y:S05]  /*132e0*/  @!P1 BRA `(.L_x_2494) ;  /* 0x0000004000989947 */ /* 0x001fea0003800000 */
.L_x_2601:
[----:B------:R-:W-:Y:S05]  /*132f0*/  BSYNC B0 ;  /* 0x0000000000007941 */ /* 0x000fea0003800000 */
.L_x_2493:
[----:B------:R-:W-:-:S05]  /*13300*/  IMAD.U32 R2, RZ, RZ, UR46 ;  /* 0x0000002eff027e24 */ /* 0x000fca000f8e00ff */
[----:B------:R-:W-:-:S13]  /*13310*/  ISETP.NE.AND P1, PT, R2, 0x3, PT ;  /* 0x000000030200780c */ /* 0x000fda0003f25270 */
[----:B------:R-:W-:Y:S05]  /*13320*/  @!P1 BRA `(.L_x_2495) ;  /* 0x0000000000049947 */ /* 0x000fea0003800000 */
[----:B------:R-:W-:Y:S01]  /*13330*/  BPT.TRAP 0x1 ;  /* 0x000000040000795c */ /* 0x000fe20000300000 */
.L_x_2495:
[----:B0-----:R-:W-:Y:S01]  /*13340*/  SHF.L.U32 R0, R20, 0x1f, RZ ;  /* 0x0000001f14007819 */ /* 0x001fe200000006ff */
[----:B------:R-:W-:-:S03]  /*13350*/  IMAD R12, R19, 0x5000, RZ ;  /* 0x00005000130c7824 */ /* 0x000fc600078e02ff */
[----:B------:R-:W0:Y:S02]  /*13360*/  SYNCS.PHASECHK.TRANS64.TRYWAIT P1, [R3+URZ+0x29860], R0 ;  /* 0x02986000030075a7 */ /* 0x000e24000802017f */
[----:B0-----:R-:W-:Y:S05]  /*13370*/  @!P1 BRA `(.L_x_2496) ;  /* 0x0000004000889947 */ /* 0x001fea0003800000 */
.L_x_2602:
        /* <DEDUP_REMOVED lines=79> */
.L_x_2497:
[----:B-1----:R1:W-:Y:S01]  /*13870*/  SYNCS.ARRIVE.TRANS64.A1T0 RZ, [R3+URZ+0x29850], RZ ;  /* 0x029850ff03ff79a7 */ /* 0x0023e2000810003f */
[----:B------:R-:W-:Y:S06]  /*13880*/  BAR.SYNC.DEFER_BLOCKING 0x2, 0x80 ;  /* 0x0082000000007b1d */ /* 0x000fec0000010000 */
[----:B------:R-:W-:Y:S05]  /*13890*/  @!P0 BRA `(.L_x_2498) ;  /* 0x0000000000048947 */ /* 0x000fea0003800000 */
[----:B------:R-:W-:Y:S01]  /*138a0*/  BPT.TRAP 0x1 ;  /* 0x000000040000795c */ /* 0x000fe20000300000 */
.L_x_2498:
[----:B------:R-:W2:Y:S01]  /*138b0*/  LDL R0, [R1+0x4] ;  /* 0x0000040001007983 */ /* 0x000ea20000100800 */
[----:B-1----:R-:W-:Y:S02]  /*138c0*/  VIADD R3, R3, 0x29880 ;  /* 0x0002988003037836 */ /* 0x002fe40000000000 */
[----:B------:R-:W-:Y:S02]  /*138d0*/  IMAD.MOV.U32 R20, RZ, RZ, R33 ;  /* 0x000000ffff147224 */ /* 0x000fe400078e0021 */
[----:B------:R-:W-:Y:S01]  /*138e0*/  IMAD.MOV.U32 R19, RZ, RZ, R28 ;  /* 0x000000ffff137224 */ /* 0x000fe200078e001c */
[----:B--2---:R-:W-:-:S04]  /*138f0*/  PRMT R3, R0, 0x654, R3 ;  /* 0x0000065400037816 */ /* 0x004fc80000000003 */
[----:B------:R2:W-:Y:S01]  /*13900*/  SYNCS.ARRIVE.TRANS64.RED.A1T0 RZ, [R3+URZ], RZ ;  /* 0x000000ff03ff79a7 */ /* 0x0005e2000810043f */
[----:B------:R-:W-:Y:S05]  /*13910*/  @P2 BRA `(.L_x_2499) ;  /* 0xffffffe800442947 */ /* 0x000fea000383ffff */
.L_x_2479:
        /* <DEDUP_REMOVED lines=19> */
.L_x_2501:
[----:B------:R-:W-:Y:S05]  /*13a50*/  BSYNC B0 ;  /* 0x0000000000007941 */ /* 0x000fea0003800000 */
.L_x_2500:
[----:B------:R-:W-:Y:S05]  /*13a60*/  @!P0 BRA `(.L_x_2502) ;  /* 0x0000000000048947 */ /* 0x000fea0003800000 */
[----:B------:R-:W-:Y:S01]  /*13a70*/  BPT.TRAP 0x1 ;  /* 0x000000040000795c */ /* 0x000fe20000300000 */
.L_x_2502:
[----:B------:R-:W-:Y:S01]  /*13a80*/  LOP3.LUT R0, R33, 0x1, RZ, 0x3c, !PT ;  /* 0x0000000121007812 */ /* 0x000fe200078e3cff */
[----:B0-----:R-:W-:Y:S01]  /*13a90*/  IMAD R17, R28, 0x8, R22 ;  /* 0x000000081c117824 */ /* 0x001fe200078e0216 */
[----:B------:R-:W-:Y:S02]  /*13aa0*/  BSSY B0, `(.L_x_2503) ;  /* 0x0000004000007945 */ /* 0x000fe40003800000 */
[----:B------:R-:W-:-:S04]  /*13ab0*/  SHF.L.U32 R0, R0, 0x1f, RZ ;  /* 0x0000001f00007819 */ /* 0x000fc800000006ff */
[----:B------:R-:W0:Y:S02]  /*13ac0*/  SYNCS.PHASECHK.TRANS64.TRYWAIT P1, [R17+URZ+0x29870], R0 ;  /* 0x02987000110075a7 */ /* 0x000e24000802017f */
[----:B0-----:R-:W-:Y:S05]  /*13ad0*/  @!P1 BRA `(.L_x_2504) ;  /* 0x0000003800c49947 */ /* 0x001fea0003800000 */
.L_x_2603:
[----:B------:R-:W-:Y:S05]  /*13ae0*/  BSYNC B0 ;  /* 0x0000000000007941 */ /* 0x000fea0003800000 */
.L_x_2503:
[----:B------:R-:W-:-:S05]  /*13af0*/  IMAD.U32 R2, RZ, RZ, UR46 ;  /* 0x0000002eff027e24 */ /* 0x000fca000f8e00ff */
[----:B------:R-:W-:-:S13]  /*13b00*/  ISETP.NE.AND P1, PT, R2, 0x3, PT ;  /* 0x000000030200780c */ /* 0x000fda0003f25270 */
[----:B------:R-:W-:Y:S05]  /*13b10*/  @!P1 BRA `(.L_x_2505) ;  /* 0x0000000000049947 */ /* 0x000fea0003800000 */
[----:B------:R-:W-:Y:S01]  /*13b20*/  BPT.TRAP 0x1 ;  /* 0x000000040000795c */ /* 0x000fe20000300000 */
.L_x_2505:
[----:B0-----:R-:W-:-:S04]  /*13b30*/  SHF.L.U32 R0, R33, 0x1f, RZ ;  /* 0x0000001f21007819 */ /* 0x001fc800000006ff */
[----:B------:R-:W0:Y:S02]  /*13b40*/  SYNCS.PHASECHK.TRANS64.TRYWAIT P1, [R17+URZ+0x29860], R0 ;  /* 0x02986000110075a7 */ /* 0x000e24000802017f */
[----:B0-----:R-:W-:Y:S05]  /*13b50*/  @!P1 BRA `(.L_x_2506) ;  /* 0x0000003800b89947 */ /* 0x001fea0003800000 */
.L_x_2604:
        /* <DEDUP_REMOVED lines=80> */
.L_x_2507:
[----:B-1----:R1:W-:Y:S01]  /*14060*/  SYNCS.ARRIVE.TRANS64.A1T0 RZ, [R17+URZ+0x29850], RZ ;  /* 0x029850ff11ff79a7 */ /* 0x0023e2000810003f */
[----:B------:R-:W-:Y:S06]  /*14070*/  BAR.SYNC.DEFER_BLOCKING 0x2, 0x80 ;  /* 0x0082000000007b1d */ /* 0x000fec0000010000 */
[----:B------:R-:W-:Y:S05]  /*14080*/  @!P0 BRA `(.L_x_2508) ;  /* 0x0000000000048947 */ /* 0x000fea0003800000 */
[----:B------:R-:W-:Y:S01]  /*14090*/  BPT.TRAP 0x1 ;  /* 0x000000040000795c */ /* 0x000fe20000300000 */
.L_x_2508:
        /* <DEDUP_REMOVED lines=9> */
.L_x_2447:
[----:B------:R-:W-:Y:S05]  /*14130*/  BSYNC B7 ;  /* 0x0000000000077941 */ /* 0x000fea0003800000 */
.L_x_2445:
        /* <DEDUP_REMOVED lines=12> */
.L_x_2509:
[----:B------:R-:W1:Y:S01]  /*14200*/  S2R R0, SR_TID.X ;  /* 0x0000000000007919 */ /* 0x000e620000002100 */
[----:B------:R-:W-:Y:S01]  /*14210*/  ULDC UR4, c[0x0][0xc3c] ;  /* 0x00030f0000047ab9 */ /* 0x000fe20000000800 */
[----:B0-----:R-:W-:Y:S01]  /*14220*/  IMAD.MOV.U32 R17, RZ, RZ, RZ ;  /* 0x000000ffff117224 */ /* 0x001fe200078e00ff */
[----:B-1----:R-:W-:-:S04]  /*14230*/  LOP3.LUT R6, R0, 0x1f, RZ, 0xc0, !PT ;  /* 0x0000001f00067812 */ /* 0x002fc800078ec0ff */
[C---:B------:R-:W-:Y:S01]  /*14240*/  ISETP.NE.AND P0, PT, R6.reuse, 0x1f, PT ;  /* 0x0000001f0600780c */ /* 0x040fe20003f05270 */
[----:B------:R-:W-:-:S05]  /*14250*/  VIADD R5, R6, UR39 ;  /* 0x0000002706057c36 */ /* 0x000fca0008000000 */
[----:B------:R-:W-:Y:S01]  /*14260*/  ISETP.GE.OR P1, PT, R5, UR4, !P0 ;  /* 0x0000000405007c0c */ /* 0x000fe2000c726670 */
[----:B------:R-:W-:-:S12]  /*14270*/  ULDC UR4, c[0x0][0xc3c] ;  /* 0x00030f0000047ab9 */ /* 0x000fd80000000800 */
[----:B------:R-:W0:Y:S02]  /*14280*/  @!P1 LDC.64 R2, c[0x0][0xc80] ;  /* 0x00032000ff029b82 */ /* 0x000e240000000a00 */
[----:B0-----:R-:W-:-:S05]  /*14290*/  @!P1 IMAD.WIDE R2, R5, 0x4, R2 ;  /* 0x0000000405029825 */ /* 0x001fca00078e0202 */
[----:B------:R-:W2:Y:S01]  /*142a0*/  @!P1 LDG.E R17, desc[UR54][R2.64] ;  /* 0x0000003602119981 */ /* 0x000ea2000c1e1900 */
[C---:B------:R-:W-:Y:S02]  /*142b0*/  ISETP.NE.AND P1, PT, R6.reuse, RZ, PT ;  /* 0x000000ff0600720c */ /* 0x040fe40003f25270 */
        /* <DEDUP_REMOVED lines=13> */
[----:B------:R-:W-:Y:S04]  /*14390*/  SHFL.IDX PT, R5, R16, RZ, 0x1f ;  /* 0x00001fff10057589 */ /* 0x000fe800000e0000 */
[----:B------:R-:W0:Y:S02]  /*143a0*/  SHFL.UP PT, R2, R4, 0x8, RZ ;  /* 0x0500000004027989 */ /* 0x000e2400000e00ff */
[----:B0-----:R-:W-:Y:S02]  /*143b0*/  SEL R3, R2, RZ, P4 ;  /* 0x000000ff02037207 */ /* 0x001fe40002000000 */
[----:B------:R-:W-:Y:S03]  /*143c0*/  SHFL.IDX PT, R2, R16, 0x1, 0x1f ;  /* 0x00201f0010027f89 */ /* 0x000fe600000e0000 */
        /* <DEDUP_REMOVED lines=9> */
[----:B------:R-:W-:Y:S05]  /*14460*/  @P6 BRA `(.L_x_2511) ;  /* 0x0000000000946947 */ /* 0x000fea0003800000 */
.L_x_2515:
[----:B------:R-:W-:-:S04]  /*14470*/  UIADD3 UR39, UR39, 0x1f, URZ ;  /* 0x0000001f27277890 */ /* 0x000fc8000fffe03f */
[----:B------:R-:W-:-:S06]  /*14480*/  UISETP.GE.AND UP0, UPT, UR39, UR4, UPT ;  /* 0x000000042700728c */ /* 0x000fcc000bf06270 */
[----:B------:R-:W-:-:S13]  /*14490*/  PLOP3.LUT P6, PT, PT, PT, UP0, 0x40, 0x0 ;  /* 0x000000000000781c */ /* 0x000fda0003fce808 */
[----:B------:R-:W-:Y:S05]  /*144a0*/  @!P6 BRA `(.L_x_2512) ;  /* 0x0000000400c8e947 */ /* 0x000fea0003800000 */
[----:B------:R-:W0:Y:S01]  /*144b0*/  S2R R0, SR_TID.X ;  /* 0x0000000000007919 */ /* 0x000e220000002100 */
[----:B------:R-:W-:Y:S01]  /*144c0*/  BSSY B0, `(.L_x_2513) ;  /* 0x0000009000007945 */ /* 0x000fe20003800000 */
[----:B------:R-:W-:Y:S01]  /*144d0*/  IMAD.MOV.U32 R17, RZ, RZ, RZ ;  /* 0x000000ffff117224 */ /* 0x000fe200078e00ff */
[----:B0-----:R-:W-:-:S05]  /*144e0*/  LOP3.LUT R0, R0, 0x1f, RZ, 0xc0, !PT ;  /* 0x0000001f00007812 */ /* 0x001fca00078ec0ff */
[----:B------:R-:W-:-:S05]  /*144f0*/  VIADD R7, R0, UR39 ;  /* 0x0000002700077c36 */ /* 0x000fca0008000000 */
[----:B------:R-:W-:-:S13]  /*14500*/  ISETP.GE.OR P6, PT, R7, UR4, !P0 ;  /* 0x0000000407007c0c */ /* 0x000fda000c7c6670 */
[----:B------:R-:W-:Y:S05]  /*14510*/  @P6 BRA `(.L_x_2514) ;  /* 0x00000000000c6947 */ /* 0x000fea0003800000 */
[----:B------:R-:W0:Y:S02]  /*14520*/  LDC.64 R2, c[0x0][0xc80] ;  /* 0x00032000ff027b82 */ /* 0x000e240000000a00 */
[----:B0-----:R-:W-:-:S05]  /*14530*/  IMAD.WIDE R2, R7, 0x4, R2 ;  /* 0x0000000407027825 */ /* 0x001fca00078e0202 */
[----:B------:R0:W5:Y:S02]  /*14540*/  LDG.E R17, desc[UR54][R2.64] ;  /* 0x0000003602117981 */ /* 0x000164000c1e1900 */
.L_x_2514:
[----:B------:R-:W-:Y:S05]  /*14550*/  BSYNC B0 ;  /* 0x0000000000007941 */ /* 0x000fea0003800000 */
.L_x_2513:
[----:B-----5:R-:W1:Y:S02]  /*14560*/  SHFL.UP PT, R0, R17, 0x1, RZ ;  /* 0x0420000011007989 */ /* 0x020e6400000e00ff */
[----:B-1----:R-:W-:-:S05]  /*14570*/  SEL R0, R0, RZ, P1 ;  /* 0x000000ff00007207 */ /* 0x002fca0000800000 */
[----:B------:R-:W-:-:S05]  /*14580*/  IMAD.IADD R0, R17, 0x1, R0 ;  /* 0x0000000111007824 */ /* 0x000fca00078e0200 */
[----:B0-----:R-:W0:Y:S02]  /*14590*/  SHFL.UP PT, R2, R0, 0x2, RZ ;  /* 0x0440000000027989 */ /* 0x001e2400000e00ff */
[----:B0-----:R-:W-:-:S05]  /*145a0*/  SEL R3, R2, RZ, P2 ;  /* 0x000000ff02037207 */ /* 0x001fca0001000000 */
[----:B------:R-:W-:Y:S02]  /*145b0*/  IMAD.IADD R3, R0, 0x1, R3 ;  /* 0x0000000100037824 */ /* 0x000fe400078e0203 */
[----:B------:R-:W0:Y:S03]  /*145c0*/  LDC R0, c[0x0][0xc38] ;  /* 0x00030e00ff007b82 */ /* 0x000e260000000800 */
        /* <DEDUP_REMOVED lines=9> */
[----:B------:R-:W0:Y:S02]  /*14660*/  SHFL.IDX PT, R9, R6, 0x1f, 0x1f ;  /* 0x03e01f0006097f89 */ /* 0x000e2400000e0000 */
[----:B0-----:R-:W-:-:S04]  /*14670*/  IMAD R9, R9, R0, RZ ;  /* 0x0000000009097224 */ /* 0x001fc800078e02ff */
[----:B------:R-:W-:-:S05]  /*14680*/  IMAD.IADD R4, R9, 0x1, R4 ;  /* 0x0000000109047824 */ /* 0x000fca00078e0204 */
[----:B------:R-:W-:-:S13]  /*14690*/  ISETP.GT.AND P6, PT, R4, R5, PT ;  /* 0x000000050400720c */ /* 0x000fda0003fc4270 */
[----:B------:R-:W-:Y:S05]  /*146a0*/  @!P6 BRA `(.L_x_2515) ;  /* 0xfffffffc0070e947 */ /* 0x000fea000383ffff */
[----:B------:R-:W-:-:S07]  /*146b0*/  IMAD.MOV.U32 R7, RZ, RZ, R6 ;  /* 0x000000ffff077224 */ /* 0x000fce00078e0006 */
.L_x_2511:
[----:B------:R-:W-:Y:S01]  /*146c0*/  IMAD.IADD R9, R4, 0x1, -R9 ;  /* 0x0000000104097824 */ /* 0x000fe200078e0a09 */
[----:B------:R-:W-:-:S03]  /*146d0*/  ULDC.64 UR4, c[0x0][0xc90] ;  /* 0x0003240000047ab9 */ /* 0x000fc60000000a00 */
[----:B------:R-:W-:-:S05]  /*146e0*/  IMAD R2, R7, R0, R9 ;  /* 0x0000000007027224 */ /* 0x000fca00078e0209 */
[----:B------:R-:W-:-:S13]  /*146f0*/  ISETP.GT.AND P0, PT, R2, R5, PT ;  /* 0x000000050200720c */ /* 0x000fda0003f04270 */
[----:B------:R-:W-:Y:S02]  /*14700*/  VOTEU.ANY UR7, UPT, !P0 ;  /* 0x0000000000077886 */ /* 0x000fe400040e0100 */
[----:B------:R-:W-:-:S04]  /*14710*/  UPOPC UR6, UR7 ;  /* 0x00000007000672bf */ /* 0x000fc80008000000 */
[----:B------:R-:W-:-:S04]  /*14720*/  UIADD3 UR39, UR6, UR39, URZ ;  /* 0x0000002706277290 */ /* 0x000fc8000fffe03f */
[----:B------:R-:W-:-:S06]  /*14730*/  UIMAD.WIDE UR4, UR39, 0x4, UR4 ;  /* 0x00000004270478a5 */ /* 0x000fcc000f8e0204 */
[----:B------:R-:W-:Y:S02]  /*14740*/  IMAD.U32 R2, RZ, RZ, UR4 ;  /* 0x00000004ff027e24 */ /* 0x000fe4000f8e00ff */
[----:B------:R-:W-:-:S05]  /*14750*/  IMAD.U32 R3, RZ, RZ, UR5 ;  /* 0x00000005ff037e24 */ /* 0x000fca000f8e00ff */
[----:B------:R-:W2:Y:S01]  /*14760*/  LDG.E R6, desc[UR54][R2.64] ;  /* 0x0000003602067981 */ /* 0x000ea2000c1e1900 */
[----:B------:R-:W-:Y:S01]  /*14770*/  IMAD.U32 R12, RZ, RZ, UR6 ;  /* 0x00000006ff0c7e24 */ /* 0x000fe2000f8e00ff */
[----:B------:R-:W-:Y:S01]  /*14780*/  ISETP.NE.AND P0, PT, RZ, UR7, PT ;  /* 0x00000007ff007c0c */ /* 0x000fe2000bf05270 */
[----:B------:R-:W-:-:S03]  /*14790*/  IMAD.MOV.U32 R16, RZ, RZ, RZ ;  /* 0x000000ffff107224 */ /* 0x000fc600078e00ff */
[----:B------:R-:W2:Y:S02]  /*147a0*/  SHFL.IDX PT, R17, R17, R12, 0x1f ;  /* 0x00001f0c11117589 */ /* 0x000ea400000e0000 */
[----:B--2---:R-:W-:-:S05]  /*147b0*/  IMAD R4, R17, R6, RZ ;  /* 0x0000000611047224 */ /* 0x004fca00078e02ff */
[----:B------:R-:W-:-:S04]  /*147c0*/  IABS R8, R4 ;  /* 0x0000000400087213 */ /* 0x000fc80000000000 */
[----:B------:R-:W0:Y:S08]  /*147d0*/  I2F.RP R10, R8 ;  /* 0x00000008000a7306 */ /* 0x000e300000209400 */
[----:B0-----:R-:W0:Y:S02]  /*147e0*/  MUFU.RCP R10, R10 ;  /* 0x0000000a000a7308 */ /* 0x001e240000001000 */
[----:B0-----:R-:W-:-:S06]  /*147f0*/  VIADD R11, R10, 0xffffffe ;  /* 0x0ffffffe0a0b7836 */ /* 0x001fcc0000000000 */
[----:B------:R-:W0:Y:S02]  /*14800*/  F2I.FTZ.U32.TRUNC.NTZ R3, R11 ;  /* 0x0000000b00037305 */ /* 0x000e24000021f000 */
[----:B0-----:R-:W-:Y:S01]  /*14810*/  IMAD.MOV R13, RZ, RZ, -R3 ;  /* 0x000000ffff0d7224 */ /* 0x001fe200078e0a03 */
[----:B------:R-:W-:Y:S06]  /*14820*/  @!P0 BRA `(.L_x_2516) ;  /* 0x00000000000c8947 */ /* 0x000fec0003800000 */
[----:B------:R-:W-:-:S06]  /*14830*/  UIADD3 UR4, UR6, -0x1, URZ ;  /* 0xffffffff06047890 */ /* 0x000fcc000fffe03f */
[----:B------:R-:W-:-:S06]  /*14840*/  IMAD.U32 R16, RZ, RZ, UR4 ;  /* 0x00000004ff107e24 */ /* 0x000fcc000f8e00ff */
[----:B------:R0:W1:Y:S02]  /*14850*/  SHFL.IDX PT, R16, R7, R16, 0x1f ;  /* 0x00001f1007107589 */ /* 0x00006400000e0000 */
.L_x_2516:
[----:B-1----:R-:W-:Y:S02]  /*14860*/  IMAD R16, R16, R0, R9 ;  /* 0x0000000010107224 */ /* 0x002fe400078e0209 */
[----:B0-----:R-:W-:Y:S02]  /*14870*/  IMAD R7, R13, R8, RZ ;  /* 0x000000080d077224 */ /* 0x001fe400078e02ff */
[----:B------:R-:W-:Y:S02]  /*14880*/  IMAD.MOV.U32 R2, RZ, RZ, RZ ;  /* 0x000000ffff027224 */ /* 0x000fe400078e00ff */
[----:B------:R-:W-:Y:S02]  /*14890*/  IMAD.IADD R5, R5, 0x1, -R16 ;  /* 0x0000000105057824 */ /* 0x000fe400078e0a10 */
        /* <DEDUP_REMOVED lines=21> */
[----:B------:R-:W-:-:S04]  /*149f0*/  IABS R6, R0 ;  /* 0x0000000000067213 */ /* 0x000fc80000000000 */
[----:B------:R-:W0:Y:S08]  /*14a00*/  I2F.RP R8, R6 ;  /* 0x0000000600087306 */ /* 0x000e300000209400 */
[----:B0-----:R-:W0:Y:S02]  /*14a10*/  MUFU.RCP R8, R8 ;  /* 0x0000000800087308 */ /* 0x001e240000001000 */
[----:B0-----:R-:W-:Y:S01]  /*14a20*/  VIADD R2, R8, 0xffffffe ;  /* 0x0ffffffe08027836 */ /* 0x001fe20000000000 */
[----:B------:R-:W-:-:S05]  /*14a30*/  IABS R8, R4 ;  /* 0x0000000400087213 */ /* 0x000fca0000000000 */
[----:B------:R0:W1:Y:S02]  /*14a40*/  F2I.FTZ.U32.TRUNC.NTZ R3, R2 ;  /* 0x0000000200037305 */ /* 0x000064000021f000 */
[----:B0-----:R-:W-:Y:S02]  /*14a50*/  IMAD.MOV.U32 R2, RZ, RZ, RZ ;  /* 0x000000ffff027224 */ /* 0x001fe400078e00ff */
[----:B-1----:R-:W-:-:S04]  /*14a60*/  IMAD.MOV R5, RZ, RZ, -R3 ;  /* 0x000000ffff057224 */ /* 0x002fc800078e0a03 */
[----:B------:R-:W-:-:S04]  /*14a70*/  IMAD R5, R5, R6, RZ ;  /* 0x0000000605057224 */ /* 0x000fc800078e02ff */
[----:B------:R-:W-:Y:S01]  /*14a80*/  IMAD.HI.U32 R3, R3, R5, R2 ;  /* 0x0000000503037227 */ /* 0x000fe200078e0002 */
[-C--:B------:R-:W-:Y:S02]  /*14a90*/  IABS R5, R0.reuse ;  /* 0x0000000000057213 */ /* 0x080fe40000000000 */
[C---:B------:R-:W-:Y:S01]  /*14aa0*/  LOP3.LUT R2, R4.reuse, R0, RZ, 0x3c, !PT ;  /* 0x0000000004027212 */ /* 0x040fe200078e3cff */
[----:B------:R-:W-:Y:S02]  /*14ab0*/  IMAD.IADD R4, R4, 0x1, R7 ;  /* 0x0000000104047824 */ /* 0x000fe400078e0207 */
[----:B------:R-:W-:Y:S01]  /*14ac0*/  IMAD.MOV R5, RZ, RZ, -R5 ;  /* 0x000000ffff057224 */ /* 0x000fe200078e0a05 */
[----:B------:R-:W-:Y:S01]  /*14ad0*/  ISETP.GE.AND P2, PT, R2, RZ, PT ;  /* 0x000000ff0200720c */ /* 0x000fe20003f46270 */
[----:B------:R-:W-:-:S04]  /*14ae0*/  IMAD.HI.U32 R3, R3, R8, RZ ;  /* 0x0000000803037227 */ /* 0x000fc800078e00ff */
[----:B------:R-:W-:-:S05]  /*14af0*/  IMAD R5, R3, R5, R8 ;  /* 0x0000000503057224 */ /* 0x000fca00078e0208 */
[----:B------:R-:W-:-:S13]  /*14b00*/  ISETP.GT.U32.AND P1, PT, R6, R5, PT ;  /* 0x000000050600720c */ /* 0x000fda0003f24070 */
        /* <DEDUP_REMOVED lines=12> */
.L_x_2512:
[----:B------:R-:W-:Y:S01]  /*14bd0*/  IMAD.MOV.U32 R16, RZ, RZ, R5 ;  /* 0x000000ffff107224 */ /* 0x000fe200078e0005 */
[----:B------:R-:W-:Y:S01]  /*14be0*/  ULDC UR39, c[0x0][0xc3c] ;  /* 0x00030f0000277ab9 */ /* 0x000fe20000000800 */
[----:B------:R-:W-:Y:S02]  /*14bf0*/  IMAD.MOV.U32 R17, RZ, RZ, RZ ;  /* 0x000000ffff117224 */ /* 0x000fe400078e00ff */
[----:B------:R-:W-:-:S07]  /*14c00*/  IMAD.MOV.U32 R18, RZ, RZ, RZ ;  /* 0x000000ffff127224 */ /* 0x000fce00078e00ff */
.L_x_2517:
        /* <DEDUP_REMOVED lines=12> */
.L_x_2510:
[----:B------:R-:W-:Y:S02]  /*14cd0*/  ULDC UR4, c[0x0][0xc3c] ;  /* 0x00030f0000047ab9 */ /* 0x000fe40000000800 */
[----:B------:R-:W-:-:S06]  /*14ce0*/  UISETP.GE.AND UP0, UPT, UR39, UR4, UPT ;  /* 0x000000042700728c */ /* 0x000fcc000bf06270 */
[----:B------:R-:W-:-:S13]  /*14cf0*/  PLOP3.LUT P0, PT, PT, PT, UP0, 0x80, 0x0 ;  /* 0x000000000000781c */ /* 0x000fda0003f0f008 */
[----:B------:R-:W-:Y:S05]  /*14d00*/  @!P0 BRA `(.L_x_2518) ;  /* 0xffffffa8001c8947 */ /* 0x000fea000383ffff */
.L_x_2441:
[----:B0-----:R-:W2:Y:S01]  /*14d10*/  LDL.LU R0, [R1+0x1c] ;  /* 0x00001c0001007983 */ /* 0x001ea20000300800 */
[----:B------:R-:W-:Y:S01]  /*14d20*/  BSSY B0, `(.L_x_2519) ;  /* 0x000000b000007945 */ /* 0x000fe20003800000 */
[----:B------:R-:W0:Y:S01]  /*14d30*/  S2R R5, SR_CgaCtaId ;  /* 0x0000000000057919 */ /* 0x000e220000008800 */
[----:B--2---:R-:W-:-:S05]  /*14d40*/  VIADD R0, R0, 0x1 ;  /* 0x0000000100007836 */ /* 0x004fca0000000000 */
        /* <DEDUP_REMOVED lines=8> */
.L_x_2605:
[----:B------:R-:W-:Y:S05]  /*14dd0*/  BSYNC B0 ;  /* 0x0000000000007941 */ /* 0x000fea0003800000 */
.L_x_2519:
[----:B------:R-:W-:-:S03]  /*14de0*/  UMOV UR4, 0xffffffff ;  /* 0xffffffff00047882 */ /* 0x000fc60000000000 */
[----:B------:R-:W-:Y:S05]  /*14df0*/  BRA.DIV UR4, `(.L_x_2521) ;  /* 0x0000002a04387947 */ /* 0x000fea000b800000 */
[----:B0-----:R-:W0:Y:S02]  /*14e00*/  S2R R0, SR_TID.X ;  /* 0x0000000000007919 */ /* 0x001e240000002100 */
[----:B0-----:R-:W-:-:S04]  /*14e10*/  SHF.R.U32.HI R0, RZ, 0x5, R0 ;  /* 0x00000005ff007819 */ /* 0x001fc80000011600 */
[----:B------:R-:W-:-:S05]  /*14e20*/  LOP3.LUT R0, R0, 0x3, RZ, 0xc0, !PT ;  /* 0x0000000300007812 */ /* 0x000fca00078ec0ff */
[----:B------:R0:W1:Y:S02]  /*14e30*/  SHFL.IDX PT, R14, R0, RZ, 0x1f ;  /* 0x00001fff000e7589 */ /* 0x00006400000e0000 */
.L_x_2608:
[----:B-1----:R-:W-:Y:S01]  /*14e40*/  ISETP.NE.AND P0, PT, R14, RZ, PT ;  /* 0x000000ff0e00720c */ /* 0x002fe20003f05270 */
[----:B------:R-:W-:-:S12]  /*14e50*/  BSSY B0, `(.L_x_2522) ;  /* 0x000002c000007945 */ /* 0x000fd80003800000 */
[----:B------:R-:W-:Y:S05]  /*14e60*/  @P0 BRA `(.L_x_2523) ;  /* 0x0000000000a80947 */ /* 0x000fea0003800000 */
[----:B------:R-:W-:-:S03]  /*14e70*/  UMOV UR4, 0xffffffff ;  /* 0xffffffff00047882 */ /* 0x000fc60000000000 */
[----:B------:R-:W-:Y:S05]  /*14e80*/  BRA.DIV UR4, `(.L_x_2524) ;  /* 0x0000002a04487947 */ /* 0x000fea000b800000 */
[----:B------:R-:W-:-:S13]  /*14e90*/  ELECT P6, URZ, PT ;  /* 0x00000000003f782f */ /* 0x000fda00038c0000 */
.L_x_2611:
[----:B------:R-:W-:Y:S05]  /*14ea0*/  @!P6 BRA `(.L_x_2523) ;  /* 0x000000000098e947 */ /* 0x000fea0003800000 */
[----:B------:R-:W-:-:S06]  /*14eb0*/  ULOP3.LUT UR4, UR43, 0x2, URZ, 0xfc, !UPT ;  /* 0x000000022b047892 */ /* 0x000fcc000f8efc3f */
[----:B0-----:R-:W-:-:S05]  /*14ec0*/  IMAD.U32 R0, RZ, RZ, UR4 ;  /* 0x00000004ff007e24 */ /* 0x001fca000f8e00ff */
[----:B------:R-:W-:-:S13]  /*14ed0*/  ISETP.NE.AND P0, PT, R0, 0x3, PT ;  /* 0x000000030000780c */ /* 0x000fda0003f05270 */
[----:B------:R-:W-:Y:S05]  /*14ee0*/  @!P0 BRA `(.L_x_2525) ;  /* 0x0000000000048947 */ /* 0x000fea0003800000 */
[----:B------:R-:W-:Y:S01]  /*14ef0*/  BPT.TRAP 0x1 ;  /* 0x000000040000795c */ /* 0x000fe20000300000 */
.L_x_2525:
[C---:B------:R-:W-:Y:S01]  /*14f00*/  IMAD R3, R28.reuse, 0x8, R5 ;  /* 0x000000081c037824 */ /* 0x040fe200078e0205 */
[----:B------:R-:W-:Y:S01]  /*14f10*/  SHF.L.U32 R2, R33, 0x1f, RZ ;  /* 0x0000001f21027819 */ /* 0x000fe200000006ff */
[----:B------:R-:W-:-:S03]  /*14f20*/  VIADD R28, R28, 0x1 ;  /* 0x000000011c1c7836 */ /* 0x000fc60000000000 */
[----:B------:R-:W0:Y:S02]  /*14f30*/  SYNCS.PHASECHK.TRANS64.TRYWAIT P1, [R3+URZ+0x29840], R2 ;  /* 0x02984002030075a7 */ /* 0x000e24000802017f */
[----:B------:R-:W-:-:S04]  /*14f40*/  ISETP.NE.AND P2, PT, R28, 0x2, PT ;  /* 0x000000021c00780c */ /* 0x000fc80003f45270 */
[----:B------:R-:W-:Y:S01]  /*14f50*/  SEL R0, RZ, 0x1, P2 ;  /* 0x00000001ff007807 */ /* 0x000fe20001000000 */
[----:B0-----:R-:W-:Y:S08]  /*14f60*/  @!P1 BRA `(.L_x_2526) ;  /* 0x0000002800309947 */ /* 0x001ff00003800000 */
.L_x_2612:
[----:B------:R-:W-:Y:S02]  /*14f70*/  SEL R28, R28, RZ, P2 ;  /* 0x000000ff1c1c7207 */ /* 0x000fe40001000000 */
[----:B------:R-:W-:Y:S01]  /*14f80*/  LOP3.LUT R0, R33, R0, RZ, 0x3c, !PT ;  /* 0x0000000021007212 */ /* 0x000fe200078e3cff */
[----:B------:R-:W-:Y:S06]  /*14f90*/  @!P0 BRA `(.L_x_2527) ;  /* 0x0000000000048947 */ /* 0x000fec0003800000 */
[----:B------:R-:W-:Y:S01]  /*14fa0*/  BPT.TRAP 0x1 ;  /* 0x000000040000795c */ /* 0x000fe20000300000 */
.L_x_2527:
[----:B------:R-:W-:Y:S01]  /*14fb0*/  IMAD R5, R28, 0x8, R5 ;  /* 0x000000081c057824 */ /* 0x000fe200078e0205 */
[----:B------:R-:W-:-:S04]  /*14fc0*/  SHF.L.U32 R0, R0, 0x1f, RZ ;  /* 0x0000001f00007819 */ /* 0x000fc800000006ff */
[----:B------:R-:W1:Y:S02]  /*14fd0*/  SYNCS.PHASECHK.TRANS64.TRYWAIT P1, [R5+URZ+0x29840], R0 ;  /* 0x02984000050075a7 */ /* 0x000e64000802017f */
[----:B-1----:R-:W-:Y:S05]  /*14fe0*/  @!P1 BRA `(.L_x_2528) ;  /* 0x0000002800249947 */ /* 0x002fea0003800000 */
.L_x_2613:
[----:B------:R-:W-:Y:S05]  /*14ff0*/  @!P0 BRA `(.L_x_2529) ;  /* 0x0000000000048947 */ /* 0x000fea0003800000 */
[----:B------:R-:W-:Y:S01]  /*15000*/  BPT.TRAP 0x1 ;  /* 0x000000040000795c */ /* 0x000fe20000300000 */
.L_x_2529:
[----:B------:R-:W2:Y:S02]  /*15010*/  SYNCS.PHASECHK.TRANS64.TRYWAIT P1, [R3+URZ+0x29860], R2 ;  /* 0x02986002030075a7 */ /* 0x000ea4000802017f */
[----:B--2---:R-:W-:Y:S05]  /*15020*/  @!P1 BRA `(.L_x_2530) ;  /* 0x0000002800289947 */ /* 0x004fea0003800000 */
.L_x_2614:
[----:B------:R-:W-:Y:S05]  /*15030*/  @!P0 BRA `(.L_x_2531) ;  /* 0x0000000000048947 */ /* 0x000fea0003800000 */
[----:B------:R-:W-:Y:S01]  /*15040*/  BPT.TRAP 0x1 ;  /* 0x000000040000795c */ /* 0x000fe20000300000 */
.L_x_2531:
[----:B------:R-:W3:Y:S02]  /*15050*/  SYNCS.PHASECHK.TRANS64.TRYWAIT P1, [R5+URZ+0x29860], R0 ;  /* 0x02986000050075a7 */ /* 0x000ee4000802017f */
[----:B---3--:R-:W-:Y:S05]  /*15060*/  @!P1 BRA `(.L_x_2532) ;  /* 0x00000028002c9947 */ /* 0x008fea0003800000 */
.L_x_2615:
[----:B------:R-:W-:Y:S05]  /*15070*/  @!P0 BRA `(.L_x_2533) ;  /* 0x0000000000048947 */ /* 0x000fea0003800000 */
[----:B------:R-:W-:Y:S01]  /*15080*/  BPT.TRAP 0x1 ;  /* 0x000000040000795c */ /* 0x000fe20000300000 */
.L_x_2533:
[----:B------:R-:W4:Y:S02]  /*15090*/  SYNCS.PHASECHK.TRANS64.TRYWAIT P1, [R3+URZ+0x29880], R2 ;  /* 0x02988002030075a7 */ /* 0x000f24000802017f */
[----:B----4-:R-:W-:Y:S05]  /*150a0*/  @!P1 BRA `(.L_x_2534) ;  /* 0x0000002800309947 */ /* 0x010fea0003800000 */
.L_x_2616:
[----:B------:R-:W-:Y:S05]  /*150b0*/  @!P0 BRA `(.L_x_2535) ;  /* 0x0000000000048947 */ /* 0x000fea0003800000 */
[----:B------:R-:W-:Y:S01]  /*150c0*/  BPT.TRAP 0x1 ;  /* 0x000000040000795c */ /* 0x000fe20000300000 */
.L_x_2535:
[----:B------:R0:W0:Y:S02]  /*150d0*/  SYNCS.PHASECHK.TRANS64.TRYWAIT P0, [R5+URZ+0x29880], R0 ;  /* 0x02988000050075a7 */ /* 0x000024000800017f */
[----:B0-----:R-:W-:Y:S05]  /*150e0*/  @!P0 NANOSLEEP.SYNCS 0x989680 ;  /* 0x009896800000895d */ /* 0x001fea0003900000 */
[----:B------:R-:W0:Y:S02]  /*150f0*/  @!P0 SYNCS.PHASECHK.TRANS64 P0, [R5+URZ+0x29880], R0 ;  /* 0x02988000050085a7 */ /* 0x000e24000800007f */
[----:B0-----:R-:W-:Y:S05]  /*15100*/  @!P0 BRA `(.L_x_2535) ;  /* 0xfffffffc00f08947 */ /* 0x001fea000383ffff */
.L_x_2523:
[----:B------:R-:W-:Y:S05]  /*15110*/  BSYNC B0 ;  /* 0x0000000000007941 */ /* 0x000fea0003800000 */
.L_x_2522:
[----:B------:R-:W-:Y:S05]  /*15120*/  EXIT ;  /* 0x000000000000794d */ /* 0x000fea0003800000 */
.L_x_2378:
[----:B0-----:R-:W-:-:S04]  /*15130*/  IMAD.U32 R3, RZ, RZ, UR41 ;  /* 0x00000029ff037e24 */ /* 0x001fc8000f8e00ff */
[----:B------:R0:W1:Y:S03]  /*15140*/  SYNCS.PHASECHK.TRANS64.TRYWAIT P1, [R3+URZ+0x29800], R0 ;  /* 0x02980000030075a7 */ /* 0x000066000802017f */
[----:B-1----:R-:W-:Y:S05]  /*15150*/  @!P1 NANOSLEEP.SYNCS 0x989680 ;  /* 0x009896800000995d */ /* 0x002fea0003900000 */
[----:B------:R-:W1:Y:S02]  /*15160*/  @!P1 SYNCS.PHASECHK.TRANS64 P1, [R3+URZ+0x29800], R0 ;  /* 0x02980000030095a7 */ /* 0x000e64000802007f */
[----:B-1----:R-:W-:Y:S05]  /*15170*/  @!P1 BRA `(.L_x_2378) ;  /* 0xfffffffc00ec9947 */ /* 0x002fea000383ffff */
[----:B------:R-:W-:Y:S05]  /*15180*/  BRA `(.L_x_2536) ;  /* 0xfffffec800587947 */ /* 0x000fea000383ffff */
.L_x_2382:
[----:B-1----:R1:W2:Y:S02]  /*15190*/  SYNCS.PHASECHK.TRANS64.TRYWAIT P1, [R0+URZ+0x29830], R3 ;  /* 0x02983003000075a7 */ /* 0x0022a4000802017f */
[----:B--2---:R-:W-:Y:S05]  /*151a0*/  @!P1 NANOSLEEP.SYNCS 0x989680 ;  /* 0x009896800000995d */ /* 0x004fea0003900000 */
[----:B------:R-:W2:Y:S02]  /*151b0*/  @!P1 SYNCS.PHASECHK.TRANS64 P1, [R0+URZ+0x29830], R3 ;  /* 0x02983003000095a7 */ /* 0x000ea4000802007f */
[----:B--2---:R-:W-:Y:S05]  /*151c0*/  @!P1 BRA `(.L_x_2382) ;  /* 0xfffffffc00f09947 */ /* 0x004fea000383ffff */
[----:B------:R-:W-:Y:S05]  /*151d0*/  BRA `(.L_x_2381) ;  /* 0xfffffec800747947 */ /* 0x000fea000383ffff */
.L_x_2388:
[----:B-1----:R-:W-:-:S04]  /*151e0*/  IMAD.U32 R4, RZ, RZ, UR6 ;  /* 0x00000006ff047e24 */ /* 0x002fc8000f8e00ff */
[----:B------:R1:W2:Y:S03]  /*151f0*/  SYNCS.PHASECHK.TRANS64.TRYWAIT P1, [R4+URZ+0x29830], R3 ;  /* 0x02983003040075a7 */ /* 0x0002a6000802017f */
[----:B--2---:R-:W-:Y:S05]  /*15200*/  @!P1 NANOSLEEP.SYNCS 0x989680 ;  /* 0x009896800000995d */ /* 0x004fea0003900000 */
[----:B------:R-:W2:Y:S02]  /*15210*/  @!P1 SYNCS.PHASECHK.TRANS64 P1, [R4+URZ+0x29830], R3 ;  /* 0x02983003040095a7 */ /* 0x000ea4000802007f */
[----:B--2---:R-:W-:Y:S05]  /*15220*/  @!P1 BRA `(.L_x_2388) ;  /* 0xfffffffc00ec9947 */ /* 0x004fea000383ffff */
[----:B------:R-:W-:Y:S05]  /*15230*/  BRA `(.L_x_2385) ;  /* 0xfffffefc00607947 */ /* 0x000fea000383ffff */
.L_x_2392:
[----:B-1----:R-:W-:-:S04]  /*15240*/  IMAD.U32 R4, RZ, RZ, UR6 ;  /* 0x00000006ff047e24 */ /* 0x002fc8000f8e00ff */
[----:B------:R1:W2:Y:S03]  /*15250*/  SYNCS.PHASECHK.TRANS64.TRYWAIT P1, [R4+URZ+0x29850], R3 ;  /* 0x02985003040075a7 */ /* 0x0002a6000802017f */
[----:B--2---:R-:W-:Y:S05]  /*15260*/  @!P1 NANOSLEEP.SYNCS 0x989680 ;  /* 0x009896800000995d */ /* 0x004fea0003900000 */
[----:B------:R-:W2:Y:S02]  /*15270*/  @!P1 SYNCS.PHASECHK.TRANS64 P1, [R4+URZ+0x29850], R3 ;  /* 0x02985003040095a7 */ /* 0x000ea4000802007f */
[----:B--2---:R-:W-:Y:S05]  /*15280*/  @!P1 BRA `(.L_x_2392) ;  /* 0xfffffffc00ec9947 */ /* 0x004fea000383ffff */
[----:B------:R-:W-:Y:S05]  /*15290*/  BRA `(.L_x_2389) ;  /* 0xffffff0800687947 */ /* 0x000fea000383ffff */
.L_x_2400:
[----:B-1----:R-:W-:-:S04]  /*152a0*/  IMAD.U32 R4, RZ, RZ, UR6 ;  /* 0x00000006ff047e24 */ /* 0x002fc8000f8e00ff */
[----:B------:R1:W2:Y:S03]  /*152b0*/  SYNCS.PHASECHK.TRANS64.TRYWAIT P1, [R4+URZ+0x29830], R3 ;  /* 0x02983003040075a7 */ /* 0x0002a6000802017f */
[----:B--2---:R-:W-:Y:S05]  /*152c0*/  @!P1 NANOSLEEP.SYNCS 0x989680 ;  /* 0x009896800000995d */ /* 0x004fea0003900000 */
[----:B------:R-:W2:Y:S02]  /*152d0*/  @!P1 SYNCS.PHASECHK.TRANS64 P1, [R4+URZ+0x29830], R3 ;  /* 0x02983003040095a7 */ /* 0x000ea4000802007f */
[----:B--2---:R-:W-:Y:S05]  /*152e0*/  @!P1 BRA `(.L_x_2400) ;  /* 0xfffffffc00ec9947 */ /* 0x004fea000383ffff */
[----:B------:R-:W-:Y:S05]  /*152f0*/  BRA `(.L_x_2397) ;  /* 0xffffff3400507947 */ /* 0x000fea000383ffff */
.L_x_2404:
[----:B-1----:R-:W-:-:S04]  /*15300*/  IMAD.U32 R4, RZ, RZ, UR6 ;  /* 0x00000006ff047e24 */ /* 0x002fc8000f8e00ff */
[----:B------:R1:W2:Y:S03]  /*15310*/  SYNCS.PHASECHK.TRANS64.TRYWAIT P1, [R4+URZ+0x29850], R3 ;  /* 0x02985003040075a7 */ /* 0x0002a6000802017f */
[----:B--2---:R-:W-:Y:S05]  /*15320*/  @!P1 NANOSLEEP.SYNCS 0x989680 ;  /* 0x009896800000995d */ /* 0x004fea0003900000 */
[----:B------:R-:W2:Y:S02]  /*15330*/  @!P1 SYNCS.PHASECHK.TRANS64 P1, [R4+URZ+0x29850], R3 ;  /* 0x02985003040095a7 */ /* 0x000ea4000802007f */
[----:B--2---:R-:W-:Y:S05]  /*15340*/  @!P1 BRA `(.L_x_2404) ;  /* 0xfffffffc00ec9947 */ /* 0x004fea000383ffff */
[----:B------:R-:W-:Y:S05]  /*15350*/  BRA `(.L_x_2401) ;  /* 0xffffff40004c7947 */ /* 0x000fea000383ffff */
.L_x_2411:
[----:B-1----:R-:W-:-:S04]  /*15360*/  IMAD.U32 R6, RZ, RZ, UR9 ;  /* 0x00000009ff067e24 */ /* 0x002fc8000f8e00ff */
[----:B------:R1:W2:Y:S03]  /*15370*/  SYNCS.PHASECHK.TRANS64.TRYWAIT P1, [R6+URZ+0x29850], R5 ;  /* 0x02985005060075a7 */ /* 0x0002a6000802017f */
[----:B--2---:R-:W-:Y:S05]  /*15380*/  @!P1 NANOSLEEP.SYNCS 0x989680 ;  /* 0x009896800000995d */ /* 0x004fea0003900000 */
[----:B------:R-:W2:Y:S02]  /*15390*/  @!P1 SYNCS.PHASECHK.TRANS64 P1, [R6+URZ+0x29850], R5 ;  /* 0x02985005060095a7 */ /* 0x000ea4000802007f */
[----:B--2---:R-:W-:Y:S05]  /*153a0*/  @!P1 BRA `(.L_x_2411) ;  /* 0xfffffffc00ec9947 */ /* 0x004fea000383ffff */
[----:B------:R-:W-:Y:S05]  /*153b0*/  BRA `(.L_x_2410) ;  /* 0xffffff6000247947 */ /* 0x000fea000383ffff */
.L_x_2456:
        /* <DEDUP_REMOVED lines=10> */
.L_x_2537:
[----:B------:R-:W-:Y:S05]  /*15460*/  BRA `(.L_x_2538) ;  /* 0xffffffb0000c7947 */ /* 0x000fea000383ffff */
.L_x_2459:
[----:B0-----:R0:W1:Y:S02]  /*15470*/  SYNCS.PHASECHK.TRANS64.TRYWAIT P0, [R0+URZ+0x29880], R31 ;  /* 0x0298801f000075a7 */ /* 0x001064000800017f */
[----:B-1----:R-:W-:Y:S05]  /*15480*/  @!P0 NANOSLEEP.SYNCS 0x989680 ;  /* 0x009896800000895d */ /* 0x002fea0003900000 */
[----:B------:R-:W1:Y:S02]  /*15490*/  @!P0 SYNCS.PHASECHK.TRANS64 P0, [R0+URZ+0x29880], R31 ;  /* 0x0298801f000085a7 */ /* 0x000e64000800007f */
[----:B-1----:R-:W-:Y:S05]  /*154a0*/  @!P0 BRA `(.L_x_2459) ;  /* 0xfffffffc00f08947 */ /* 0x002fea000383ffff */
[----:B------:R-:W-:Y:S05]  /*154b0*/  BRA `(.L_x_2539) ;  /* 0xffffffb400287947 */ /* 0x000fea000383ffff */
.L_x_2460:
        /* <DEDUP_REMOVED lines=8> */
.L_x_2541:
[----:B------:R-:W-:Y:S05]  /*15540*/  BSYNC B0 ;  /* 0x0000000000007941 */ /* 0x000fea0003800000 */
.L_x_2540:
        /* <DEDUP_REMOVED lines=14> */
.L_x_2542:
[----:B------:R-:W-:Y:S02]  /*15630*/  IMAD.MOV.U32 R13, RZ, RZ, R8 ;  /* 0x000000ffff0d7224 */ /* 0x000fe400078e0008 */
[----:B------:R-:W-:Y:S02]  /*15640*/  IMAD.MOV.U32 R12, RZ, RZ, 0x1 ;  /* 0x00000001ff0c7424 */ /* 0x000fe400078e00ff */
[----:B------:R-:W-:-:S07]  /*15650*/  IMAD.MOV.U32 R2, RZ, RZ, R14 ;  /* 0x000000ffff027224 */ /* 0x000fce00078e000e */
[----:B------:R-:W-:Y:S05]  /*15660*/  WARPSYNC.COLLECTIVE R15, `(.L_x_2543) ;  /* 0x000000000f087348 */ /* 0x000fea0003c00000 */
[----:B------:R0:W1:Y:S02]  /*15670*/  SHFL.IDX P6, R14, R13, R12, R11 ;  /* 0x0000000c0d0e7389 */ /* 0x00006400000c000b */
[----:B01----:R-:W-:Y:S01]  /*15680*/  ENDCOLLECTIVE ;  /* 0x000000000000791b */ /* 0x003fe20003800000 */
.L_x_2543:
        /* <DEDUP_REMOVED lines=14> */
.L_x_2544:
[----:B------:R-:W-:Y:S02]  /*15770*/  IMAD.MOV.U32 R13, RZ, RZ, R8 ;  /* 0x000000ffff0d7224 */ /* 0x000fe400078e0008 */
[----:B------:R-:W-:Y:S02]  /*15780*/  IMAD.MOV.U32 R12, RZ, RZ, 0x2 ;  /* 0x00000002ff0c7424 */ /* 0x000fe400078e00ff */
[----:B------:R-:W-:-:S07]  /*15790*/  IMAD.MOV.U32 R2, RZ, RZ, R14 ;  /* 0x000000ffff027224 */ /* 0x000fce00078e000e */
[----:B------:R-:W-:Y:S05]  /*157a0*/  WARPSYNC.COLLECTIVE R15, `(.L_x_2545) ;  /* 0x000000000f087348 */ /* 0x000fea0003c00000 */
[----:B------:R0:W1:Y:S02]  /*157b0*/  SHFL.IDX P6, R14, R13, R12, R11 ;  /* 0x0000000c0d0e7389 */ /* 0x00006400000c000b */
[----:B01----:R-:W-:Y:S01]  /*157c0*/  ENDCOLLECTIVE ;  /* 0x000000000000791b */ /* 0x003fe20003800000 */
.L_x_2545:
        /* <DEDUP_REMOVED lines=14> */
.L_x_2546:
[----:B------:R-:W-:Y:S02]  /*158b0*/  IMAD.MOV.U32 R13, RZ, RZ, R8 ;  /* 0x000000ffff0d7224 */ /* 0x000fe400078e0008 */
[----:B------:R-:W-:Y:S02]  /*158c0*/  IMAD.MOV.U32 R12, RZ, RZ, 0x3 ;  /* 0x00000003ff0c7424 */ /* 0x000fe400078e00ff */
[----:B------:R-:W-:-:S07]  /*158d0*/  IMAD.MOV.U32 R2, RZ, RZ, R14 ;  /* 0x000000ffff027224 */ /* 0x000fce00078e000e */
[----:B------:R-:W-:Y:S05]  /*158e0*/  WARPSYNC.COLLECTIVE R15, `(.L_x_2547) ;  /* 0x000000000f087348 */ /* 0x000fea0003c00000 */
[----:B------:R0:W1:Y:S02]  /*158f0*/  SHFL.IDX P6, R14, R13, R12, R11 ;  /* 0x0000000c0d0e7389 */ /* 0x00006400000c000b */
[----:B01----:R-:W-:Y:S01]  /*15900*/  ENDCOLLECTIVE ;  /* 0x000000000000791b */ /* 0x003fe20003800000 */
.L_x_2547:
        /* <DEDUP_REMOVED lines=13> */
.L_x_2548:
        /* <DEDUP_REMOVED lines=10> */
.L_x_2549:
        /* <DEDUP_REMOVED lines=14> */
.L_x_2550:
        /* <DEDUP_REMOVED lines=8> */
.L_x_2465:
[----:B---3--:R3:W4:Y:S02]  /*15be0*/  SYNCS.PHASECHK.TRANS64.TRYWAIT P0, [R0+URZ+0x29840], R31 ;  /* 0x0298401f000075a7 */ /* 0x008724000800017f */
[----:B----4-:R-:W-:Y:S05]  /*15bf0*/  @!P0 NANOSLEEP.SYNCS 0x989680 ;  /* 0x009896800000895d */ /* 0x010fea0003900000 */
[----:B------:R-:W4:Y:S02]  /*15c00*/  @!P0 SYNCS.PHASECHK.TRANS64 P0, [R0+URZ+0x29840], R31 ;  /* 0x0298401f000085a7 */ /* 0x000f24000800007f */
[----:B----4-:R-:W-:Y:S05]  /*15c10*/  @!P0 BRA `(.L_x_2465) ;  /* 0xfffffffc00f08947 */ /* 0x010fea000383ffff */
[----:B------:R-:W-:Y:S05]  /*15c20*/  BRA `(.L_x_2552) ;  /* 0xffffffb400207947 */ /* 0x000fea000383ffff */
.L_x_2466:
        /* <DEDUP_REMOVED lines=8> */
.L_x_2554:
[----:B------:R-:W-:Y:S05]  /*15cb0*/  BSYNC B0 ;  /* 0x0000000000007941 */ /* 0x000fea0003800000 */
.L_x_2553:
        /* <DEDUP_REMOVED lines=10> */
.L_x_2555:
        /* <DEDUP_REMOVED lines=19> */
.L_x_2556:
        /* <DEDUP_REMOVED lines=11> */
.L_x_2557:
        /* <DEDUP_REMOVED lines=16> */
.L_x_2558:
        /* <DEDUP_REMOVED lines=12> */
.L_x_2559:
[----:B------:R-:W-:Y:S02]  /*16100*/  IMAD.MOV.U32 R13, RZ, RZ, R6 ;  /* 0x000000ffff0d7224 */ /* 0x000fe400078e0006 */
[----:B------:R-:W-:Y:S02]  /*16110*/  IMAD.MOV.U32 R12, RZ, RZ, 0x3 ;  /* 0x00000003ff0c7424 */ /* 0x000fe400078e00ff */
[----:B------:R-:W-:-:S07]  /*16120*/  IMAD.MOV.U32 R3, RZ, RZ, R14 ;  /* 0x000000ffff037224 */ /* 0x000fce00078e000e */
[----:B------:R-:W-:Y:S05]  /*16130*/  WARPSYNC.COLLECTIVE R15, `(.L_x_2560) ;  /* 0x000000000f087348 */ /* 0x000fea0003c00000 */
[----:B------:R0:W1:Y:S02]  /*16140*/  SHFL.IDX P6, R14, R13, R12, R11 ;  /* 0x0000000c0d0e7389 */ /* 0x00006400000c000b */
[----:B01----:R-:W-:Y:S01]  /*16150*/  ENDCOLLECTIVE ;  /* 0x000000000000791b */ /* 0x003fe20003800000 */
.L_x_2560:
        /* <DEDUP_REMOVED lines=10> */
.L_x_2561:
        /* <DEDUP_REMOVED lines=12> */
.L_x_2562:
        /* <DEDUP_REMOVED lines=13> */
.L_x_2563:
[----:B------:R-:W-:Y:S05]  /*16390*/  BRA `(.L_x_2564) ;  /* 0xffffffb000887947 */ /* 0x000fea000383ffff */
.L_x_2473:
[----:B------:R-:W-:Y:S02]  /*163a0*/  IMAD.MOV.U32 R13, RZ, RZ, R5 ;  /* 0x000000ffff0d7224 */ /* 0x000fe400078e0005 */
[----:B------:R-:W-:Y:S02]  /*163b0*/  IMAD.MOV.U32 R12, RZ, RZ, RZ ;  /* 0x000000ffff0c7224 */ /* 0x000fe400078e00ff */
[----:B------:R-:W-:Y:S02]  /*163c0*/  IMAD.MOV.U32 R11, RZ, RZ, 0x1c1f ;  /* 0x00001c1fff0b7424 */ /* 0x000fe400078e00ff */
[----:B------:R-:W-:Y:S02]  /*163d0*/  IMAD.MOV.U32 R15, RZ, RZ, -0x1 ;  /* 0xffffffffff0f7424 */ /* 0x000fe400078e00ff */
[----:B------:R-:W-:Y:S02]  /*163e0*/  IMAD R4, R4, UR40, RZ ;  /* 0x0000002804047c24 */ /* 0x000fe4000f8e02ff */
[----:B------:R-:W-:-:S07]  /*163f0*/  IMAD R17, R17, 0x80, R9 ;  /* 0x0000008011117824 */ /* 0x000fce00078e0209 */
[----:B-1---5:R-:W-:Y:S05]  /*16400*/  WARPSYNC.COLLECTIVE R15, `(.L_x_2565) ;  /* 0x000000000f087348 */ /* 0x022fea0003c00000 */
[----:B------:R0:W2:Y:S02]  /*16410*/  SHFL.IDX P6, R14, R13, R12, R11 ;  /* 0x0000000c0d0e7389 */ /* 0x0000a400000c000b */
[----:B012--5:R-:W-:Y:S01]  /*16420*/  ENDCOLLECTIVE ;  /* 0x000000000000791b */ /* 0x027fe20003800000 */
.L_x_2565:
[C---:B------:R-:W-:Y:S01]  /*16430*/  VIADD R7, R17.reuse, 0x20 ;  /* 0x0000002011077836 */ /* 0x040fe20000000000 */
[----:B------:R-:W-:Y:S01]  /*16440*/  ISETP.GE.AND P0, PT, R17, R4, PT ;  /* 0x000000041100720c */ /* 0x000fe20003f06270 */
[----:B------:R-:W-:Y:S02]  /*16450*/  IMAD.MOV.U32 R13, RZ, RZ, R0 ;  /* 0x000000ffff0d7224 */ /* 0x000fe400078e0000 */
[----:B------:R-:W-:-:S10]  /*16460*/  IMAD.MOV.U32 R2, RZ, RZ, R14 ;  /* 0x000000ffff027224 */ /* 0x000fd400078e000e */
[----:B------:R-:W-:Y:S05]  /*16470*/  WARPSYNC.COLLECTIVE R15, `(.L_x_2566) ;  /* 0x000000000f087348 */ /* 0x000fea0003c00000 */
[----:B------:R0:W1:Y:S02]  /*16480*/  SHFL.IDX P6, R14, R13, R12, R11 ;  /* 0x0000000c0d0e7389 */ /* 0x00006400000c000b */
[----:B01----:R-:W-:Y:S01]  /*16490*/  ENDCOLLECTIVE ;  /* 0x000000000000791b */ /* 0x003fe20003800000 */
.L_x_2566:
[----:B------:R-:W-:Y:S02]  /*164a0*/  IMAD.MOV.U32 R13, RZ, RZ, R5 ;  /* 0x000000ffff0d7224 */ /* 0x000fe400078e0005 */
[----:B------:R-:W-:Y:S02]  /*164b0*/  IMAD.MOV.U32 R12, RZ, RZ, 0x1 ;  /* 0x00000001ff0c7424 */ /* 0x000fe400078e00ff */
[----:B------:R-:W-:-:S07]  /*164c0*/  IMAD.MOV.U32 R3, RZ, RZ, R14 ;  /* 0x000000ffff037224 */ /* 0x000fce00078e000e */
[----:B------:R-:W-:Y:S05]  /*164d0*/  WARPSYNC.COLLECTIVE R15, `(.L_x_2567) ;  /* 0x000000000f087348 */ /* 0x000fea0003c00000 */
[----:B------:R0:W1:Y:S02]  /*164e0*/  SHFL.IDX P6, R14, R13, R12, R11 ;  /* 0x0000000c0d0e7389 */ /* 0x00006400000c000b */
[----:B01----:R-:W-:Y:S01]  /*164f0*/  ENDCOLLECTIVE ;  /* 0x000000000000791b */ /* 0x003fe20003800000 */
.L_x_2567:
        /* <DEDUP_REMOVED lines=15> */
.L_x_2568:
        /* <DEDUP_REMOVED lines=8> */
.L_x_2569:
[----:B------:R-:W-:Y:S02]  /*16670*/  @!P0 IMAD.MOV.U32 R3, RZ, RZ, R7 ;  /* 0x000000ffff038224 */ /* 0x000fe400078e0007 */
[----:B------:R-:W-:-:S03]  /*16680*/  VIADD R7, R17, 0x40 ;  /* 0x0000004011077836 */ /* 0x000fc60000000000 */
        /* <DEDUP_REMOVED lines=12> */
.L_x_2570:
        /* <DEDUP_REMOVED lines=8> */
.L_x_2571:
        /* <DEDUP_REMOVED lines=12> */
.L_x_2572:
[----:B------:R-:W-:Y:S05]  /*16890*/  BRA `(.L_x_2573) ;  /* 0xffffffb400c07947 */ /* 0x000fea000383ffff */
.L_x_2478:
[----:B0-----:R0:W2:Y:S02]  /*168a0*/  SYNCS.PHASECHK.TRANS64.TRYWAIT P0, [R22+URZ+0x29820], R3 ;  /* 0x02982003160075a7 */ /* 0x0010a4000800017f */
[----:B--2---:R-:W-:Y:S05]  /*168b0*/  @!P0 NANOSLEEP.SYNCS 0x989680 ;  /* 0x009896800000895d */ /* 0x004fea0003900000 */
[----:B------:R-:W2:Y:S02]  /*168c0*/  @!P0 SYNCS.PHASECHK.TRANS64 P0, [R22+URZ+0x29820], R3 ;  /* 0x02982003160085a7 */ /* 0x000ea4000800007f */
[----:B--2---:R-:W-:Y:S05]  /*168d0*/  @!P0 BRA `(.L_x_2478) ;  /* 0xfffffffc00f08947 */ /* 0x004fea000383ffff */
[----:B------:R-:W-:Y:S05]  /*168e0*/  BRA `(.L_x_2574) ;  /* 0xffffffb800307947 */ /* 0x000fea000383ffff */
.L_x_2482:
[----:B0-----:R0:W1:Y:S02]  /*168f0*/  SYNCS.PHASECHK.TRANS64.TRYWAIT P0, [R0+URZ+0x29880], R30 ;  /* 0x0298801e000075a7 */ /* 0x001064000800017f */
[----:B-1----:R-:W-:Y:S05]  /*16900*/  @!P0 NANOSLEEP.SYNCS 0x989680 ;  /* 0x009896800000895d */ /* 0x002fea0003900000 */
[----:B------:R-:W1:Y:S02]  /*16910*/  @!P0 SYNCS.PHASECHK.TRANS64 P0, [R0+URZ+0x29880], R30 ;  /* 0x0298801e000085a7 */ /* 0x000e64000800007f */
[----:B-1----:R-:W-:Y:S05]  /*16920*/  @!P0 BRA `(.L_x_2482) ;  /* 0xfffffffc00f08947 */ /* 0x002fea000383ffff */
[----:B------:R-:W-:Y:S05]  /*16930*/  BRA `(.L_x_2575) ;  /* 0xffffffbc00647947 */ /* 0x000fea000383ffff */
.L_x_2483:
        /* <DEDUP_REMOVED lines=8> */
.L_x_2577:
[----:B------:R-:W-:Y:S05]  /*169c0*/  BSYNC B0 ;  /* 0x0000000000007941 */ /* 0x000fea0003800000 */
.L_x_2576:
        /* <DEDUP_REMOVED lines=10> */
.L_x_2578:
[----:B------:R-:W-:Y:S02]  /*16a70*/  IMAD.MOV.U32 R13, RZ, RZ, R9 ;  /* 0x000000ffff0d7224 */ /* 0x000fe400078e0009 */
[----:B------:R-:W-:Y:S02]  /*16a80*/  IMAD.MOV.U32 R12, RZ, RZ, 0x1 ;  /* 0x00000001ff0c7424 */ /* 0x000fe400078e00ff */
[----:B------:R-:W-:-:S07]  /*16a90*/  IMAD.MOV.U32 R2, RZ, RZ, R14 ;  /* 0x000000ffff027224 */ /* 0x000fce00078e000e */
[----:B------:R-:W-:Y:S05]  /*16aa0*/  WARPSYNC.COLLECTIVE R15, `(.L_x_2579) ;  /* 0x000000000f087348 */ /* 0x000fea0003c00000 */
[----:B------:R0:W1:Y:S02]  /*16ab0*/  SHFL.IDX P6, R14, R13, R12, R11 ;  /* 0x0000000c0d0e7389 */ /* 0x00006400000c000b */
[----:B01----:R-:W-:Y:S01]  /*16ac0*/  ENDCOLLECTIVE ;  /* 0x000000000000791b */ /* 0x003fe20003800000 */
.L_x_2579:
        /* <DEDUP_REMOVED lines=12> */
.L_x_2580:
[----:B------:R-:W-:Y:S02]  /*16b90*/  IMAD.MOV.U32 R13, RZ, RZ, R9 ;  /* 0x000000ffff0d7224 */ /* 0x000fe400078e0009 */
[----:B------:R-:W-:Y:S02]  /*16ba0*/  IMAD.MOV.U32 R12, RZ, RZ, 0x2 ;  /* 0x00000002ff0c7424 */ /* 0x000fe400078e00ff */
[----:B------:R-:W-:-:S07]  /*16bb0*/  IMAD.MOV.U32 R2, RZ, RZ, R14 ;  /* 0x000000ffff027224 */ /* 0x000fce00078e000e */
[----:B------:R-:W-:Y:S05]  /*16bc0*/  WARPSYNC.COLLECTIVE R15, `(.L_x_2581) ;  /* 0x000000000f087348 */ /* 0x000fea0003c00000 */
[----:B------:R0:W1:Y:S02]  /*16bd0*/  SHFL.IDX P6, R14, R13, R12, R11 ;  /* 0x0000000c0d0e7389 */ /* 0x00006400000c000b */
[----:B01----:R-:W-:Y:S01]  /*16be0*/  ENDCOLLECTIVE ;  /* 0x000000000000791b */ /* 0x003fe20003800000 */
.L_x_2581:
        /* <DEDUP_REMOVED lines=12> */
.L_x_2582:
[----:B------:R-:W-:Y:S02]  /*16cb0*/  IMAD.MOV.U32 R13, RZ, RZ, R9 ;  /* 0x000000ffff0d7224 */ /* 0x000fe400078e0009 */
[----:B------:R-:W-:Y:S02]  /*16cc0*/  IMAD.MOV.U32 R12, RZ, RZ, 0x3 ;  /* 0x00000003ff0c7424 */ /* 0x000fe400078e00ff */
[----:B------:R-:W-:-:S07]  /*16cd0*/  IMAD.MOV.U32 R2, RZ, RZ, R14 ;  /* 0x000000ffff027224 */ /* 0x000fce00078e000e */
[----:B------:R-:W-:Y:S05]  /*16ce0*/  WARPSYNC.COLLECTIVE R15, `(.L_x_2583) ;  /* 0x000000000f087348 */ /* 0x000fea0003c00000 */
[----:B------:R0:W1:Y:S02]  /*16cf0*/  SHFL.IDX P6, R14, R13, R12, R11 ;  /* 0x0000000c0d0e7389 */ /* 0x00006400000c000b */
[----:B01----:R-:W-:Y:S01]  /*16d00*/  ENDCOLLECTIVE ;  /* 0x000000000000791b */ /* 0x003fe20003800000 */
.L_x_2583:
        /* <DEDUP_REMOVED lines=12> */
.L_x_2584:
[----:B------:R-:W-:Y:S02]  /*16dd0*/  IMAD.MOV.U32 R13, RZ, RZ, R21 ;  /* 0x000000ffff0d7224 */ /* 0x000fe400078e0015 */
[----:B------:R-:W-:Y:S02]  /*16de0*/  IMAD.MOV.U32 R12, RZ, RZ, RZ ;  /* 0x000000ffff0c7224 */ /* 0x000fe400078e00ff */
[----:B------:R-:W-:-:S07]  /*16df0*/  IMAD.MOV.U32 R2, RZ, RZ, R14 ;  /* 0x000000ffff027224 */ /* 0x000fce00078e000e */
[----:B------:R-:W-:Y:S05]  /*16e00*/  WARPSYNC.COLLECTIVE R15, `(.L_x_2585) ;  /* 0x000000000f087348 */ /* 0x000fea0003c00000 */
[----:B------:R0:W1:Y:S02]  /*16e10*/  SHFL.IDX P6, R14, R13, R12, R11 ;  /* 0x0000000c0d0e7389 */ /* 0x00006400000c000b */
[----:B01----:R-:W-:Y:S01]  /*16e20*/  ENDCOLLECTIVE ;  /* 0x000000000000791b */ /* 0x003fe20003800000 */
.L_x_2585:
        /* <DEDUP_REMOVED lines=12> */
.L_x_2586:
[----:B------:R-:W-:Y:S01]  /*16ef0*/  IMAD.MOV.U32 R2, RZ, RZ, R14 ;  /* 0x000000ffff027224 */ /* 0x000fe200078e000e */
[----:B------:R-:W-:Y:S06]  /*16f00*/  BRA `(.L_x_2587) ;  /* 0xffffffbc00007947 */ /* 0x000fec000383ffff */
.L_x_2488:
[----:B---3--:R3:W4:Y:S02]  /*16f10*/  SYNCS.PHASECHK.TRANS64.TRYWAIT P0, [R0+URZ+0x29840], R30 ;  /* 0x0298401e000075a7 */ /* 0x008724000800017f */
[----:B----4-:R-:W-:Y:S05]  /*16f20*/  @!P0 NANOSLEEP.SYNCS 0x989680 ;  /* 0x009896800000895d */ /* 0x010fea0003900000 */
[----:B------:R-:W4:Y:S02]  /*16f30*/  @!P0 SYNCS.PHASECHK.TRANS64 P0, [R0+URZ+0x29840], R30 ;  /* 0x0298401e000085a7 */ /* 0x000f24000800007f */
[----:B----4-:R-:W-:Y:S05]  /*16f40*/  @!P0 BRA `(.L_x_2488) ;  /* 0xfffffffc00f08947 */ /* 0x010fea000383ffff */
[----:B------:R-:W-:Y:S05]  /*16f50*/  BRA `(.L_x_2588) ;  /* 0xffffffbc00547947 */ /* 0x000fea000383ffff */
.L_x_2489:
        /* <DEDUP_REMOVED lines=8> */
.L_x_2590:
[----:B------:R-:W-:Y:S05]  /*16fe0*/  BSYNC B0 ;  /* 0x0000000000007941 */ /* 0x000fea0003800000 */
.L_x_2589:
        /* <DEDUP_REMOVED lines=9> */
.L_x_2591:
[----:B------:R-:W-:Y:S02]  /*17080*/  IMAD.MOV.U32 R13, RZ, RZ, R5 ;  /* 0x000000ffff0d7224 */ /* 0x000fe400078e0005 */
[----:B------:R-:W-:Y:S02]  /*17090*/  IMAD.MOV.U32 R12, RZ, RZ, 0x1 ;  /* 0x00000001ff0c7424 */ /* 0x000fe400078e00ff */
[----:B------:R-:W-:-:S07]  /*170a0*/  IMAD.MOV.U32 R2, RZ, RZ, R14 ;  /* 0x000000ffff027224 */ /* 0x000fce00078e000e */
[----:B------:R-:W-:Y:S05]  /*170b0*/  WARPSYNC.COLLECTIVE R15, `(.L_x_2592) ;  /* 0x000000000f087348 */ /* 0x000fea0003c00000 */
[----:B------:R0:W1:Y:S02]  /*170c0*/  SHFL.IDX P6, R14, R13, R12, R11 ;  /* 0x0000000c0d0e7389 */ /* 0x00006400000c000b */
[----:B01----:R-:W-:Y:S01]  /*170d0*/  ENDCOLLECTIVE ;  /* 0x000000000000791b */ /* 0x003fe20003800000 */
.L_x_2592:
        /* <DEDUP_REMOVED lines=13> */
.L_x_2593:
[----:B------:R-:W-:Y:S02]  /*171b0*/  IMAD.MOV.U32 R13, RZ, RZ, R5 ;  /* 0x000000ffff0d7224 */ /* 0x000fe400078e0005 */
[----:B------:R-:W-:Y:S02]  /*171c0*/  IMAD.MOV.U32 R12, RZ, RZ, 0x2 ;  /* 0x00000002ff0c7424 */ /* 0x000fe400078e00ff */
[----:B------:R-:W-:-:S07]  /*171d0*/  IMAD.MOV.U32 R2, RZ, RZ, R14 ;  /* 0x000000ffff027224 */ /* 0x000fce00078e000e */
[----:B------:R-:W-:Y:S05]  /*171e0*/  WARPSYNC.COLLECTIVE R15, `(.L_x_2594) ;  /* 0x000000000f087348 */ /* 0x000fea0003c00000 */
[----:B------:R0:W1:Y:S02]  /*171f0*/  SHFL.IDX P6, R14, R13, R12, R11 ;  /* 0x0000000c0d0e7389 */ /* 0x00006400000c000b */
[----:B01----:R-:W-:Y:S01]  /*17200*/  ENDCOLLECTIVE ;  /* 0x000000000000791b */ /* 0x003fe20003800000 */
.L_x_2594:
        /* <DEDUP_REMOVED lines=13> */
.L_x_2595:
[----:B------:R-:W-:Y:S02]  /*172e0*/  IMAD.MOV.U32 R13, RZ, RZ, R5 ;  /* 0x000000ffff0d7224 */ /* 0x000fe400078e0005 */
[----:B------:R-:W-:Y:S02]  /*172f0*/  IMAD.MOV.U32 R12, RZ, RZ, 0x3 ;  /* 0x00000003ff0c7424 */ /* 0x000fe400078e00ff */
[----:B------:R-:W-:-:S07]  /*17300*/  IMAD.MOV.U32 R2, RZ, RZ, R14 ;  /* 0x000000ffff027224 */ /* 0x000fce00078e000e */
[----:B------:R-:W-:Y:S05]  /*17310*/  WARPSYNC.COLLECTIVE R15, `(.L_x_2596) ;  /* 0x000000000f087348 */ /* 0x000fea0003c00000 */
[----:B------:R0:W1:Y:S02]  /*17320*/  SHFL.IDX P6, R14, R13, R12, R11 ;  /* 0x0000000c0d0e7389 */ /* 0x00006400000c000b */
[----:B01----:R-:W-:Y:S01]  /*17330*/  ENDCOLLECTIVE ;  /* 0x000000000000791b */ /* 0x003fe20003800000 */
.L_x_2596:
        /* <DEDUP_REMOVED lines=13> */
.L_x_2597:
[----:B------:R-:W-:Y:S02]  /*17410*/  IMAD.MOV.U32 R13, RZ, RZ, R8 ;  /* 0x000000ffff0d7224 */ /* 0x000fe400078e0008 */
[----:B------:R-:W-:Y:S02]  /*17420*/  IMAD.MOV.U32 R12, RZ, RZ, RZ ;  /* 0x000000ffff0c7224 */ /* 0x000fe400078e00ff */
[----:B------:R-:W-:-:S07]  /*17430*/  IMAD.MOV.U32 R2, RZ, RZ, R14 ;  /* 0x000000ffff027224 */ /* 0x000fce00078e000e */
[----:B------:R-:W-:Y:S05]  /*17440*/  WARPSYNC.COLLECTIVE R15, `(.L_x_2598) ;  /* 0x000000000f087348 */ /* 0x000fea0003c00000 */
[----:B------:R0:W1:Y:S02]  /*17450*/  SHFL.IDX P6, R14, R13, R12, R11 ;  /* 0x0000000c0d0e7389 */ /* 0x00006400000c000b */
[----:B01----:R-:W-:Y:S01]  /*17460*/  ENDCOLLECTIVE ;  /* 0x000000000000791b */ /* 0x003fe20003800000 */
.L_x_2598:
        /* <DEDUP_REMOVED lines=13> */
.L_x_2599:
[----:B------:R-:W-:Y:S05]  /*17540*/  BRA `(.L_x_2600) ;  /* 0xffffffb800e87947 */ /* 0x000fea000383ffff */
.L_x_2494:
[----:B0-----:R0:W2:Y:S02]  /*17550*/  SYNCS.PHASECHK.TRANS64.TRYWAIT P1, [R3+URZ+0x29870], R0 ;  /* 0x02987000030075a7 */ /* 0x0010a4000802017f */
[----:B--2---:R-:W-:Y:S05]  /*17560*/  @!P1 NANOSLEEP.SYNCS 0x989680 ;  /* 0x009896800000995d */ /* 0x004fea0003900000 */
[----:B------:R-:W2:Y:S02]  /*17570*/  @!P1 SYNCS.PHASECHK.TRANS64 P1, [R3+URZ+0x29870], R0 ;  /* 0x02987000030095a7 */ /* 0x000ea4000802007f */
[----:B--2---:R-:W-:Y:S05]  /*17580*/  @!P1 BRA `(.L_x_2494) ;  /* 0xfffffffc00f09947 */ /* 0x004fea000383ffff */
[----:B------:R-:W-:Y:S05]  /*17590*/  BRA `(.L_x_2601) ;  /* 0xffffffbc00547947 */ /* 0x000fea000383ffff */
.L_x_2496:
[----:B0-----:R0:W2:Y:S02]  /*175a0*/  SYNCS.PHASECHK.TRANS64.TRYWAIT P1, [R3+URZ+0x29860], R0 ;  /* 0x02986000030075a7 */ /* 0x0010a4000802017f */
[----:B--2---:R-:W-:Y:S05]  /*175b0*/  @!P1 NANOSLEEP.SYNCS 0x989680 ;  /* 0x009896800000995d */ /* 0x004fea0003900000 */
[----:B------:R-:W2:Y:S02]  /*175c0*/  @!P1 SYNCS.PHASECHK.TRANS64 P1, [R3+URZ+0x29860], R0 ;  /* 0x02986000030095a7 */ /* 0x000ea4000802007f */
[----:B--2---:R-:W-:Y:S05]  /*175d0*/  @!P1 BRA `(.L_x_2496) ;  /* 0xfffffffc00f09947 */ /* 0x004fea000383ffff */
[----:B------:R-:W-:Y:S05]  /*175e0*/  BRA `(.L_x_2602) ;  /* 0xffffffbc00647947 */ /* 0x000fea000383ffff */
.L_x_2504:
[----:B0-----:R0:W4:Y:S02]  /*175f0*/  SYNCS.PHASECHK.TRANS64.TRYWAIT P1, [R17+URZ+0x29870], R0 ;  /* 0x02987000110075a7 */ /* 0x001124000802017f */
[----:B----4-:R-:W-:Y:S05]  /*17600*/  @!P1 NANOSLEEP.SYNCS 0x989680 ;  /* 0x009896800000995d */ /* 0x010fea0003900000 */
[----:B------:R-:W4:Y:S02]  /*17610*/  @!P1 SYNCS.PHASECHK.TRANS64 P1, [R17+URZ+0x29870], R0 ;  /* 0x02987000110095a7 */ /* 0x000f24000802007f */
[----:B----4-:R-:W-:Y:S05]  /*17620*/  @!P1 BRA `(.L_x_2504) ;  /* 0xfffffffc00f09947 */ /* 0x010fea000383ffff */
[----:B------:R-:W-:Y:S05]  /*17630*/  BRA `(.L_x_2603) ;  /* 0xffffffc400287947 */ /* 0x000fea000383ffff */
.L_x_2506:
[----:B0-----:R0:W4:Y:S02]  /*17640*/  SYNCS.PHASECHK.TRANS64.TRYWAIT P1, [R17+URZ+0x29860], R0 ;  /* 0x02986000110075a7 */ /* 0x001124000802017f */
[----:B----4-:R-:W-:Y:S05]  /*17650*/  @!P1 NANOSLEEP.SYNCS 0x989680 ;  /* 0x009896800000995d */ /* 0x010fea0003900000 */
[----:B------:R-:W4:Y:S02]  /*17660*/  @!P1 SYNCS.PHASECHK.TRANS64 P1, [R17+URZ+0x29860], R0 ;  /* 0x02986000110095a7 */ /* 0x000f24000802007f */
[----:B----4-:R-:W-:Y:S05]  /*17670*/  @!P1 BRA `(.L_x_2506) ;  /* 0xfffffffc00f09947 */ /* 0x010fea000383ffff */
[----:B------:R-:W-:Y:S05]  /*17680*/  BRA `(.L_x_2604) ;  /* 0xffffffc400347947 */ /* 0x000fea000383ffff */
.L_x_2520:
[----:B0-----:R0:W1:Y:S02]  /*17690*/  SYNCS.PHASECHK.TRANS64.TRYWAIT P0, [R5+URZ+0x29820], R0 ;  /* 0x02982000050075a7 */ /* 0x001064000800017f */
[----:B-1----:R-:W-:Y:S05]  /*176a0*/  @!P0 NANOSLEEP.SYNCS 0x989680 ;  /* 0x009896800000895d */ /* 0x002fea0003900000 */
[----:B------:R-:W1:Y:S02]  /*176b0*/  @!P0 SYNCS.PHASECHK.TRANS64 P0, [R5+URZ+0x29820], R0 ;  /* 0x02982000050085a7 */ /* 0x000e64000800007f */
[----:B-1----:R-:W-:Y:S05]  /*176c0*/  @!P0 BRA `(.L_x_2520) ;  /* 0xfffffffc00f08947 */ /* 0x002fea000383ffff */
[----:B------:R-:W-:Y:S05]  /*176d0*/  BRA `(.L_x_2605) ;  /* 0xffffffd400bc7947 */ /* 0x000fea000383ffff */
.L_x_2521:
        /* <DEDUP_REMOVED lines=11> */
.L_x_2607:
[----:B------:R-:W-:Y:S05]  /*17790*/  BSYNC B0 ;  /* 0x0000000000007941 */ /* 0x000fea0003800000 */
.L_x_2606:
[----:B------:R-:W-:Y:S05]  /*177a0*/  BRA `(.L_x_2608) ;  /* 0xffffffd400a47947 */ /* 0x000fea000383ffff */
.L_x_2524:
[----:B------:R-:W-:Y:S01]  /*177b0*/  BSSY B1, `(.L_x_2609) ;  /* 0x0000006000017945 */ /* 0x000fe20003800000 */
[----:B------:R-:W-:-:S07]  /*177c0*/  IMAD.MOV.U32 R15, RZ, RZ, -0x1 ;  /* 0xffffffffff0f7424 */ /* 0x000fce00078e00ff */
[----:B0-----:R-:W-:Y:S05]  /*177d0*/  WARPSYNC.COLLECTIVE R15, `(.L_x_2610) ;  /* 0x000000000f0c7348 */ /* 0x001fea0003c00000 */
[----:B------:R-:W-:Y:S02]  /*177e0*/  ELECT P6, UR62, PT ;  /* 0x00000000003e782f */ /* 0x000fe400038c0000 */
[----:B------:R-:W-:Y:S01]  /*177f0*/  MOV R14, UR62 ;  /* 0x0000003e000e7c02 */ /* 0x000fe20008000f00 */
[----:B0-----:R-:W-:Y:S10]  /*17800*/  ENDCOLLECTIVE ;  /* 0x000000000000791b */ /* 0x001ff40003800000 */
.L_x_2610:
[----:B------:R-:W-:Y:S05]  /*17810*/  BSYNC B1 ;  /* 0x0000000000017941 */ /* 0x000fea0003800000 */
.L_x_2609:
[----:B------:R-:W-:Y:S05]  /*17820*/  BRA `(.L_x_2611) ;  /* 0xffffffd4009c7947 */ /* 0x000fea000383ffff */
.L_x_2526:
[----:B0-----:R0:W1:Y:S02]  /*17830*/  SYNCS.PHASECHK.TRANS64.TRYWAIT P1, [R3+URZ+0x29840], R2 ;  /* 0x02984002030075a7 */ /* 0x001064000802017f */
[----:B-1----:R-:W-:Y:S05]  /*17840*/  @!P1 NANOSLEEP.SYNCS 0x989680 ;  /* 0x009896800000995d */ /* 0x002fea0003900000 */
[----:B------:R-:W1:Y:S02]  /*17850*/  @!P1 SYNCS.PHASECHK.TRANS64 P1, [R3+URZ+0x29840], R2 ;  /* 0x02984002030095a7 */ /* 0x000e64000802007f */
[----:B-1----:R-:W-:Y:S05]  /*17860*/  @!P1 BRA `(.L_x_2526) ;  /* 0xfffffffc00f09947 */ /* 0x002fea000383ffff */
[----:B------:R-:W-:Y:S05]  /*17870*/  BRA `(.L_x_2612) ;  /* 0xffffffd400bc7947 */ /* 0x000fea000383ffff */
.L_x_2528:
[----:B-1----:R1:W2:Y:S02]  /*17880*/  SYNCS.PHASECHK.TRANS64.TRYWAIT P1, [R5+URZ+0x29840], R0 ;  /* 0x02984000050075a7 */ /* 0x0022a4000802017f */
[----:B--2---:R-:W-:Y:S05]  /*17890*/  @!P1 NANOSLEEP.SYNCS 0x989680 ;  /* 0x009896800000995d */ /* 0x004fea0003900000 */
[----:B------:R-:W2:Y:S02]  /*178a0*/  @!P1 SYNCS.PHASECHK.TRANS64 P1, [R5+URZ+0x29840], R0 ;  /* 0x02984000050095a7 */ /* 0x000ea4000802007f */
[----:B--2---:R-:W-:Y:S05]  /*178b0*/  @!P1 BRA `(.L_x_2528) ;  /* 0xfffffffc00f09947 */ /* 0x004fea000383ffff */
[----:B------:R-:W-:Y:S05]  /*178c0*/  BRA `(.L_x_2613) ;  /* 0xffffffd400c87947 */ /* 0x000fea000383ffff */
.L_x_2530:
[----:B--2---:R2:W3:Y:S02]  /*178d0*/  SYNCS.PHASECHK.TRANS64.TRYWAIT P1, [R3+URZ+0x29860], R2 ;  /* 0x02986002030075a7 */ /* 0x0044e4000802017f */
[----:B---3--:R-:W-:Y:S05]  /*178e0*/  @!P1 NANOSLEEP.SYNCS 0x989680 ;  /* 0x009896800000995d */ /* 0x008fea0003900000 */
[----:B------:R-:W3:Y:S02]  /*178f0*/  @!P1 SYNCS.PHASECHK.TRANS64 P1, [R3+URZ+0x29860], R2 ;  /* 0x02986002030095a7 */ /* 0x000ee4000802007f */
[----:B---3--:R-:W-:Y:S05]  /*17900*/  @!P1 BRA `(.L_x_2530) ;  /* 0xfffffffc00f09947 */ /* 0x008fea000383ffff */
[----:B------:R-:W-:Y:S05]  /*17910*/  BRA `(.L_x_2614) ;  /* 0xffffffd400c47947 */ /* 0x000fea000383ffff */
.L_x_2532:
[----:B---3--:R3:W4:Y:S02]  /*17920*/  SYNCS.PHASECHK.TRANS64.TRYWAIT P1, [R5+URZ+0x29860], R0 ;  /* 0x02986000050075a7 */ /* 0x008724000802017f */
[----:B----4-:R-:W-:Y:S05]  /*17930*/  @!P1 NANOSLEEP.SYNCS 0x989680 ;  /* 0x009896800000995d */ /* 0x010fea0003900000 */
[----:B------:R-:W4:Y:S02]  /*17940*/  @!P1 SYNCS.PHASECHK.TRANS64 P1, [R5+URZ+0x29860], R0 ;  /* 0x02986000050095a7 */ /* 0x000f24000802007f */
[----:B----4-:R-:W-:Y:S05]  /*17950*/  @!P1 BRA `(.L_x_2532) ;  /* 0xfffffffc00f09947 */ /* 0x010fea000383ffff */
[----:B------:R-:W-:Y:S05]  /*17960*/  BRA `(.L_x_2615) ;  /* 0xffffffd400c07947 */ /* 0x000fea000383ffff */
.L_x_2534:
[----:B----4-:R4:W0:Y:S02]  /*17970*/  SYNCS.PHASECHK.TRANS64.TRYWAIT P1, [R3+URZ+0x29880], R2 ;  /* 0x02988002030075a7 */ /* 0x010824000802017f */
[----:B0-----:R-:W-:Y:S05]  /*17980*/  @!P1 NANOSLEEP.SYNCS 0x989680 ;  /* 0x009896800000995d */ /* 0x001fea0003900000 */
[----:B------:R-:W0:Y:S02]  /*17990*/  @!P1 SYNCS.PHASECHK.TRANS64 P1, [R3+URZ+0x29880], R2 ;  /* 0x02988002030095a7 */ /* 0x000e24000802007f */
[----:B0-----:R-:W-:Y:S05]  /*179a0*/  @!P1 BRA `(.L_x_2534) ;  /* 0xfffffffc00f09947 */ /* 0x001fea000383ffff */
[----:B------:R-:W-:Y:S05]  /*179b0*/  BRA `(.L_x_2616) ;  /* 0xffffffd400bc7947 */ /* 0x000fea000383ffff */
.L_x_2617:
        /* <DEDUP_REMOVED lines=12> */
.L_x_3197:


//--------------------- .text._ZN7cutlass13device_kernelIN5flash11enable_sm90INS1_16FlashAttnFwdSm90INS1_25CollectiveMainloopFwdSm90ILi2EN4cute5tupleIJNS5_1CILi1EEES8_S8_EEENS6_IJNS7_ILi128EEENS7_ILi160EEENS7_ILi192EEEEEELi128ENS_12float_e4m3_tEfNS_4arch4Sm90ELb1ELb0ELb0ELb1ELb1ELb1ELb0ELb1ELb1ELb1ELb0ELb0EEENS1_21CollectiveEpilogueFwdINS6_IJSA_SA_SB_EEES9_NS_10bfloat16_tESG_Li256ELb1ELb1ELb0ELb1EEENS1_36VarlenDynamicPersistentTileSchedulerILi128ELi160ELi256ELi128ELb0ELb1ELb1ELb1ELb1ELb1EEEEEEEEEvNT_6ParamsE --------------------------
	.section	.text._ZN7cutlass13device_kernelIN5flash11enable_sm90INS1_16FlashAttnFwdSm90INS1_25CollectiveMainloopFwdSm90ILi2EN4cute5tupleIJNS5_1CILi1EEES8_S8_EEENS6_IJNS7_ILi128EEENS7_ILi160EEENS7_ILi192EEEEEELi128ENS_12float_e4m3_tEfNS_4arch4Sm90ELb1ELb0ELb0ELb1ELb1ELb1ELb0ELb1ELb1ELb1ELb0ELb0EEENS1_21CollectiveEpilogueFwdINS6_IJSA_SA_SB_EEES9_NS_10bfloat16_tESG_Li256ELb1ELb1ELb0ELb1EEENS1_36VarlenDynamicPersistentTileSchedulerILi128ELi160ELi256ELi128ELb0ELb1ELb1ELb1ELb1ELb1EEEEEEEEEvNT_6ParamsE,"ax",@progbits
	.align	128
.text._ZN7cutlass13device_kernelIN5flash11enable_sm90INS1_16FlashAttnFwdSm90INS1_25CollectiveMainloopFwdSm90ILi2EN4cute5tupleIJNS5_1CILi1EEES8_S8_EEENS6_IJNS7_ILi128EEENS7_ILi160EEENS7_ILi192EEEEEELi128ENS_12float_e4m3_tEfNS_4arch4Sm90ELb1ELb0ELb0ELb1ELb1ELb1ELb0ELb1ELb1ELb1ELb0ELb0EEENS1_21CollectiveEpilogueFwdINS6_IJSA_SA_SB_EEES9_NS_10bfloat16_tESG_Li256ELb1ELb1ELb0ELb1EEENS1_36VarlenDynamicPersistentTileSchedulerILi128ELi160ELi256ELi128ELb0ELb1ELb1ELb1ELb1ELb1EEEEEEEEEvNT_6ParamsE:
        .type           _ZN7cutlass13device_kernelIN5flash11enable_sm90INS1_16FlashAttnFwdSm90INS1_25CollectiveMainloopFwdSm90ILi2EN4cute5tupleIJNS5_1CILi1EEES8_S8_EEENS6_IJNS7_ILi128EEENS7_ILi160EEENS7_ILi192EEEEEELi128ENS_12float_e4m3_tEfNS_4arch4Sm90ELb1ELb0ELb0ELb1ELb1ELb1ELb0ELb1ELb1ELb1ELb0ELb0EEENS1_21CollectiveEpilogueFwdINS6_IJSA_SA_SB_EEES9_NS_10bfloat16_tESG_Li256ELb1ELb1ELb0ELb1EEENS1_36VarlenDynamicPersistentTileSchedulerILi128ELi160ELi256ELi128ELb0ELb1ELb1ELb1ELb1ELb1EEEEEEEEEvNT_6ParamsE,@function
        .size           _ZN7cutlass13device_kernelIN5flash11enable_sm90INS1_16FlashAttnFwdSm90INS1_25CollectiveMainloopFwdSm90ILi2EN4cute5tupleIJNS5_1CILi1EEES8_S8_EEENS6_IJNS7_ILi128EEENS7_ILi160EEENS7_ILi192EEEEEELi128ENS_12float_e4m3_tEfNS_4arch4Sm90ELb1ELb0ELb0ELb1ELb1ELb1ELb0ELb1ELb1ELb1ELb0ELb0EEENS1_21CollectiveEpilogueFwdINS6_IJSA_SA_SB_EEES9_NS_10bfloat16_tESG_Li256ELb1ELb1ELb0ELb1EEENS1_36VarlenDynamicPersistentTileSchedulerILi128ELi160ELi256ELi128ELb0ELb1ELb1ELb1ELb1ELb1EEEEEEEEEvNT_6ParamsE,(.L_x_3198 - _ZN7cutlass13device_kernelIN5flash11enable_sm90INS1_16FlashAttnFwdSm90INS1_25CollectiveMainloopFwdSm90ILi2EN4cute5tupleIJNS5_1CILi1EEES8_S8_EEENS6_IJNS7_ILi128EEENS7_ILi160EEENS7_ILi192EEEEEELi128ENS_12float_e4m3_tEfNS_4arch4Sm90ELb1ELb0ELb0ELb1ELb1ELb1ELb0ELb1ELb1ELb1ELb0ELb0EEENS1_21CollectiveEpilogueFwdINS6_IJSA_SA_SB_EEES9_NS_10bfloat16_tESG_Li256ELb1ELb1ELb0ELb1EEENS1_36VarlenDynamicPersistentTileSchedulerILi128ELi160ELi256ELi128ELb0ELb1ELb1ELb1ELb1ELb1EEEEEEEEEvNT_6ParamsE)
        .other          _ZN7cutlass13device_kernelIN5flash11enable_sm90INS1_16FlashAttnFwdSm90INS1_25CollectiveMainloopFwdSm90ILi2EN4cute5tupleIJNS5_1CILi1EEES8_S8_EEENS6_IJNS7_ILi128EEENS7_ILi160EEENS7_ILi192EEEEEELi128ENS_12float_e4m3_tEfNS_4arch4Sm90ELb1ELb0ELb0ELb1ELb1ELb1ELb0ELb1ELb1ELb1ELb0ELb0EEENS1_21CollectiveEpilogueFwdINS6_IJSA_SA_SB_EEES9_NS_10bfloat16_tESG_Li256ELb1ELb1ELb0ELb1EEENS1_36VarlenDynamicPersistentTileSchedulerILi128ELi160ELi256ELi128ELb0ELb1ELb1ELb1ELb1ELb1EEEEEEEEEvNT_6ParamsE,@"STO_CUDA_ENTRY STV_DEFAULT"
_ZN7cutlass13device_kernelIN5flash11enable_sm90INS1_16FlashAttnFwdSm90INS1_25CollectiveMainloopFwdSm90ILi2EN4cute5tupleIJNS5_1CILi1EEES8_S8_EEENS6_IJNS7_ILi128EEENS7_ILi160EEENS7_ILi192EEEEEELi128ENS_12float_e4m3_tEfNS_4arch4Sm90ELb1ELb0ELb0ELb1ELb1ELb1ELb0ELb1ELb1ELb1ELb0ELb0EEENS1_21CollectiveEpilogueFwdINS6_IJSA_SA_SB_EEES9_NS_10bfloat16_tESG_Li256ELb1ELb1ELb0ELb1EEENS1_36VarlenDynamicPersistentTileSchedulerILi128ELi160ELi256ELi128ELb0ELb1ELb1ELb1ELb1ELb1EEEEEEEEEvNT_6ParamsE:
        /* <DEDUP_REMOVED lines=18> */
.L_x_2619:
[----:B------:R-:W-:Y:S05]  /*0120*/  BSYNC B0 ;  /* 0x0000000000007941 */ /* 0x000fea0003800000 */
.L_x_2618:
        /* <DEDUP_REMOVED lines=41> */
.L_x_2620:
        /* <DEDUP_REMOVED lines=22> */
.L_x_2621:
        /* <DEDUP_REMOVED lines=18> */
.L_x_2622:
        /* <DEDUP_REMOVED lines=22> */
.L_x_2623:
        /* <DEDUP_REMOVED lines=23> */
.L_x_2624:
        /* <DEDUP_REMOVED lines=8> */
.L_x_2627:
        /* <DEDUP_REMOVED lines=24> */
[----:B------:R-:W-:Y:S01]  /*0b10*/  R2UR UR39, R18 ;  /* 0x00000000122772ca */ /* 0x000fe200000e0000 */
[----:B------:R-:W-:Y:S01]  /*0b20*/  IMAD.MOV.U32 R199, RZ, RZ, RZ ;  /* 0x000000ffffc77224 */ /* 0x000fe200078e00ff */
[----:B------:R-:W-:Y:S01]  /*0b30*/  ULOP3.LUT UR48, UR36, 0x1, URZ, 0xfc, !UPT ;  /* 0x0000000124307892 */ /* 0x000fe2000f8efc3f */
[----:B------:R-:W-:Y:S01]  /*0b40*/  IMAD.MOV.U32 R194, RZ, RZ, RZ ;  /* 0x000000ffffc27224 */ /* 0x000fe200078e00ff */
[----:B------:R-:W-:Y:S01]  /*0b50*/  UMOV UR37, URZ ;  /* 0x0000003f00257c82 */ /* 0x000fe20008000000 */
[----:B------:R-:W-:-:S08]  /*0b60*/  IMAD.MOV.U32 R188, RZ, RZ, RZ ;  /* 0x000000ffffbc7224 */ /* 0x000fd000078e00ff */
[----:B------:R-:W-:Y:S01]  /*0b70*/  UIADD3 UR39, UR39, 0x14400, URZ ;  /* 0x0001440027277890 */ /* 0x000fe2000fffe03f */
[----:B0-----:R-:W-:-:S05]  /*0b80*/  VIADD R24, R0, 0xffffff80 ;  /* 0xffffff8000187836 */ /* 0x001fca0000000000 */
[----:B------:R-:W-:-:S04]  /*0b90*/  SHF.R.S32.HI R0, RZ, 0x1f, R24 ;  /* 0x0000001fff007819 */ /* 0x000fc80000011418 */
[CC--:B------:R-:W-:Y:S02]  /*0ba0*/  LEA.HI R2, R0.reuse, R24.reuse, RZ, 0x5 ;  /* 0x0000001800027211 */ /* 0x0c0fe400078f28ff */
[CC--:B------:R-:W-:Y:S02]  /*0bb0*/  LEA.HI R7, R0.reuse, R24.reuse, RZ, 0x4 ;  /* 0x0000001800077211 */ /* 0x0c0fe400078f20ff */
[-C--:B------:R-:W-:Y:S01]  /*0bc0*/  LEA.HI R4, R0, R24.reuse, RZ, 0x2 ;  /* 0x0000001800047211 */ /* 0x080fe200078f10ff */
[----:B------:R-:W-:Y:S01]  /*0bd0*/  IMAD.SHL.U32 R3, R2, 0x20, RZ ;  /* 0x0000002002037824 */ /* 0x000fe200078e00ff */
[----:B------:R-:W-:Y:S02]  /*0be0*/  LOP3.LUT R2, R7, 0x3fffff0, RZ, 0xc0, !PT ;  /* 0x03fffff007027812 */ /* 0x000fe400078ec0ff */
[----:B------:R-:W-:Y:S02]  /*0bf0*/  SHF.R.S32.HI R220, RZ, 0x4, R7 ;  /* 0x00000004ffdc7819 */ /* 0x000fe40000011407 */
[----:B------:R-:W-:Y:S01]  /*0c00*/  LOP3.LUT R5, R3, 0xfffffc00, RZ, 0xc0, !PT ;  /* 0xfffffc0003057812 */ /* 0x000fe200078ec0ff */
[C---:B------:R-:W-:Y:S01]  /*0c10*/  IMAD.IADD R2, R24.reuse, 0x1, -R2 ;  /* 0x0000000118027824 */ /* 0x040fe200078e0a02 */
[----:B------:R-:W-:-:S02]  /*0c20*/  LEA.HI R3, R24, R24, RZ, 0x1 ;  /* 0x0000001818037211 */ /* 0x000fc400078f08ff */
[--C-:B------:R-:W-:Y:S02]  /*0c30*/  SHF.R.S32.HI R6, RZ, 0x1f, R4.reuse ;  /* 0x0000001fff067819 */ /* 0x100fe40000011404 */
[----:B------:R-:W-:Y:S02]  /*0c40*/  LEA R8, R2, R5, 0x6 ;  /* 0x0000000502087211 */ /* 0x000fe400078e30ff */
[----:B------:R-:W-:Y:S02]  /*0c50*/  LOP3.LUT R2, R3, 0xfffffffe, RZ, 0xc0, !PT ;  /* 0xfffffffe03027812 */ /* 0x000fe400078ec0ff */
[----:B------:R-:W-:Y:S02]  /*0c60*/  SHF.R.S32.HI R5, RZ, 0x2, R4 ;  /* 0x00000002ff057819 */ /* 0x000fe40000011404 */
[----:B------:R-:W-:Y:S01]  /*0c70*/  LOP3.LUT R4, R4, 0xfffffffc, RZ, 0xc0, !PT ;  /* 0xfffffffc04047812 */ /* 0x000fe200078ec0ff */
[----:B------:R-:W-:Y:S01]  /*0c80*/  IMAD.IADD R10, R24, 0x1, -R2 ;  /* 0x00000001180a7824 */ /* 0x000fe200078e0a02 */
[----:B------:R-:W-:-:S02]  /*0c90*/  LEA.HI R7, R7, R220, RZ, 0x1 ;  /* 0x000000dc07077211 */ /* 0x000fc400078f08ff */
[----:B------:R-:W-:Y:S01]  /*0ca0*/  LEA.HI R6, R6, R5, RZ, 0x2 ;  /* 0x0000000506067211 */ /* 0x000fe200078f10ff */
[----:B------:R-:W-:Y:S01]  /*0cb0*/  IMAD.IADD R4, R24, 0x1, -R4 ;  /* 0x0000000118047824 */ /* 0x000fe200078e0a04 */
[----:B------:R-:W-:Y:S01]  /*0cc0*/  LOP3.LUT R7, R7, 0x1ffffffe, RZ, 0xc0, !PT ;  /* 0x1ffffffe07077812 */ /* 0x000fe200078ec0ff */
[----:B------:R-:W-:Y:S01]  /*0cd0*/  IMAD.SHL.U32 R190, R10, 0x8, RZ ;  /* 0x000000080abe7824 */ /* 0x000fe200078e00ff */
[----:B------:R-:W-:Y:S01]  /*0ce0*/  LOP3.LUT R6, R6, 0xfffffffc, RZ, 0xc0, !PT ;  /* 0xfffffffc06067812 */ /* 0x000fe200078ec0ff */
[----:B------:R-:W-:Y:S01]  /*0cf0*/  IMAD.SHL.U32 R16, R10, 0x10, RZ ;  /* 0x000000100a107824 */ /* 0x000fe200078e00ff */
[----:B------:R-:W-:Y:S01]  /*0d00*/  LEA.HI R2, R4, R4, RZ, 0x1 ;  /* 0x0000000404027211 */ /* 0x000fe200078f08ff */
[----:B------:R-:W-:Y:S01]  /*0d10*/  IMAD.IADD R7, R220, 0x1, -R7 ;  /* 0x00000001dc077824 */ /* 0x000fe200078e0a07 */
[----:B------:R-:W-:Y:S01]  /*0d20*/  IADD3 R200, R190, 0x20, RZ ;  /* 0x00000020bec87810 */ /* 0x000fe20007ffe0ff */
[----:B------:R-:W-:Y:S01]  /*0d30*/  IMAD.IADD R6, R5, 0x1, -R6 ;  /* 0x0000000105067824 */ /* 0x000fe200078e0a06 */
[----:B------:R-:W-:Y:S01]  /*0d40*/  LOP3.LUT R5, R2, 0x1ffffffe, RZ, 0xc0, !PT ;  /* 0x1ffffffe02057812 */ /* 0x000fe200078ec0ff */
[----:B------:R-:W-:Y:S01]  /*0d50*/  IMAD R2, R7, 0x8, R8 ;  /* 0x0000000807027824 */ /* 0x000fe200078e0208 */
[----:B------:R-:W-:Y:S01]  /*0d60*/  SHF.R.S32.HI R198, RZ, 0x1, R3 ;  /* 0x00000001ffc67819 */ /* 0x000fe20000011403 */
[C---:B------:R-:W-:Y:S01]  /*0d70*/  IMAD.IADD R7, R190.reuse, 0x1, R200 ;  /* 0x00000001be077824 */ /* 0x040fe200078e02c8 */
[----:B------:R-:W-:Y:S01]  /*0d80*/  IADD3 R203, R190, 0x30, RZ ;  /* 0x00000030becb7810 */ /* 0x000fe20007ffe0ff */
[----:B------:R-:W-:Y:S01]  /*0d90*/  IMAD.IADD R218, R4, 0x1, -R5 ;  /* 0x0000000104da7824 */ /* 0x000fe200078e0a05 */
[----:B------:R0:W-:Y:S01]  /*0da0*/  STL [R1+0x38], R2 ;  /* 0x0000380201007387 */ /* 0x0001e20000100800 */
[----:B------:R-:W-:Y:S01]  /*0db0*/  VIADD R202, R190, 0x40 ;  /* 0x00000040beca7836 */ /* 0x000fe20000000000 */
[----:B------:R-:W-:Y:S01]  /*0dc0*/  SHF.R.S32.HI R4, RZ, 0x1f, R7 ;  /* 0x0000001fff047819 */ /* 0x000fe20000011407 */
[----:B------:R-:W-:Y:S01]  /*0dd0*/  IMAD.SHL.U32 R207, R6, 0x80, RZ ;  /* 0x0000008006cf7824 */ /* 0x000fe200078e00ff */
[----:B------:R-:W-:Y:S01]  /*0de0*/  SHF.R.S32.HI R5, RZ, 0x1f, R3 ;  /* 0x0000001fff057819 */ /* 0x000fe20000011403 */
[----:B------:R-:W-:Y:S01]  /*0df0*/  IMAD.IADD R8, R190, 0x1, R202 ;  /* 0x00000001be087824 */ /* 0x000fe200078e02ca */
[-C--:B------:R-:W-:Y:S01]  /*0e00*/  LEA.HI R192, R4, R7.reuse, RZ, 0x4 ;  /* 0x0000000704c07211 */ /* 0x080fe200078f20ff */
[----:B------:R-:W-:Y:S01]  /*0e10*/  VIADD R201, R190, 0x10 ;  /* 0x00000010bec97836 */ /* 0x000fe20000000000 */
[----:B------:R-:W-:Y:S01]  /*0e20*/  LEA.HI R15, R4, R7, RZ, 0x6 ;  /* 0x00000007040f7211 */ /* 0x000fe200078f30ff */
[----:B------:R-:W-:Y:S01]  /*0e30*/  VIADD R204, R190, 0x50 ;  /* 0x00000050becc7836 */ /* 0x000fe20000000000 */
[----:B0-----:R-:W-:Y:S01]  /*0e40*/  LEA.HI R2, R0, R24, RZ, 0x7 ;  /* 0x0000001800027211 */ /* 0x001fe200078f38ff */
[----:B------:R-:W-:Y:S01]  /*0e50*/  VIADD R189, R16, 0x60 ;  /* 0x0000006010bd7836 */ /* 0x000fe20000000000 */
[----:B------:R-:W-:Y:S01]  /*0e60*/  LEA.HI R5, R5, R198, RZ, 0x3 ;  /* 0x000000c605057211 */ /* 0x000fe200078f18ff */
[----:B------:R-:W-:Y:S01]  /*0e70*/  IMAD.SHL.U32 R15, R15, 0x80, RZ ;  /* 0x000000800f0f7824 */ /* 0x000fe200078e00ff */
[----:B------:R-:W-:Y:S01]  /*0e80*/  LOP3.LUT R4, R2, 0xffffff80, RZ, 0xc0, !PT ;  /* 0xffffff8002047812 */ /* 0x000fe200078ec0ff */
[C---:B------:R-:W-:Y:S01]  /*0e90*/  VIADD R195, R16.reuse, 0x80 ;  /* 0x0000008010c37836 */ /* 0x040fe20000000000 */
[----:B------:R-:W-:Y:S01]  /*0ea0*/  SHF.R.S32.HI R9, RZ, 0x1f, R8 ;  /* 0x0000001fff097819 */ /* 0x000fe20000011408 */
[----:B------:R-:W-:Y:S01]  /*0eb0*/  VIADD R196, R16, 0xa0 ;  /* 0x000000a010c47836 */ /* 0x000fe20000000000 */
[----:B------:R-:W-:Y:S01]  /*0ec0*/  LOP3.LUT R5, R5, 0xfffffff8, RZ, 0xc0, !PT ;  /* 0xfffffff805057812 */ /* 0x000fe200078ec0ff */
[----:B------:R-:W-:Y:S01]  /*0ed0*/  IMAD.IADD R20, R24, 0x1, -R4 ;  /* 0x0000000118147824 */ /* 0x000fe200078e0a04 */
[----:B------:R-:W-:-:S02]  /*0ee0*/  IADD3 R19, R198, 0x80, RZ ;  /* 0x00000080c6137810 */ /* 0x000fc40007ffe0ff */
[CC--:B------:R-:W-:Y:S02]  /*0ef0*/  LEA.HI R12, R9.reuse, R8.reuse, RZ, 0x4 ;  /* 0x00000008090c7211 */ /* 0x0c0fe400078f20ff */
[----:B------:R-:W-:Y:S02]  /*0f00*/  SHF.R.S32.HI R7, RZ, 0x1f, R20 ;  /* 0x0000001fff077819 */ /* 0x000fe40000011414 */
[----:B------:R-:W-:Y:S01]  /*0f10*/  LEA.HI R17, R9, R8, RZ, 0x6 ;  /* 0x0000000809117211 */ /* 0x000fe200078f30ff */
[----:B------:R-:W-:Y:S01]  /*0f20*/  IMAD.IADD R9, R198, 0x1, -R5 ;  /* 0x00000001c6097824 */ /* 0x000fe200078e0a05 */
[----:B------:R-:W-:Y:S02]  /*0f30*/  SHF.R.S32.HI R4, RZ, 0x1f, R19 ;  /* 0x0000001fff047819 */ /* 0x000fe40000011413 */
[-C--:B------:R-:W-:Y:S01]  /*0f40*/  LEA.HI R11, R19, R19.reuse, RZ, 0x1 ;  /* 0x00000013130b7211 */ /* 0x080fe200078f08ff */
[----:B------:R-:W-:Y:S01]  /*0f50*/  IMAD.SHL.U32 R17, R17, 0x80, RZ ;  /* 0x0000008011117824 */ /* 0x000fe200078e00ff */
[----:B------:R-:W-:Y:S01]  /*0f60*/  LEA.HI R8, R7, R20, RZ, 0x2 ;  /* 0x0000001407087211 */ /* 0x000fe200078f10ff */
[----:B------:R0:W-:Y:S01]  /*0f70*/  STL [R1+0x34], R9 ;  /* 0x0000340901007387 */ /* 0x0001e20000100800 */
[----:B------:R-:W-:Y:S01]  /*0f80*/  LEA.HI R5, R4, R19, RZ, 0x3 ;  /* 0x0000001304057211 */ /* 0x000fe200078f18ff */
[----:B------:R-:W-:Y:S01]  /*0f90*/  IMAD.SHL.U32 R4, R9, 0x80, RZ ;  /* 0x0000008009047824 */ /* 0x000fe200078e00ff */
[----:B------:R-:W-:-:S02]  /*0fa0*/  LEA.HI R3, R3, R198, RZ, 0x1 ;  /* 0x000000c603037211 */ /* 0x000fc400078f08ff */
[----:B------:R-:W-:Y:S01]  /*0fb0*/  LOP3.LUT R13, R11, 0x3fffffe, RZ, 0xc0, !PT ;  /* 0x03fffffe0b0d7812 */ /* 0x000fe200078ec0ff */
[----:B------:R-:W-:Y:S01]  /*0fc0*/  IMAD.SHL.U32 R14, R5, 0x40, RZ ;  /* 0x00000040050e7824 */ /* 0x000fe200078e00ff */
[--C-:B------:R-:W-:Y:S02]  /*0fd0*/  SHF.R.S32.HI R10, RZ, 0x1f, R8.reuse ;  /* 0x0000001fff0a7819 */ /* 0x100fe40000011408 */
[----:B------:R-:W-:Y:S02]  /*0fe0*/  LOP3.LUT R3, R3, 0x3fffffe, RZ, 0xc0, !PT ;  /* 0x03fffffe03037812 */ /* 0x000fe400078ec0ff */
[----:B0-----:R-:W-:Y:S02]  /*0ff0*/  SHF.R.S32.HI R9, RZ, 0x2, R8 ;  /* 0x00000002ff097819 */ /* 0x001fe40000011408 */
[----:B------:R-:W-:Y:S01]  /*1000*/  IADD3 R13, R19, -R13, RZ ;  /* 0x8000000d130d7210 */ /* 0x000fe20007ffe0ff */
[----:B------:R-:W-:Y:S01]  /*1010*/  IMAD.IADD R3, R198, 0x1, -R3 ;  /* 0x00000001c6037824 */ /* 0x000fe200078e0a03 */
[----:B------:R-:W-:-:S02]  /*1020*/  LEA.HI R10, R10, R9, RZ, 0x3 ;  /* 0x000000090a0a7211 */ /* 0x000fc400078f18ff */
[----:B------:R-:W-:Y:S01]  /*1030*/  SHF.R.S32.HI R19, RZ, 0x7, R2 ;  /* 0x00000007ff137819 */ /* 0x000fe20000011402 */
[----:B------:R-:W-:Y:S01]  /*1040*/  IMAD R3, R220, 0x8, R3 ;  /* 0x00000008dc037824 */ /* 0x000fe200078e0203 */
[----:B------:R-:W-:Y:S02]  /*1050*/  LEA.HI R0, R0, R24, RZ, 0x3 ;  /* 0x0000001800007211 */ /* 0x000fe400078f18ff */
[----:B------:R-:W-:Y:S01]  /*1060*/  LOP3.LUT R10, R10, 0xfffffff8, RZ, 0xc0, !PT ;  /* 0xfffffff80a0a7812 */ /* 0x000fe200078ec0ff */
[----:B------:R-:W-:Y:S01]  /*1070*/  IMAD.SHL.U32 R209, R3, 0x40, RZ ;  /* 0x0000004003d17824 */ /* 0x000fe200078e00ff */
[----:B------:R-:W-:Y:S02]  /*1080*/  LEA.HI R2, R2, R19, RZ, 0x1 ;  /* 0x0000001302027211 */ /* 0x000fe400078f08ff */
[----:B------:R-:W-:Y:S01]  /*1090*/  LOP3.LUT R223, R0, 0xfffffff8, RZ, 0xc0, !PT ;  /* 0xfffffff800df7812 */ /* 0x000fe200078ec0ff */
[----:B------:R-:W-:Y:S01]  /*10a0*/  IMAD.IADD R10, R9, 0x1, -R10 ;  /* 0x00000001090a7824 */ /* 0x000fe200078e0a0a */
[----:B------:R-:W-:-:S02]  /*10b0*/  LOP3.LUT R5, R4, 0x380, RZ, 0xc0, !PT ;  /* 0x0000038004057812 */ /* 0x000fc400078ec0ff */
[----:B------:R-:W-:Y:S02]  /*10c0*/  LEA.HI R7, R7, R20, RZ, 0x5 ;  /* 0x0000001407077211 */ /* 0x000fe400078f28ff */
[----:B------:R-:W-:Y:S02]  /*10d0*/  LOP3.LUT R207, R207, 0x180, RZ, 0xc0, !PT ;  /* 0x00000180cfcf7812 */ /* 0x000fe400078ec0ff */
[----:B------:R-:W-:Y:S02]  /*10e0*/  LOP3.LUT R2, R2, 0x3fffffe, RZ, 0xc0, !PT ;  /* 0x03fffffe02027812 */ /* 0x000fe400078ec0ff */
[----:B------:R-:W-:Y:S02]  /*10f0*/  IADD3 R223, R24, -R223, RZ ;  /* 0x800000df18df7210 */ /* 0x000fe40007ffe0ff */
[----:B------:R-:W-:Y:S01]  /*1100*/  SHF.R.U32.HI R4, RZ, 0x3, R5 ;  /* 0x00000003ff047819 */ /* 0x000fe20000011605 */
[----:B------:R-:W-:Y:S01]  /*1110*/  IMAD.IADD R2, R19, 0x1, -R2 ;  /* 0x0000000113027824 */ /* 0x000fe200078e0a02 */
[----:B------:R-:W-:Y:S01]  /*1120*/  SHF.R.S32.HI R7, RZ, 0x5, R7 ;  /* 0x00000005ff077819 */ /* 0x000fe20000011407 */
[----:B------:R-:W-:Y:S01]  /*1130*/  IMAD.SHL.U32 R215, R223, 0x8, RZ ;  /* 0x00000008dfd77824 */ /* 0x000fe200078e00ff */
[----:B------:R-:W-:Y:S01]  /*1140*/  LOP3.LUT R5, R5, 0x10, R16, 0xf8, !PT ;  /* 0x0000001005057812 */ /* 0x000fe200078ef810 */
[----:B------:R-:W-:Y:S01]  /*1150*/  IMAD.MOV.U32 R19, RZ, RZ, RZ ;  /* 0x000000ffff137224 */ /* 0x000fe200078e00ff */
[----:B------:R-:W-:Y:S01]  /*1160*/  LOP3.LUT R14, R14, 0xfffffe00, RZ, 0xc0, !PT ;  /* 0xfffffe000e0e7812 */ /* 0x000fe200078ec0ff */
[----:B------:R-:W-:Y:S01]  /*1170*/  VIADD R222, R215, 0x40 ;  /* 0x00000040d7de7836 */ /* 0x000fe20000000000 */
[----:B------:R-:W-:-:S02]  /*1180*/  LOP3.LUT R3, R207, 0x30, R192, 0xf8, !PT ;  /* 0x00000030cf037812 */ /* 0x000fc400078ef8c0 */
[----:B------:R-:W-:Y:S01]  /*1190*/  SHF.R.U32.HI R208, RZ, 0x3, R207 ;  /* 0x00000003ffd07819 */ /* 0x000fe200000116cf */
[----:B------:R-:W-:Y:S01]  /*11a0*/  IMAD R211, R13, 0x40, R14 ;  /* 0x000000400dd37824 */ /* 0x000fe200078e020e */
[----:B------:R-:W-:Y:S02]  /*11b0*/  LEA R7, R7, R10, 0x4 ;  /* 0x0000000a07077211 */ /* 0x000fe400078e20ff */
[----:B------:R-:W-:Y:S02]  /*11c0*/  LOP3.LUT R5, R5, R4, RZ, 0x3c, !PT ;  /* 0x0000000405057212 */ /* 0x000fe400078e3cff */
[----:B------:R-:W-:Y:S02]  /*11d0*/  LOP3.LUT R9, R207, 0x30, R12, 0xf8, !PT ;  /* 0x00000030cf097812 */ /* 0x000fe400078ef80c */
[----:B------:R-:W-:Y:S01]  /*11e0*/  LOP3.LUT R4, R15, 0xffffe000, RZ, 0xc0, !PT ;  /* 0xffffe0000f047812 */ /* 0x000fe200078ec0ff */
[----:B------:R-:W-:Y:S01]  /*11f0*/  IMAD R220, R220, 0x400, R5 ;  /* 0x00000400dcdc7824 */ /* 0x000fe200078e0205 */
[----:B------:R-:W-:Y:S01]  /*1200*/  LOP3.LUT R3, R3, R208, RZ, 0x3c, !PT ;  /* 0x000000d003037212 */ /* 0x000fe200078e3cff */
[----:B------:R-:W-:Y:S01]  /*1210*/  IMAD.MOV.U32 R5, RZ, RZ, 0x20 ;  /* 0x00000020ff057424 */ /* 0x000fe200078e00ff */
[----:B------:R-:W-:-:S02]  /*1220*/  LEA R14, R2, R7, 0x6 ;  /* 0x00000007020e7211 */ /* 0x000fc400078e30ff */
[----:B------:R-:W-:Y:S02]  /*1230*/  SHF.R.S32.HI R229, RZ, 0x3, R0 ;  /* 0x00000003ffe57819 */ /* 0x000fe40000011400 */
[----:B------:R-:W-:Y:S01]  /*1240*/  LOP3.LUT R10, R9, R208, RZ, 0x3c, !PT ;  /* 0x000000d0090a7212 */ /* 0x000fe200078e3cff */
[----:B------:R-:W-:Y:S01]  /*1250*/  STL [R1+0x30], R14 ;  /* 0x0000300e01007387 */ /* 0x000fe20000100800 */
[----:B------:R-:W-:Y:S01]  /*1260*/  SHF.R.S32.HI R0, RZ, 0x1f, R215 ;  /* 0x0000001fff007819 */ /* 0x000fe200000114d7 */
[----:B------:R-:W-:Y:S01]  /*1270*/  IMAD R218, R218, 0x8, R14 ;  /* 0x00000008dada7824 */ /* 0x000fe200078e020e */
[----:B------:R-:W-:Y:S02]  /*1280*/  SHF.R.S32.HI R2, RZ, 0x1f, R201 ;  /* 0x0000001fff027819 */ /* 0x000fe400000114c9 */
[----:B------:R-:W-:Y:S02]  /*1290*/  IADD3 R9, R3, R209, R4 ;  /* 0x000000d103097210 */ /* 0x000fe40007ffe004 */
[----:B------:R-:W-:Y:S01]  /*12a0*/  SHF.R.S32.HI R0, RZ, 0x1f, R200 ;  /* 0x0000001fff007819 */ /* 0x000fe200000114c8 */
[----:B------:R0:W-:Y:S01]  /*12b0*/  STL [R1+0x1c], R2 ;  /* 0x00001c0201007387 */ /* 0x0001e20000100800 */
[----:B------:R-:W-:-:S02]  /*12c0*/  SHF.R.S32.HI R3, RZ, 0x1f, R203 ;  /* 0x0000001fff037819 */ /* 0x000fc400000114cb */
[----:B------:R-:W-:Y:S01]  /*12d0*/  LOP3.LUT P0, RZ, R6, 0x2, RZ, 0xc0, !PT ;  /* 0x0000000206ff7812 */ /* 0x000fe2000780c0ff */
[----:B------:R1:W-:Y:S01]  /*12e0*/  STL [R1+0x18], R0 ;  /* 0x0000180001007387 */ /* 0x0003e20000100800 */
[----:B------:R-:W-:Y:S02]  /*12f0*/  LOP3.LUT R7, R207, 0x30, R16, 0xf8, !PT ;  /* 0x00000030cf077812 */ /* 0x000fe400078ef810 */
[----:B------:R-:W-:Y:S01]  /*1300*/  LOP3.LUT R6, R17, 0xffffe000, RZ, 0xc0, !PT ;  /* 0xffffe00011067812 */ /* 0x000fe200078ec0ff */
[----:B------:R2:W-:Y:S01]  /*1310*/  STL [R1+0x14], R3 ;  /* 0x0000140301007387 */ /* 0x0005e20000100800 */
[----:B------:R-:W-:Y:S02]  /*1320*/  LOP3.LUT R7, R7, R208, RZ, 0x3c, !PT ;  /* 0x000000d007077212 */ /* 0x000fe400078e3cff */
[----:B0-----:R-:W-:Y:S02]  /*1330*/  SHF.R.S32.HI R2, RZ, 0x1f, R202 ;  /* 0x0000001fff027819 */ /* 0x001fe400000114ca */
[----:B------:R-:W-:-:S02]  /*1340*/  IADD3 R13, R10, R209, R6 ;  /* 0x000000d10a0d7210 */ /* 0x000fc40007ffe006 */
[----:B-1----:R-:W-:Y:S01]  /*1350*/  SHF.R.S32.HI R0, RZ, 0x1f, R204 ;  /* 0x0000001fff007819 */ /* 0x002fe200000114cc */
[----:B------:R0:W-:Y:S01]  /*1360*/  STL [R1+0x10], R2 ;  /* 0x0000100201007387 */ /* 0x0001e20000100800 */
[----:B------:R-:W-:Y:S02]  /*1370*/  SHF.R.S32.HI R11, RZ, 0x1, R11 ;  /* 0x00000001ff0b7819 */ /* 0x000fe4000001140b */
[----:B--2---:R-:W-:Y:S01]  /*1380*/  LOP3.LUT R3, R207, 0x10, R16, 0xf8, !PT ;  /* 0x00000010cf037812 */ /* 0x004fe200078ef810 */
[----:B------:R1:W-:Y:S01]  /*1390*/  STL [R1+0xc], R0 ;  /* 0x00000c0001007387 */ /* 0x0003e20000100800 */
[----:B------:R-:W-:Y:S01]  /*13a0*/  LOP3.LUT R217, R8, 0x7ffffffc, RZ, 0xc0, !PT ;  /* 0x7ffffffc08d97812 */ /* 0x000fe200078ec0ff */
[----:B------:R-:W-:Y:S01]  /*13b0*/  IMAD.SHL.U32 R11, R11, 0x80, RZ ;  /* 0x000000800b0b7824 */ /* 0x000fe200078e00ff */
[----:B------:R-:W-:Y:S02]  /*13c0*/  LOP3.LUT R216, R3, R208, RZ, 0x3c, !PT ;  /* 0x000000d003d87212 */ /* 0x000fe400078e3cff */
[----:B------:R-:W-:Y:S01]  /*13d0*/  IADD3 R3, R18, R209, R7 ;  /* 0x000000d112037210 */ /* 0x000fe20007ffe007 */
[----:B------:R-:W-:Y:S01]  /*13e0*/  IMAD.IADD R217, R20, 0x1, -R217 ;  /* 0x0000000114d97824 */ /* 0x000fe200078e0ad9 */
[C---:B0-----:R-:W-:Y:S01]  /*13f0*/  IADD3 R2, R18.reuse, R9, RZ ;  /* 0x0000000912027210 */ /* 0x041fe20007ffe0ff */
[----:B------:R-:W-:Y:S01]  /*1400*/  IMAD.IADD R216, R209, 0x1, R216 ;  /* 0x00000001d1d87824 */ /* 0x000fe200078e02d8 */
[----:B------:R-:W-:Y:S01]  /*1410*/  SEL R5, R5, 0xffffffe0, !P0 ;  /* 0xffffffe005057807 */ /* 0x000fe20004000000 */
[----:B------:R0:W-:Y:S01]  /*1420*/  STL [R1+0x28], R3 ;  /* 0x0000280301007387 */ /* 0x0001e20000100800 */
[----:B-1----:R-:W-:Y:S01]  /*1430*/  SHF.R.S32.HI R0, RZ, 0x1f, R222 ;  /* 0x0000001fff007819 */ /* 0x002fe200000114de */
[----:B------:R-:W-:Y:S01]  /*1440*/  IMAD.IADD R0, R18, 0x1, R13 ;  /* 0x0000000112007824 */ /* 0x000fe200078e020d */
[----:B------:R-:W-:Y:S01]  /*1450*/  SHF.R.S32.HI R17, RZ, 0x1f, R16 ;  /* 0x0000001fff117819 */ /* 0x000fe20000011410 */
[----:B------:R0:W-:Y:S01]  /*1460*/  STL [R1+0x24], R2 ;  /* 0x0000240201007387 */ /* 0x0001e20000100800 */
[----:B------:R-:W-:Y:S01]  /*1470*/  SHF.R.S32.HI R197, RZ, 0x1f, R189 ;  /* 0x0000001fffc57819 */ /* 0x000fe200000114bd */
[----:B------:R-:W-:Y:S01]  /*1480*/  IMAD.IADD R219, R5, 0x1, R216 ;  /* 0x0000000105db7824 */ /* 0x000fe200078e02d8 */
[----:B------:R-:W-:Y:S01]  /*1490*/  SHF.R.S32.HI R206, RZ, 0x1f, R195 ;  /* 0x0000001fffce7819 */ /* 0x000fe200000114c3 */
[----:B------:R0:W-:Y:S01]  /*14a0*/  STL [R1+0x20], R0 ;  /* 0x0000200001007387 */ /* 0x0001e20000100800 */
[----:B------:R-:W-:-:S02]  /*14b0*/  SHF.R.S32.HI R205, RZ, 0x1f, R196 ;  /* 0x0000001fffcd7819 */ /* 0x000fc400000114c4 */
[----:B------:R-:W-:Y:S02]  /*14c0*/  LOP3.LUT R210, R11, 0x180, RZ, 0xc0, !PT ;  /* 0x000001800bd27812 */ /* 0x000fe400078ec0ff */
[----:B------:R-:W-:Y:S02]  /*14d0*/  SHF.R.S32.HI R192, RZ, 0x4, R192 ;  /* 0x00000004ffc07819 */ /* 0x000fe400000114c0 */
[----:B------:R-:W-:Y:S02]  /*14e0*/  SHF.R.S32.HI R193, RZ, 0x4, R12 ;  /* 0x00000004ffc17819 */ /* 0x000fe4000001140c */
[----:B------:R-:W-:-:S07]  /*14f0*/  IADD3 R228, R5, UR39, R216 ;  /* 0x0000002705e47c10 */ /* 0x000fce000fffe0d8 */
.L_x_2840:
[----:B0---4-:R-:W0:Y:S02]  /*1500*/  LDC.64 R2, c[0x0][0xc88] ;  /* 0x00032200ff027b82 */ /* 0x011e240000000a00 */
[----:B0-----:R-:W-:-:S05]  /*1510*/  IMAD.WIDE R2, R23, 0x4, R2 ;  /* 0x0000000417027825 */ /* 0x001fca00078e0202 */
[----:B--2---:R-:W2:Y:S01]  /*1520*/  LDG.E R221, desc[UR50][R2.64] ;  /* 0x0000003202dd7981 */ /* 0x004ea2000c1e1900 */
[----:B------:R-:W-:Y:S05]  /*1530*/  YIELD ;  /* 0x0000000000007946 */ /* 0x000fea0003800000 */
[----:B------:R-:W-:Y:S01]  /*1540*/  ULDC.64 UR4, c[0x0][0xa28] ;  /* 0x00028a0000047ab9 */ /* 0x000fe20000000a00 */
[----:B------:R-:W-:Y:S01]  /*1550*/  ULDC.64 UR8, c[0x0][0xa18] ;  /* 0x0002860000087ab9 */ /* 0x000fe20000000a00 */
[----:B------:R-:W-:Y:S01]  /*1560*/  ISETP.NE.U32.AND P1, PT, RZ, UR4, PT ;  /* 0x00000004ff007c0c */ /* 0x000fe2000bf25070 */
[----:B------:R-:W-:Y:S01]  /*1570*/  ULDC.64 UR6, c[0x0][0xa08] ;  /* 0x0002820000067ab9 */ /* 0x000fe20000000a00 */
[----:B------:R-:W-:Y:S01]  /*1580*/  IMAD.MOV.U32 R0, RZ, RZ, RZ ;  /* 0x000000ffff007224 */ /* 0x000fe200078e00ff */
[----:B------:R-:W-:-:S02]  /*1590*/  ISETP.NE.U32.AND P0, PT, RZ, UR6, PT ;  /* 0x00000006ff007c0c */ /* 0x000fc4000bf05070 */
[----:B------:R-:W-:Y:S02]  /*15a0*/  ISETP.NE.AND.EX P1, PT, RZ, UR5, PT, P1 ;  /* 0x00000005ff007c0c */ /* 0x000fe4000bf25310 */
[----:B------:R-:W-:Y:S02]  /*15b0*/  ISETP.NE.AND.EX P0, PT, RZ, UR7, PT, P0 ;  /* 0x00000007ff007c0c */ /* 0x000fe4000bf05300 */
[----:B------:R-:W-:Y:S02]  /*15c0*/  MOV R26, RZ ;  /* 0x000000ff001a7202 */ /* 0x000fe40000000f00 */
[----:B--2---:R-:W-:Y:S01]  /*15d0*/  SHF.R.S32.HI R227, RZ, 0x1f, R221 ;  /* 0x0000001fffe37819 */ /* 0x004fe200000114dd */
[----:B------:R-:W-:-:S06]  /*15e0*/  IMAD.SHL.U32 R225, R221, 0x4, RZ ;  /* 0x00000004dde17824 */ /* 0x000fcc00078e00ff */
        /* <DEDUP_REMOVED lines=22> */
[----:B------:R-:W-:Y:S02]  /*1750*/  IMAD.U32 R2, RZ, RZ, UR5 ;  /* 0x00000005ff027e24 */ /* 0x000fe4000f8e00ff */
[----:B------:R-:W-:Y:S02]  /*1760*/  IMAD.U32 R25, RZ, RZ, UR4 ;  /* 0x00000004ff197e24 */ /* 0x000fe4000f8e00ff */
[----:B------:R-:W-:Y:S01]  /*1770*/  IMAD.MOV.U32 R23, RZ, RZ, R221 ;  /* 0x000000ffff177224 */ /* 0x000fe200078e00dd */
[----:B0-----:R-:W-:Y:S06]  /*1780*/  @P2 BRA `(.L_x_2629) ;  /* 0x0000000000242947 */ /* 0x001fec0003800000 */
        /* <DEDUP_REMOVED lines=9> */
.L_x_2629:
[----:B------:R-:W-:Y:S01]  /*1820*/  ULDC.64 UR4, c[0x0][0xa20] ;  /* 0x0002880000047ab9 */ /* 0x000fe20000000a00 */
[----:B------:R-:W-:Y:S02]  /*1830*/  MOV R224, R22 ;  /* 0x0000001600e07202 */ /* 0x000fe40000000f00 */
[----:B------:R-:W-:-:S04]  /*1840*/  ISETP.NE.U32.AND P1, PT, RZ, UR4, PT ;  /* 0x00000004ff007c0c */ /* 0x000fc8000bf25070 */
[----:B------:R-:W-:-:S13]  /*1850*/  ISETP.NE.AND.EX P1, PT, RZ, UR5, PT, P1 ;  /* 0x00000005ff007c0c */ /* 0x000fda000bf25310 */
[----:B------:R-:W-:Y:S05]  /*1860*/  @!P1 BRA `(.L_x_2630) ;  /* 0x0000000000109947 */ /* 0x000fea0003800000 */
[----:B------:R-:W-:-:S04]  /*1870*/  IADD3 R4, P0, R225, UR4, RZ ;  /* 0x00000004e1047c10 */ /* 0x000fc8000ff1e0ff */
[----:B------:R-:W-:-:S05]  /*1880*/  IADD3.X R5, R226, UR5, RZ, P0, !PT ;  /* 0x00000005e2057c10 */ /* 0x000fca00087fe4ff */
[----:B------:R0:W5:Y:S01]  /*1890*/  LDG.E R25, desc[UR50][R4.64] ;  /* 0x0000003204197981 */ /* 0x000162000c1e1900 */
[----:B------:R-:W-:Y:S05]  /*18a0*/  BRA `(.L_x_2631) ;  /* 0x0000000000107947 */ /* 0x000fea0003800000 */
.L_x_2630:
[----:B------:R-:W-:Y:S05]  /*18b0*/  @!P0 BRA `(.L_x_2631) ;  /* 0x00000000000c8947 */ /* 0x000fea0003800000 */
[----:B------:R-:W2:Y:S04]  /*18c0*/  LDG.E R4, desc[UR50][R8.64] ;  /* 0x0000003208047981 */ /* 0x000ea8000c1e1900 */
[----:B------:R-:W2:Y:S02]  /*18d0*/  LDG.E R25, desc[UR50][R8.64+0x4] ;  /* 0x0000043208197981 */ /* 0x000ea4000c1e1900 */
[----:B--2---:R-:W-:-:S07]  /*18e0*/  IMAD.IADD R25, R25, 0x1, -R4 ;  /* 0x0000000119197824 */ /* 0x004fce00078e0a04 */
.L_x_2631:
[----:B------:R-:W-:Y:S01]  /*18f0*/  ULDC.64 UR4, c[0x0][0xa10] ;  /* 0x0002840000047ab9 */ /* 0x000fe20000000a00 */
[----:B------:R-:W1:Y:S01]  /*1900*/  LDC R9, c[0x0][0x448] ;  /* 0x00011200ff097b82 */ /* 0x000e620000000800 */
[----:B------:R-:W-:-:S04]  /*1910*/  ISETP.NE.U32.AND P0, PT, RZ, UR4, PT ;  /* 0x00000004ff007c0c */ /* 0x000fc8000bf05070 */
[----:B------:R-:W-:Y:S01]  /*1920*/  ISETP.NE.AND.EX P0, PT, RZ, UR5, PT, P0 ;  /* 0x00000005ff007c0c */ /* 0x000fe2000bf05300 */
[----:B------:R-:W-:-:S12]  /*1930*/  ULDC.64 UR4, c[0x0][0xa30] ;  /* 0x00028c0000047ab9 */ /* 0x000fd80000000a00 */
[----:B0-----:R-:W0:Y:S02]  /*1940*/  @P0 LDC.64 R4, c[0x0][0xa10] ;  /* 0x00028400ff040b82 */ /* 0x001e240000000a00 */
[----:B0-----:R-:W-:-:S05]  /*1950*/  @P0 IMAD.WIDE R4, R23, 0x4, R4 ;  /* 0x0000000417040825 */ /* 0x001fca00078e0204 */
[----:B------:R-:W2:Y:S04]  /*1960*/  @P0 LDG.E R3, desc[UR50][R4.64] ;  /* 0x0000003204030981 */ /* 0x000ea8000c1e1900 */
[----:B------:R0:W2:Y:S01]  /*1970*/  @P0 LDG.E R8, desc[UR50][R4.64+0x4] ;  /* 0x0000043204080981 */ /* 0x0000a2000c1e1900 */
[----:B------:R-:W-:Y:S01]  /*1980*/  ISETP.NE.U32.AND P1, PT, RZ, UR4, PT ;  /* 0x00000004ff007c0c */ /* 0x000fe2000bf25070 */
[----:B-----5:R-:W-:-:S03]  /*1990*/  IMAD.MOV.U32 R135, RZ, RZ, R25 ;  /* 0x000000ffff877224 */ /* 0x020fc600078e0019 */
[----:B------:R-:W-:-:S13]  /*19a0*/  ISETP.NE.AND.EX P1, PT, RZ, UR5, PT, P1 ;  /* 0x00000005ff007c0c */ /* 0x000fda000bf25310 */
[----:B------:R-:W-:-:S04]  /*19b0*/  @P1 IADD3 R6, P2, R225, UR4, RZ ;  /* 0x00000004e1061c10 */ /* 0x000fc8000ff5e0ff */
[----:B------:R-:W-:-:S05]  /*19c0*/  @P1 IADD3.X R7, R226, UR5, RZ, P2, !PT ;  /* 0x00000005e2071c10 */ /* 0x000fca00097fe4ff */
[----:B------:R3:W5:Y:S01]  /*19d0*/  @P1 LDG.E R135, desc[UR50][R6.64] ;  /* 0x0000003206871981 */ /* 0x000762000c1e1900 */
[----:B-1----:R-:W-:Y:S01]  /*19e0*/  ISETP.NE.AND P1, PT, R9, 0x1, PT ;  /* 0x000000010900780c */ /* 0x002fe20003f25270 */
[----:B------:R-:W-:-:S04]  /*19f0*/  IMAD.SHL.U32 R212, R21, 0x80, RZ ;  /* 0x0000008015d47824 */ /* 0x000fc800078e00ff */
[----:B0-----:R-:W-:-:S08]  /*1a00*/  VIADD R4, R212, 0x7f ;  /* 0x0000007fd4047836 */ /* 0x001fd00000000000 */
[----:B------:R-:W0:Y:S08]  /*1a10*/  @P1 LDC R9, c[0x0][0x44c] ;  /* 0x00011300ff091b82 */ /* 0x000e300000000800 */
[----:B------:R-:W1:Y:S01]  /*1a20*/  @P1 LDC R5, c[0x0][0x450] ;  /* 0x00011400ff051b82 */ /* 0x000e620000000800 */
[----:B--2---:R-:W-:Y:S01]  /*1a30*/  @P0 IMAD.IADD R2, R8, 0x1, -R3 ;  /* 0x0000000108020824 */ /* 0x004fe200078e0a03 */
[----:B------:R-:W-:Y:S01]  /*1a40*/  IADD3 R8, -R0, R25, RZ ;  /* 0x0000001900087210 */ /* 0x000fe20007ffe1ff */
[----:B0-----:R-:W-:-:S04]  /*1a50*/  @P1 IMAD.HI.U32 R0, R4, R9, RZ ;  /* 0x0000000904001227 */ /* 0x001fc800078e00ff */
[----:B------:R-:W-:Y:S01]  /*1a60*/  IMAD.IADD R214, R8, 0x1, R2 ;  /* 0x0000000108d67824 */ /* 0x000fe200078e0202 */
[----:B-1----:R-:W-:-:S03]  /*1a70*/  @P1 SHF.R.U32.HI R4, RZ, R5, R0 ;  /* 0x00000005ff041219 */ /* 0x002fc60000011600 */
[C---:B------:R-:W-:Y:S01]  /*1a80*/  VIADD R0, R214.reuse, 0x9f ;  /* 0x0000009fd6007836 */ /* 0x040fe20000000000 */
[----:B------:R-:W-:-:S03]  /*1a90*/  IADD3 R151, R214, 0xa0, -R213 ;  /* 0x000000a0d6977810 */ /* 0x000fc60007ffe8d5 */
[----:B------:R-:W-:-:S04]  /*1aa0*/  IMAD.HI R0, R0, 0x66666667, RZ ;  /* 0x6666666700007827 */ /* 0x000fc800078e02ff */
[----:B------:R-:W-:Y:S01]  /*1ab0*/  IMAD.IADD R4, R151, 0x1, R4 ;  /* 0x0000000197047824 */ /* 0x000fe200078e0204 */
[----:B------:R-:W-:-:S03]  /*1ac0*/  SHF.R.U32.HI R3, RZ, 0x1f, R0 ;  /* 0x0000001fff037819 */ /* 0x000fc60000011600 */
[----:B------:R-:W-:Y:S01]  /*1ad0*/  IMAD.HI R4, R4, 0x66666667, RZ ;  /* 0x6666666704047827 */ /* 0x000fe200078e02ff */
[----:B------:R-:W-:-:S04]  /*1ae0*/  LEA.HI.SX32 R152, R0, R3, 0x1a ;  /* 0x0000000300987211 */ /* 0x000fc800078fd2ff */
[----:B------:R-:W-:-:S04]  /*1af0*/  SHF.R.U32.HI R5, RZ, 0x1f, R4 ;  /* 0x0000001fff057819 */ /* 0x000fc80000011604 */
[----:B------:R-:W-:Y:S01]  /*1b00*/  LEA.HI.SX32 R5, R4, R5, 0x1a ;  /* 0x0000000504057211 */ /* 0x000fe200078fd2ff */
[----:B------:R-:W-:-:S03]  /*1b10*/  IMAD.MOV R4, RZ, RZ, -R8 ;  /* 0x000000ffff047224 */ /* 0x000fc600078e0a08 */
[----:B------:R-:W-:Y:S02]  /*1b20*/  VIMNMX R5, R152, R5, PT ;  /* 0x0000000598057248 */ /* 0x000fe40003fe0100 */
[----:B------:R-:W-:-:S03]  /*1b30*/  VIMNMX R4, RZ, R4, !PT ;  /* 0x00000004ff047248 */ /* 0x000fc60007fe0100 */
[----:B------:R-:W-:-:S05]  /*1b40*/  IMAD R5, R5, 0xa0, -R8 ;  /* 0x000000a005057824 */ /* 0x000fca00078e0a08 */
[----:B------:R-:W-:-:S04]  /*1b50*/  VIMNMX R3, R5, R2, PT ;  /* 0x0000000205037248 */ /* 0x000fc80003fe0100 */
[----:B------:R-:W-:Y:S01]  /*1b60*/  ISETP.GT.AND P0, PT, R3, R4, PT ;  /* 0x000000040300720c */ /* 0x000fe20003f04270 */
[----:B------:R-:W-:-:S05]  /*1b70*/  IMAD.WIDE.U32 R4, R4, -0x33333333, RZ ;  /* 0xcccccccd04047825 */ /* 0x000fca00078e00ff */
[----:B------:R-:W-:-:S04]  /*1b80*/  SHF.R.U32.HI R121, RZ, 0x7, R5 ;  /* 0x00000007ff797819 */ /* 0x000fc80000011605 */
[----:B------:R-:W-:-:S03]  /*1b90*/  MOV R24, R121 ;  /* 0x0000007900187202 */ /* 0x000fc60000000f00 */
[----:B------:R-:W-:-:S04]  /*1ba0*/  @P0 VIADD R0, R3, 0x9f ;  /* 0x0000009f03000836 */ /* 0x000fc80000000000 */
[----:B------:R-:W-:-:S05]  /*1bb0*/  @P0 IMAD.HI R0, R0, 0x66666667, RZ ;  /* 0x6666666700000827 */ /* 0x000fca00078e02ff */
[----:B------:R-:W-:-:S04]  /*1bc0*/  @P0 SHF.R.U32.HI R3, RZ, 0x1f, R0 ;  /* 0x0000001fff030819 */ /* 0x000fc80000011600 */
[----:B------:R-:W-:Y:S02]  /*1bd0*/  @P0 LEA.HI.SX32 R24, R0, R3, 0x1a ;  /* 0x0000000300180211 */ /* 0x000fe400078fd2ff */
[----:B------:R-:W-:Y:S02]  /*1be0*/  PLOP3.LUT P0, PT, PT, PT, PT, 0x80, 0x0 ;  /* 0x000000000000781c */ /* 0x000fe40003f0f070 */
[----:B------:R-:W-:-:S13]  /*1bf0*/  ISETP.GT.AND P1, PT, R24, R121, PT ;  /* 0x000000791800720c */ /* 0x000fda0003f24270 */
[----:B---3--:R-:W-:Y:S05]  /*1c00*/  @!P1 BRA `(.L_x_2632) ;  /* 0x000000e400649947 */ /* 0x008fea0003800000 */
        /* <DEDUP_REMOVED lines=11> */
[----:B------:R-:W-:Y:S01]  /*1cc0*/  MOV R10, UR6 ;  /* 0x00000006000a7c02 */ /* 0x000fe20008000f00 */
        /* <DEDUP_REMOVED lines=8> */
.L_x_2634:
[----:B------:R-:W-:Y:S05]  /*1d50*/  BSYNC B6 ;  /* 0x0000000000067941 */ /* 0x000fea0003800000 */
.L_x_2633:
[----:B------:R-:W-:Y:S01]  /*1d60*/  VIADD R0, R18, 0xa400 ;  /* 0x0000a40012007836 */ /* 0x000fe20000000000 */
[----:B------:R-:W-:Y:S04]  /*1d70*/  BSSY B6, `(.L_x_2635) ;  /* 0x0000013000067945 */ /* 0x000fe80003800000 */
[----:B------:R-:W-:-:S13]  /*1d80*/  LOP3.LUT P0, RZ, R0, 0x3ff, RZ, 0xc0, !PT ;  /* 0x000003ff00ff7812 */ /* 0x000fda000780c0ff */
[----:B------:R-:W-:Y:S05]  /*1d90*/  @!P0 BRA `(.L_x_2636) ;  /* 0x0000000000408947 */ /* 0x000fea0003800000 */
[----:B------:R-:W-:Y:S01]  /*1da0*/  MOV R0, 0x0 ;  /* 0x0000000000007802 */ /* 0x000fe20000000f00 */
[----:B------:R-:W-:Y:S01]  /*1db0*/  ULDC.64 UR4, c[0x4][0xc8] ;  /* 0x0100320000047ab9 */ /* 0x000fe20000000a00 */
[----:B------:R-:W-:Y:S01]  /*1dc0*/  ULDC.64 UR6, c[0x4][0xd0] ;  /* 0x0100340000067ab9 */ /* 0x000fe20000000a00 */
[----:B------:R-:W-:Y:S01]  /*1dd0*/  MOV R4, UR4 ;  /* 0x0000000400047c02 */ /* 0x000fe20008000f00 */
[----:B------:R0:W1:Y:S01]  /*1de0*/  LDC.64 R14, c[0x4][R0] ;  /* 0x01000000000e7b82 */ /* 0x0000620000000a00 */
[----:B------:R-:W-:Y:S01]  /*1df0*/  IMAD.U32 R5, RZ, RZ, UR5 ;  /* 0x00000005ff057e24 */ /* 0x000fe2000f8e00ff */
        /* <DEDUP_REMOVED lines=10> */
.L_x_2636:
[----:B------:R-:W-:Y:S05]  /*1ea0*/  BSYNC B6 ;  /* 0x0000000000067941 */ /* 0x000fea0003800000 */
.L_x_2635:
        /* <DEDUP_REMOVED lines=12> */
[----:B------:R-:W-:Y:S01]  /*1f70*/  SHF.R.S32.HI R9, RZ, 0x1f, R198 ;  /* 0x0000001fff097819 */ /* 0x000fe200000114c6 */
[----:B------:R-:W4:Y:S01]  /*1f80*/  LDC.64 R96, c[0x0][0x408] ;  /* 0x00010200ff607b82 */ /* 0x000f220000000a00 */
        /* <DEDUP_REMOVED lines=13> */
[----:B------:R-:W-:-:S03]  /*2060*/  SEL R4, RZ, 0x1, P4 ;  /* 0x00000001ff047807 */ /* 0x000fc60002000000 */
[----:B------:R-:W-:Y:S01]  /*2070*/  IMAD.SHL.U32 R5, R5, 0x2, RZ ;  /* 0x0000000205057824 */ /* 0x000fe200078e00ff */
[----:B------:R-:W-:-:S04]  /*2080*/  ISETP.GE.AND P4, PT, R189, UR4, PT ;  /* 0x00000004bd007c0c */ /* 0x000fc8000bf86270 */
[----:B------:R-:W-:Y:S02]  /*2090*/  LOP3.LUT R6, R5, 0x2, R4, 0xe2, !PT ;  /* 0x0000000205067812 */ /* 0x000fe400078ee204 */
[----:B------:R-:W-:Y:S02]  /*20a0*/  SEL R5, RZ, 0xffffffff, P3 ;  /* 0xffffffffff057807 */ /* 0x000fe40001800000 */
[----:B------:R-:W-:Y:S02]  /*20b0*/  ISETP.GE.AND P3, PT, R3, UR4, PT ;  /* 0x0000000403007c0c */ /* 0x000fe4000bf66270 */
[----:B------:R-:W-:Y:S01]  /*20c0*/  SEL R7, RZ, 0x8, P4 ;  /* 0x00000008ff077807 */ /* 0x000fe20002000000 */
[----:B------:R-:W-:Y:S01]  /*20d0*/  IMAD.SHL.U32 R11, R5, 0x2, RZ ;  /* 0x00000002050b7824 */ /* 0x000fe200078e00ff */
[----:B------:R-:W-:Y:S01]  /*20e0*/  SEL R5, RZ, 0x4, P3 ;  /* 0x00000004ff057807 */ /* 0x000fe20001800000 */
[----:B------:R-:W-:Y:S01]  /*20f0*/  IMAD R8, R9, R102, RZ ;  /* 0x0000006609087224 */ /* 0x000fe200078e02ff */
[----:B------:R-:W-:-:S02]  /*2100*/  SEL R4, RZ, 0x1, P2 ;  /* 0x00000001ff047807 */ /* 0x000fc40001000000 */
[----:B------:R-:W-:Y:S02]  /*2110*/  LOP3.LUT R7, R7, R6, R5, 0xfe, !PT ;  /* 0x0000000607077212 */ /* 0x000fe400078efe05 */
[----:B------:R-:W-:Y:S02]  /*2120*/  ISETP.GE.AND P2, PT, R195, UR4, PT ;  /* 0x00000004c3007c0c */ /* 0x000fe4000bf46270 */
[----:B------:R-:W-:Y:S02]  /*2130*/  SEL R5, RZ, 0x4, P0 ;  /* 0x00000004ff057807 */ /* 0x000fe40000000000 */
[-C--:B----4-:R-:W-:Y:S02]  /*2140*/  ISETP.GE.AND P0, PT, R16, R13.reuse, PT ;  /* 0x0000000d1000720c */ /* 0x090fe40003f06270 */
[-C--:B------:R-:W-:Y:S02]  /*2150*/  ISETP.GE.AND P3, PT, R0, R13.reuse, PT ;  /* 0x0000000d0000720c */ /* 0x080fe40003f66270 */
[----:B------:R-:W-:-:S02]  /*2160*/  ISETP.GE.AND P5, PT, R3, R13, PT ;  /* 0x0000000d0300720c */ /* 0x000fc40003fa6270 */
[----:B------:R-:W-:Y:S01]  /*2170*/  LOP3.LUT R4, R11, 0x2, R4, 0xe2, !PT ;  /* 0x000000020b047812 */ /* 0x000fe200078ee204 */
[----:B------:R-:W-:Y:S01]  /*2180*/  IMAD R11, R198, R103, R8 ;  /* 0x00000067c60b7224 */ /* 0x000fe200078e0208 */
[----:B------:R-:W-:Y:S02]  /*2190*/  SEL R6, RZ, 0x8, P1 ;  /* 0x00000008ff067807 */ /* 0x000fe40000800000 */
[----:B------:R-:W-:Y:S02]  /*21a0*/  SEL R8, RZ, 0x10, P2 ;  /* 0x00000010ff087807 */ /* 0x000fe40001000000 */
[----:B------:R-:W-:Y:S02]  /*21b0*/  LOP3.LUT R20, R6, R4, R5, 0xfe, !PT ;  /* 0x0000000406147212 */ /* 0x000fe400078efe05 */
[----:B------:R-:W-:Y:S02]  /*21c0*/  LOP3.LUT R12, R7, R8, RZ, 0xfc, !PT ;  /* 0x00000008070c7212 */ /* 0x000fe400078efcff */
[----:B------:R-:W-:-:S02]  /*21d0*/  SEL R5, R13, RZ, P0 ;  /* 0x000000ff0d057207 */ /* 0x000fc40000000000 */
[C---:B------:R-:W-:Y:S02]  /*21e0*/  SEL R7, R13.reuse, RZ, P3 ;  /* 0x000000ff0d077207 */ /* 0x040fe40001800000 */
[----:B------:R-:W-:Y:S02]  /*21f0*/  IADD3 R5, R16, R5, RZ ;  /* 0x0000000510057210 */ /* 0x000fe40007ffe0ff */
[----:B------:R-:W-:Y:S01]  /*2200*/  SEL R6, R13, RZ, P5 ;  /* 0x000000ff0d067207 */ /* 0x000fe20002800000 */
[----:B------:R-:W-:Y:S01]  /*2210*/  IMAD.IADD R7, R0, 0x1, R7 ;  /* 0x0000000100077824 */ /* 0x000fe200078e0207 */
[----:B------:R-:W-:Y:S01]  /*2220*/  SHF.R.S32.HI R191, RZ, 0x1f, R190 ;  /* 0x0000001fffbf7819 */ /* 0x000fe200000114be */
[-C--:B------:R-:W-:Y:S01]  /*2230*/  IMAD R9, R9, R96.reuse, RZ ;  /* 0x0000006009097224 */ /* 0x080fe200078e02ff */
[----:B------:R-:W-:Y:S01]  /*2240*/  SHF.R.S32.HI R4, RZ, 0x1f, R5 ;  /* 0x0000001fff047819 */ /* 0x000fe20000011405 */
[----:B------:R-:W-:-:S03]  /*2250*/  IMAD.WIDE.U32 R98, R198, R96, R16 ;  /* 0x00000060c6627225 */ /* 0x000fc600078e0010 */
[-C--:B------:R-:W-:Y:S01]  /*2260*/  LEA.HI R28, R4, R5.reuse, RZ, 0x4 ;  /* 0x00000005041c7211 */ /* 0x080fe200078f20ff */
[----:B------:R-:W-:Y:S01]  /*2270*/  IMAD.WIDE.U32 R100, R198, R96, R190 ;  /* 0x00000060c6647225 */ /* 0x000fe200078e00be */
[----:B------:R-:W-:-:S03]  /*2280*/  LEA.HI R5, R4, R5, RZ, 0x6 ;  /* 0x0000000504057211 */ /* 0x000fc600078f30ff */
[C---:B------:R-:W-:Y:S02]  /*2290*/  IMAD R9, R198.reuse, R97, R9 ;  /* 0x00000061c6097224 */ /* 0x040fe400078e0209 */
[----:B------:R-:W-:-:S04]  /*22a0*/  IMAD.WIDE.U32 R106, R198, R102, R190 ;  /* 0x00000066c66a7225 */ /* 0x000fc800078e00be */
[----:B------:R-:W-:Y:S01]  /*22b0*/  IMAD.WIDE.U32 R104, R198, R102, R16 ;  /* 0x00000066c6687225 */ /* 0x000fe200078e0010 */
[----:B------:R-:W-:-:S03]  /*22c0*/  SHF.R.U32.HI R4, RZ, 0x3, R210 ;  /* 0x00000003ff047819 */ /* 0x000fc600000116d2 */
[----:B------:R-:W-:Y:S02]  /*22d0*/  IMAD.IADD R101, R101, 0x1, R9 ;  /* 0x0000000165657824 */ /* 0x000fe400078e0209 */
[----:B------:R-:W-:Y:S01]  /*22e0*/  IMAD.IADD R99, R9, 0x1, R99 ;  /* 0x0000000109637824 */ /* 0x000fe200078e0263 */
[----:B------:R-:W-:Y:S01]  /*22f0*/  LOP3.LUT R9, R210, 0x30, R28, 0xf8, !PT ;  /* 0x00000030d2097812 */ /* 0x000fe200078ef81c */
[----:B------:R-:W-:Y:S02]  /*2300*/  IMAD.IADD R107, R107, 0x1, R11 ;  /* 0x000000016b6b7824 */ /* 0x000fe400078e020b */
[----:B------:R-:W-:Y:S01]  /*2310*/  IMAD.IADD R105, R11, 0x1, R105 ;  /* 0x000000010b697824 */ /* 0x000fe200078e0269 */
[----:B------:R-:W-:Y:S01]  /*2320*/  LOP3.LUT R9, R9, R4, RZ, 0x3c, !PT ;  /* 0x0000000409097212 */ /* 0x000fe200078e3cff */
[----:B------:R-:W-:Y:S01]  /*2330*/  IMAD.MOV.U32 R122, RZ, RZ, 0x20 ;  /* 0x00000020ff7a7424 */ /* 0x000fe200078e00ff */
[----:B------:R-:W-:Y:S01]  /*2340*/  IADD3 R125, R26, R25, RZ ;  /* 0x000000191a7d7210 */ /* 0x000fe20007ffe0ff */
[----:B------:R-:W-:-:S02]  /*2350*/  IMAD.MOV.U32 R123, RZ, RZ, 0x40 ;  /* 0x00000040ff7b7424 */ /* 0x000fc400078e00ff */
[----:B-----5:R-:W-:Y:S01]  /*2360*/  IMAD.WIDE.U32 R106, R135, R102, R106 ;  /* 0x00000066876a7225 */ /* 0x020fe200078e006a */
[----:B------:R-:W-:-:S03]  /*2370*/  SHF.L.U64.HI R108, R96, 0x7, R97 ;  /* 0x00000007606c7819 */ /* 0x000fc60000010261 */
[----:B------:R-:W-:Y:S01]  /*2380*/  IMAD.WIDE.U32 R104, R135, R102, R104 ;  /* 0x0000006687687225 */ /* 0x000fe200078e0068 */
[----:B------:R-:W-:Y:S02]  /*2390*/  SHF.L.U32 R109, R96, 0x7, RZ ;  /* 0x00000007606d7819 */ /* 0x000fe400000006ff */
[----:B------:R-:W-:Y:S01]  /*23a0*/  SHF.R.S32.HI R116, RZ, 0x4, R28 ;  /* 0x00000004ff747819 */ /* 0x000fe2000001141c */
[----:B------:R-:W-:Y:S02]  /*23b0*/  IMAD R127, R97, 0xa0, RZ ;  /* 0x000000a0617f7824 */ /* 0x000fe400078e02ff */
[----:B------:R-:W-:-:S04]  /*23c0*/  IMAD.WIDE.U32 R100, R135, R96, R100 ;  /* 0x0000006087647225 */ /* 0x000fc800078e0064 */
[----:B------:R-:W-:-:S04]  /*23d0*/  IMAD.WIDE.U32 R98, R135, R96, R98 ;  /* 0x0000006087627225 */ /* 0x000fc800078e0062 */
[----:B------:R-:W-:Y:S02]  /*23e0*/  VIADD R150, R21, 0x8 ;  /* 0x0000000815967836 */ /* 0x000fe40000000000 */
[----:B------:R-:W-:Y:S01]  /*23f0*/  IMAD.SHL.U32 R118, R13, 0x2, RZ ;  /* 0x000000020d767824 */ /* 0x000fe200078e00ff */
[----:B--2---:R-:W-:Y:S01]  /*2400*/  LOP3.LUT R10, R10, 0xfffffffe, RZ, 0xc0, !PT ;  /* 0xfffffffe0a0a7812 */ /* 0x004fe200078ec0ff */
[----:B------:R-:W-:Y:S01]  /*2410*/  @!P6 BAR.SYNC.DEFER_BLOCKING 0x9, 0x100 ;  /* 0x024400000000eb1d */ /* 0x000fe20000010000 */
[----:B---3--:R-:W-:-:S05]  /*2420*/  R2P PR, R14, 0x6 ;  /* 0x000000060e007804 */ /* 0x008fca0000000000 */
[----:B------:R-:W0:Y:S01]  /*2430*/  S2R R14, SR_TID.X ;  /* 0x00000000000e7919 */ /* 0x000e220000002100 */
[----:B------:R-:W-:-:S05]  /*2440*/  @P5 LOP3.LUT R10, R10, 0x1, RZ, 0xfc, !PT ;  /* 0x000000010a0a5812 */ /* 0x000fca00078efcff */
[----:B------:R1:W-:Y:S02]  /*2450*/  STL [R1], R10 ;  /* 0x0000000a01007387 */ /* 0x0003e40000100800 */
[----:B-1----:R-:W-:Y:S01]  /*2460*/  IMAD.IADD R10, R3, 0x1, R6 ;  /* 0x00000001030a7824 */ /* 0x002fe200078e0206 */
[----:B------:R-:W-:-:S04]  /*2470*/  SHF.R.S32.HI R6, RZ, 0x1f, R7 ;  /* 0x0000001fff067819 */ /* 0x000fc80000011407 */
[CC--:B------:R-:W-:Y:S02]  /*2480*/  LEA.HI R29, R6.reuse, R7.reuse, RZ, 0x4 ;  /* 0x00000007061d7211 */ /* 0x0c0fe400078f20ff */
[----:B------:R-:W-:Y:S02]  /*2490*/  LEA.HI R7, R6, R7, RZ, 0x6 ;  /* 0x0000000706077211 */ /* 0x000fe400078f30ff */
[----:B------:R-:W-:Y:S02]  /*24a0*/  SHF.R.S32.HI R6, RZ, 0x6, R5 ;  /* 0x00000006ff067819 */ /* 0x000fe40000011405 */
[----:B------:R-:W-:Y:S02]  /*24b0*/  SHF.R.S32.HI R11, RZ, 0x1f, R10 ;  /* 0x0000001fff0b7819 */ /* 0x000fe4000001140a */
[----:B------:R-:W-:Y:S01]  /*24c0*/  LOP3.LUT R5, R207, 0x30, R28, 0xf8, !PT ;  /* 0x00000030cf057812 */ /* 0x000fe200078ef81c */
[----:B------:R-:W-:Y:S01]  /*24d0*/  IMAD R132, R6, 0x2800, R211 ;  /* 0x0000280006847824 */ /* 0x000fe200078e02d3 */
[----:B------:R-:W-:-:S02]  /*24e0*/  LEA.HI R30, R11, R10, RZ, 0x4 ;  /* 0x0000000a0b1e7211 */ /* 0x000fc400078f20ff */
[----:B------:R-:W-:Y:S01]  /*24f0*/  SHF.R.S32.HI R8, RZ, 0x6, R7 ;  /* 0x00000006ff087819 */ /* 0x000fe20000011407 */
[----:B------:R-:W-:Y:S01]  /*2500*/  IMAD R134, R6, 0x2800, R209 ;  /* 0x0000280006867824 */ /* 0x000fe200078e02d1 */
[----:B------:R-:W-:Y:S02]  /*2510*/  LOP3.LUT R7, R207, 0x30, R29, 0xf8, !PT ;  /* 0x00000030cf077812 */ /* 0x000fe400078ef81d */
[----:B------:R-:W-:Y:S02]  /*2520*/  LOP3.LUT R5, R5, R208, RZ, 0x3c, !PT ;  /* 0x000000d005057212 */ /* 0x000fe400078e3cff */
[----:B------:R-:W-:Y:S01]  /*2530*/  LEA.HI R10, R11, R10, RZ, 0x6 ;  /* 0x0000000a0b0a7211 */ /* 0x000fe200078f30ff */
[----:B------:R-:W-:Y:S01]  /*2540*/  IMAD.IADD R132, R132, 0x1, R9 ;  /* 0x0000000184847824 */ /* 0x000fe200078e0209 */
[----:B------:R-:W-:Y:S01]  /*2550*/  LOP3.LUT R6, R7, R208, RZ, 0x3c, !PT ;  /* 0x000000d007067212 */ /* 0x000fe200078e3cff */
[----:B------:R-:W-:Y:S01]  /*2560*/  IMAD R133, R8, 0x2800, R209 ;  /* 0x0000280008857824 */ /* 0x000fe200078e02d1 */
[----:B------:R-:W-:Y:S01]  /*2570*/  SHF.R.S32.HI R10, RZ, 0x6, R10 ;  /* 0x00000006ff0a7819 */ /* 0x000fe2000001140a */
[----:B------:R-:W-:Y:S01]  /*2580*/  IMAD.IADD R134, R134, 0x1, R5 ;  /* 0x0000000186867824 */ /* 0x000fe200078e0205 */
[--C-:B------:R-:W-:Y:S01]  /*2590*/  LOP3.LUT R9, R210, 0x30, R30.reuse, 0xf8, !PT ;  /* 0x00000030d2097812 */ /* 0x100fe200078ef81e */
[----:B0-----:R-:W-:Y:S01]  /*25a0*/  VIADD R31, R14, 0xffffff80 ;  /* 0xffffff800e1f7836 */ /* 0x001fe20000000000 */
[----:B------:R-:W-:Y:S01]  /*25b0*/  LOP3.LUT R5, R207, 0x30, R30, 0xf8, !PT ;  /* 0x00000030cf057812 */ /* 0x000fe200078ef81e */
[----:B------:R-:W-:Y:S01]  /*25c0*/  IMAD R130, R8, 0x2800, R211 ;  /* 0x0000280008827824 */ /* 0x000fe200078e02d3 */
[----:B------:R-:W-:Y:S01]  /*25d0*/  SHF.R.S32.HI R11, RZ, 0x1f, R135 ;  /* 0x0000001fff0b7819 */ /* 0x000fe20000011487 */
[----:B------:R-:W-:Y:S01]  /*25e0*/  IMAD.IADD R133, R133, 0x1, R6 ;  /* 0x0000000185857824 */ /* 0x000fe200078e0206 */
[----:B------:R-:W-:Y:S01]  /*25f0*/  LOP3.LUT R8, R9, R4, RZ, 0x3c, !PT ;  /* 0x0000000409087212 */ /* 0x000fe200078e3cff */
[C---:B------:R-:W-:Y:S01]  /*2600*/  IMAD R129, R10.reuse, 0x2800, R211 ;  /* 0x000028000a817824 */ /* 0x040fe200078e02d3 */
[----:B------:R-:W-:Y:S01]  /*2610*/  LOP3.LUT R6, R5, R208, RZ, 0x3c, !PT ;  /* 0x000000d005067212 */ /* 0x000fe200078e3cff */
[----:B------:R-:W-:Y:S01]  /*2620*/  IMAD R131, R10, 0x2800, R209 ;  /* 0x000028000a837824 */ /* 0x000fe200078e02d1 */
[----:B------:R-:W-:-:S02]  /*2630*/  LEA.HI R14, R31, R31, RZ, 0x1 ;  /* 0x0000001f1f0e7211 */ /* 0x000fc400078f08ff */
[----:B------:R-:W-:Y:S01]  /*2640*/  SEL R122, R122, 0xffffffe0, !P1 ;  /* 0xffffffe07a7a7807 */ /* 0x000fe20004800000 */
[----:B------:R-:W-:Y:S01]  /*2650*/  IMAD R10, R11, R102, RZ ;  /* 0x000000660b0a7224 */ /* 0x000fe200078e02ff */
[----:B------:R-:W-:Y:S01]  /*2660*/  ISETP.GE.AND P1, PT, R196, UR4, PT ;  /* 0x00000004c4007c0c */ /* 0x000fe2000bf26270 */
[----:B------:R-:W-:Y:S01]  /*2670*/  IMAD.IADD R129, R129, 0x1, R8 ;  /* 0x0000000181817824 */ /* 0x000fe200078e0208 */
[----:B------:R-:W-:Y:S01]  /*2680*/  LOP3.LUT R7, R210, 0x30, R29, 0xf8, !PT ;  /* 0x00000030d2077812 */ /* 0x000fe200078ef81d */
[----:B------:R-:W-:Y:S01]  /*2690*/  IMAD R8, R11, R96, RZ ;  /* 0x000000600b087224 */ /* 0x000fe200078e02ff */
[----:B------:R-:W-:Y:S01]  /*26a0*/  LOP3.LUT R14, R14, 0xfffffffe, RZ, 0xc0, !PT ;  /* 0xfffffffe0e0e7812 */ /* 0x000fe200078ec0ff */
[----:B------:R-:W-:Y:S01]  /*26b0*/  IMAD.IADD R131, R131, 0x1, R6 ;  /* 0x0000000183837824 */ /* 0x000fe200078e0206 */
[----:B------:R-:W-:Y:S01]  /*26c0*/  SEL R11, RZ, 0x20, P1 ;  /* 0x00000020ff0b7807 */ /* 0x000fe20000800000 */
[----:B------:R-:W-:Y:S01]  /*26d0*/  IMAD R9, R103, 0xa0, RZ ;  /* 0x000000a067097824 */ /* 0x000fe200078e02ff */
[----:B------:R-:W-:Y:S01]  /*26e0*/  SHF.L.U64.HI R5, R102, 0x7, R103 ;  /* 0x0000000766057819 */ /* 0x000fe20000010267 */
[----:B------:R-:W-:-:S02]  /*26f0*/  IMAD R25, R135, R103, R10 ;  /* 0x0000006787197224 */ /* 0x000fc400078e020a */
[C---:B------:R-:W-:Y:S01]  /*2700*/  IMAD.SHL.U32 R6, R102.reuse, 0x80, RZ ;  /* 0x0000008066067824 */ /* 0x040fe200078e00ff */
[----:B------:R-:W-:Y:S01]  /*2710*/  LOP3.LUT R7, R7, R4, RZ, 0x3c, !PT ;  /* 0x0000000407077212 */ /* 0x000fe200078e3cff */
[----:B------:R-:W-:Y:S01]  /*2720*/  IMAD.WIDE.U32 R102, R102, 0xa0, RZ ;  /* 0x000000a066667825 */ /* 0x000fe200078e00ff */
[----:B------:R-:W-:Y:S02]  /*2730*/  SHF.R.S32.HI R115, RZ, 0x4, R29 ;  /* 0x00000004ff737819 */ /* 0x000fe4000001141d */
[----:B------:R-:W-:Y:S01]  /*2740*/  SHF.R.S32.HI R114, RZ, 0x4, R30 ;  /* 0x00000004ff727819 */ /* 0x000fe2000001141e */
[----:B------:R-:W-:Y:S01]  /*2750*/  IMAD R27, R135, R97, R8 ;  /* 0x00000061871b7224 */ /* 0x000fe200078e0208 */
[----:B------:R-:W-:Y:S01]  /*2760*/  SEL R123, R123, 0xffffffc0, !P2 ;  /* 0xffffffc07b7b7807 */ /* 0x000fe20005000000 */
[----:B------:R-:W-:Y:S01]  /*2770*/  IMAD.WIDE.U32 R96, R96, 0xa0, RZ ;  /* 0x000000a060607825 */ /* 0x000fe200078e00ff */
[----:B------:R-:W-:Y:S02]  /*2780*/  LOP3.LUT R28, R28, 0xfffffff0, RZ, 0xc0, !PT ;  /* 0xfffffff01c1c7812 */ /* 0x000fe400078ec0ff */
[----:B------:R-:W-:Y:S01]  /*2790*/  LOP3.LUT R29, R29, 0xfffffff0, RZ, 0xc0, !PT ;  /* 0xfffffff01d1d7812 */ /* 0x000fe200078ec0ff */
[----:B------:R-:W-:Y:S01]  /*27a0*/  IMAD.IADD R14, R31, 0x1, -R14 ;  /* 0x000000011f0e7824 */ /* 0x000fe200078e0a0e */
[----:B------:R-:W-:-:S02]  /*27b0*/  LOP3.LUT R30, R30, 0xfffffff0, RZ, 0xc0, !PT ;  /* 0xfffffff01e1e7812 */ /* 0x000fc400078ec0ff */
[----:B------:R-:W-:Y:S01]  /*27c0*/  LOP3.LUT R11, R12, R11, RZ, 0xfc, !PT ;  /* 0x0000000b0c0b7212 */ /* 0x000fe200078efcff */
[----:B------:R-:W-:Y:S01]  /*27d0*/  IMAD.IADD R126, R103, 0x1, R9 ;  /* 0x00000001677e7824 */ /* 0x000fe200078e0209 */
[----:B------:R-:W-:Y:S01]  /*27e0*/  IADD3 R130, R130, R7, RZ ;  /* 0x0000000782827210 */ /* 0x000fe20007ffe0ff */
[----:B------:R-:W-:Y:S01]  /*27f0*/  IMAD.IADD R21, R107, 0x1, R25 ;  /* 0x000000016b157824 */ /* 0x000fe200078e0219 */
[C---:B------:R-:W-:Y:S01]  /*2800*/  LOP3.LUT R8, R20.reuse, 0x1, RZ, 0xc0, !PT ;  /* 0x0000000114087812 */ /* 0x040fe200078ec0ff */
[----:B------:R-:W-:Y:S01]  /*2810*/  IMAD.IADD R26, R101, 0x1, R27 ;  /* 0x00000001651a7824 */ /* 0x000fe200078e021b */
[----:B------:R-:W-:Y:S01]  /*2820*/  LOP3.LUT R9, R20, 0x2, RZ, 0xc0, !PT ;  /* 0x0000000214097812 */ /* 0x000fe200078ec0ff */
[----:B------:R-:W-:Y:S01]  /*2830*/  IMAD R113, R14, 0x80, R198 ;  /* 0x000000800e717824 */ /* 0x000fe200078e02c6 */
[----:B------:R-:W-:Y:S01]  /*2840*/  LOP3.LUT R10, R20, 0x4, RZ, 0xc0, !PT ;  /* 0x00000004140a7812 */ /* 0x000fe200078ec0ff */
[----:B------:R-:W-:Y:S01]  /*2850*/  IMAD.IADD R127, R97, 0x1, R127 ;  /* 0x00000001617f7824 */ /* 0x000fe200078e027f */
[----:B------:R-:W-:Y:S01]  /*2860*/  SHF.R.S32.HI R7, RZ, 0x1f, R22 ;  /* 0x0000001fff077819 */ /* 0x000fe20000011416 */
[----:B------:R-:W-:Y:S01]  /*2870*/  IMAD.IADD R25, R25, 0x1, R105 ;  /* 0x0000000119197824 */ /* 0x000fe200078e0269 */
[----:B------:R-:W-:-:S02]  /*2880*/  IADD3 R128, R123, R122, RZ ;  /* 0x0000007a7b807210 */ /* 0x000fc40007ffe0ff */
[----:B------:R-:W-:Y:S02]  /*2890*/  LOP3.LUT R20, R20, 0x8, RZ, 0xc0, !PT ;  /* 0x0000000814147812 */ /* 0x000fe400078ec0ff */
[----:B------:R-:W-:Y:S02]  /*28a0*/  IADD3 R27, R27, R99, RZ ;  /* 0x000000631b1b7210 */ /* 0x000fe40007ffe0ff */
[----:B------:R-:W-:Y:S02]  /*28b0*/  SHF.R.S32.HI R124, RZ, 0x1f, R23 ;  /* 0x0000001fff7c7819 */ /* 0x000fe40000011417 */
[----:B------:R-:W-:Y:S02]  /*28c0*/  SHF.R.S32.HI R112, RZ, 0x1f, R28 ;  /* 0x0000001fff707819 */ /* 0x000fe4000001141c */
[----:B------:R-:W-:Y:S02]  /*28d0*/  SHF.R.S32.HI R111, RZ, 0x1f, R29 ;  /* 0x0000001fff6f7819 */ /* 0x000fe4000001141d */
[----:B------:R-:W-:-:S02]  /*28e0*/  SHF.R.S32.HI R110, RZ, 0x1f, R30 ;  /* 0x0000001fff6e7819 */ /* 0x000fc4000001141e */
[----:B------:R-:W-:Y:S02]  /*28f0*/  LOP3.LUT R31, R12, 0x1, RZ, 0xc0, !PT ;  /* 0x000000010c1f7812 */ /* 0x000fe400078ec0ff */
[C---:B------:R-:W-:Y:S02]  /*2900*/  LOP3.LUT R32, R11.reuse, 0x2, RZ, 0xc0, !PT ;  /* 0x000000020b207812 */ /* 0x040fe400078ec0ff */
[C---:B------:R-:W-:Y:S02]  /*2910*/  LOP3.LUT R33, R11.reuse, 0x4, RZ, 0xc0, !PT ;  /* 0x000000040b217812 */ /* 0x040fe400078ec0ff */
[C---:B------:R-:W-:Y:S02]  /*2920*/  LOP3.LUT R34, R11.reuse, 0x8, RZ, 0xc0, !PT ;  /* 0x000000080b227812 */ /* 0x040fe400078ec0ff */
[C---:B------:R-:W-:Y:S02]  /*2930*/  LOP3.LUT R35, R11.reuse, 0x10, RZ, 0xc0, !PT ;  /* 0x000000100b237812 */ /* 0x040fe400078ec0ff */
[----:B------:R-:W-:-:S07]  /*2940*/  LOP3.LUT R84, R11, 0x20, RZ, 0xc0, !PT ;  /* 0x000000200b547812 */ /* 0x000fce00078ec0ff */
.L_x_2742:
[----:B------:R-:W2:Y:S01]  /*2950*/  LDL.LU R39, [R1] ;  /* 0x0000000001277983 */ /* 0x000ea20000300800 */
[----:B------:R-:W0:Y:S01]  /*2960*/  LDC R86, c[0x0][0x430] ;  /* 0x00010c00ff567b82 */ /* 0x000e220000000800 */
        /* <DEDUP_REMOVED lines=10> */
[----:B------:R-:W3:Y:S08]  /*2a10*/  @!P1 LDC.64 R12, c[0x0][0x418] ;  /* 0x00010600ff0c9b82 */ /* 0x000ef00000000a00 */
[----:B----4-:R-:W4:Y:S08]  /*2a20*/  @P2 LDC R11, c[0x0][0x434] ;  /* 0x00010d00ff0b2b82 */ /* 0x010f300000000800 */
[----:B------:R-:W1:Y:S01]  /*2a30*/  @P2 LDC R38, c[0x0][0x438] ;  /* 0x00010e00ff262b82 */ /* 0x000e620000000800 */
[----:B----4-:R-:W-:-:S05]  /*2a40*/  @P2 IMAD.HI.U32 R11, R40, R11, RZ ;  /* 0x0000000b280b2227 */ /* 0x010fca00078e00ff */
[----:B-1----:R-:W-:Y:S01]  /*2a50*/  @P2 SHF.R.U32.HI R36, RZ, R38, R11 ;  /* 0x00000026ff242219 */ /* 0x002fe2000001160b */
[----:B0-----:R-:W-:-:S03]  /*2a60*/  @!P1 IMAD R38, R124, R14, RZ ;  /* 0x0000000e7c269224 */ /* 0x001fc600078e02ff */
[----:B------:R-:W-:Y:S01]  /*2a70*/  @!P1 SHF.R.S32.HI R37, RZ, 0x1f, R36 ;  /* 0x0000001fff259819 */ /* 0x000fe20000011424 */
[C---:B------:R-:W-:Y:S02]  /*2a80*/  @!P1 IMAD R11, R23.reuse, R15, R38 ;  /* 0x0000000f170b9224 */ /* 0x040fe400078e0226 */
[----:B------:R-:W-:-:S04]  /*2a90*/  @!P1 IMAD.WIDE.U32 R14, R23, R14, R36 ;  /* 0x0000000e170e9225 */ /* 0x000fc800078e0024 */
[----:B------:R-:W-:Y:S01]  /*2aa0*/  @!P1 IMAD.IADD R11, R15, 0x1, R11 ;  /* 0x000000010f0b9824 */ /* 0x000fe200078e020b */
[----:B---3--:R-:W-:-:S04]  /*2ab0*/  @!P1 LEA R12, P2, R14, R12, 0x2 ;  /* 0x0000000c0e0c9211 */ /* 0x008fc800078410ff */
[----:B------:R-:W-:Y:S02]  /*2ac0*/  @!P1 LEA.HI.X R13, R14, R13, R11, 0x2, P2 ;  /* 0x0000000d0e0d9211 */ /* 0x000fe400010f140b */
[----:B------:R-:W-:-:S03]  /*2ad0*/  ISETP.GT.AND P2, PT, R24, R121, PT ;  /* 0x000000791800720c */ /* 0x000fc60003f44270 */
[----:B------:R0:W5:Y:S01]  /*2ae0*/  @!P1 LDG.E R85, desc[UR50][R12.64] ;  /* 0x000000320c559981 */ /* 0x000162000c1e1900 */
[----:B------:R-:W-:Y:S01]  /*2af0*/  ISETP.GE.AND P1, PT, R117, 0x1, PT ;  /* 0x000000017500780c */ /* 0x000fe20003f26270 */
[C---:B------:R-:W-:Y:S01]  /*2b00*/  IMAD R37, R19.reuse, 0x7800, R216 ;  /* 0x0000780013257824 */ /* 0x040fe200078e02d8 */
[----:B------:R-:W-:Y:S01]  /*2b10*/  IADD3 R11, -R36, RZ, RZ ;  /* 0x000000ff240b7210 */ /* 0x000fe20007ffe1ff */
[----:B------:R-:W-:Y:S05]  /*2b20*/  YIELD ;  /* 0x0000000000007946 */ /* 0x000fea0003800000 */
[----:B------:R-:W-:Y:S01]  /*2b30*/  IMAD R86, R86, R11, R40 ;  /* 0x0000000b56567224 */ /* 0x000fe200078e0228 */
[----:B------:R-:W-:Y:S01]  /*2b40*/  BSSY B0, `(.L_x_2637) ;  /* 0x0000cea000007945 */ /* 0x000fe20003800000 */
[----:B------:R-:W-:-:S02]  /*2b50*/  IMAD R11, R19, 0x7800, R219 ;  /* 0x00007800130b7824 */ /* 0x000fc400078e02db */
        /* <DEDUP_REMOVED lines=13> */
[----:B------:R-:W-:Y:S02]  /*2c30*/  IMAD R38, R127, R24, RZ ;  /* 0x000000187f267224 */ /* 0x000fe400078e02ff */
[----:B------:R-:W-:Y:S01]  /*2c40*/  IMAD R11, R86, UR5, R11 ;  /* 0x00000005560b7c24 */ /* 0x000fe2000f8e020b */
[----:B------:R-:W-:Y:S01]  /*2c50*/  ULDC.64 UR4, c[0x0][0x310] ;  /* 0x0000c40000047ab9 */ /* 0x000fe20000000a00 */
[----:B------:R-:W-:-:S02]  /*2c60*/  IMAD R93, R24, -0xa0, R2 ;  /* 0xffffff60185d7824 */ /* 0x000fc400078e0202 */
[----:B------:R-:W-:Y:S02]  /*2c70*/  IMAD R14, R92, UR4, RZ ;  /* 0x000000045c0e7c24 */ /* 0x000fe4000f8e02ff */
[----:B------:R-:W-:Y:S01]  /*2c80*/  IMAD.IADD R13, R13, 0x1, R11 ;  /* 0x000000010d0d7824 */ /* 0x000fe200078e020b */
[----:B------:R-:W-:Y:S01]  /*2c90*/  SHF.R.S32.HI R11, RZ, 0x1f, R24 ;  /* 0x0000001fff0b7819 */ /* 0x000fe20000011418 */
[----:B------:R-:W-:Y:S01]  /*2ca0*/  IMAD R15, R85, UR5, R14 ;  /* 0x00000005550f7c24 */ /* 0x000fe2000f8e020e */
[----:B------:R-:W-:Y:S01]  /*2cb0*/  VIMNMX R93, R93, 0xa0, PT ;  /* 0x000000a05d5d7848 */ /* 0x000fe20003fe0100 */
[----:B------:R-:W-:Y:S01]  /*2cc0*/  IMAD.WIDE.U32 R12, R85, UR4, R12 ;  /* 0x00000004550c7c25 */ /* 0x000fe2000f8e000c */
[----:B------:R-:W-:-:S03]  /*2cd0*/  ULDC.64 UR4, c[0x0][0x308] ;  /* 0x0000c20000047ab9 */ /* 0x000fc60000000a00 */
[----:B------:R-:W-:Y:S02]  /*2ce0*/  IMAD.IADD R13, R13, 0x1, R15 ;  /* 0x000000010d0d7824 */ /* 0x000fe400078e020f */
[----:B------:R-:W-:Y:S02]  /*2cf0*/  IMAD R15, R7, UR4, RZ ;  /* 0x00000004070f7c24 */ /* 0x000fe4000f8e02ff */
[----:B------:R-:W-:Y:S02]  /*2d00*/  IMAD R43, R11, R96, R38 ;  /* 0x000000600b2b7224 */ /* 0x000fe400078e0226 */
[----:B------:R-:W-:-:S04]  /*2d10*/  IMAD.WIDE.U32 R38, R22, UR4, R12 ;  /* 0x0000000416267c25 */ /* 0x000fc8000f8e000c */
[----:B------:R-:W-:Y:S01]  /*2d20*/  IMAD R119, R22, UR5, R15 ;  /* 0x0000000516777c24 */ /* 0x000fe2000f8e020f */
[----:B------:R-:W-:Y:S01]  /*2d30*/  ULDC.64 UR4, c[0x0][0x2e8] ;  /* 0x0000ba0000047ab9 */ /* 0x000fe20000000a00 */
[-C--:B------:R-:W-:Y:S01]  /*2d40*/  IMAD R14, R126, R24.reuse, RZ ;  /* 0x000000187e0e7224 */ /* 0x080fe200078e02ff */
[----:B------:R-:W-:Y:S01]  /*2d50*/  IADD3 R120, P2, R38, UR4, RZ ;  /* 0x0000000426787c10 */ /* 0x000fe2000ff5e0ff */
[----:B------:R-:W-:-:S03]  /*2d60*/  IMAD.WIDE.U32 R12, R96, R24, RZ ;  /* 0x00000018600c7225 */ /* 0x000fc600078e00ff */
[----:B------:R-:W-:Y:S01]  /*2d70*/  IADD3.X R119, R39, UR5, R119, P2, !PT ;  /* 0x0000000527777c10 */ /* 0x000fe200097fe477 */
[----:B------:R-:W-:Y:S01]  /*2d80*/  IMAD R41, R11, R102, R14 ;  /* 0x000000660b297224 */ /* 0x000fe200078e020e */
[----:B------:R-:W-:Y:S01]  /*2d90*/  IADD3 R90, R13, R43, RZ ;  /* 0x0000002b0d5a7210 */ /* 0x000fe20007ffe0ff */
[----:B------:R-:W-:-:S04]  /*2da0*/  IMAD.WIDE.U32 R14, R102, R24, RZ ;  /* 0x00000018660e7225 */ /* 0x000fc800078e00ff */
        /* <DEDUP_REMOVED lines=54> */
.L_x_2641:
[----:B------:R-:W-:Y:S05]  /*3110*/  BSYNC B1 ;  /* 0x0000000000017941 */ /* 0x000fea0003800000 */
.L_x_2640:
        /* <DEDUP_REMOVED lines=57> */
.L_x_2643:
[----:B------:R-:W-:Y:S05]  /*34b0*/  BSYNC B1 ;  /* 0x0000000000017941 */ /* 0x000fea0003800000 */
.L_x_2642:
        /* <DEDUP_REMOVED lines=26> */
.L_x_2644:
[----:B------:R-:W-:Y:S01]  /*3660*/  IMAD R94, R19, 0x8, R18 ;  /* 0x00000008135e7824 */ /* 0x000fe200078e0212 */
[----:B------:R-:W-:Y:S01]  /*3670*/  SHF.L.U32 R95, R199, 0x1f, RZ ;  /* 0x0000001fc75f7819 */ /* 0x000fe200000006ff */
[----:B------:R-:W-:Y:S03]  /*3680*/  BSSY B1, `(.L_x_2645) ;  /* 0x0000003000017945 */ /* 0x000fe60003800000 */
[----:B------:R-:W1:Y:S02]  /*3690*/  SYNCS.PHASECHK.TRANS64.TRYWAIT P5, [R94+URZ+0x29890], R95 ;  /* 0x0298905f5e0075a7 */ /* 0x000e6400080a017f */
[----:B-1----:R-:W-:Y:S05]  /*36a0*/  @!P5 BRA `(.L_x_2646) ;  /* 0x0000029c0044d947 */ /* 0x002fea0003800000 */
.L_x_2981:
[----:B------:R-:W-:Y:S05]  /*36b0*/  BSYNC B1 ;  /* 0x0000000000017941 */ /* 0x000fea0003800000 */
.L_x_2645:
[----:B------:R-:W-:-:S03]  /*36c0*/  UMOV UR4, 0xffffffff ;  /* 0xffffffff00047882 */ /* 0x000fc60000000000 */
[----:B------:R-:W-:Y:S05]  /*36d0*/  BRA.DIV UR4, `(.L_x_2647) ;  /* 0x0000029e044c7947 */ /* 0x000fea000b800000 */
[----:B------:R2:W3:Y:S04]  /*36e0*/  SHFL.IDX PT, R149, R119, RZ, 0x1e1f ;  /* 0x001e1fff77957589 */ /* 0x0004e800000e0000 */
[----:B------:R2:W4:Y:S02]  /*36f0*/  SHFL.IDX PT, R11, R120, RZ, 0x1e1f ;  /* 0x001e1fff780b7589 */ /* 0x00052400000e0000 */
.L_x_2985:
        /* <DEDUP_REMOVED lines=17> */
[----:B------:R-:W-:Y:S01]  /*3810*/  LOP3.LUT R89, R89, 0xff0000ff, RZ, 0xc0, !PT ;  /* 0xff0000ff59597812 */ /* 0x000fe200078ec0ff */
[----:B------:R-:W-:Y:S01]  /*3820*/  IMAD.SHL.U32 R164, R164, 0x100, RZ ;  /* 0x00000100a4a47824 */ /* 0x000fe200078e00ff */
[----:B------:R-:W-:-:S02]  /*3830*/  F2FP.F16.E4M3.UNPACK_B R88, R161.H1 ;  /* 0x000000a1ff58723e */ /* 0x000fc400030006ff */
[----:B------:R-:W-:Y:S02]  /*3840*/  LOP3.LUT R83, R162, 0xff0000, R83, 0xf8, !PT ;  /* 0x00ff0000a2537812 */ /* 0x000fe400078ef853 */
[----:B0-----:R-:W-:Y:S01]  /*3850*/  F2FP.F16.E4M3.UNPACK_B R162, R13 ;  /* 0x0000000dffa2723e */ /* 0x001fe200020006ff */
[----:B------:R-:W-:Y:S01]  /*3860*/  HADD2.F32 R166, -RZ, R88.H0_H0 ;  /* 0x20000058ffa67230 */ /* 0x000fe20000004100 */
[----:B------:R-:W-:Y:S02]  /*3870*/  LOP3.LUT R164, R89, 0xff00, R164, 0xf8, !PT ;  /* 0x0000ff0059a47812 */ /* 0x000fe400078ef8a4 */
        /* <DEDUP_REMOVED lines=19> */
[----:B------:R-:W-:Y:S01]  /*39b0*/  SHF.L.U32 R13, R82, 0x10, RZ ;  /* 0x00000010520d7819 */ /* 0x000fe200000006ff */
[----:B------:R-:W-:Y:S01]  /*39c0*/  IMAD.MOV.U32 R82, RZ, RZ, R15 ;  /* 0x000000ffff527224 */ /* 0x000fe200078e000f */
[----:B------:R-:W-:Y:S02]  /*39d0*/  F2FP.F16.E4M3.UNPACK_B R15, R83.H1 ;  /* 0x00000053ff0f723e */ /* 0x000fe400030006ff */
[----:B------:R-:W-:-:S02]  /*39e0*/  LOP3.LUT R13, R164, 0xff0000, R13, 0xf8, !PT ;  /* 0x00ff0000a40d7812 */ /* 0x000fc400078ef80d */
        /* <DEDUP_REMOVED lines=53> */
[----:B------:R-:W-:Y:S02]  /*3d40*/  IMAD.MOV.U32 R13, RZ, RZ, R89 ;  /* 0x000000ffff0d7224 */ /* 0x000fe400078e0059 */
[-C--:B------:R-:W-:Y:S01]  /*3d50*/  FFMA.FTZ R162, R88, R83.reuse, -R162 ;  /* 0x0000005358a27223 */ /* 0x080fe200000108a2 */
        /* <DEDUP_REMOVED lines=11> */
.L_x_2653:
[----:B------:R-:W-:Y:S05]  /*3e10*/  BSYNC B3 ;  /* 0x0000000000037941 */ /* 0x000fea0003800000 */
.L_x_2652:
[----:B----4-:R-:W-:-:S05]  /*3e20*/  IADD3 R82, P2, R16, R11, RZ ;  /* 0x0000000b10527210 */ /* 0x010fca0007f5e0ff */
[----:B---3--:R-:W-:-:S05]  /*3e30*/  IMAD.X R83, R149, 0x1, R17, P2 ;  /* 0x0000000195537824 */ /* 0x008fca00010e0611 */
[----:B0-----:R0:W-:Y:S03]  /*3e40*/  ST.E.128 desc[UR50][R82.64], R12 ;  /* 0x0000000c52007985 */ /* 0x0011e6000c101d32 */
.L_x_2651:
[----:B------:R-:W-:Y:S05]  /*3e50*/  BSYNC B2 ;  /* 0x0000000000027941 */ /* 0x000fea0003800000 */
.L_x_2650:
        /* <DEDUP_REMOVED lines=45> */
[----:B------:R-:W-:Y:S01]  /*4130*/  HADD2.F32 R159, -RZ, R82.H0_H0 ;  /* 0x20000052ff9f7230 */ /* 0x000fe20000004100 */
[----:B------:R-:W-:Y:S01]  /*4140*/  F2FP.SATFINITE.E4M3.F32.PACK_AB_MERGE_C R78, R78, R83, R88 ;  /* 0x000000534e4e723e */ /* 0x000fe20004807058 */
[-C--:B------:R-:W-:Y:S01]  /*4150*/  FMUL.FTZ R161, R158, R89.reuse ;  /* 0x000000599ea17220 */ /* 0x080fe20000410000 */
[----:B------:R-:W-:Y:S01]  /*4160*/  SHF.R.U32.HI R88, RZ, 0x8, R81 ;  /* 0x00000008ff587819 */ /* 0x000fe20000011651 */
[C---:B------:R-:W-:Y:S01]  /*4170*/  FMUL.FTZ R163, R80.reuse, R89 ;  /* 0x0000005950a37220 */ /* 0x040fe20000410000 */
[----:B------:R-:W-:Y:S01]  /*4180*/  LOP3.LUT R83, R81, 0xff0000ff, RZ, 0xc0, !PT ;  /* 0xff0000ff51537812 */ /* 0x000fe200078ec0ff */
[-C--:B------:R-:W-:Y:S01]  /*4190*/  FFMA.FTZ R89, R80, R159.reuse, -R161 ;  /* 0x0000009f50597223 */ /* 0x080fe200000108a1 */
[----:B------:R-:W-:Y:S01]  /*41a0*/  SHF.R.U32.HI R81, RZ, 0x10, R81 ;  /* 0x00000010ff517819 */ /* 0x000fe20000011651 */
[----:B------:R-:W-:Y:S01]  /*41b0*/  FFMA.FTZ R80, R158, R159, R163 ;  /* 0x0000009f9e507223 */ /* 0x000fe200000100a3 */
        /* <DEDUP_REMOVED lines=9> */
[----:B------:R-:W-:Y:S01]  /*4250*/  LOP3.LUT R88, R88, 0xff0000, R81, 0xf8, !PT ;  /* 0x00ff000058587812 */ /* 0x000fe200078ef851 */
[----:B------:R-:W-:Y:S01]  /*4260*/  IMAD.MOV.U32 R81, RZ, RZ, R15 ;  /* 0x000000ffff517224 */ /* 0x000fe200078e000f */
[----:B------:R-:W-:-:S02]  /*4270*/  F2FP.SATFINITE.E4M3.F32.PACK_AB_MERGE_C R12, R13, R12, RZ ;  /* 0x0000000c0d0c723e */ /* 0x000fc400048070ff */
[----:B------:R-:W-:Y:S02]  /*4280*/  LOP3.LUT R83, R79, 0xff0000, R82, 0xf8, !PT ;  /* 0x00ff00004f537812 */ /* 0x000fe400078ef852 */
[----:B------:R-:W-:Y:S02]  /*4290*/  F2FP.F16.E4M3.UNPACK_B R15, R81 ;  /* 0x00000051ff0f723e */ /* 0x000fe400020006ff */
[----:B------:R-:W-:Y:S02]  /*42a0*/  F2FP.F16.E4M3.UNPACK_B R158, R88.H1 ;  /* 0x00000058ff9e723e */ /* 0x000fe400030006ff */
[-C--:B------:R-:W-:Y:S01]  /*42b0*/  F2FP.F16.E4M3.UNPACK_B R79, R83.reuse.H1 ;  /* 0x00000053ff4f723e */ /* 0x080fe200030006ff */
[--C-:B------:R-:W-:Y:S01]  /*42c0*/  HADD2.F32 R159, -RZ, R15.reuse.H1_H1 ;  /* 0x3000000fff9f7230 */ /* 0x100fe20000004100 */
[----:B------:R-:W-:Y:S01]  /*42d0*/  F2FP.F16.E4M3.UNPACK_B R83, R83 ;  /* 0x00000053ff53723e */ /* 0x000fe200020006ff */
[----:B------:R-:W-:Y:S01]  /*42e0*/  HADD2.F32 R82, -RZ, R158.H0_H0 ;  /* 0x2000009eff527230 */ /* 0x000fe20000004100 */
[----:B------:R-:W-:Y:S01]  /*42f0*/  F2FP.SATFINITE.E4M3.F32.PACK_AB_MERGE_C R12, R80, R89, R12 ;  /* 0x00000059500c723e */ /* 0x000fe2000480700c */
[----:B------:R-:W-:Y:S01]  /*4300*/  HADD2.F32 R15, -RZ, R15.H0_H0 ;  /* 0x2000000fff0f7230 */ /* 0x000fe20000004100 */
[----:B------:R-:W-:Y:S01]  /*4310*/  MOV R13, R78 ;  /* 0x0000004e000d7202 */ /* 0x000fe20000000f00 */
[----:B------:R-:W-:-:S02]  /*4320*/  HADD2.F32 R160, -RZ, R79.H0_H0 ;  /* 0x2000004fffa07230 */ /* 0x000fc40000004100 */
[-C--:B------:R-:W-:Y:S01]  /*4330*/  FMUL.FTZ R162, R159, R82.reuse ;  /* 0x000000529fa27220 */ /* 0x080fe20000410000 */
[----:B------:R-:W-:Y:S02]  /*4340*/  HADD2.F32 R79, -RZ, R79.H1_H1 ;  /* 0x3000004fff4f7230 */ /* 0x000fe40000004100 */
[C---:B------:R-:W-:Y:S01]  /*4350*/  FMUL.FTZ R164, R15.reuse, R82 ;  /* 0x000000520fa47220 */ /* 0x040fe20000410000 */
[----:B------:R-:W-:-:S03]  /*4360*/  FFMA.FTZ R82, R15, R160, -R162 ;  /* 0x000000a00f527223 */ /* 0x000fc600000108a2 */
        /* <DEDUP_REMOVED lines=33> */
.L_x_2657:
[----:B------:R-:W-:Y:S05]  /*4580*/  BSYNC B3 ;  /* 0x0000000000037941 */ /* 0x000fea0003800000 */
.L_x_2656:
[----:B------:R-:W-:-:S05]  /*4590*/  IMAD.SHL.U32 R80, R192, 0x10, RZ ;  /* 0x00000010c0507824 */ /* 0x000fca00078e00ff */
[----:B----4-:R-:W-:-:S04]  /*45a0*/  IADD3 R78, P2, R11, R80, RZ ;  /* 0x000000500b4e7210 */ /* 0x010fc80007f5e0ff */
[----:B---3--:R-:W-:-:S05]  /*45b0*/  LEA.HI.X.SX32 R79, R80, R149, 0x1, P2 ;  /* 0x00000095504f7211 */ /* 0x008fca00010f0eff */
[----:B0-----:R0:W-:Y:S04]  /*45c0*/  ST.E.128 desc[UR50][R78.64], R12 ;  /* 0x0000000c4e007985 */ /* 0x0011e8000c101d32 */
.L_x_2655:
[----:B------:R-:W-:Y:S05]  /*45d0*/  BSYNC B2 ;  /* 0x0000000000027941 */ /* 0x000fea0003800000 */
.L_x_2654:
[----:B------:R-:W-:Y:S01]  /*45e0*/  ISETP.NE.AND P2, PT, R33, RZ, PT ;  /* 0x000000ff2100720c */ /* 0x000fe20003f45270 */
[----:B------:R-:W-:-:S12]  /*45f0*/  BSSY B2, `(.L_x_2658) ;  /* 0x0000076000027945 */ /* 0x000fd80003800000 */
[----:B------:R-:W-:Y:S05]  /*4600*/  @!P2 BRA `(.L_x_2659) ;  /* 0x0000000400d0a947 */ /* 0x000fea0003800000 */
[----:B0-----:R-:W-:Y:S01]  /*4610*/  IMAD.SHL.U32 R12, R193, 0x10, RZ ;  /* 0x00000010c10c7824 */ /* 0x001fe200078e00ff */
[----:B------:R-:W-:Y:S04]  /*4620*/  BSSY B3, `(.L_x_2660) ;  /* 0x0000071000037945 */ /* 0x000fe80003800000 */
        /* <DEDUP_REMOVED lines=112> */
.L_x_2661:
[----:B------:R-:W-:Y:S05]  /*4d30*/  BSYNC B3 ;  /* 0x0000000000037941 */ /* 0x000fea0003800000 */
.L_x_2660:
[----:B---3--:R0:W-:Y:S02]  /*4d40*/  ST.E.128 desc[UR50][R78.64], R12 ;  /* 0x0000000c4e007985 */ /* 0x0081e4000c101d32 */
.L_x_2659:
[----:B------:R-:W-:Y:S05]  /*4d50*/  BSYNC B2 ;  /* 0x0000000000027941 */ /* 0x000fea0003800000 */
.L_x_2658:
[----:B------:R-:W-:Y:S01]  /*4d60*/  ISETP.NE.AND P2, PT, R34, RZ, PT ;  /* 0x000000ff2200720c */ /* 0x000fe20003f45270 */
[----:B------:R-:W-:-:S12]  /*4d70*/  BSSY B2, `(.L_x_2662) ;  /* 0x0000074000027945 */ /* 0x000fd80003800000 */
[----:B------:R-:W-:Y:S05]  /*4d80*/  @!P2 BRA `(.L_x_2663) ;  /* 0x0000000400c8a947 */ /* 0x000fea0003800000 */
[----:B0-----:R0:W0:Y:S01]  /*4d90*/  LDS.128 R12, [R36+0x1cc00] ;  /* 0x01cc0000240c7984 */ /* 0x0010220000000c00 */
[----:B----4-:R-:W-:Y:S01]  /*4da0*/  IADD3 R74, P2, R189, R11, RZ ;  /* 0x0000000bbd4a7210 */ /* 0x010fe20007f5e0ff */
[----:B------:R-:W-:Y:S03]  /*4db0*/  BSSY B3, `(.L_x_2664) ;  /* 0x000006e000037945 */ /* 0x000fe60003800000 */
[----:B---3--:R-:W-:Y:S02]  /*4dc0*/  IADD3.X R75, R149, R197, RZ, P2, !PT ;  /* 0x000000c5954b7210 */ /* 0x008fe400017fe4ff */
        /* <DEDUP_REMOVED lines=17> */
[----:B------:R-:W-:-:S02]  /*4ee0*/  IMAD.MOV.U32 R76, RZ, RZ, R12 ;  /* 0x000000ffff4c7224 */ /* 0x000fc400078e000c */
        /* <DEDUP_REMOVED lines=90> */
.L_x_2665:
[----:B------:R-:W-:Y:S05]  /*5490*/  BSYNC B3 ;  /* 0x0000000000037941 */ /* 0x000fea0003800000 */
.L_x_2664:
[----:B0-----:R0:W-:Y:S02]  /*54a0*/  ST.E.128 desc[UR50][R74.64], R12 ;  /* 0x0000000c4a007985 */ /* 0x0011e4000c101d32 */
.L_x_2663:
[----:B------:R-:W-:Y:S05]  /*54b0*/  BSYNC B2 ;  /* 0x0000000000027941 */ /* 0x000fea0003800000 */
.L_x_2662:
        /* <DEDUP_REMOVED lines=11> */
[----:B------:R-:W-:Y:S01]  /*5570*/  SHF.R.U32.HI R75, RZ, 0x10, R67 ;  /* 0x00000010ff4b7819 */ /* 0x000fe20000011643 */
[----:B------:R-:W-:Y:S01]  /*5580*/  IMAD.SHL.U32 R66, R66, 0x100, RZ ;  /* 0x0000010042427824 */ /* 0x000fe200078e00ff */
[----:B------:R-:W-:Y:S02]  /*5590*/  SHF.R.U32.HI R73, RZ, 0x10, R69 ;  /* 0x00000010ff497819 */ /* 0x000fe40000011645 */
[----:B------:R-:W-:Y:S01]  /*55a0*/  LOP3.LUT R72, R69, 0xff0000ff, RZ, 0xc0, !PT ;  /* 0xff0000ff45487812 */ /* 0x000fe200078ec0ff */
[----:B------:R-:W-:Y:S01]  /*55b0*/  IMAD.SHL.U32 R69, R68, 0x100, RZ ;  /* 0x0000010044457824 */ /* 0x000fe200078e00ff */
[----:B------:R-:W-:-:S02]  /*55c0*/  LOP3.LUT R67, R67, 0xff0000ff, RZ, 0xc0, !PT ;  /* 0xff0000ff43437812 */ /* 0x000fc400078ec0ff */
[----:B0-----:R-:W-:Y:S02]  /*55d0*/  MOV R68, R12 ;  /* 0x0000000c00447202 */ /* 0x001fe40000000f00 */
[----:B------:R-:W-:Y:S01]  /*55e0*/  LOP3.LUT R67, R67, 0xff00, R66, 0xf8, !PT ;  /* 0x0000ff0043437812 */ /* 0x000fe200078ef842 */
[----:B------:R-:W-:Y:S01]  /*55f0*/  IMAD.U32 R66, R75, 0x10000, RZ ;  /* 0x000100004b427824 */ /* 0x000fe200078e00ff */
[----:B------:R-:W-:Y:S01]  /*5600*/  LOP3.LUT R74, R72, 0xff00, R69, 0xf8, !PT ;  /* 0x0000ff00484a7812 */ /* 0x000fe200078ef845 */
[----:B------:R-:W-:Y:S01]  /*5610*/  IMAD.U32 R69, R73, 0x10000, RZ ;  /* 0x0001000049457824 */ /* 0x000fe200078e00ff */
[----:B------:R-:W-:Y:S02]  /*5620*/  F2FP.F16.E4M3.UNPACK_B R72, R153.H1 ;  /* 0x00000099ff48723e */ /* 0x000fe400030006ff */
[----:B------:R-:W-:Y:S02]  /*5630*/  F2FP.F16.E4M3.UNPACK_B R12, R13 ;  /* 0x0000000dff0c723e */ /* 0x000fe400020006ff */
[----:B------:R-:W-:Y:S01]  /*5640*/  LOP3.LUT R66, R67, 0xff0000, R66, 0xf8, !PT ;  /* 0x00ff000043427812 */ /* 0x000fe200078ef842 */
[----:B------:R-:W-:Y:S01]  /*5650*/  HADD2.F32 R76, -RZ, R72.H0_H0 ;  /* 0x20000048ff4c7230 */ /* 0x000fe20000004100 */
[----:B------:R-:W-:Y:S01]  /*5660*/  LOP3.LUT R67, R74, 0xff0000, R69, 0xf8, !PT ;  /* 0x00ff00004a437812 */ /* 0x000fe200078ef845 */
[--C-:B------:R-:W-:Y:S01]  /*5670*/  HADD2.F32 R69, -RZ, R12.reuse.H1_H1 ;  /* 0x3000000cff457230 */ /* 0x100fe20000004100 */
[----:B------:R-:W-:Y:S01]  /*5680*/  F2FP.F16.E4M3.UNPACK_B R74, R147.H1 ;  /* 0x00000093ff4a723e */ /* 0x000fe200030006ff */
[----:B------:R-:W-:Y:S01]  /*5690*/  HADD2.F32 R12, -RZ, R12.H0_H0 ;  /* 0x2000000cff0c7230 */ /* 0x000fe20000004100 */
[----:B------:R-:W-:Y:S01]  /*56a0*/  F2FP.F16.E4M3.UNPACK_B R13, R13.H1 ;  /* 0x0000000dff0d723e */ /* 0x000fe200030006ff */
        /* <DEDUP_REMOVED lines=26> */
[----:B------:R-:W-:Y:S01]  /*5850*/  HADD2.F32 R68, -RZ, R147.H1_H1 ;  /* 0x30000093ff447230 */ /* 0x000fe20000004100 */
        /* <DEDUP_REMOVED lines=9> */
[----:B------:R-:W-:Y:S01]  /*58f0*/  FFMA.FTZ R68, R69, R147, -R76 ;  /* 0x0000009345447223 */ /* 0x000fe2000001084c */
        /* <DEDUP_REMOVED lines=44> */
.L_x_2669:
[----:B------:R-:W-:Y:S05]  /*5bc0*/  BSYNC B3 ;  /* 0x0000000000037941 */ /* 0x000fea0003800000 */
.L_x_2668:
[----:B0-----:R0:W-:Y:S02]  /*5bd0*/  ST.E.128 desc[UR50][R70.64], R12 ;  /* 0x0000000c46007985 */ /* 0x0011e4000c101d32 */
.L_x_2667:
[----:B------:R-:W-:Y:S05]  /*5be0*/  BSYNC B2 ;  /* 0x0000000000027941 */ /* 0x000fea0003800000 */
.L_x_2666:
        /* <DEDUP_REMOVED lines=41> */
[-C--:B------:R-:W-:Y:S01]  /*5e80*/  FMUL.FTZ R72, R68, R70.reuse ;  /* 0x0000004644487220 */ /* 0x080fe20000410000 */
[----:B------:R-:W-:Y:S01]  /*5e90*/  FMUL.FTZ R75, R65, R70 ;  /* 0x00000046414b7220 */ /* 0x000fe20000410000 */
[----:B------:R-:W-:Y:S01]  /*5ea0*/  F2FP.F16.E4M3.UNPACK_B R64, R63.H1 ;  /* 0x0000003fff40723e */ /* 0x000fe200030006ff */
[----:B------:R-:W-:-:S02]  /*5eb0*/  HADD2.F32 R70, -RZ, R148.H1_H1 ;  /* 0x30000094ff467230 */ /* 0x000fc40000004100 */
[-C--:B------:R-:W-:Y:S01]  /*5ec0*/  FFMA.FTZ R72, R65, R69.reuse, -R72 ;  /* 0x0000004541487223 */ /* 0x080fe20000010848 */
[----:B------:R-:W-:Y:S01]  /*5ed0*/  FFMA.FTZ R75, R68, R69, R75 ;  /* 0x00000045444b7223 */ /* 0x000fe2000001004b */
[----:B------:R-:W-:Y:S01]  /*5ee0*/  F2FP.F16.E4M3.UNPACK_B R63, R63 ;  /* 0x0000003fff3f723e */ /* 0x000fe200020006ff */
[--C-:B------:R-:W-:Y:S01]  /*5ef0*/  HADD2.F32 R69, -RZ, R64.reuse.H1_H1 ;  /* 0x30000040ff457230 */ /* 0x100fe20000004100 */
[----:B------:R-:W-:Y:S01]  /*5f00*/  F2FP.F16.E4M3.UNPACK_B R144, R144 ;  /* 0x00000090ff90723e */ /* 0x000fe200020006ff */
[----:B------:R-:W-:Y:S01]  /*5f10*/  HADD2.F32 R68, -RZ, R64.H0_H0 ;  /* 0x20000040ff447230 */ /* 0x000fe20000004100 */
[----:B------:R-:W-:Y:S01]  /*5f20*/  F2FP.F16.E4M3.UNPACK_B R76, R13.H1 ;  /* 0x0000000dff4c723e */ /* 0x000fe200030006ff */
[--C-:B------:R-:W-:Y:S02]  /*5f30*/  HADD2.F32 R64, -RZ, R63.reuse.H0_H0 ;  /* 0x2000003fff407230 */ /* 0x100fe40000004100 */
[----:B------:R-:W-:Y:S01]  /*5f40*/  FMUL.FTZ R73, R69, R70 ;  /* 0x0000004645497220 */ /* 0x000fe20000410000 */
[----:B------:R-:W-:-:S02]  /*5f50*/  HADD2.F32 R65, -RZ, R63.H1_H1 ;  /* 0x3000003fff417230 */ /* 0x000fc40000004100 */
[----:B------:R-:W-:Y:S01]  /*5f60*/  FMUL.FTZ R70, R68, R70 ;  /* 0x0000004644467220 */ /* 0x000fe20000410000 */
[----:B------:R-:W-:Y:S02]  /*5f70*/  HADD2.F32 R148, -RZ, R148.H0_H0 ;  /* 0x20000094ff947230 */ /* 0x000fe40000004100 */
[--C-:B------:R-:W-:Y:S02]  /*5f80*/  HADD2.F32 R63, -RZ, R144.reuse.H1_H1 ;  /* 0x30000090ff3f7230 */ /* 0x100fe40000004100 */
[----:B------:R-:W-:Y:S02]  /*5f90*/  HADD2.F32 R144, -RZ, R144.H0_H0 ;  /* 0x20000090ff907230 */ /* 0x000fe40000004100 */
[-C--:B------:R-:W-:Y:S01]  /*5fa0*/  FMUL.FTZ R71, R65, R148.reuse ;  /* 0x0000009441477220 */ /* 0x080fe20000410000 */
[----:B------:R-:W-:Y:S01]  /*5fb0*/  FMUL.FTZ R148, R64, R148 ;  /* 0x0000009440947220 */ /* 0x000fe20000410000 */
[-C--:B------:R-:W-:Y:S01]  /*5fc0*/  FFMA.FTZ R69, R69, R63.reuse, R70 ;  /* 0x0000003f45457223 */ /* 0x080fe20000010046 */
[----:B------:R-:W-:Y:S01]  /*5fd0*/  FFMA.FTZ R68, R68, R63, -R73 ;  /* 0x0000003f44447223 */ /* 0x000fe20000010849 */
[----:B------:R-:W-:Y:S01]  /*5fe0*/  F2FP.F16.E4M3.UNPACK_B R70, R15.H1 ;  /* 0x0000000fff46723e */ /* 0x000fe200030006ff */
[-C--:B------:R-:W-:Y:S01]  /*5ff0*/  FFMA.FTZ R63, R64, R144.reuse, -R71 ;  /* 0x00000090403f7223 */ /* 0x080fe20000010847 */
[----:B------:R-:W-:Y:S01]  /*6000*/  FFMA.FTZ R64, R65, R144, R148 ;  /* 0x0000009041407223 */ /* 0x000fe20000010094 */
[----:B------:R-:W-:Y:S01]  /*6010*/  F2FP.SATFINITE.E4M3.F32.PACK_AB_MERGE_C R65, R75, R72, RZ ;  /* 0x000000484b41723e */ /* 0x000fe200048070ff */
[----:B------:R-:W-:Y:S01]  /*6020*/  HADD2.F32 R77, -RZ, R76.H1_H1 ;  /* 0x3000004cff4d7230 */ /* 0x000fe20000004100 */
[----:B------:R-:W-:Y:S01]  /*6030*/  F2FP.SATFINITE.E4M3.F32.PACK_AB_MERGE_C R68, R69, R68, RZ ;  /* 0x000000444544723e */ /* 0x000fe200048070ff */
[--C-:B------:R-:W-:Y:S01]  /*6040*/  HADD2.F32 R71, -RZ, R70.reuse.H0_H0 ;  /* 0x20000046ff477230 */ /* 0x100fe20000004100 */
        /* <DEDUP_REMOVED lines=8> */
[CC--:B------:R-:W-:Y:S01]  /*60d0*/  FMUL.FTZ R12, R70.reuse, R77.reuse ;  /* 0x0000004d460c7220 */ /* 0x0c0fe20000410000 */
        /* <DEDUP_REMOVED lines=9> */
[----:B------:R-:W-:Y:S01]  /*6170*/  FFMA.FTZ R74, R70, R74, R77 ;  /* 0x0000004a464a7223 */ /* 0x000fe2000001004d */
[-C--:B------:R-:W-:Y:S01]  /*6180*/  FFMA.FTZ R80, R69, R12.reuse, -R80 ;  /* 0x0000000c45507223 */ /* 0x080fe20000010850 */
[----:B------:R-:W-:Y:S01]  /*6190*/  FFMA.FTZ R77, R13, R12, R78 ;  /* 0x0000000c0d4d7223 */ /* 0x000fe2000001004e */
[----:B------:R-:W-:-:S02]  /*61a0*/  HADD2.F32 R13, -RZ, R15.H0_H0 ;  /* 0x2000000fff0d7230 */ /* 0x000fc40000004100 */
[--C-:B------:R-:W-:Y:S01]  /*61b0*/  HADD2.F32 R12, -RZ, R14.reuse.H0_H0 ;  /* 0x2000000eff0c7230 */ /* 0x100fe20000004100 */
[----:B------:R-:W-:Y:S01]  /*61c0*/  F2FP.SATFINITE.E4M3.F32.PACK_AB_MERGE_C R74, R74, R79, RZ ;  /* 0x0000004f4a4a723e */ /* 0x000fe200048070ff */
[----:B------:R-:W-:Y:S01]  /*61d0*/  HADD2.F32 R15, -RZ, R15.H1_H1 ;  /* 0x3000000fff0f7230 */ /* 0x000fe20000004100 */
[----:B------:R-:W-:Y:S01]  /*61e0*/  F2FP.SATFINITE.E4M3.F32.PACK_AB_MERGE_C R77, R77, R80, RZ ;  /* 0x000000504d4d723e */ /* 0x000fe200048070ff */
[----:B------:R-:W-:Y:S02]  /*61f0*/  HADD2.F32 R14, -RZ, R14.H1_H1 ;  /* 0x3000000eff0e7230 */ /* 0x000fe40000004100 */
[----:B------:R-:W-:Y:S02]  /*6200*/  HADD2.F32 R75, -RZ, R75.H0_H0 ;  /* 0x2000004bff4b7230 */ /* 0x000fe40000004100 */
[----:B------:R-:W-:Y:S02]  /*6210*/  HADD2.F32 R69, -RZ, R72.H0_H0 ;  /* 0x20000048ff457230 */ /* 0x000fe40000004100 */
[----:B------:R-:W-:Y:S01]  /*6220*/  FMUL.FTZ R72, R15, R76 ;  /* 0x0000004c0f487220 */ /* 0x000fe20000410000 */
[----:B------:R-:W-:-:S02]  /*6230*/  HADD2.F32 R70, -RZ, R73.H0_H0 ;  /* 0x20000049ff467230 */ /* 0x000fc40000004100 */
[-C--:B------:R-:W-:Y:S01]  /*6240*/  FMUL.FTZ R71, R14, R75.reuse ;  /* 0x0000004b0e477220 */ /* 0x080fe20000410000 */
[C---:B------:R-:W-:Y:S01]  /*6250*/  FMUL.FTZ R76, R13.reuse, R76 ;  /* 0x0000004c0d4c7220 */ /* 0x040fe20000410000 */
[C---:B------:R-:W-:Y:S01]  /*6260*/  FMUL.FTZ R75, R12.reuse, R75 ;  /* 0x0000004b0c4b7220 */ /* 0x040fe20000410000 */
[-C--:B------:R-:W-:Y:S02]  /*6270*/  FFMA.FTZ R72, R13, R70.reuse, -R72 ;  /* 0x000000460d487223 */ /* 0x080fe40000010848 */
[----:B------:R-:W-:Y:S01]  /*6280*/  FFMA.FTZ R15, R15, R70, R76 ;  /* 0x000000460f0f7223 */ /* 0x000fe2000001004c */
[-C--:B------:R-:W-:Y:S01]  /*6290*/  FFMA.FTZ R71, R12, R69.reuse, -R71 ;  /* 0x000000450c477223 */ /* 0x080fe20000010847 */
[----:B------:R-:W-:Y:S01]  /*62a0*/  FFMA.FTZ R14, R14, R69, R75 ;  /* 0x000000450e0e7223 */ /* 0x000fe2000001004b */
[----:B------:R-:W-:Y:S02]  /*62b0*/  F2FP.SATFINITE.E4M3.F32.PACK_AB_MERGE_C R13, R62, R11, R65 ;  /* 0x0000000b3e0d723e */ /* 0x000fe40004807041 */
[----:B------:R-:W-:-:S02]  /*62c0*/  F2FP.SATFINITE.E4M3.F32.PACK_AB_MERGE_C R12, R64, R63, R68 ;  /* 0x0000003f400c723e */ /* 0x000fc40004807044 */
[----:B------:R-:W-:Y:S02]  /*62d0*/  F2FP.SATFINITE.E4M3.F32.PACK_AB_MERGE_C R14, R14, R71, R77 ;  /* 0x000000470e0e723e */ /* 0x000fe4000480704d */
[----:B------:R-:W-:-:S07]  /*62e0*/  F2FP.SATFINITE.E4M3.F32.PACK_AB_MERGE_C R15, R15, R72, R74 ;  /* 0x000000480f0f723e */ /* 0x000fce000480704a */
.L_x_2671:
[----:B------:R-:W-:Y:S05]  /*62f0*/  BSYNC B2 ;  /* 0x0000000000027941 */ /* 0x000fea0003800000 */
.L_x_2670:
[----:B0-----:R0:W-:Y:S02]  /*6300*/  ST.E.128 desc[UR50][R66.64], R12 ;  /* 0x0000000c42007985 */ /* 0x0011e4000c101d32 */
.L_x_2649:
[----:B------:R-:W-:Y:S05]  /*6310*/  BSYNC B1 ;  /* 0x0000000000017941 */ /* 0x000fea0003800000 */
.L_x_2648:
[----:B------:R-:W-:-:S03]  /*6320*/  UMOV UR4, 0xffffffff ;  /* 0xffffffff00047882 */ /* 0x000fc60000000000 */
[----:B------:R-:W-:Y:S05]  /*6330*/  BRA.DIV UR4, `(.L_x_2672) ;  /* 0x0000027204807947 */ /* 0x000fea000b800000 */
[----:B--2---:R-:W2:Y:S04]  /*6340*/  SHFL.IDX PT, R119, R119, 0x1, 0x1e1f ;  /* 0x003e1f0077777f89 */ /* 0x004ea800000e0000 */
[----:B------:R-:W0:Y:S02]  /*6350*/  SHFL.IDX PT, R120, R120, 0x1, 0x1e1f ;  /* 0x003e1f0078787f89 */ /* 0x000e2400000e0000 */
.L_x_2989:
[----:B------:R-:W-:Y:S05]  /*6360*/  @P4 BRA `(.L_x_2673) ;  /* 0x00000094009c4947 */ /* 0x000fea0003800000 */
        /* <DEDUP_REMOVED lines=15> */
[----:B0-----:R-:W-:Y:S01]  /*6460*/  IMAD.MOV.U32 R11, RZ, RZ, R13 ;  /* 0x000000ffff0b7224 */ /* 0x001fe200078e000d */
[----:B------:R-:W-:Y:S01]  /*6470*/  SHF.R.U32.HI R66, RZ, 0x10, R59 ;  /* 0x00000010ff427819 */ /* 0x000fe2000001163b */
[----:B------:R-:W-:Y:S01]  /*6480*/  IMAD.MOV.U32 R59, RZ, RZ, R12 ;  /* 0x000000ffff3b7224 */ /* 0x000fe200078e000c */
[----:B------:R-:W-:-:S02]  /*6490*/  SHF.L.U32 R65, R65, 0x8, RZ ;  /* 0x0000000841417819 */ /* 0x000fc400000006ff */
        /* <DEDUP_REMOVED lines=34> */
[----:B------:R-:W-:Y:S02]  /*66c0*/  HADD2.F32 R146, -RZ, R146.H0_H0 ;  /* 0x20000092ff927230 */ /* 0x000fe40000004100 */
[----:B------:R-:W-:Y:S01]  /*66d0*/  FMUL.FTZ R69, R65, R66 ;  /* 0x0000004241457220 */ /* 0x000fe20000410000 */
[----:B------:R-:W-:-:S02]  /*66e0*/  HADD2.F32 R60, -RZ, R59.H0_H0 ;  /* 0x2000003bff3c7230 */ /* 0x000fc40000004100 */
[----:B------:R-:W-:Y:S01]  /*66f0*/  FMUL.FTZ R66, R64, R66 ;  /* 0x0000004240427220 */ /* 0x000fe20000410000 */
[----:B------:R-:W-:Y:S02]  /*6700*/  HADD2.F32 R61, -RZ, R59.H1_H1 ;  /* 0x3000003bff3d7230 */ /* 0x000fe40000004100 */
[--C-:B------:R-:W-:Y:S02]  /*6710*/  HADD2.F32 R59, -RZ, R145.reuse.H1_H1 ;  /* 0x30000091ff3b7230 */ /* 0x100fe40000004100 */
[----:B------:R-:W-:Y:S02]  /*6720*/  HADD2.F32 R145, -RZ, R145.H0_H0 ;  /* 0x20000091ff917230 */ /* 0x000fe40000004100 */
[-C--:B------:R-:W-:Y:S01]  /*6730*/  FMUL.FTZ R67, R61, R146.reuse ;  /* 0x000000923d437220 */ /* 0x080fe20000410000 */
[----:B------:R-:W-:Y:S01]  /*6740*/  FMUL.FTZ R146, R60, R146 ;  /* 0x000000923c927220 */ /* 0x000fe20000410000 */
[-C--:B------:R-:W-:Y:S01]  /*6750*/  FFMA.FTZ R64, R64, R59.reuse, -R69 ;  /* 0x0000003b40407223 */ /* 0x080fe20000010845 */
[----:B------:R-:W-:Y:S01]  /*6760*/  FFMA.FTZ R65, R65, R59, R66 ;  /* 0x0000003b41417223 */ /* 0x000fe20000010042 */
[-C--:B------:R-:W-:Y:S01]  /*6770*/  FFMA.FTZ R59, R60, R145.reuse, -R67 ;  /* 0x000000913c3b7223 */ /* 0x080fe20000010843 */
[----:B------:R-:W-:Y:S01]  /*6780*/  FFMA.FTZ R60, R61, R145, R146 ;  /* 0x000000913d3c7223 */ /* 0x000fe20000010092 */
[----:B------:R-:W-:Y:S01]  /*6790*/  F2FP.F16.E4M3.UNPACK_B R66, R15.H1 ;  /* 0x0000000fff42723e */ /* 0x000fe200030006ff */
[--C-:B------:R-:W-:Y:S01]  /*67a0*/  HADD2.F32 R74, -RZ, R72.reuse.H1_H1 ;  /* 0x30000048ff4a7230 */ /* 0x100fe20000004100 */
[----:B------:R-:W-:Y:S01]  /*67b0*/  F2FP.SATFINITE.E4M3.F32.PACK_AB_MERGE_C R61, R71, R68, RZ ;  /* 0x00000044473d723e */ /* 0x000fe200048070ff */
[----:B------:R-:W-:Y:S01]  /*67c0*/  HADD2.F32 R72, -RZ, R72.H0_H0 ;  /* 0x20000048ff487230 */ /* 0x000fe20000004100 */
[----:B------:R-:W-:Y:S01]  /*67d0*/  F2FP.SATFINITE.E4M3.F32.PACK_AB_MERGE_C R64, R65, R64, RZ ;  /* 0x000000404140723e */ /* 0x000fe200048070ff */
[--C-:B------:R-:W-:Y:S01]  /*67e0*/  HADD2.F32 R67, -RZ, R66.reuse.H0_H0 ;  /* 0x20000042ff437230 */ /* 0x100fe20000004100 */
[----:B------:R-:W-:Y:S01]  /*67f0*/  F2FP.F16.E4M3.UNPACK_B R65, R14.H1 ;  /* 0x0000000eff41723e */ /* 0x000fe200030006ff */
[----:B------:R-:W-:Y:S01]  /*6800*/  HADD2.F32 R66, -RZ, R66.H1_H1 ;  /* 0x30000042ff427230 */ /* 0x000fe20000004100 */
[----:B------:R-:W-:-:S02]  /*6810*/  F2FP.F16.E4M3.UNPACK_B R71, R58 ;  /* 0x0000003aff47723e */ /* 0x000fc400020006ff */
[-C--:B------:R-:W-:Y:S01]  /*6820*/  F2FP.F16.E4M3.UNPACK_B R68, R13.reuse ;  /* 0x0000000dff44723e */ /* 0x080fe200020006ff */
[----:B------:R-:W-:Y:S01]  /*6830*/  HADD2.F32 R58, -RZ, R65.H1_H1 ;  /* 0x30000041ff3a7230 */ /* 0x000fe20000004100 */
[----:B------:R-:W-:Y:S01]  /*6840*/  F2FP.F16.E4M3.UNPACK_B R69, R13.H1 ;  /* 0x0000000dff45723e */ /* 0x000fe200030006ff */
[----:B------:R-:W-:Y:S02]  /*6850*/  HADD2.F32 R73, -RZ, R71.H1_H1 ;  /* 0x30000047ff497230 */ /* 0x000fe40000004100 */
[-C--:B------:R-:W-:Y:S01]  /*6860*/  FMUL.FTZ R76, R66, R74.reuse ;  /* 0x0000004a424c7220 */ /* 0x080fe20000410000 */
[----:B------:R-:W-:Y:S02]  /*6870*/  HADD2.F32 R65, -RZ, R65.H0_H0 ;  /* 0x20000041ff417230 */ /* 0x000fe40000004100 */
[----:B------:R-:W-:Y:S01]  /*6880*/  FMUL.FTZ R75, R67, R74 ;  /* 0x0000004a434b7220 */ /* 0x000fe20000410000 */
[----:B------:R-:W-:Y:S02]  /*6890*/  HADD2.F32 R13, -RZ, R68.H1_H1 ;  /* 0x30000044ff0d7230 */ /* 0x000fe40000004100 */
[----:B------:R-:W-:Y:S01]  /*68a0*/  FMUL.FTZ R74, R58, R73 ;  /* 0x000000493a4a7220 */ /* 0x000fe20000410000 */
[----:B------:R-:W-:Y:S01]  /*68b0*/  F2FP.F16.E4M3.UNPACK_B R15, R15 ;  /* 0x0000000fff0f723e */ /* 0x000fe200020006ff */
[C---:B------:R-:W-:Y:S01]  /*68c0*/  FMUL.FTZ R73, R65.reuse, R73 ;  /* 0x0000004941497220 */ /* 0x040fe20000410000 */
[----:B------:R-:W-:Y:S01]  /*68d0*/  F2FP.F16.E4M3.UNPACK_B R14, R14 ;  /* 0x0000000eff0e723e */ /* 0x000fe200020006ff */
[----:B------:R-:W-:Y:S01]  /*68e0*/  FFMA.FTZ R74, R65, R13, -R74 ;  /* 0x0000000d414a7223 */ /* 0x000fe2000001084a */
[----:B------:R-:W-:-:S02]  /*68f0*/  HADD2.F32 R70, -RZ, R69.H1_H1 ;  /* 0x30000045ff467230 */ /* 0x000fc40000004100 */
[----:B------:R-:W-:Y:S01]  /*6900*/  FFMA.FTZ R73, R58, R13, R73 ;  /* 0x0000000d3a497223 */ /* 0x000fe20000010049 */
[--C-:B------:R-:W-:Y:S02]  /*6910*/  HADD2.F32 R58, -RZ, R15.reuse.H0_H0 ;  /* 0x2000000fff3a7230 */ /* 0x100fe40000004100 */
[--C-:B------:R-:W-:Y:S02]  /*6920*/  HADD2.F32 R13, -RZ, R14.reuse.H0_H0 ;  /* 0x2000000eff0d7230 */ /* 0x100fe40000004100 */
[-C--:B------:R-:W-:Y:S01]  /*6930*/  FFMA.FTZ R75, R66, R70.reuse, R75 ;  /* 0x00000046424b7223 */ /* 0x080fe2000001004b */
[----:B------:R-:W-:Y:S02]  /*6940*/  HADD2.F32 R15, -RZ, R15.H1_H1 ;  /* 0x3000000fff0f7230 */ /* 0x000fe40000004100 */
[----:B------:R-:W-:Y:S01]  /*6950*/  FFMA.FTZ R76, R67, R70, -R76 ;  /* 0x00000046434c7223 */ /* 0x000fe2000001084c */
        /* <DEDUP_REMOVED lines=18> */
.L_x_2677:
[----:B------:R-:W-:Y:S05]  /*6a80*/  BSYNC B2 ;  /* 0x0000000000027941 */ /* 0x000fea0003800000 */
.L_x_2676:
[----:B0-----:R0:W-:Y:S02]  /*6a90*/  ST.E.128 desc[UR50][R62.64], R12 ;  /* 0x0000000c3e007985 */ /* 0x0011e4000c101d32 */
.L_x_2675:
[----:B------:R-:W-:Y:S05]  /*6aa0*/  BSYNC B1 ;  /* 0x0000000000017941 */ /* 0x000fea0003800000 */
.L_x_2674:
[----:B------:R-:W-:Y:S01]  /*6ab0*/  ISETP.NE.AND P2, PT, R32, RZ, PT ;  /* 0x000000ff2000720c */ /* 0x000fe20003f45270 */
[----:B------:R-:W-:-:S12]  /*6ac0*/  BSSY B1, `(.L_x_2678) ;  /* 0x0000073000017945 */ /* 0x000fd80003800000 */
[----:B------:R-:W-:Y:S05]  /*6ad0*/  @!P2 BRA `(.L_x_2679) ;  /* 0x0000000400c4a947 */ /* 0x000fea0003800000 */
[----:B0-----:R0:W0:Y:S01]  /*6ae0*/  LDS.128 R12, [R36+0x1c400] ;  /* 0x01c40000240c7984 */ /* 0x0010220000000c00 */
[----:B----4-:R-:W-:Y:S01]  /*6af0*/  IMAD.SHL.U32 R11, R192, 0x10, RZ ;  /* 0x00000010c00b7824 */ /* 0x010fe200078e00ff */
[----:B------:R-:W-:Y:S04]  /*6b00*/  BSSY B2, `(.L_x_2680) ;  /* 0x000006d000027945 */ /* 0x000fe80003800000 */
[----:B------:R-:W-:-:S04]  /*6b10*/  IADD3 R58, P2, R11, R120, RZ ;  /* 0x000000780b3a7210 */ /* 0x000fc80007f5e0ff */
[----:B--2---:R-:W-:Y:S02]  /*6b20*/  LEA.HI.X.SX32 R59, R11, R119, 0x1, P2 ;  /* 0x000000770b3b7211 */ /* 0x004fe400010f0eff */
[----:B------:R-:W-:-:S13]  /*6b30*/  ISETP.GE.AND P2, PT, R201, R117, PT ;  /* 0x00000075c900720c */ /* 0x000fda0003f46270 */
[----:B------:R-:W-:Y:S05]  /*6b40*/  @P2 BRA `(.L_x_2681) ;  /* 0x0000000400a02947 */ /* 0x000fea0003800000 */
[----:B------:R-:W-:Y:S02]  /*6b50*/  SHF.R.U32.HI R56, RZ, 0x8, R57 ;  /* 0x00000008ff387819 */ /* 0x000fe40000011639 */
[--C-:B------:R-:W-:Y:S02]  /*6b60*/  SHF.R.U32.HI R11, RZ, 0x8, R55.reuse ;  /* 0x00000008ff0b7819 */ /* 0x100fe40000011637 */
[----:B------:R-:W-:Y:S01]  /*6b70*/  SHF.R.U32.HI R62, RZ, 0x10, R55 ;  /* 0x00000010ff3e7819 */ /* 0x000fe20000011637 */
[----:B------:R-:W-:Y:S01]  /*6b80*/  IMAD.SHL.U32 R56, R56, 0x100, RZ ;  /* 0x0000010038387824 */ /* 0x000fe200078e00ff */
[----:B------:R-:W-:Y:S01]  /*6b90*/  LOP3.LUT R54, R55, 0xff0000ff, RZ, 0xc0, !PT ;  /* 0xff0000ff37367812 */ /* 0x000fe200078ec0ff */
[----:B0-----:R-:W-:Y:S01]  /*6ba0*/  IMAD.MOV.U32 R55, RZ, RZ, R12 ;  /* 0x000000ffff377224 */ /* 0x001fe200078e000c */
[----:B------:R-:W-:Y:S01]  /*6bb0*/  SHF.R.U32.HI R60, RZ, 0x10, R57 ;  /* 0x00000010ff3c7819 */ /* 0x000fe20000011639 */
[----:B------:R-:W-:Y:S01]  /*6bc0*/  IMAD.U32 R12, R62, 0x10000, RZ ;  /* 0x000100003e0c7824 */ /* 0x000fe200078e00ff */
[----:B------:R-:W-:-:S02]  /*6bd0*/  SHF.L.U32 R11, R11, 0x8, RZ ;  /* 0x000000080b0b7819 */ /* 0x000fc400000006ff */
[----:B------:R-:W-:Y:S02]  /*6be0*/  LOP3.LUT R61, R57, 0xff0000ff, RZ, 0xc0, !PT ;  /* 0xff0000ff393d7812 */ /* 0x000fe400078ec0ff */
[----:B------:R-:W-:Y:S01]  /*6bf0*/  LOP3.LUT R57, R54, 0xff00, R11, 0xf8, !PT ;  /* 0x0000ff0036397812 */ /* 0x000fe200078ef80b */
[----:B------:R-:W-:Y:S01]  /*6c00*/  IMAD.U32 R54, R60, 0x10000, RZ ;  /* 0x000100003c367824 */ /* 0x000fe200078e00ff */
[----:B------:R-:W-:Y:S02]  /*6c10*/  LOP3.LUT R61, R61, 0xff00, R56, 0xf8, !PT ;  /* 0x0000ff003d3d7812 */ /* 0x000fe400078ef838 */
[----:B------:R-:W-:Y:S02]  /*6c20*/  F2FP.F16.E4M3.UNPACK_B R56, R143.H1 ;  /* 0x0000008fff38723e */ /* 0x000fe400030006ff */
[-C--:B------:R-:W-:Y:S02]  /*6c30*/  F2FP.F16.E4M3.UNPACK_B R11, R13.reuse ;  /* 0x0000000dff0b723e */ /* 0x080fe400020006ff */
        /* <DEDUP_REMOVED lines=14> */
[----:B------:R-:W-:Y:S01]  /*6d20*/  FFMA.FTZ R11, R11, R60, -R64 ;  /* 0x0000003c0b0b7223 */ /* 0x000fe20000010840 */
[----:B------:R-:W-:Y:S02]  /*6d30*/  HADD2.F32 R57, -RZ, R57.H1_H1 ;  /* 0x30000039ff397230 */ /* 0x000fe40000004100 */
[----:B------:R-:W-:Y:S01]  /*6d40*/  FMUL.FTZ R64, R56, R62 ;  /* 0x0000003e38407220 */ /* 0x000fe20000410000 */
[----:B------:R-:W-:Y:S01]  /*6d50*/  FFMA.FTZ R54, R54, R60, R61 ;  /* 0x0000003c36367223 */ /* 0x000fe2000001003d */
[C---:B------:R-:W-:Y:S01]  /*6d60*/  FMUL.FTZ R65, R13.reuse, R62 ;  /* 0x0000003e0d417220 */ /* 0x040fe20000410000 */
[----:B------:R-:W-:Y:S01]  /*6d70*/  F2FP.F16.E4M3.UNPACK_B R142, R142 ;  /* 0x0000008eff8e723e */ /* 0x000fe200020006ff */
[----:B------:R-:W-:Y:S01]  /*6d80*/  FFMA.FTZ R67, R13, R57, -R64 ;  /* 0x000000390d437223 */ /* 0x000fe20000010840 */
[----:B------:R-:W-:Y:S01]  /*6d90*/  F2FP.F16.E4M3.UNPACK_B R13, R55.H1 ;  /* 0x00000037ff0d723e */ /* 0x000fe200030006ff */
[----:B------:R-:W-:Y:S01]  /*6da0*/  FFMA.FTZ R68, R56, R57, R65 ;  /* 0x0000003938447223 */ /* 0x000fe20000010041 */
[----:B------:R-:W-:Y:S01]  /*6db0*/  HADD2.F32 R61, -RZ, R143.H1_H1 ;  /* 0x3000008fff3d7230 */ /* 0x000fe20000004100 */
        /* <DEDUP_REMOVED lines=10> */
[-C--:B------:R-:W-:Y:S01]  /*6e60*/  FFMA.FTZ R66, R57, R60.reuse, R66 ;  /* 0x0000003c39427223 */ /* 0x080fe20000010042 */
[----:B------:R-:W-:Y:S02]  /*6e70*/  HADD2.F32 R142, -RZ, R142.H0_H0 ;  /* 0x2000008eff8e7230 */ /* 0x000fe40000004100 */
[----:B------:R-:W-:Y:S01]  /*6e80*/  FFMA.FTZ R65, R56, R60, -R65 ;  /* 0x0000003c38417223 */ /* 0x000fe20000010841 */
[----:B------:R-:W-:Y:S01]  /*6e90*/  F2FP.F16.E4M3.UNPACK_B R56, R15.H1 ;  /* 0x0000000fff38723e */ /* 0x000fe200030006ff */
[-C--:B------:R-:W-:Y:S01]  /*6ea0*/  FMUL.FTZ R64, R55, R62.reuse ;  /* 0x0000003e37407220 */ /* 0x080fe20000410000 */
[C---:B------:R-:W-:Y:S01]  /*6eb0*/  FMUL.FTZ R62, R13.reuse, R62 ;  /* 0x0000003e0d3e7220 */ /* 0x040fe20000410000 */
[----:B------:R-:W-:Y:S02]  /*6ec0*/  F2FP.F16.E4M3.UNPACK_B R61, R12 ;  /* 0x0000000cff3d723e */ /* 0x000fe400020006ff */
[----:B------:R-:W-:Y:S01]  /*6ed0*/  F2FP.SATFINITE.E4M3.F32.PACK_AB_MERGE_C R70, R66, R65, RZ ;  /* 0x000000414246723e */ /* 0x000fe200048070ff */
[-C--:B------:R-:W-:Y:S01]  /*6ee0*/  FFMA.FTZ R13, R13, R142.reuse, -R64 ;  /* 0x0000008e0d0d7223 */ /* 0x080fe20000010840 */
[-C--:B------:R-:W-:Y:S01]  /*6ef0*/  F2FP.F16.E4M3.UNPACK_B R65, R63.reuse.H1 ;  /* 0x0000003fff41723e */ /* 0x080fe200030006ff */
[----:B------:R-:W-:Y:S01]  /*6f00*/  FFMA.FTZ R142, R55, R142, R62 ;  /* 0x0000008e378e7223 */ /* 0x000fe2000001003e */
[----:B------:R-:W-:Y:S01]  /*6f10*/  F2FP.F16.E4M3.UNPACK_B R62, R12.H1 ;  /* 0x0000000cff3e723e */ /* 0x000fe200030006ff */
[--C-:B------:R-:W-:Y:S01]  /*6f20*/  HADD2.F32 R60, -RZ, R56.reuse.H1_H1 ;  /* 0x30000038ff3c7230 */ /* 0x100fe20000004100 */
[----:B------:R-:W-:Y:S01]  /*6f30*/  F2FP.F16.E4M3.UNPACK_B R55, R14.H1 ;  /* 0x0000000eff37723e */ /* 0x000fe200030006ff */
[----:B------:R-:W-:Y:S01]  /*6f40*/  HADD2.F32 R67, -RZ, R65.H1_H1 ;  /* 0x30000041ff437230 */ /* 0x000fe20000004100 */
[----:B------:R-:W-:Y:S01]  /*6f50*/  F2FP.F16.E4M3.UNPACK_B R64, R63 ;  /* 0x0000003fff40723e */ /* 0x000fe200020006ff */
[----:B------:R-:W-:Y:S01]  /*6f60*/  HADD2.F32 R57, -RZ, R56.H0_H0 ;  /* 0x20000038ff397230 */ /* 0x000fe20000004100 */
[----:B------:R-:W-:Y:S01]  /*6f70*/  F2FP.F16.E4M3.UNPACK_B R15, R15 ;  /* 0x0000000fff0f723e */ /* 0x000fe200020006ff */
[----:B------:R-:W-:-:S02]  /*6f80*/  HADD2.F32 R63, -RZ, R62.H1_H1 ;  /* 0x3000003eff3f7230 */ /* 0x000fc40000004100 */
[-C--:B------:R-:W-:Y:S01]  /*6f90*/  FMUL.FTZ R12, R60, R67.reuse ;  /* 0x000000433c0c7220 */ /* 0x080fe20000410000 */
[--C-:B------:R-:W-:Y:S02]  /*6fa0*/  HADD2.F32 R56, -RZ, R55.reuse.H1_H1 ;  /* 0x30000037ff387230 */ /* 0x100fe40000004100 */
[C---:B------:R-:W-:Y:S01]  /*6fb0*/  FMUL.FTZ R67, R57.reuse, R67 ;  /* 0x0000004339437220 */ /* 0x040fe20000410000 */
[----:B------:R-:W-:Y:S02]  /*6fc0*/  HADD2.F32 R66, -RZ, R64.H1_H1 ;  /* 0x30000040ff427230 */ /* 0x000fe40000004100 */
[----:B------:R-:W-:Y:S01]  /*6fd0*/  FFMA.FTZ R69, R57, R63, -R12 ;  /* 0x0000003f39457223 */ /* 0x000fe2000001080c */
[----:B------:R-:W-:Y:S01]  /*6fe0*/  HADD2.F32 R55, -RZ, R55.H0_H0 ;  /* 0x20000037ff377230 */ /* 0x000fe20000004100 */
[----:B------:R-:W-:Y:S01]  /*6ff0*/  F2FP.F16.E4M3.UNPACK_B R14, R14 ;  /* 0x0000000eff0e723e */ /* 0x000fe200020006ff */
[----:B------:R-:W-:Y:S02]  /*7000*/  HADD2.F32 R12, -RZ, R61.H1_H1 ;  /* 0x3000003dff0c7230 */ /* 0x000fe40000004100 */
[----:B------:R-:W-:Y:S01]  /*7010*/  FMUL.FTZ R68, R56, R66 ;  /* 0x0000004238447220 */ /* 0x000fe20000410000 */
[----:B------:R-:W-:-:S02]  /*7020*/  HADD2.F32 R62, -RZ, R62.H0_H0 ;  /* 0x2000003eff3e7230 */ /* 0x000fc40000004100 */
[C---:B------:R-:W-:Y:S01]  /*7030*/  FMUL.FTZ R57, R55.reuse, R66 ;  /* 0x0000004237397220 */ /* 0x040fe20000410000 */
[----:B------:R-:W-:Y:S01]  /*7040*/  FFMA.FTZ R66, R60, R63, R67 ;  /* 0x0000003f3c427223 */ /* 0x000fe20000010043 */
[-C--:B------:R-:W-:Y:S01]  /*7050*/  FFMA.FTZ R68, R55, R12.reuse, -R68 ;  /* 0x0000000c37447223 */ /* 0x080fe20000010844 */
[--C-:B------:R-:W-:Y:S02]  /*7060*/  HADD2.F32 R55, -RZ, R15.reuse.H0_H0 ;  /* 0x2000000fff377230 */ /* 0x100fe40000004100 */
[----:B------:R-:W-:Y:S01]  /*7070*/  FFMA.FTZ R67, R56, R12, R57 ;  /* 0x0000000c38437223 */ /* 0x000fe20000010039 */
[--C-:B------:R-:W-:Y:S01]  /*7080*/  HADD2.F32 R12, -RZ, R14.reuse.H0_H0 ;  /* 0x2000000eff0c7230 */ /* 0x100fe20000004100 */
[----:B------:R-:W-:Y:S01]  /*7090*/  F2FP.SATFINITE.E4M3.F32.PACK_AB_MERGE_C R11, R54, R11, R71 ;  /* 0x0000000b360b723e */ /* 0x000fe20004807047 */
[----:B------:R-:W-:Y:S01]  /*70a0*/  HADD2.F32 R15, -RZ, R15.H1_H1 ;  /* 0x3000000fff0f7230 */ /* 0x000fe20000004100 */
[----:B------:R-:W-:Y:S01]  /*70b0*/  F2FP.SATFINITE.E4M3.F32.PACK_AB_MERGE_C R66, R66, R69, RZ ;  /* 0x000000454242723e */ /* 0x000fe200048070ff */
[----:B------:R-:W-:Y:S01]  /*70c0*/  HADD2.F32 R56, -RZ, R65.H0_H0 ;  /* 0x20000041ff387230 */ /* 0x000fe20000004100 */
[----:B------:R-:W-:Y:S01]  /*70d0*/  F2FP.SATFINITE.E4M3.F32.PACK_AB_MERGE_C R67, R67, R68, RZ ;  /* 0x000000444343723e */ /* 0x000fe200048070ff */
[----:B------:R-:W-:-:S02]  /*70e0*/  HADD2.F32 R14, -RZ, R14.H1_H1 ;  /* 0x3000000eff0e7230 */ /* 0x000fc40000004100 */
[----:B------:R-:W-:Y:S02]  /*70f0*/  HADD2.F32 R57, -RZ, R64.H0_H0 ;  /* 0x20000040ff397230 */ /* 0x000fe40000004100 */
[-C--:B------:R-:W-:Y:S01]  /*7100*/  FMUL.FTZ R60, R15, R56.reuse ;  /* 0x000000380f3c7220 */ /* 0x080fe20000410000 */
[----:B------:R-:W-:Y:S02]  /*7110*/  HADD2.F32 R61, -RZ, R61.H0_H0 ;  /* 0x2000003dff3d7230 */ /* 0x000fe40000004100 */
[C---:B------:R-:W-:Y:S01]  /*7120*/  FMUL.FTZ R56, R55.reuse, R56 ;  /* 0x0000003837387220 */ /* 0x040fe20000410000 */
        /* <DEDUP_REMOVED lines=10> */
.L_x_2681:
[----:B------:R-:W-:Y:S05]  /*71d0*/  BSYNC B2 ;  /* 0x0000000000027941 */ /* 0x000fea0003800000 */
.L_x_2680:
[----:B0-----:R0:W-:Y:S02]  /*71e0*/  ST.E.128 desc[UR50][R58.64], R12 ;  /* 0x0000000c3a007985 */ /* 0x0011e4000c101d32 */
.L_x_2679:
[----:B------:R-:W-:Y:S05]  /*71f0*/  BSYNC B1 ;  /* 0x0000000000017941 */ /* 0x000fea0003800000 */
.L_x_2678:
[----:B------:R-:W-:Y:S01]  /*7200*/  ISETP.NE.AND P2, PT, R33, RZ, PT ;  /* 0x000000ff2100720c */ /* 0x000fe20003f45270 */
[----:B------:R-:W-:-:S12]  /*7210*/  BSSY B1, `(.L_x_2682) ;  /* 0x0000072000017945 */ /* 0x000fd80003800000 */
[----:B------:R-:W-:Y:S05]  /*7220*/  @!P2 BRA `(.L_x_2683) ;  /* 0x0000000400c0a947 */ /* 0x000fea0003800000 */
[----:B0-----:R0:W0:Y:S01]  /*7230*/  LDS.128 R12, [R37+0x1ec00] ;  /* 0x01ec0000250c7984 */ /* 0x0010220000000c00 */
[----:B----4-:R-:W-:Y:S01]  /*7240*/  SHF.L.U32 R11, R193, 0x4, RZ ;  /* 0x00000004c10b7819 */ /* 0x010fe200000006ff */
[----:B------:R-:W-:Y:S03]  /*7250*/  BSSY B2, `(.L_x_2684) ;  /* 0x000006c000027945 */ /* 0x000fe60003800000 */
[----:B------:R-:W-:-:S04]  /*7260*/  IADD3 R54, P2, R11, R120, RZ ;  /* 0x000000780b367210 */ /* 0x000fc80007f5e0ff */
[----:B--2---:R-:W-:Y:S02]  /*7270*/  LEA.HI.X.SX32 R55, R11, R119, 0x1, P2 ;  /* 0x000000770b377211 */ /* 0x004fe400010f0eff */
[----:B------:R-:W-:-:S13]  /*7280*/  ISETP.GE.AND P2, PT, R200, R117, PT ;  /* 0x00000075c800720c */ /* 0x000fda0003f46270 */
[----:B------:R-:W-:Y:S05]  /*7290*/  @P2 BRA `(.L_x_2685) ;  /* 0x00000004009c2947 */ /* 0x000fea0003800000 */
[----:B------:R-:W-:Y:S01]  /*72a0*/  SHF.R.U32.HI R56, RZ, 0x8, R53 ;  /* 0x00000008ff387819 */ /* 0x000fe20000011635 */
[----:B0-----:R-:W-:Y:S01]  /*72b0*/  IMAD.MOV.U32 R50, RZ, RZ, R12 ;  /* 0x000000ffff327224 */ /* 0x001fe200078e000c */
[--C-:B------:R-:W-:Y:S02]  /*72c0*/  SHF.R.U32.HI R52, RZ, 0x8, R51.reuse ;  /* 0x00000008ff347819 */ /* 0x100fe40000011633 */
[----:B------:R-:W-:Y:S01]  /*72d0*/  LOP3.LUT R11, R51, 0xff0000ff, RZ, 0xc0, !PT ;  /* 0xff0000ff330b7812 */ /* 0x000fe200078ec0ff */
[----:B------:R-:W-:Y:S01]  /*72e0*/  IMAD.SHL.U32 R56, R56, 0x100, RZ ;  /* 0x0000010038387824 */ /* 0x000fe200078e00ff */
[----:B------:R-:W-:Y:S01]  /*72f0*/  SHF.R.U32.HI R58, RZ, 0x10, R51 ;  /* 0x00000010ff3a7819 */ /* 0x000fe20000011633 */
[----:B------:R-:W-:Y:S01]  /*7300*/  IMAD.SHL.U32 R52, R52, 0x100, RZ ;  /* 0x0000010034347824 */ /* 0x000fe200078e00ff */
[----:B------:R-:W-:Y:S02]  /*7310*/  LOP3.LUT R51, R53, 0xff0000ff, RZ, 0xc0, !PT ;  /* 0xff0000ff35337812 */ /* 0x000fe400078ec0ff */
[----:B------:R-:W-:-:S02]  /*7320*/  SHF.R.U32.HI R57, RZ, 0x10, R53 ;  /* 0x00000010ff397819 */ /* 0x000fc40000011635 */
[----:B------:R-:W-:Y:S01]  /*7330*/  LOP3.LUT R12, R51, 0xff00, R56, 0xf8, !PT ;  /* 0x0000ff00330c7812 */ /* 0x000fe200078ef838 */
[----:B------:R-:W-:Y:S01]  /*7340*/  IMAD.U32 R51, R58, 0x10000, RZ ;  /* 0x000100003a337824 */ /* 0x000fe200078e00ff */
[----:B------:R-:W-:Y:S01]  /*7350*/  LOP3.LUT R52, R11, 0xff00, R52, 0xf8, !PT ;  /* 0x0000ff000b347812 */ /* 0x000fe200078ef834 */
[----:B------:R-:W-:Y:S01]  /*7360*/  IMAD.U32 R57, R57, 0x10000, RZ ;  /* 0x0001000039397824 */ /* 0x000fe200078e00ff */
        /* <DEDUP_REMOVED lines=20> */
[----:B------:R-:W-:Y:S01]  /*74b0*/  FMUL.FTZ R58, R13, R58 ;  /* 0x0000003a0d3a7220 */ /* 0x000fe20000410000 */
[----:B------:R-:W-:-:S02]  /*74c0*/  HADD2.F32 R57, -RZ, R141.H1_H1 ;  /* 0x3000008dff397230 */ /* 0x000fc40000004100 */
[----:B------:R-:W-:Y:S01]  /*74d0*/  FFMA.FTZ R61, R13, R52, -R60 ;  /* 0x000000340d3d7223 */ /* 0x000fe2000001083c */
[----:B------:R-:W-:Y:S01]  /*74e0*/  F2FP.F16.E4M3.UNPACK_B R13, R50.H1 ;  /* 0x00000032ff0d723e */ /* 0x000fe200030006ff */
[----:B------:R-:W-:Y:S01]  /*74f0*/  FFMA.FTZ R64, R51, R52, R58 ;  /* 0x0000003433407223 */ /* 0x000fe2000001003a */
[----:B------:R-:W-:Y:S01]  /*7500*/  F2FP.F16.E4M3.UNPACK_B R50, R50 ;  /* 0x00000032ff32723e */ /* 0x000fe200020006ff */
[----:B------:R-:W-:Y:S01]  /*7510*/  HADD2.F32 R141, -RZ, R141.H0_H0 ;  /* 0x2000008dff8d7230 */ /* 0x000fe20000004100 */
[----:B------:R-:W-:Y:S01]  /*7520*/  F2FP.F16.E4M3.UNPACK_B R140, R140 ;  /* 0x0000008cff8c723e */ /* 0x000fe200020006ff */
[--C-:B------:R-:W-:Y:S01]  /*7530*/  HADD2.F32 R51, -RZ, R13.reuse.H0_H0 ;  /* 0x2000000dff337230 */ /* 0x100fe20000004100 */
[----:B------:R-:W-:Y:S01]  /*7540*/  F2FP.SATFINITE.E4M3.F32.PACK_AB_MERGE_C R67, R64, R61, RZ ;  /* 0x0000003d4043723e */ /* 0x000fe200048070ff */
[----:B------:R-:W-:Y:S02]  /*7550*/  HADD2.F32 R52, -RZ, R13.H1_H1 ;  /* 0x3000000dff347230 */ /* 0x000fe40000004100 */
[----:B------:R-:W-:-:S02]  /*7560*/  HADD2.F32 R13, -RZ, R50.H0_H0 ;  /* 0x20000032ff0d7230 */ /* 0x000fc40000004100 */
[----:B------:R-:W-:Y:S02]  /*7570*/  HADD2.F32 R50, -RZ, R50.H1_H1 ;  /* 0x30000032ff327230 */ /* 0x000fe40000004100 */
[-C--:B------:R-:W-:Y:S01]  /*7580*/  FMUL.FTZ R60, R52, R57.reuse ;  /* 0x00000039343c7220 */ /* 0x080fe20000410000 */
[--C-:B------:R-:W-:Y:S02]  /*7590*/  HADD2.F32 R53, -RZ, R140.reuse.H1_H1 ;  /* 0x3000008cff357230 */ /* 0x100fe40000004100 */
        /* <DEDUP_REMOVED lines=8> */
[----:B------:R-:W-:-:S02]  /*7620*/  F2FP.F16.E4M3.UNPACK_B R50, R15.H1 ;  /* 0x0000000fff32723e */ /* 0x000fc400030006ff */
[-C--:B------:R-:W-:Y:S02]  /*7630*/  F2FP.F16.E4M3.UNPACK_B R58, R59.reuse.H1 ;  /* 0x0000003bff3a723e */ /* 0x080fe400030006ff */
[----:B------:R-:W-:Y:S01]  /*7640*/  F2FP.F16.E4M3.UNPACK_B R53, R56.H1 ;  /* 0x00000038ff35723e */ /* 0x000fe200030006ff */
        /* <DEDUP_REMOVED lines=44> */
.L_x_2685:
[----:B------:R-:W-:Y:S05]  /*7910*/  BSYNC B2 ;  /* 0x0000000000027941 */ /* 0x000fea0003800000 */
.L_x_2684:
[----:B0-----:R0:W-:Y:S02]  /*7920*/  ST.E.128 desc[UR50][R54.64], R12 ;  /* 0x0000000c36007985 */ /* 0x0011e4000c101d32 */
.L_x_2683:
[----:B------:R-:W-:Y:S05]  /*7930*/  BSYNC B1 ;  /* 0x0000000000017941 */ /* 0x000fea0003800000 */
.L_x_2682:
        /* <DEDUP_REMOVED lines=20> */
[----:B------:R-:W-:Y:S01]  /*7a80*/  LOP3.LUT R53, R52, 0xff00, R49, 0xf8, !PT ;  /* 0x0000ff0034357812 */ /* 0x000fe200078ef831 */
[----:B------:R-:W-:Y:S01]  /*7a90*/  IMAD.U32 R12, R55, 0x10000, RZ ;  /* 0x00010000370c7824 */ /* 0x000fe200078e00ff */
[----:B------:R-:W-:-:S02]  /*7aa0*/  F2FP.F16.E4M3.UNPACK_B R49, R139.H1 ;  /* 0x0000008bff31723e */ /* 0x000fc400030006ff */
        /* <DEDUP_REMOVED lines=8> */
[----:B------:R-:W-:Y:S02]  /*7b30*/  HADD2.F32 R11, -RZ, R11.H0_H0 ;  /* 0x2000000bff0b7230 */ /* 0x000fe40000004100 */
[----:B------:R-:W-:Y:S01]  /*7b40*/  FMUL.FTZ R56, R12, R53 ;  /* 0x000000350c387220 */ /* 0x000fe20000410000 */
[----:B------:R-:W-:Y:S01]  /*7b50*/  HADD2.F32 R49, -RZ, R48.H0_H0 ;  /* 0x20000030ff317230 */ /* 0x000fe20000004100 */
[----:B------:R-:W-:Y:S01]  /*7b60*/  F2FP.F16.E4M3.UNPACK_B R139, R139 ;  /* 0x0000008bff8b723e */ /* 0x000fe200020006ff */
[----:B------:R-:W-:-:S02]  /*7b70*/  HADD2.F32 R47, -RZ, R13.H1_H1 ;  /* 0x3000000dff2f7230 */ /* 0x000fc40000004100 */
[C---:B------:R-:W-:Y:S01]  /*7b80*/  FMUL.FTZ R53, R11.reuse, R53 ;  /* 0x000000350b357220 */ /* 0x040fe20000410000 */
[----:B------:R-:W-:Y:S02]  /*7b90*/  HADD2.F32 R13, -RZ, R13.H0_H0 ;  /* 0x2000000dff0d7230 */ /* 0x000fe40000004100 */
[-C--:B------:R-:W-:Y:S01]  /*7ba0*/  FFMA.FTZ R11, R11, R49.reuse, -R56 ;  /* 0x000000310b0b7223 */ /* 0x080fe20000010838 */
[----:B------:R-:W-:Y:S02]  /*7bb0*/  HADD2.F32 R48, -RZ, R48.H1_H1 ;  /* 0x30000030ff307230 */ /* 0x000fe40000004100 */
[-C--:B------:R-:W-:Y:S01]  /*7bc0*/  FMUL.FTZ R56, R47, R54.reuse ;  /* 0x000000362f387220 */ /* 0x080fe20000410000 */
[----:B------:R-:W-:Y:S01]  /*7bd0*/  FFMA.FTZ R12, R12, R49, R53 ;  /* 0x000000310c0c7223 */ /* 0x000fe20000010035 */
[C---:B------:R-:W-:Y:S01]  /*7be0*/  FMUL.FTZ R54, R13.reuse, R54 ;  /* 0x000000360d367220 */ /* 0x040fe20000410000 */
[--C-:B------:R-:W-:Y:S02]  /*7bf0*/  HADD2.F32 R53, -RZ, R139.reuse.H1_H1 ;  /* 0x3000008bff357230 */ /* 0x100fe40000004100 */
        /* <DEDUP_REMOVED lines=8> */
[----:B------:R-:W-:-:S02]  /*7c80*/  HADD2.F32 R48, -RZ, R13.H1_H1 ;  /* 0x3000000dff307230 */ /* 0x000fc40000004100 */
[--C-:B------:R-:W-:Y:S02]  /*7c90*/  HADD2.F32 R13, -RZ, R46.reuse.H0_H0 ;  /* 0x2000002eff0d7230 */ /* 0x100fe40000004100 */
        /* <DEDUP_REMOVED lines=58> */
.L_x_2689:
[----:B------:R-:W-:Y:S05]  /*8040*/  BSYNC B2 ;  /* 0x0000000000027941 */ /* 0x000fea0003800000 */
.L_x_2688:
[----:B0-----:R0:W-:Y:S02]  /*8050*/  ST.E.128 desc[UR50][R50.64], R12 ;  /* 0x0000000c32007985 */ /* 0x0011e4000c101d32 */
.L_x_2687:
[----:B------:R-:W-:Y:S05]  /*8060*/  BSYNC B1 ;  /* 0x0000000000017941 */ /* 0x000fea0003800000 */
.L_x_2686:
        /* <DEDUP_REMOVED lines=9> */
[----:B------:R-:W-:Y:S01]  /*8100*/  SHF.R.U32.HI R44, RZ, 0x8, R45 ;  /* 0x00000008ff2c7819 */ /* 0x000fe2000001162d */
[----:B0-----:R-:W-:Y:S01]  /*8110*/  IMAD.MOV.U32 R37, RZ, RZ, R12 ;  /* 0x000000ffff257224 */ /* 0x001fe200078e000c */
[--C-:B------:R-:W-:Y:S02]  /*8120*/  SHF.R.U32.HI R42, RZ, 0x8, R43.reuse ;  /* 0x00000008ff2a7819 */ /* 0x100fe4000001162b */
[----:B----4-:R-:W-:Y:S01]  /*8130*/  LOP3.LUT R11, R43, 0xff0000ff, RZ, 0xc0, !PT ;  /* 0xff0000ff2b0b7812 */ /* 0x010fe200078ec0ff */
        /* <DEDUP_REMOVED lines=9> */
[----:B------:R-:W-:Y:S02]  /*81d0*/  F2FP.F16.E4M3.UNPACK_B R11, R13 ;  /* 0x0000000dff0b723e */ /* 0x000fe400020006ff */
[----:B------:R-:W-:Y:S02]  /*81e0*/  F2FP.F16.E4M3.UNPACK_B R44, R137.H1 ;  /* 0x00000089ff2c723e */ /* 0x000fe400030006ff */
[----:B------:R-:W-:Y:S02]  /*81f0*/  F2FP.F16.E4M3.UNPACK_B R13, R13.H1 ;  /* 0x0000000dff0d723e */ /* 0x000fe400030006ff */
[----:B------:R-:W-:Y:S01]  /*8200*/  LOP3.LUT R45, R42, 0xff0000, R43, 0xf8, !PT ;  /* 0x00ff00002a2d7812 */ /* 0x000fe200078ef82b */
[--C-:B------:R-:W-:Y:S01]  /*8210*/  HADD2.F32 R48, -RZ, R44.reuse.H0_H0 ;  /* 0x2000002cff307230 */ /* 0x100fe20000004100 */
[----:B------:R-:W-:Y:S01]  /*8220*/  LOP3.LUT R50, R12, 0xff0000, R49, 0xf8, !PT ;  /* 0x00ff00000c327812 */ /* 0x000fe200078ef831 */
[--C-:B------:R-:W-:Y:S01]  /*8230*/  HADD2.F32 R12, -RZ, R11.reuse.H1_H1 ;  /* 0x3000000bff0c7230 */ /* 0x100fe20000004100 */
[----:B------:R-:W-:Y:S01]  /*8240*/  F2FP.F16.E4M3.UNPACK_B R43, R136.H1 ;  /* 0x00000088ff2b723e */ /* 0x000fe200030006ff */
[----:B------:R-:W-:Y:S01]  /*8250*/  HADD2.F32 R11, -RZ, R11.H0_H0 ;  /* 0x2000000bff0b7230 */ /* 0x000fe20000004100 */
[----:B------:R-:W-:Y:S01]  /*8260*/  F2FP.F16.E4M3.UNPACK_B R137, R137 ;  /* 0x00000089ff89723e */ /* 0x000fe200020006ff */
[----:B------:R-:W-:-:S02]  /*8270*/  HADD2.F32 R49, -RZ, R44.H1_H1 ;  /* 0x3000002cff317230 */ /* 0x000fc40000004100 */
[-C--:B------:R-:W-:Y:S01]  /*8280*/  FMUL.FTZ R52, R12, R48.reuse ;  /* 0x000000300c347220 */ /* 0x080fe20000410000 */
[----:B------:R-:W-:Y:S02]  /*8290*/  HADD2.F32 R42, -RZ, R13.H1_H1 ;  /* 0x3000000dff2a7230 */ /* 0x000fe40000004100 */
[C---:B------:R-:W-:Y:S01]  /*82a0*/  FMUL.FTZ R51, R11.reuse, R48 ;  /* 0x000000300b337220 */ /* 0x040fe20000410000 */
[----:B------:R-:W-:Y:S01]  /*82b0*/  HADD2.F32 R44, -RZ, R43.H0_H0 ;  /* 0x2000002bff2c7230 */ /* 0x000fe20000004100 */
[----:B------:R-:W-:Y:S01]  /*82c0*/  F2FP.F16.E4M3.UNPACK_B R136, R136 ;  /* 0x00000088ff88723e */ /* 0x000fe200020006ff */
[----:B------:R-:W-:Y:S02]  /*82d0*/  HADD2.F32 R13, -RZ, R13.H0_H0 ;  /* 0x2000000dff0d7230 */ /* 0x000fe40000004100 */
[-C--:B------:R-:W-:Y:S01]  /*82e0*/  FMUL.FTZ R48, R42, R49.reuse ;  /* 0x000000312a307220 */ /* 0x080fe20000410000 */
[----:B------:R-:W-:Y:S02]  /*82f0*/  HADD2.F32 R43, -RZ, R43.H1_H1 ;  /* 0x3000002bff2b7230 */ /* 0x000fe40000004100 */
[-C--:B------:R-:W-:Y:S01]  /*8300*/  FFMA.FTZ R11, R11, R44.reuse, -R52 ;  /* 0x0000002c0b0b7223 */ /* 0x080fe20000010834 */
[----:B------:R-:W-:Y:S01]  /*8310*/  FFMA.FTZ R12, R12, R44, R51 ;  /* 0x0000002c0c0c7223 */ /* 0x000fe20000010033 */
[----:B------:R-:W-:Y:S01]  /*8320*/  FMUL.FTZ R49, R13, R49 ;  /* 0x000000310d317220 */ /* 0x000fe20000410000 */
[----:B------:R-:W-:-:S02]  /*8330*/  HADD2.F32 R44, -RZ, R136.H1_H1 ;  /* 0x30000088ff2c7230 */ /* 0x000fc40000004100 */
[----:B------:R-:W-:Y:S01]  /*8340*/  FFMA.FTZ R55, R13, R43, -R48 ;  /* 0x0000002b0d377223 */ /* 0x000fe20000010830 */
[----:B------:R-:W-:Y:S01]  /*8350*/  F2FP.F16.E4M3.UNPACK_B R13, R37.H1 ;  /* 0x00000025ff0d723e */ /* 0x000fe200030006ff */
[----:B------:R-:W-:Y:S01]  /*8360*/  FFMA.FTZ R56, R42, R43, R49 ;  /* 0x0000002b2a387223 */ /* 0x000fe20000010031 */
[----:B------:R-:W-:Y:S01]  /*8370*/  F2FP.F16.E4M3.UNPACK_B R37, R37 ;  /* 0x00000025ff25723e */ /* 0x000fe200020006ff */
[----:B------:R-:W-:Y:S02]  /*8380*/  HADD2.F32 R48, -RZ, R137.H0_H0 ;  /* 0x20000089ff307230 */ /* 0x000fe40000004100 */
[--C-:B------:R-:W-:Y:S01]  /*8390*/  HADD2.F32 R42, -RZ, R13.reuse.H0_H0 ;  /* 0x2000000dff2a7230 */ /* 0x100fe20000004100 */
[----:B------:R-:W-:Y:S01]  /*83a0*/  F2FP.SATFINITE.E4M3.F32.PACK_AB_MERGE_C R58, R56, R55, RZ ;  /* 0x00000037383a723e */ /* 0x000fe200048070ff */
[----:B------:R-:W-:Y:S02]  /*83b0*/  HADD2.F32 R43, -RZ, R13.H1_H1 ;  /* 0x3000000dff2b7230 */ /* 0x000fe40000004100 */
[----:B------:R-:W-:-:S02]  /*83c0*/  HADD2.F32 R13, -RZ, R37.H0_H0 ;  /* 0x20000025ff0d7230 */ /* 0x000fc40000004100 */
[----:B------:R-:W-:Y:S02]  /*83d0*/  HADD2.F32 R37, -RZ, R37.H1_H1 ;  /* 0x30000025ff257230 */ /* 0x000fe40000004100 */
[----:B------:R-:W-:Y:S02]  /*83e0*/  HADD2.F32 R49, -RZ, R137.H1_H1 ;  /* 0x30000089ff317230 */ /* 0x000fe40000004100 */
[----:B------:R-:W-:Y:S02]  /*83f0*/  HADD2.F32 R136, -RZ, R136.H0_H0 ;  /* 0x20000088ff887230 */ /* 0x000fe40000004100 */
[-C--:B------:R-:W-:Y:S01]  /*8400*/  FMUL.FTZ R52, R37, R48.reuse ;  /* 0x0000003025347220 */ /* 0x080fe20000410000 */
[----:B------:R-:W-:Y:S01]  /*8410*/  FMUL.FTZ R48, R13, R48 ;  /* 0x000000300d307220 */ /* 0x000fe20000410000 */
[-C--:B------:R-:W-:Y:S01]  /*8420*/  FMUL.FTZ R51, R43, R49.reuse ;  /* 0x000000312b337220 */ /* 0x080fe20000410000 */
[C---:B------:R-:W-:Y:S01]  /*8430*/  FMUL.FTZ R54, R42.reuse, R49 ;  /* 0x000000312a367220 */ /* 0x040fe20000410000 */
[-C--:B------:R-:W-:Y:S01]  /*8440*/  FFMA.FTZ R53, R13, R136.reuse, -R52 ;  /* 0x000000880d357223 */ /* 0x080fe20000010834 */
[----:B------:R-:W-:Y:S01]  /*8450*/  FFMA.FTZ R136, R37, R136, R48 ;  /* 0x0000008825887223 */ /* 0x000fe20000010030 */
        /* <DEDUP_REMOVED lines=39> */
[CC--:B------:R-:W-:Y:S01]  /*86d0*/  FMUL.FTZ R42, R14.reuse, R50.reuse ;  /* 0x000000320e2a7220 */ /* 0x0c0fe20000410000 */
        /* <DEDUP_REMOVED lines=9> */
.L_x_2693:
[----:B------:R-:W-:Y:S05]  /*8770*/  BSYNC B2 ;  /* 0x0000000000027941 */ /* 0x000fea0003800000 */
.L_x_2692:
[----:B0-----:R0:W-:Y:S02]  /*8780*/  ST.E.128 desc[UR50][R46.64], R12 ;  /* 0x0000000c2e007985 */ /* 0x0011e4000c101d32 */
.L_x_2691:
[----:B------:R-:W-:Y:S05]  /*8790*/  BSYNC B1 ;  /* 0x0000000000017941 */ /* 0x000fea0003800000 */
.L_x_2690:
        /* <DEDUP_REMOVED lines=14> */
[----:B------:R-:W-:Y:S01]  /*8880*/  LOP3.LUT R38, R39, 0xff0000ff, RZ, 0xc0, !PT ;  /* 0xff0000ff27267812 */ /* 0x000fe200078ec0ff */
[----:B------:R-:W-:Y:S01]  /*8890*/  IMAD.SHL.U32 R14, R40, 0x100, RZ ;  /* 0x00000100280e7824 */ /* 0x000fe200078e00ff */
[----:B------:R-:W-:Y:S02]  /*88a0*/  LOP3.LUT R39, R41, 0xff0000ff, RZ, 0xc0, !PT ;  /* 0xff0000ff29277812 */ /* 0x000fe400078ec0ff */
[----:B------:R-:W-:-:S02]  /*88b0*/  SHF.R.U32.HI R44, RZ, 0x10, R41 ;  /* 0x00000010ff2c7819 */ /* 0x000fc40000011629 */
[----:B------:R-:W-:Y:S02]  /*88c0*/  LOP3.LUT R15, R38, 0xff00, R11, 0xf8, !PT ;  /* 0x0000ff00260f7812 */ /* 0x000fe400078ef80b */
[----:B------:R-:W-:Y:S01]  /*88d0*/  LOP3.LUT R41, R39, 0xff00, R14, 0xf8, !PT ;  /* 0x0000ff0027297812 */ /* 0x000fe200078ef80e */
[----:B------:R-:W-:Y:S01]  /*88e0*/  IMAD.U32 R14, R45, 0x10000, RZ ;  /* 0x000100002d0e7824 */ /* 0x000fe200078e00ff */
[----:B------:R-:W-:Y:S02]  /*88f0*/  SHF.L.U32 R38, R44, 0x10, RZ ;  /* 0x000000102c267819 */ /* 0x000fe400000006ff */
        /* <DEDUP_REMOVED lines=91> */
.L_x_2695:
[----:B------:R-:W-:Y:S05]  /*8eb0*/  BSYNC B1 ;  /* 0x0000000000017941 */ /* 0x000fea0003800000 */
.L_x_2694:
[----:B0-----:R0:W-:Y:S01]  /*8ec0*/  ST.E.128 desc[UR50][R42.64], R12 ;  /* 0x0000000c2a007985 */ /* 0x0011e2000c101d32 */
[----:B------:R-:W-:Y:S05]  /*8ed0*/  BRA `(.L_x_2673) ;  /* 0x0000006800c07947 */ /* 0x000fea0003800000 */
.L_x_2639:
        /* <DEDUP_REMOVED lines=43> */
.L_x_2697:
[----:B------:R-:W-:Y:S05]  /*9190*/  BSYNC B1 ;  /* 0x0000000000017941 */ /* 0x000fea0003800000 */
.L_x_2696:
        /* <DEDUP_REMOVED lines=48> */
.L_x_2699:
[----:B------:R-:W-:Y:S05]  /*94a0*/  BSYNC B1 ;  /* 0x0000000000017941 */ /* 0x000fea0003800000 */
.L_x_2698:
        /* <DEDUP_REMOVED lines=26> */
.L_x_2700:
[----:B------:R-:W-:Y:S01]  /*9650*/  IMAD R94, R19, 0x8, R18 ;  /* 0x00000008135e7824 */ /* 0x000fe200078e0212 */
[----:B------:R-:W-:Y:S01]  /*9660*/  SHF.L.U32 R95, R199, 0x1f, RZ ;  /* 0x0000001fc75f7819 */ /* 0x000fe200000006ff */
[----:B------:R-:W1:Y:S01]  /*9670*/  LDC R136, c[0x0][0x2f4] ;  /* 0x0000bd00ff887b82 */ /* 0x000e620000000800 */
[----:B------:R-:W-:Y:S02]  /*9680*/  BSSY B1, `(.L_x_2701) ;  /* 0x0000003000017945 */ /* 0x000fe40003800000 */
[----:B------:R-:W2:Y:S02]  /*9690*/  SYNCS.PHASECHK.TRANS64.TRYWAIT P5, [R94+URZ+0x29890], R95 ;  /* 0x0298905f5e0075a7 */ /* 0x000ea400080a017f */
[----:B--2---:R-:W-:Y:S05]  /*96a0*/  @!P5 BRA `(.L_x_2702) ;  /* 0x0000023c00f0d947 */ /* 0x004fea0003800000 */
.L_x_2990:
[----:B------:R-:W-:Y:S05]  /*96b0*/  BSYNC B1 ;  /* 0x0000000000017941 */ /* 0x000fea0003800000 */
.L_x_2701:
[----:B------:R-:W-:Y:S01]  /*96c0*/  UMOV UR4, 0xffffffff ;  /* 0xffffffff00047882 */ /* 0x000fe20000000000 */
[----:B-1----:R-:W-:Y:S02]  /*96d0*/  IMAD.IADD R145, R136, 0x1, -R118 ;  /* 0x0000000188917824 */ /* 0x002fe400078e0a76 */
[----:B------:R-:W-:Y:S05]  /*96e0*/  BRA.DIV UR4, `(.L_x_2703) ;  /* 0x0000023e04f47947 */ /* 0x000fea000b800000 */
[----:B------:R1:W3:Y:S04]  /*96f0*/  SHFL.IDX PT, R153, R119, RZ, 0x1e1f ;  /* 0x001e1fff77997589 */ /* 0x0002e800000e0000 */
[----:B------:R1:W4:Y:S02]  /*9700*/  SHFL.IDX PT, R11, R120, RZ, 0x1e1f ;  /* 0x001e1fff780b7589 */ /* 0x00032400000e0000 */
.L_x_2994:
        /* <DEDUP_REMOVED lines=32> */
[----:B------:R-:W-:Y:S01]  /*9910*/  SHF.R.U32.HI R51, RZ, 0x8, R37 ;  /* 0x00000008ff337819 */ /* 0x000fe20000011625 */
[----:B------:R-:W-:Y:S01]  /*9920*/  IMAD.SHL.U32 R167, R167, 0x100, RZ ;  /* 0x00000100a7a77824 */ /* 0x000fe200078e00ff */
        /* <DEDUP_REMOVED lines=8> */
[----:B------:R-:W-:-:S02]  /*99b0*/  LOP3.LUT R49, R39, 0xff0000ff, RZ, 0xc0, !PT ;  /* 0xff0000ff27317812 */ /* 0x000fc400078ec0ff */
[----:B------:R-:W-:Y:S01]  /*99c0*/  SHF.L.U32 R39, R51, 0x8, RZ ;  /* 0x0000000833277819 */ /* 0x000fe200000006ff */
[----:B------:R-:W-:Y:S01]  /*99d0*/  IMAD.SHL.U32 R38, R38, 0x100, RZ ;  /* 0x0000010026267824 */ /* 0x000fe200078e00ff */
[----:B------:R-:W-:Y:S02]  /*99e0*/  LOP3.LUT R50, R50, 0xff00, R171, 0xf8, !PT ;  /* 0x0000ff0032327812 */ /* 0x000fe400078ef8ab */
[----:B------:R-:W-:Y:S02]  /*99f0*/  LOP3.LUT R39, R170, 0xff00, R39, 0xf8, !PT ;  /* 0x0000ff00aa277812 */ /* 0x000fe400078ef827 */
[----:B------:R-:W-:Y:S02]  /*9a00*/  LOP3.LUT R51, R169, 0xff00, R167, 0xf8, !PT ;  /* 0x0000ff00a9337812 */ /* 0x000fe400078ef8a7 */
[----:B------:R-:W-:Y:S02]  /*9a10*/  LOP3.LUT R169, R50, 0xff0000, R48, 0xf8, !PT ;  /* 0x00ff000032a97812 */ /* 0x000fe400078ef830 */
[----:B------:R-:W-:-:S02]  /*9a20*/  LOP3.LUT R50, R39, 0xff0000, R168, 0xf8, !PT ;  /* 0x00ff000027327812 */ /* 0x000fc400078ef8a8 */
[----:B0-----:R-:W-:Y:S02]  /*9a30*/  F2FP.F16.E4M3.UNPACK_B R167, R89 ;  /* 0x00000059ffa7723e */ /* 0x001fe400020006ff */
        /* <DEDUP_REMOVED lines=17> */
[----:B------:R-:W-:-:S02]  /*9b50*/  LOP3.LUT R49, R49, 0xff00, R38, 0xf8, !PT ;  /* 0x0000ff0031317812 */ /* 0x000fc400078ef826 */
[----:B------:R-:W-:Y:S02]  /*9b60*/  SHF.L.U32 R37, R37, 0x10, RZ ;  /* 0x0000001025257819 */ /* 0x000fe400000006ff */
        /* <DEDUP_REMOVED lines=13> */
[-C--:B------:R-:W-:Y:S01]  /*9c40*/  FMUL.FTZ R174, R13, R173.reuse ;  /* 0x000000ad0dae7220 */ /* 0x080fe20000410000 */
[----:B------:R-:W-:Y:S02]  /*9c50*/  HADD2.F32 R170, -RZ, R170.H1_H1 ;  /* 0x300000aaffaa7230 */ /* 0x000fe40000004100 */
[C---:B------:R-:W-:Y:S01]  /*9c60*/  FMUL.FTZ R173, R50.reuse, R173 ;  /* 0x000000ad32ad7220 */ /* 0x040fe20000410000 */
[----:B------:R-:W-:Y:S02]  /*9c70*/  IMAD.MOV.U32 R37, RZ, RZ, R91 ;  /* 0x000000ffff257224 */ /* 0x000fe400078e005b */
[----:B------:R-:W-:Y:S01]  /*9c80*/  FFMA.FTZ R50, R50, R172, -R174 ;  /* 0x000000ac32327223 */ /* 0x000fe200000108ae */
[----:B------:R-:W-:-:S02]  /*9c90*/  IMAD.MOV.U32 R91, RZ, RZ, R15 ;  /* 0x000000ffff5b7224 */ /* 0x000fc400078e000f */
[----:B------:R-:W-:Y:S01]  /*9ca0*/  FFMA.FTZ R13, R13, R172, R173 ;  /* 0x000000ac0d0d7223 */ /* 0x000fe200000100ad */
[----:B------:R-:W-:Y:S01]  /*9cb0*/  HADD2.F32 R172, -RZ, R171.H1_H1 ;  /* 0x300000abffac7230 */ /* 0x000fe20000004100 */
[----:B------:R-:W-:Y:S01]  /*9cc0*/  F2FP.F16.E4M3.UNPACK_B R38, R37 ;  /* 0x00000025ff26723e */ /* 0x000fe200020006ff */
[----:B------:R-:W-:Y:S02]  /*9cd0*/  HADD2.F32 R171, -RZ, R169.H1_H1 ;  /* 0x300000a9ffab7230 */ /* 0x000fe40000004100 */
[-C--:B------:R-:W-:Y:S01]  /*9ce0*/  FMUL.FTZ R169, R89, R170.reuse ;  /* 0x000000aa59a97220 */ /* 0x080fe20000410000 */
[----:B------:R-:W-:Y:S01]  /*9cf0*/  F2FP.F16.E4M3.UNPACK_B R15, R91 ;  /* 0x0000005bff0f723e */ /* 0x000fe200020006ff */
[C---:B------:R-:W-:Y:S01]  /*9d00*/  FMUL.FTZ R170, R172.reuse, R170 ;  /* 0x000000aaacaa7220 */ /* 0x040fe20000410000 */
[----:B------:R-:W-:Y:S01]  /*9d10*/  F2FP.F16.E4M3.UNPACK_B R37, R37.H1 ;  /* 0x00000025ff25723e */ /* 0x000fe200030006ff */
[----:B------:R-:W-:Y:S01]  /*9d20*/  FFMA.FTZ R169, R172, R171, -R169 ;  /* 0x000000abaca97223 */ /* 0x000fe200000108a9 */
[----:B------:R-:W-:-:S02]  /*9d30*/  HADD2.F32 R172, -RZ, R38.H0_H0 ;  /* 0x20000026ffac7230 */ /* 0x000fc40000004100 */
        /* <DEDUP_REMOVED lines=129> */
[----:B------:R-:W-:Y:S01]  /*a550*/  FFMA.FTZ R51, R49, R165, -R51 ;  /* 0x000000a531337223 */ /* 0x000fe20000010833 */
[----:B------:R-:W-:Y:S01]  /*a560*/  MOV R13, R167 ;  /* 0x000000a7000d7202 */ /* 0x000fe20000000f00 */
[----:B------:R-:W-:Y:S01]  /*a570*/  FFMA.FTZ R162, R90, R165, R162 ;  /* 0x000000a55aa27223 */ /* 0x000fe200000100a2 */
[----:B------:R-:W-:Y:S02]  /*a580*/  IMAD.MOV.U32 R88, RZ, RZ, R36 ;  /* 0x000000ffff587224 */ /* 0x000fe400078e0024 */
[----:B------:R-:W-:Y:S02]  /*a590*/  F2FP.SATFINITE.E4M3.F32.PACK_AB_MERGE_C R50, R51, R163, R50 ;  /* 0x000000a33332723e */ /* 0x000fe40004807032 */
[----:B------:R-:W-:-:S02]  /*a5a0*/  F2FP.SATFINITE.E4M3.F32.PACK_AB_MERGE_C R162, R162, R164, R14 ;  /* 0x000000a4a2a2723e */ /* 0x000fc4000480700e */
[----:B------:R-:W-:Y:S01]  /*a5b0*/  F2FP.SATFINITE.E4M3.F32.PACK_AB_MERGE_C R51, R38, R175, R91 ;  /* 0x000000af2633723e */ /* 0x000fe2000480705b */
[----:B------:R-:W-:Y:S01]  /*a5c0*/  IMAD.MOV.U32 R14, RZ, RZ, R50 ;  /* 0x000000ffff0e7224 */ /* 0x000fe200078e0032 */
[----:B------:R-:W-:Y:S01]  /*a5d0*/  F2FP.SATFINITE.E4M3.F32.PACK_AB_MERGE_C R91, R15, R172, R37 ;  /* 0x000000ac0f5b723e */ /* 0x000fe20004807025 */
[----:B------:R-:W-:Y:S02]  /*a5e0*/  IMAD.MOV.U32 R90, RZ, RZ, R162 ;  /* 0x000000ffff5a7224 */ /* 0x000fe400078e00a2 */
[----:B------:R-:W-:-:S07]  /*a5f0*/  IMAD.MOV.U32 R15, RZ, RZ, R51 ;  /* 0x000000ffff0f7224 */ /* 0x000fce00078e0033 */
.L_x_2709:
[----:B------:R-:W-:Y:S05]  /*a600*/  BSYNC B3 ;  /* 0x0000000000037941 */ /* 0x000fea0003800000 */
.L_x_2708:
[----:B----4-:R-:W-:-:S04]  /*a610*/  IADD3 R36, P2, R28, R11, RZ ;  /* 0x0000000b1c247210 */ /* 0x010fc80007f5e0ff */
[----:B---3--:R-:W-:Y:S02]  /*a620*/  IADD3.X R37, R153, R112, RZ, P2, !PT ;  /* 0x0000007099257210 */ /* 0x008fe400017fe4ff */
[----:B------:R-:W-:-:S03]  /*a630*/  ISETP.GE.AND P2, PT, R166, R136, PT ;  /* 0x00000088a600720c */ /* 0x000fc60003f46270 */
[----:B0-----:R0:W-:Y:S10]  /*a640*/  ST.E.128 desc[UR50][R36.64], R12 ;  /* 0x0000000c24007985 */ /* 0x0011f4000c101d32 */
[----:B------:R-:W-:-:S04]  /*a650*/  @!P2 IADD3 R38, P5, R11, R166, RZ ;  /* 0x000000a60b26a210 */ /* 0x000fc80007fbe0ff */
[----:B------:R-:W-:-:S05]  /*a660*/  @!P2 LEA.HI.X.SX32 R39, R166, R153, 0x1, P5 ;  /* 0x00000099a627a211 */ /* 0x000fca00028f0eff */
[----:B------:R0:W-:Y:S04]  /*a670*/  @!P2 ST.E.128 desc[UR50][R38.64], R88 ;  /* 0x000000582600a985 */ /* 0x0001e8000c101d32 */
.L_x_2707:
[----:B------:R-:W-:Y:S05]  /*a680*/  BSYNC B2 ;  /* 0x0000000000027941 */ /* 0x000fea0003800000 */
.L_x_2706:
        /* <DEDUP_REMOVED lines=29> */
[----:B------:R-:W-:Y:S02]  /*a860*/  LOP3.LUT R40, R53, 0xff0000ff, RZ, 0xc0, !PT ;  /* 0xff0000ff35287812 */ /* 0x000fe400078ec0ff */
[----:B------:R-:W-:-:S02]  /*a870*/  SHF.L.U32 R41, R52, 0x8, RZ ;  /* 0x0000000834297819 */ /* 0x000fc400000006ff */
[----:B------:R-:W-:Y:S02]  /*a880*/  SHF.R.U32.HI R51, RZ, 0x10, R53 ;  /* 0x00000010ff337819 */ /* 0x000fe40000011635 */
[----:B------:R-:W-:Y:S01]  /*a890*/  LOP3.LUT R40, R40, 0xff00, R41, 0xf8, !PT ;  /* 0x0000ff0028287812 */ /* 0x000fe200078ef829 */
[----:B------:R-:W-:Y:S01]  /*a8a0*/  IMAD.U32 R41, R50, 0x10000, RZ ;  /* 0x0001000032297824 */ /* 0x000fe200078e00ff */
[----:B------:R-:W-:Y:S01]  /*a8b0*/  LOP3.LUT R42, R42, 0xff00, R49, 0xf8, !PT ;  /* 0x0000ff002a2a7812 */ /* 0x000fe200078ef831 */
[----:B------:R-:W-:Y:S02]  /*a8c0*/  IMAD.U32 R49, R51, 0x10000, RZ ;  /* 0x0001000033317824 */ /* 0x000fe400078e00ff */
[----:B0-----:R-:W-:Y:S01]  /*a8d0*/  IMAD.MOV.U32 R51, RZ, RZ, R37 ;  /* 0x000000ffff337224 */ /* 0x001fe200078e0025 */
[----:B------:R-:W-:Y:S02]  /*a8e0*/  LOP3.LUT R50, R42, 0xff0000, R41, 0xf8, !PT ;  /* 0x00ff00002a327812 */ /* 0x000fe400078ef829 */
[----:B------:R-:W-:-:S02]  /*a8f0*/  F2FP.F16.E4M3.UNPACK_B R41, R13 ;  /* 0x0000000dff29723e */ /* 0x000fc400020006ff */
[-C--:B------:R-:W-:Y:S02]  /*a900*/  F2FP.F16.E4M3.UNPACK_B R53, R51.reuse ;  /* 0x00000033ff35723e */ /* 0x080fe400020006ff */
[----:B------:R-:W-:Y:S01]  /*a910*/  F2FP.F16.E4M3.UNPACK_B R52, R50 ;  /* 0x00000032ff34723e */ /* 0x000fe200020006ff */
[----:B------:R-:W-:Y:S01]  /*a920*/  HADD2.F32 R42, -RZ, R41.H0_H0 ;  /* 0x20000029ff2a7230 */ /* 0x000fe20000004100 */
[----:B------:R-:W-:Y:S01]  /*a930*/  LOP3.LUT R49, R40, 0xff0000, R49, 0xf8, !PT ;  /* 0x00ff000028317812 */ /* 0x000fe200078ef831 */
[--C-:B------:R-:W-:Y:S01]  /*a940*/  HADD2.F32 R40, -RZ, R53.reuse.H0_H0 ;  /* 0x20000035ff287230 */ /* 0x100fe20000004100 */
[----:B------:R-:W-:Y:S01]  /*a950*/  F2FP.F16.E4M3.UNPACK_B R51, R51.H1 ;  /* 0x00000033ff33723e */ /* 0x000fe200030006ff */
[----:B------:R-:W-:Y:S01]  /*a960*/  HADD2.F32 R53, -RZ, R53.H1_H1 ;  /* 0x30000035ff357230 */ /* 0x000fe20000004100 */
[-C--:B------:R-:W-:Y:S01]  /*a970*/  F2FP.F16.E4M3.UNPACK_B R37, R49.reuse ;  /* 0x00000031ff25723e */ /* 0x080fe200020006ff */
[----:B------:R-:W-:Y:S01]  /*a980*/  HADD2.F32 R54, -RZ, R52.H1_H1 ;  /* 0x30000034ff367230 */ /* 0x000fe20000004100 */
[----:B------:R-:W-:Y:S01]  /*a990*/  F2FP.F16.E4M3.UNPACK_B R49, R49.H1 ;  /* 0x00000031ff31723e */ /* 0x000fe200030006ff */
[----:B------:R-:W-:-:S02]  /*a9a0*/  HADD2.F32 R41, -RZ, R41.H1_H1 ;  /* 0x30000029ff297230 */ /* 0x000fc40000004100 */
        /* <DEDUP_REMOVED lines=31> */
[--C-:B------:R-:W-:Y:S02]  /*aba0*/  SHF.R.U32.HI R89, RZ, 0x8, R55.reuse ;  /* 0x00000008ff597819 */ /* 0x100fe40000011637 */
[----:B------:R-:W-:Y:S01]  /*abb0*/  SHF.R.U32.HI R88, RZ, 0x10, R55 ;  /* 0x00000010ff587819 */ /* 0x000fe20000011637 */
[----:B------:R-:W-:Y:S01]  /*abc0*/  IMAD.SHL.U32 R54, R54, 0x100, RZ ;  /* 0x0000010036367824 */ /* 0x000fe200078e00ff */
[----:B------:R-:W-:Y:S02]  /*abd0*/  LOP3.LUT R53, R43, 0xff0000ff, RZ, 0xc0, !PT ;  /* 0xff0000ff2b357812 */ /* 0x000fe400078ec0ff */
[----:B------:R-:W-:-:S02]  /*abe0*/  SHF.R.U32.HI R55, RZ, 0x10, R43 ;  /* 0x00000010ff377819 */ /* 0x000fc4000001162b */
[----:B------:R-:W-:Y:S02]  /*abf0*/  SHF.L.U32 R43, R89, 0x8, RZ ;  /* 0x00000008592b7819 */ /* 0x000fe400000006ff */
[----:B------:R-:W-:Y:S01]  /*ac00*/  LOP3.LUT R53, R53, 0xff00, R54, 0xf8, !PT ;  /* 0x0000ff0035357812 */ /* 0x000fe200078ef836 */
[----:B------:R-:W-:Y:S01]  /*ac10*/  IMAD.U32 R54, R55, 0x10000, RZ ;  /* 0x0001000037367824 */ /* 0x000fe200078e00ff */
[----:B------:R-:W-:Y:S01]  /*ac20*/  LOP3.LUT R43, R52, 0xff00, R43, 0xf8, !PT ;  /* 0x0000ff00342b7812 */ /* 0x000fe200078ef82b */
[----:B------:R-:W-:Y:S01]  /*ac30*/  IMAD.U32 R52, R88, 0x10000, RZ ;  /* 0x0001000058347824 */ /* 0x000fe200078e00ff */
[----:B------:R-:W-:Y:S02]  /*ac40*/  F2FP.SATFINITE.E4M3.F32.PACK_AB_MERGE_C R50, R51, R50, RZ ;  /* 0x000000323332723e */ /* 0x000fe400048070ff */
[----:B------:R-:W-:Y:S02]  /*ac50*/  F2FP.F16.E4M3.UNPACK_B R51, R12.H1 ;  /* 0x0000000cff33723e */ /* 0x000fe400030006ff */
[----:B------:R-:W-:-:S02]  /*ac60*/  LOP3.LUT R43, R43, 0xff0000, R52, 0xf8, !PT ;  /* 0x00ff00002b2b7812 */ /* 0x000fc400078ef834 */
[----:B------:R-:W-:Y:S01]  /*ac70*/  LOP3.LUT R52, R53, 0xff0000, R54, 0xf8, !PT ;  /* 0x00ff000035347812 */ /* 0x000fe200078ef836 */
[----:B------:R-:W-:Y:S01]  /*ac80*/  IMAD.MOV.U32 R54, RZ, RZ, R15 ;  /* 0x000000ffff367224 */ /* 0x000fe200078e000f */
[----:B------:R-:W-:Y:S02]  /*ac90*/  F2FP.F16.E4M3.UNPACK_B R15, R39 ;  /* 0x00000027ff0f723e */ /* 0x000fe400020006ff */
        /* <DEDUP_REMOVED lines=80> */
[----:B------:R-:W-:Y:S02]  /*b1a0*/  MOV R52, R14 ;  /* 0x0000000e00347202 */ /* 0x000fe40000000f00 */
[-C--:B------:R-:W-:Y:S01]  /*b1b0*/  F2FP.F16.E4M3.UNPACK_B R54, R159.reuse.H1 ;  /* 0x0000009fff36723e */ /* 0x080fe200030006ff */
[-C--:B------:R-:W-:Y:S01]  /*b1c0*/  FMUL.FTZ R12, R55, R158.reuse ;  /* 0x0000009e370c7220 */ /* 0x080fe20000410000 */
[C---:B------:R-:W-:Y:S01]  /*b1d0*/  FMUL.FTZ R158, R167.reuse, R158 ;  /* 0x0000009ea79e7220 */ /* 0x040fe20000410000 */
[----:B------:R-:W-:Y:S02]  /*b1e0*/  F2FP.F16.E4M3.UNPACK_B R159, R159 ;  /* 0x0000009fff9f723e */ /* 0x000fe400020006ff */
[----:B------:R-:W-:Y:S01]  /*b1f0*/  FFMA.FTZ R167, R167, R160, -R12 ;  /* 0x000000a0a7a77223 */ /* 0x000fe2000001080c */
[----:B------:R-:W-:Y:S01]  /*b200*/  F2FP.SATFINITE.E4M3.F32.PACK_AB_MERGE_C R12, R51, R164, RZ ;  /* 0x000000a4330c723e */ /* 0x000fe200048070ff */
[----:B------:R-:W-:Y:S01]  /*b210*/  FFMA.FTZ R51, R55, R160, R158 ;  /* 0x000000a037337223 */ /* 0x000fe2000001009e */
[----:B------:R-:W-:Y:S01]  /*b220*/  F2FP.F16.E4M3.UNPACK_B R55, R38.H1 ;  /* 0x00000026ff37723e */ /* 0x000fe200030006ff */
[--C-:B------:R-:W-:Y:S01]  /*b230*/  HADD2.F32 R169, -RZ, R54.reuse.H0_H0 ;  /* 0x20000036ffa97230 */ /* 0x100fe20000004100 */
[----:B------:R-:W-:Y:S01]  /*b240*/  F2FP.SATFINITE.E4M3.F32.PACK_AB_MERGE_C R12, R167, R88, R12 ;  /* 0x00000058a70c723e */ /* 0x000fe2000480700c */
[----:B------:R-:W-:Y:S01]  /*b250*/  HADD2.F32 R54, -RZ, R54.H1_H1 ;  /* 0x30000036ff367230 */ /* 0x000fe20000004100 */
[----:B------:R-:W-:Y:S01]  /*b260*/  F2FP.F16.E4M3.UNPACK_B R88, R52.H1 ;  /* 0x00000034ff58723e */ /* 0x000fe200030006ff */
[--C-:B------:R-:W-:Y:S01]  /*b270*/  HADD2.F32 R36, -RZ, R55.reuse.H0_H0 ;  /* 0x20000037ff247230 */ /* 0x100fe20000004100 */
[----:B------:R-:W-:Y:S01]  /*b280*/  F2FP.F16.E4M3.UNPACK_B R158, R161.H1 ;  /* 0x000000a1ff9e723e */ /* 0x000fe200030006ff */
        /* <DEDUP_REMOVED lines=8> */
[----:B------:R-:W-:Y:S01]  /*b310*/  F2FP.F16.E4M3.UNPACK_B R161, R161 ;  /* 0x000000a1ffa1723e */ /* 0x000fe200020006ff */
[-C--:B------:R-:W-:Y:S01]  /*b320*/  FFMA.FTZ R14, R14, R167.reuse, -R171 ;  /* 0x000000a70e0e7223 */ /* 0x080fe200000108ab */
[----:B------:R-:W-:Y:S02]  /*b330*/  HADD2.F32 R171, -RZ, R159.H0_H0 ;  /* 0x2000009fffab7230 */ /* 0x000fe40000004100 */
[----:B------:R-:W-:Y:S01]  /*b340*/  FFMA.FTZ R36, R36, R167, R169 ;  /* 0x000000a724247223 */ /* 0x000fe200000100a9 */
[----:B------:R-:W-:-:S02]  /*b350*/  HADD2.F32 R167, -RZ, R88.H1_H1 ;  /* 0x30000058ffa77230 */ /* 0x000fc40000004100 */
[-C--:B------:R-:W-:Y:S01]  /*b360*/  FMUL.FTZ R88, R55, R54.reuse ;  /* 0x0000003637587220 */ /* 0x080fe20000410000 */
[----:B------:R-:W-:Y:S02]  /*b370*/  HADD2.F32 R169, -RZ, R161.H0_H0 ;  /* 0x200000a1ffa97230 */ /* 0x000fe40000004100 */
[----:B------:R-:W-:Y:S02]  /*b380*/  HADD2.F32 R159, -RZ, R159.H1_H1 ;  /* 0x3000009fff9f7230 */ /* 0x000fe40000004100 */
[C---:B------:R-:W-:Y:S01]  /*b390*/  FMUL.FTZ R54, R167.reuse, R54 ;  /* 0x00000036a7367220 */ /* 0x040fe20000410000 */
[-C--:B------:R-:W-:Y:S01]  /*b3a0*/  FFMA.FTZ R167, R167, R158.reuse, -R88 ;  /* 0x0000009ea7a77223 */ /* 0x080fe20000010858 */
[----:B------:R-:W-:Y:S02]  /*b3b0*/  HADD2.F32 R88, -RZ, R52.H0_H0 ;  /* 0x20000034ff587230 */ /* 0x000fe40000004100 */
[----:B------:R-:W-:Y:S01]  /*b3c0*/  FFMA.FTZ R55, R55, R158, R54 ;  /* 0x0000009e37377223 */ /* 0x000fe20000010036 */
[--C-:B------:R-:W-:Y:S01]  /*b3d0*/  HADD2.F32 R54, -RZ, R38.reuse.H0_H0 ;  /* 0x20000026ff367230 */ /* 0x100fe20000004100 */
[----:B------:R-:W-:Y:S01]  /*b3e0*/  F2FP.SATFINITE.E4M3.F32.PACK_AB_MERGE_C R14, R167, R14, RZ ;  /* 0x0000000ea70e723e */ /* 0x000fe200048070ff */
[----:B------:R-:W-:-:S02]  /*b3f0*/  HADD2.F32 R38, -RZ, R38.H1_H1 ;  /* 0x30000026ff267230 */ /* 0x000fc40000004100 */
        /* <DEDUP_REMOVED lines=14> */
[----:B------:R-:W-:Y:S01]  /*b4e0*/  F2FP.SATFINITE.E4M3.F32.PACK_AB_MERGE_C R39, R15, R91, R52 ;  /* 0x0000005b0f27723e */ /* 0x000fe20004807034 */
[----:B------:R-:W-:Y:S01]  /*b4f0*/  IMAD.MOV.U32 R15, RZ, RZ, R53 ;  /* 0x000000ffff0f7224 */ /* 0x000fe200078e0035 */
[----:B------:R-:W-:-:S07]  /*b500*/  F2FP.SATFINITE.E4M3.F32.PACK_AB_MERGE_C R38, R38, R171, R55 ;  /* 0x000000ab2626723e */ /* 0x000fce0004807037 */
.L_x_2713:
[----:B------:R-:W-:Y:S05]  /*b510*/  BSYNC B3 ;  /* 0x0000000000037941 */ /* 0x000fea0003800000 */
.L_x_2712:
[----:B----4-:R-:W-:-:S05]  /*b520*/  IADD3 R40, P2, R29, R11, RZ ;  /* 0x0000000b1d287210 */ /* 0x010fca0007f5e0ff */
[----:B---3--:R-:W-:Y:S01]  /*b530*/  IMAD.X R41, R153, 0x1, R111, P2 ;  /* 0x0000000199297824 */ /* 0x008fe200010e066f */
[----:B------:R-:W-:-:S04]  /*b540*/  ISETP.GE.AND P2, PT, R48, R136, PT ;  /* 0x000000883000720c */ /* 0x000fc80003f46270 */
[----:B0-----:R0:W-:Y:S09]  /*b550*/  ST.E.128 desc[UR50][R40.64], R12 ;  /* 0x0000000c28007985 */ /* 0x0011f2000c101d32 */
[----:B------:R-:W-:-:S04]  /*b560*/  @!P2 IADD3 R42, P5, R11, R48, RZ ;  /* 0x000000300b2aa210 */ /* 0x000fc80007fbe0ff */
[----:B------:R-:W-:-:S05]  /*b570*/  @!P2 LEA.HI.X.SX32 R43, R48, R153, 0x1, P5 ;  /* 0x00000099302ba211 */ /* 0x000fca00028f0eff */
[----:B------:R0:W-:Y:S04]  /*b580*/  @!P2 ST.E.128 desc[UR50][R42.64], R36 ;  /* 0x000000242a00a985 */ /* 0x0001e8000c101d32 */
.L_x_2711:
[----:B------:R-:W-:Y:S05]  /*b590*/  BSYNC B2 ;  /* 0x0000000000027941 */ /* 0x000fea0003800000 */
.L_x_2710:
        /* <DEDUP_REMOVED lines=28> */
[----:B------:R-:W-:Y:S01]  /*b760*/  F2FP.F16.E4M3.UNPACK_B R50, R154.H1 ;  /* 0x0000009aff32723e */ /* 0x000fe200030006ff */
[----:B0-----:R-:W-:Y:S01]  /*b770*/  IMAD.MOV.U32 R42, RZ, RZ, R12 ;  /* 0x000000ffff2a7224 */ /* 0x001fe200078e000c */
[----:B------:R-:W-:Y:S02]  /*b780*/  F2FP.F16.E4M3.UNPACK_B R49, R156.H1 ;  /* 0x0000009cff31723e */ /* 0x000fe400030006ff */
[----:B------:R-:W-:Y:S01]  /*b790*/  F2FP.F16.E4M3.UNPACK_B R46, R44.H1 ;  /* 0x0000002cff2e723e */ /* 0x000fe200030006ff */
[----:B------:R-:W-:Y:S01]  /*b7a0*/  HADD2.F32 R53, -RZ, R50.H0_H0 ;  /* 0x20000032ff357230 */ /* 0x000fe20000004100 */
[----:B------:R-:W-:Y:S01]  /*b7b0*/  F2FP.F16.E4M3.UNPACK_B R43, R42.H1 ;  /* 0x0000002aff2b723e */ /* 0x000fe200030006ff */
[----:B------:R-:W-:Y:S01]  /*b7c0*/  HADD2.F32 R51, -RZ, R49.H0_H0 ;  /* 0x20000031ff337230 */ /* 0x000fe20000004100 */
[----:B------:R-:W-:Y:S01]  /*b7d0*/  F2FP.F16.E4M3.UNPACK_B R56, R155.H1 ;  /* 0x0000009bff38723e */ /* 0x000fe200030006ff */
[--C-:B------:R-:W-:Y:S01]  /*b7e0*/  HADD2.F32 R12, -RZ, R46.reuse.H0_H0 ;  /* 0x2000002eff0c7230 */ /* 0x100fe20000004100 */
[----:B------:R-:W-:Y:S01]  /*b7f0*/  F2FP.F16.E4M3.UNPACK_B R58, R157 ;  /* 0x0000009dff3a723e */ /* 0x000fe200020006ff */
[----:B------:R-:W-:Y:S01]  /*b800*/  HADD2.F32 R36, -RZ, R43.H0_H0 ;  /* 0x2000002bff247230 */ /* 0x000fe20000004100 */
[----:B------:R-:W-:Y:S01]  /*b810*/  SHF.R.U32.HI R90, RZ, 0x10, R57 ;  /* 0x00000010ff5a7819 */ /* 0x000fe20000011639 */
[----:B------:R-:W-:-:S02]  /*b820*/  HADD2.F32 R46, -RZ, R46.H1_H1 ;  /* 0x3000002eff2e7230 */ /* 0x000fc40000004100 */
[-C--:B------:R-:W-:Y:S01]  /*b830*/  FMUL.FTZ R55, R12, R53.reuse ;  /* 0x000000350c377220 */ /* 0x080fe20000410000 */
[----:B------:R-:W-:Y:S02]  /*b840*/  HADD2.F32 R43, -RZ, R43.H1_H1 ;  /* 0x3000002bff2b7230 */ /* 0x000fe40000004100 */
[C---:B------:R-:W-:Y:S01]  /*b850*/  FMUL.FTZ R53, R36.reuse, R53 ;  /* 0x0000003524357220 */ /* 0x040fe20000410000 */
[--C-:B------:R-:W-:Y:S02]  /*b860*/  HADD2.F32 R91, -RZ, R56.reuse.H0_H0 ;  /* 0x20000038ff5b7230 */ /* 0x100fe40000004100 */
[-C--:B------:R-:W-:Y:S01]  /*b870*/  FFMA.FTZ R36, R36, R51.reuse, -R55 ;  /* 0x0000003324247223 */ /* 0x080fe20000010837 */
[----:B------:R-:W-:Y:S02]  /*b880*/  HADD2.F32 R56, -RZ, R56.H1_H1 ;  /* 0x30000038ff387230 */ /* 0x000fe40000004100 */
[----:B------:R-:W-:Y:S01]  /*b890*/  FFMA.FTZ R12, R12, R51, R53 ;  /* 0x000000330c0c7223 */ /* 0x000fe20000010035 */
[----:B------:R-:W-:Y:S01]  /*b8a0*/  HADD2.F32 R51, -RZ, R50.H1_H1 ;  /* 0x30000032ff337230 */ /* 0x000fe20000004100 */
[----:B------:R-:W-:Y:S01]  /*b8b0*/  SHF.R.U32.HI R88, RZ, 0x8, R57 ;  /* 0x00000008ff587819 */ /* 0x000fe20000011639 */
[----:B------:R-:W-:Y:S01]  /*b8c0*/  HADD2.F32 R50, -RZ, R49.H1_H1 ;  /* 0x30000031ff327230 */ /* 0x000fe20000004100 */
[----:B------:R-:W-:-:S02]  /*b8d0*/  LOP3.LUT R158, R45, 0xff0000ff, RZ, 0xc0, !PT ;  /* 0xff0000ff2d9e7812 */ /* 0x000fc400078ec0ff */
[-C--:B------:R-:W-:Y:S01]  /*b8e0*/  FMUL.FTZ R52, R46, R51.reuse ;  /* 0x000000332e347220 */ /* 0x080fe20000410000 */
[C---:B------:R-:W-:Y:S01]  /*b8f0*/  FMUL.FTZ R51, R43.reuse, R51 ;  /* 0x000000332b337220 */ /* 0x040fe20000410000 */
        /* <DEDUP_REMOVED lines=21> */
[----:B------:R-:W-:-:S02]  /*ba50*/  MOV R52, R38 ;  /* 0x0000002600347202 */ /* 0x000fc40000000f00 */
[----:B------:R-:W-:Y:S02]  /*ba60*/  F2FP.SATFINITE.E4M3.F32.PACK_AB_MERGE_C R36, R49, R36, RZ ;  /* 0x000000243124723e */ /* 0x000fe400048070ff */
[-C--:B------:R-:W-:Y:S01]  /*ba70*/  FMUL.FTZ R55, R50, R53.reuse ;  /* 0x0000003532377220 */ /* 0x080fe20000410000 */
[C---:B------:R-:W-:Y:S01]  /*ba80*/  FMUL.FTZ R89, R46.reuse, R53 ;  /* 0x000000352e597220 */ /* 0x040fe20000410000 */
[----:B------:R-:W-:Y:S02]  /*ba90*/  F2FP.SATFINITE.E4M3.F32.PACK_AB_MERGE_C R43, R43, R12, RZ ;  /* 0x0000000c2b2b723e */ /* 0x000fe400048070ff */
[-C--:B------:R-:W-:Y:S01]  /*baa0*/  FFMA.FTZ R53, R46, R51.reuse, -R55 ;  /* 0x000000332e357223 */ /* 0x080fe20000010837 */
[----:B------:R-:W-:Y:S01]  /*bab0*/  FFMA.FTZ R51, R50, R51, R89 ;  /* 0x0000003332337223 */ /* 0x000fe20000010059 */
[----:B------:R-:W-:Y:S01]  /*bac0*/  IMAD.MOV.U32 R50, RZ, RZ, R14 ;  /* 0x000000ffff327224 */ /* 0x000fe200078e000e */
[----:B------:R-:W-:Y:S02]  /*bad0*/  F2FP.F16.E4M3.UNPACK_B R55, R52.H1 ;  /* 0x00000034ff37723e */ /* 0x000fe400030006ff */
[----:B------:R-:W-:-:S02]  /*bae0*/  F2FP.F16.E4M3.UNPACK_B R46, R157.H1 ;  /* 0x0000009dff2e723e */ /* 0x000fc400030006ff */
[----:B------:R-:W-:Y:S01]  /*baf0*/  F2FP.F16.E4M3.UNPACK_B R54, R50.H1 ;  /* 0x00000032ff36723e */ /* 0x000fe200030006ff */
[--C-:B------:R-:W-:Y:S01]  /*bb00*/  HADD2.F32 R38, -RZ, R55.reuse.H0_H0 ;  /* 0x20000037ff267230 */ /* 0x100fe20000004100 */
[----:B------:R-:W-:Y:S01]  /*bb10*/  F2FP.F16.E4M3.UNPACK_B R52, R52 ;  /* 0x00000034ff34723e */ /* 0x000fe200020006ff */
[----:B------:R-:W-:Y:S01]  /*bb20*/  HADD2.F32 R89, -RZ, R46.H0_H0 ;  /* 0x2000002eff597230 */ /* 0x000fe20000004100 */
[----:B------:R-:W-:Y:S01]  /*bb30*/  F2FP.F16.E4M3.UNPACK_B R50, R50 ;  /* 0x00000032ff32723e */ /* 0x000fe200020006ff */
[--C-:B------:R-:W-:Y:S02]  /*bb40*/  HADD2.F32 R14, -RZ, R54.reuse.H0_H0 ;  /* 0x20000036ff0e7230 */ /* 0x100fe40000004100 */
[----:B------:R-:W-:Y:S01]  /*bb50*/  FMUL.FTZ R159, R38, R91 ;  /* 0x0000005b269f7220 */ /* 0x000fe20000410000 */
[----:B------:R-:W-:Y:S01]  /*bb60*/  HADD2.F32 R55, -RZ, R55.H1_H1 ;  /* 0x30000037ff377230 */ /* 0x000fe20000004100 */
[----:B------:R-:W-:Y:S01]  /*bb70*/  F2FP.SATFINITE.E4M3.F32.PACK_AB_MERGE_C R12, R53, R44, R36 ;  /* 0x0000002c350c723e */ /* 0x000fe20004807024 */
[----:B------:R-:W-:-:S02]  /*bb80*/  HADD2.F32 R54, -RZ, R54.H1_H1 ;  /* 0x30000036ff367230 */ /* 0x000fc40000004100 */
[C---:B------:R-:W-:Y:S01]  /*bb90*/  FMUL.FTZ R91, R14.reuse, R91 ;  /* 0x0000005b0e5b7220 */ /* 0x040fe20000410000 */
[-C--:B------:R-:W-:Y:S01]  /*bba0*/  FFMA.FTZ R14, R14, R89.reuse, -R159 ;  /* 0x000000590e0e7223 */ /* 0x080fe2000001089f */
[----:B------:R-:W-:Y:S01]  /*bbb0*/  HADD2.F32 R46, -RZ, R46.H1_H1 ;  /* 0x3000002eff2e7230 */ /* 0x000fe20000004100 */
[----:B------:R-:W-:Y:S01]  /*bbc0*/  F2FP.SATFINITE.E4M3.F32.PACK_AB_MERGE_C R36, R51, R42, R43 ;  /* 0x0000002a3324723e */ /* 0x000fe2000480702b */
[----:B------:R-:W-:Y:S01]  /*bbd0*/  FFMA.FTZ R38, R38, R89, R91 ;  /* 0x0000005926267223 */ /* 0x000fe2000001005b */
[CC--:B------:R-:W-:Y:S01]  /*bbe0*/  FMUL.FTZ R89, R55.reuse, R56.reuse ;  /* 0x0000003837597220 */ /* 0x0c0fe20000410000 */
[C---:B------:R-:W-:Y:S01]  /*bbf0*/  FMUL.FTZ R56, R54.reuse, R56 ;  /* 0x0000003836387220 */ /* 0x040fe20000410000 */
[----:B------:R-:W-:Y:S01]  /*bc00*/  HADD2.F32 R91, -RZ, R58.H0_H0 ;  /* 0x2000003aff5b7230 */ /* 0x000fe20000004100 */
[----:B------:R-:W-:Y:S01]  /*bc10*/  F2FP.F16.E4M3.UNPACK_B R43, R13 ;  /* 0x0000000dff2b723e */ /* 0x000fe200020006ff */
[-C--:B------:R-:W-:Y:S01]  /*bc20*/  FFMA.FTZ R89, R54, R46.reuse, -R89 ;  /* 0x0000002e36597223 */ /* 0x080fe20000010859 */
[----:B------:R-:W-:Y:S01]  /*bc30*/  FFMA.FTZ R55, R55, R46, R56 ;  /* 0x0000002e37377223 */ /* 0x000fe20000010038 */
[----:B------:R-:W-:Y:S01]  /*bc40*/  F2FP.F16.E4M3.UNPACK_B R46, R155 ;  /* 0x0000009bff2e723e */ /* 0x000fe200020006ff */
[----:B------:R-:W-:-:S02]  /*bc50*/  HADD2.F32 R56, -RZ, R52.H0_H0 ;  /* 0x20000034ff387230 */ /* 0x000fc40000004100 */
[----:B------:R-:W-:Y:S01]  /*bc60*/  HADD2.F32 R54, -RZ, R50.H0_H0 ;  /* 0x20000032ff367230 */ /* 0x000fe20000004100 */
[----:B------:R-:W-:Y:S01]  /*bc70*/  F2FP.SATFINITE.E4M3.F32.PACK_AB_MERGE_C R38, R55, R38, RZ ;  /* 0x000000263726723e */ /* 0x000fe200048070ff */
[----:B------:R-:W-:Y:S01]  /*bc80*/  HADD2.F32 R155, -RZ, R46.H0_H0 ;  /* 0x2000002eff9b7230 */ /* 0x000fe20000004100 */
[----:B------:R-:W-:Y:S01]  /*bc90*/  F2FP.SATFINITE.E4M3.F32.PACK_AB_MERGE_C R14, R89, R14, RZ ;  /* 0x0000000e590e723e */ /* 0x000fe200048070ff */
[----:B------:R-:W-:Y:S02]  /*bca0*/  IMAD.SHL.U32 R159, R154, 0x100, RZ ;  /* 0x000001009a9f7824 */ /* 0x000fe400078e00ff */
[----:B------:R-:W-:Y:S02]  /*bcb0*/  HADD2.F32 R52, -RZ, R52.H1_H1 ;  /* 0x30000034ff347230 */ /* 0x000fe40000004100 */
[-C--:B------:R-:W-:Y:S01]  /*bcc0*/  FMUL.FTZ R157, R56, R155.reuse ;  /* 0x0000009b389d7220 */ /* 0x080fe20000410000 */
[----:B------:R-:W-:Y:S01]  /*bcd0*/  FMUL.FTZ R155, R54, R155 ;  /* 0x0000009b369b7220 */ /* 0x000fe20000410000 */
[----:B------:R-:W-:Y:S01]  /*bce0*/  HADD2.F32 R50, -RZ, R50.H1_H1 ;  /* 0x30000032ff327230 */ /* 0x000fe20000004100 */
[----:B------:R-:W-:Y:S01]  /*bcf0*/  LOP3.LUT R156, R156, 0xff00, R159, 0xf8, !PT ;  /* 0x0000ff009c9c7812 */ /* 0x000fe200078ef89f */
[-C--:B------:R-:W-:Y:S01]  /*bd00*/  FFMA.FTZ R54, R54, R91.reuse, -R157 ;  /* 0x0000005b36367223 */ /* 0x080fe2000001089d */
[----:B------:R-:W-:Y:S01]  /*bd10*/  FFMA.FTZ R56, R56, R91, R155 ;  /* 0x0000005b38387223 */ /* 0x000fe2000001009b */
[----:B------:R-:W-:Y:S01]  /*bd20*/  LOP3.LUT R91, R57, 0xff0000ff, RZ, 0xc0, !PT ;  /* 0xff0000ff395b7812 */ /* 0x000fe200078ec0ff */
[----:B------:R-:W-:Y:S01]  /*bd30*/  HADD2.F32 R42, -RZ, R43.H0_H0 ;  /* 0x2000002bff2a7230 */ /* 0x000fe20000004100 */
[----:B------:R-:W-:-:S02]  /*bd40*/  SHF.R.U32.HI R157, RZ, 0x8, R47 ;  /* 0x00000008ff9d7819 */ /* 0x000fc4000001162f */
[----:B------:R-:W-:Y:S02]  /*bd50*/  SHF.R.U32.HI R57, RZ, 0x10, R59 ;  /* 0x00000010ff397819 */ /* 0x000fe4000001163b */
[--C-:B------:R-:W-:Y:S02]  /*bd60*/  SHF.R.U32.HI R155, RZ, 0x8, R45.reuse ;  /* 0x00000008ff9b7819 */ /* 0x100fe4000001162d */
[----:B------:R-:W-:Y:S02]  /*bd70*/  SHF.R.U32.HI R59, RZ, 0x10, R45 ;  /* 0x00000010ff3b7819 */ /* 0x000fe4000001162d */
[----:B------:R-:W-:Y:S01]  /*bd80*/  SHF.R.U32.HI R45, RZ, 0x10, R47 ;  /* 0x00000010ff2d7819 */ /* 0x000fe2000001162f */
[----:B------:R-:W-:Y:S01]  /*bd90*/  IMAD.SHL.U32 R155, R155, 0x100, RZ ;  /* 0x000001009b9b7824 */ /* 0x000fe200078e00ff */
[----:B------:R-:W-:Y:S02]  /*bda0*/  LOP3.LUT R47, R47, 0xff0000ff, RZ, 0xc0, !PT ;  /* 0xff0000ff2f2f7812 */ /* 0x000fe400078ec0ff */
[----:B------:R-:W-:Y:S01]  /*bdb0*/  SHF.L.U32 R154, R157, 0x8, RZ ;  /* 0x000000089d9a7819 */ /* 0x000fe200000006ff */
[----:B------:R-:W-:Y:S01]  /*bdc0*/  IMAD.U32 R45, R45, 0x10000, RZ ;  /* 0x000100002d2d7824 */ /* 0x000fe200078e00ff */
[----:B------:R-:W-:Y:S01]  /*bdd0*/  LOP3.LUT R91, R91, 0xff00, R88, 0xf8, !PT ;  /* 0x0000ff005b5b7812 */ /* 0x000fe200078ef858 */
[----:B------:R-:W-:Y:S01]  /*bde0*/  IMAD.U32 R88, R90, 0x10000, RZ ;  /* 0x000100005a587824 */ /* 0x000fe200078e00ff */
[----:B------:R-:W-:Y:S01]  /*bdf0*/  LOP3.LUT R154, R47, 0xff00, R154, 0xf8, !PT ;  /* 0x0000ff002f9a7812 */ /* 0x000fe200078ef89a */
[----:B------:R-:W-:Y:S01]  /*be00*/  IMAD.U32 R47, R57, 0x10000, RZ ;  /* 0x00010000392f7824 */ /* 0x000fe200078e00ff */
[----:B------:R-:W-:Y:S01]  /*be10*/  LOP3.LUT R158, R158, 0xff00, R155, 0xf8, !PT ;  /* 0x0000ff009e9e7812 */ /* 0x000fe200078ef89b */
[----:B------:R-:W-:Y:S01]  /*be20*/  IMAD.U32 R57, R59, 0x10000, RZ ;  /* 0x000100003b397824 */ /* 0x000fe200078e00ff */
[----:B------:R-:W-:Y:S01]  /*be30*/  LOP3.LUT R88, R91, 0xff0000, R88, 0xf8, !PT ;  /* 0x00ff00005b587812 */ /* 0x000fe200078ef858 */
[----:B------:R-:W-:Y:S01]  /*be40*/  HADD2.F32 R91, -RZ, R46.H1_H1 ;  /* 0x3000002eff5b7230 */ /* 0x000fe20000004100 */
[----:B------:R-:W-:Y:S01]  /*be50*/  F2FP.F16.E4M3.UNPACK_B R46, R37 ;  /* 0x00000025ff2e723e */ /* 0x000fe200020006ff */
[----:B------:R-:W-:Y:S01]  /*be60*/  HADD2.F32 R59, -RZ, R58.H1_H1 ;  /* 0x3000003aff3b7230 */ /* 0x000fe20000004100 */
[----:B------:R-:W-:-:S02]  /*be70*/  LOP3.LUT R57, R158, 0xff0000, R57, 0xf8, !PT ;  /* 0x00ff00009e397812 */ /* 0x000fc400078ef839 */
[-C--:B------:R-:W-:Y:S01]  /*be80*/  FMUL.FTZ R155, R52, R91.reuse ;  /* 0x0000005b349b7220 */ /* 0x080fe20000410000 */
[C---:B------:R-:W-:Y:S01]  /*be90*/  FMUL.FTZ R91, R50.reuse, R91 ;  /* 0x0000005b325b7220 */ /* 0x040fe20000410000 */
[----:B------:R-:W-:Y:S01]  /*bea0*/  F2FP.F16.E4M3.UNPACK_B R44, R57 ;  /* 0x00000039ff2c723e */ /* 0x000fe200020006ff */
[----:B------:R-:W-:Y:S01]  /*beb0*/  HADD2.F32 R49, -RZ, R46.H0_H0 ;  /* 0x2000002eff317230 */ /* 0x000fe20000004100 */
[-C--:B------:R-:W-:Y:S01]  /*bec0*/  F2FP.F16.E4M3.UNPACK_B R51, R88.reuse ;  /* 0x00000058ff33723e */ /* 0x080fe200020006ff */
[-C--:B------:R-:W-:Y:S01]  /*bed0*/  FFMA.FTZ R155, R50, R59.reuse, -R155 ;  /* 0x0000003b329b7223 */ /* 0x080fe2000001089b */
[----:B------:R-:W-:Y:S01]  /*bee0*/  FFMA.FTZ R91, R52, R59, R91 ;  /* 0x0000003b345b7223 */ /* 0x000fe2000001005b */
[----:B------:R-:W-:Y:S01]  /*bef0*/  HADD2.F32 R53, -RZ, R44.H0_H0 ;  /* 0x2000002cff357230 */ /* 0x000fe20000004100 */
[----:B------:R-:W-:Y:S01]  /*bf00*/  F2FP.F16.E4M3.UNPACK_B R57, R57.H1 ;  /* 0x00000039ff39723e */ /* 0x000fe200030006ff */
[----:B------:R-:W-:Y:S01]  /*bf10*/  HADD2.F32 R50, -RZ, R46.H1_H1 ;  /* 0x3000002eff327230 */ /* 0x000fe20000004100 */
[----:B------:R-:W-:Y:S01]  /*bf20*/  F2FP.F16.E4M3.UNPACK_B R88, R88.H1 ;  /* 0x00000058ff58723e */ /* 0x000fe200030006ff */
[----:B------:R-:W-:-:S02]  /*bf30*/  HADD2.F32 R52, -RZ, R51.H0_H0 ;  /* 0x20000033ff347230 */ /* 0x000fc40000004100 */
[-C--:B------:R-:W-:Y:S01]  /*bf40*/  FMUL.FTZ R55, R49, R53.reuse ;  /* 0x0000003531377220 */ /* 0x080fe20000410000 */
[C---:B------:R-:W-:Y:S01]  /*bf50*/  FMUL.FTZ R46, R42.reuse, R53 ;  /* 0x000000352a2e7220 */ /* 0x040fe20000410000 */
[----:B------:R-:W-:Y:S01]  /*bf60*/  HADD2.F32 R53, -RZ, R44.H1_H1 ;  /* 0x3000002cff357230 */ /* 0x000fe20000004100 */
[----:B------:R-:W-:Y:S01]  /*bf70*/  F2FP.SATFINITE.E4M3.F32.PACK_AB_MERGE_C R14, R155, R54, R14 ;  /* 0x000000369b0e723e */ /* 0x000fe2000480700e */
        /* <DEDUP_REMOVED lines=12> */
[----:B------:R-:W-:Y:S01]  /*c040*/  LOP3.LUT R45, R154, 0xff0000, R45, 0xf8, !PT ;  /* 0x00ff00009a2d7812 */ /* 0x000fe200078ef82d */
[--C-:B------:R-:W-:Y:S01]  /*c050*/  HADD2.F32 R37, -RZ, R46.reuse.H0_H0 ;  /* 0x2000002eff257230 */ /* 0x100fe20000004100 */
[----:B------:R-:W-:Y:S01]  /*c060*/  LOP3.LUT R47, R156, 0xff0000, R47, 0xf8, !PT ;  /* 0x00ff00009c2f7812 */ /* 0x000fe200078ef82f */
[----:B------:R-:W-:-:S02]  /*c070*/  HADD2.F32 R50, -RZ, R46.H1_H1 ;  /* 0x3000002eff327230 */ /* 0x000fc40000004100 */
[-C--:B------:R-:W-:Y:S01]  /*c080*/  FMUL.FTZ R54, R51, R52.reuse ;  /* 0x0000003433367220 */ /* 0x080fe20000410000 */
[--C-:B------:R-:W-:Y:S02]  /*c090*/  HADD2.F32 R46, -RZ, R88.reuse.H0_H0 ;  /* 0x20000058ff2e7230 */ /* 0x100fe40000004100 */
[----:B------:R-:W-:Y:S01]  /*c0a0*/  FMUL.FTZ R52, R37, R52 ;  /* 0x0000003425347220 */ /* 0x000fe20000410000 */
[----:B------:R-:W-:Y:S01]  /*c0b0*/  HADD2.F32 R57, -RZ, R57.H1_H1 ;  /* 0x30000039ff397230 */ /* 0x000fe20000004100 */
[----:B------:R-:W-:Y:S01]  /*c0c0*/  F2FP.SATFINITE.E4M3.F32.PACK_AB_MERGE_C R38, R91, R56, R38 ;  /* 0x000000385b26723e */ /* 0x000fe20004807026 */
        /* <DEDUP_REMOVED lines=10> */
[-C--:B------:R-:W-:Y:S01]  /*c170*/  F2FP.F16.E4M3.UNPACK_B R52, R15.reuse ;  /* 0x0000000fff34723e */ /* 0x080fe200020006ff */
[----:B------:R-:W-:Y:S01]  /*c180*/  HADD2.F32 R56, -RZ, R51.H0_H0 ;  /* 0x20000033ff387230 */ /* 0x000fe20000004100 */
[----:B------:R-:W-:Y:S01]  /*c190*/  F2FP.F16.E4M3.UNPACK_B R53, R15.H1 ;  /* 0x0000000fff35723e */ /* 0x000fe200030006ff */
        /* <DEDUP_REMOVED lines=8> */
[----:B------:R-:W-:Y:S01]  /*c220*/  FMUL.FTZ R154, R56, R89 ;  /* 0x00000059389a7220 */ /* 0x000fe20000410000 */
[----:B------:R-:W-:-:S02]  /*c230*/  HADD2.F32 R58, -RZ, R57.H0_H0 ;  /* 0x20000039ff3a7230 */ /* 0x000fc40000004100 */
[----:B------:R-:W-:Y:S01]  /*c240*/  FMUL.FTZ R89, R15, R89 ;  /* 0x000000590f597220 */ /* 0x000fe20000410000 */
[----:B------:R-:W-:Y:S02]  /*c250*/  HADD2.F32 R45, -RZ, R39.H0_H0 ;  /* 0x20000027ff2d7230 */ /* 0x000fe40000004100 */
[-C--:B------:R-:W-:Y:S01]  /*c260*/  FMUL.FTZ R91, R55, R90.reuse ;  /* 0x0000005a375b7220 */ /* 0x080fe20000410000 */
[----:B------:R-:W-:Y:S02]  /*c270*/  HADD2.F32 R59, -RZ, R47.H0_H0 ;  /* 0x2000002fff3b7230 */ /* 0x000fe40000004100 */
[----:B------:R-:W-:Y:S01]  /*c280*/  FMUL.FTZ R156, R58, R90 ;  /* 0x0000005a3a9c7220 */ /* 0x000fe20000410000 */
[----:B------:R-:W-:Y:S02]  /*c290*/  HADD2.F32 R57, -RZ, R57.H1_H1 ;  /* 0x30000039ff397230 */ /* 0x000fe40000004100 */
[----:B------:R-:W-:Y:S01]  /*c2a0*/  FFMA.FTZ R15, R15, R45, -R154 ;  /* 0x0000002d0f0f7223 */ /* 0x000fe2000001089a */
[----:B------:R-:W-:-:S02]  /*c2b0*/  HADD2.F32 R88, -RZ, R88.H1_H1 ;  /* 0x30000058ff587230 */ /* 0x000fc40000004100 */
[----:B------:R-:W-:Y:S01]  /*c2c0*/  FFMA.FTZ R45, R56, R45, R89 ;  /* 0x0000002d382d7223 */ /* 0x000fe20000010059 */
[----:B------:R-:W-:Y:S02]  /*c2d0*/  HADD2.F32 R53, -RZ, R53.H1_H1 ;  /* 0x30000035ff357230 */ /* 0x000fe40000004100 */
        /* <DEDUP_REMOVED lines=23> */
.L_x_2715:
[----:B------:R-:W-:Y:S05]  /*c450*/  BSYNC B2 ;  /* 0x0000000000027941 */ /* 0x000fea0003800000 */
.L_x_2714:
[----:B------:R-:W-:Y:S01]  /*c460*/  ISETP.GE.AND P2, PT, R48, R136, PT ;  /* 0x000000883000720c */ /* 0x000fe20003f46270 */
[----:B0-----:R0:W-:-:S12]  /*c470*/  ST.E.128 desc[UR50][R40.64], R12 ;  /* 0x0000000c28007985 */ /* 0x0011d8000c101d32 */
[----:B------:R-:W-:-:S04]  /*c480*/  @!P2 IADD3 R42, P5, R11, R48, RZ ;  /* 0x000000300b2aa210 */ /* 0x000fc80007fbe0ff */
[----:B------:R-:W-:-:S05]  /*c490*/  @!P2 LEA.HI.X.SX32 R43, R48, R153, 0x1, P5 ;  /* 0x00000099302ba211 */ /* 0x000fca00028f0eff */
[----:B---3--:R0:W-:Y:S04]  /*c4a0*/  @!P2 ST.E.128 desc[UR50][R42.64], R36 ;  /* 0x000000242a00a985 */ /* 0x0081e8000c101d32 */
.L_x_2705:
[----:B------:R-:W-:Y:S05]  /*c4b0*/  BSYNC B1 ;  /* 0x0000000000017941 */ /* 0x000fea0003800000 */
.L_x_2704:
[----:B------:R-:W-:-:S03]  /*c4c0*/  UMOV UR4, 0xffffffff ;  /* 0xffffffff00047882 */ /* 0x000fc60000000000 */
[----:B------:R-:W-:Y:S05]  /*c4d0*/  BRA.DIV UR4, `(.L_x_2716) ;  /* 0x0000021204c47947 */ /* 0x000fea000b800000 */
[----:B-1----:R-:W1:Y:S04]  /*c4e0*/  SHFL.IDX PT, R119, R119, 0x1, 0x1e1f ;  /* 0x003e1f0077777f89 */ /* 0x002e6800000e0000 */
[----:B------:R0:W0:Y:S02]  /*c4f0*/  SHFL.IDX PT, R45, R120, 0x1, 0x1e1f ;  /* 0x003e1f00782d7f89 */ /* 0x00002400000e0000 */
.L_x_2998:
[----:B------:R-:W-:Y:S05]  /*c500*/  @P4 BRA `(.L_x_2673) ;  /* 0x0000003400344947 */ /* 0x000fea0003800000 */
[----:B------:R-:W-:Y:S01]  /*c510*/  ISETP.NE.AND P2, PT, R31, RZ, PT ;  /* 0x000000ff1f00720c */ /* 0x000fe20003f45270 */
[----:B------:R-:W-:-:S12]  /*c520*/  BSSY B1, `(.L_x_2717) ;  /* 0x00000f2000017945 */ /* 0x000fd80003800000 */
[----:B------:R-:W-:Y:S05]  /*c530*/  @!P2 BRA `(.L_x_2718) ;  /* 0x0000000c00c0a947 */ /* 0x000fea0003800000 */
[----:B----4-:R-:W-:Y:S01]  /*c540*/  SEL R11, R118, R145, !P0 ;  /* 0x00000091760b7207 */ /* 0x010fe20004000000 */
[----:B------:R-:W-:Y:S01]  /*c550*/  BSSY B2, `(.L_x_2719) ;  /* 0x00000ec000027945 */ /* 0x000fe20003800000 */
[----:B0-----:R-:W-:Y:S02]  /*c560*/  IADD3 R40, P2, R28, R45, RZ ;  /* 0x0000002d1c287210 */ /* 0x001fe40007f5e0ff */
[----:B------:R-:W-:-:S03]  /*c570*/  SHF.R.S32.HI R12, RZ, 0x1f, R11 ;  /* 0x0000001fff0c7819 */ /* 0x000fc6000001140b */
[----:B-1----:R-:W-:Y:S01]  /*c580*/  IMAD.X R41, R119, 0x1, R112, P2 ;  /* 0x0000000177297824 */ /* 0x002fe200010e0670 */
[----:B------:R-:W-:-:S04]  /*c590*/  LEA.HI R11, R12, R11, RZ, 0x5 ;  /* 0x0000000b0c0b7211 */ /* 0x000fc800078f28ff */
[----:B------:R-:W-:-:S04]  /*c5a0*/  LEA.HI.SX32 R11, R11, R116, 0x1b ;  /* 0x000000740b0b7211 */ /* 0x000fc800078fdaff */
[----:B------:R-:W-:Y:S02]  /*c5b0*/  SHF.L.U32 R12, R11, 0x4, RZ ;  /* 0x000000040b0c7819 */ /* 0x000fe400000006ff */
[----:B------:R-:W-:Y:S02]  /*c5c0*/  SHF.R.S32.HI R14, RZ, 0x1f, R11 ;  /* 0x0000001fff0e7819 */ /* 0x000fe4000001140b */
[----:B------:R-:W-:Y:S02]  /*c5d0*/  ISETP.GE.AND P2, PT, R12, R136, PT ;  /* 0x000000880c00720c */ /* 0x000fe40003f46270 */
[----:B------:R-:W-:Y:S02]  /*c5e0*/  LEA.HI R14, R14, R11, RZ, 0x2 ;  /* 0x0000000b0e0e7211 */ /* 0x000fe400078f10ff */
[----:B------:R-:W-:Y:S02]  /*c5f0*/  LOP3.LUT R11, R210, 0x30, R12, 0xf8, !PT ;  /* 0x00000030d20b7812 */ /* 0x000fe400078ef80c */
[----:B------:R-:W-:-:S02]  /*c600*/  SHF.R.S32.HI R14, RZ, 0x2, R14 ;  /* 0x00000002ff0e7819 */ /* 0x000fc4000001140e */
[----:B------:R-:W-:-:S05]  /*c610*/  LOP3.LUT R11, R11, R4, RZ, 0x3c, !PT ;  /* 0x000000040b0b7212 */ /* 0x000fca00078e3cff */
[----:B------:R-:W-:-:S04]  /*c620*/  @!P2 IADD3 R42, P4, R12, R45, RZ ;  /* 0x0000002d0c2aa210 */ /* 0x000fc80007f9e0ff */
[----:B------:R-:W-:Y:S01]  /*c630*/  @!P2 LEA.HI.X.SX32 R43, R12, R119, 0x1, P4 ;  /* 0x000000770c2ba211 */ /* 0x000fe200020f0eff */
[----:B------:R-:W-:Y:S01]  /*c640*/  IMAD R12, R14, 0x2800, R211 ;  /* 0x000028000e0c7824 */ /* 0x000fe200078e02d3 */
[----:B------:R-:W-:-:S03]  /*c650*/  ISETP.GE.AND P4, PT, R16, R117, PT ;  /* 0x000000751000720c */ /* 0x000fc60003f86270 */
        /* <DEDUP_REMOVED lines=8> */
[--C-:B------:R-:W-:Y:S01]  /*c6e0*/  SHF.R.U32.HI R44, RZ, 0x8, R73.reuse ;  /* 0x00000008ff2c7819 */ /* 0x100fe20000011649 */
[----:B----4-:R-:W-:Y:S01]  /*c6f0*/  IMAD.MOV.U32 R49, RZ, RZ, R36 ;  /* 0x000000ffff317224 */ /* 0x010fe200078e0024 */
[----:B------:R-:W-:Y:S01]  /*c700*/  SHF.R.U32.HI R56, RZ, 0x10, R73 ;  /* 0x00000010ff387819 */ /* 0x000fe20000011649 */
[----:B------:R-:W-:Y:S01]  /*c710*/  IMAD.MOV.U32 R47, RZ, RZ, R38 ;  /* 0x000000ffff2f7224 */ /* 0x000fe200078e0026 */
[----:B-1----:R-:W-:Y:S01]  /*c720*/  MOV R48, R12 ;  /* 0x0000000c00307202 */ /* 0x002fe20000000f00 */
[----:B------:R-:W-:Y:S01]  /*c730*/  IMAD.SHL.U32 R12, R44, 0x100, RZ ;  /* 0x000001002c0c7824 */ /* 0x000fe200078e00ff */
[----:B0-----:R-:W-:Y:S01]  /*c740*/  LOP3.LUT R11, R73, 0xff0000ff, RZ, 0xc0, !PT ;  /* 0xff0000ff490b7812 */ /* 0x001fe200078ec0ff */
[----:B------:R-:W-:Y:S01]  /*c750*/  IMAD.MOV.U32 R44, RZ, RZ, R14 ;  /* 0x000000ffff2c7224 */ /* 0x000fe200078e000e */
[----:B------:R-:W-:Y:S01]  /*c760*/  SHF.R.U32.HI R53, RZ, 0x8, R61 ;  /* 0x00000008ff357819 */ /* 0x000fe2000001163d */
[----:B------:R-:W-:Y:S01]  /*c770*/  IMAD.U32 R14, R56, 0x10000, RZ ;  /* 0x00010000380e7824 */ /* 0x000fe200078e00ff */
[----:B------:R-:W-:-:S02]  /*c780*/  SHF.R.U32.HI R51, RZ, 0x8, R75 ;  /* 0x00000008ff337819 */ /* 0x000fc4000001164b */
[----:B------:R-:W-:Y:S01]  /*c790*/  SHF.R.U32.HI R54, RZ, 0x10, R75 ;  /* 0x00000010ff367819 */ /* 0x000fe2000001164b */
[----:B------:R-:W-:Y:S01]  /*c7a0*/  IMAD.SHL.U32 R53, R53, 0x100, RZ ;  /* 0x0000010035357824 */ /* 0x000fe200078e00ff */
[----:B------:R-:W-:Y:S02]  /*c7b0*/  SHF.R.U32.HI R55, RZ, 0x8, R63 ;  /* 0x00000008ff377819 */ /* 0x000fe4000001163f */
[----:B------:R-:W-:Y:S02]  /*c7c0*/  LOP3.LUT R11, R11, 0xff00, R12, 0xf8, !PT ;  /* 0x0000ff000b0b7812 */ /* 0x000fe400078ef80c */
[----:B------:R-:W-:Y:S01]  /*c7d0*/  LOP3.LUT R46, R75, 0xff0000ff, RZ, 0xc0, !PT ;  /* 0xff0000ff4b2e7812 */ /* 0x000fe200078ec0ff */
[----:B------:R-:W-:Y:S01]  /*c7e0*/  IMAD.SHL.U32 R55, R55, 0x100, RZ ;  /* 0x0000010037377824 */ /* 0x000fe200078e00ff */
[----:B------:R-:W-:Y:S02]  /*c7f0*/  SHF.L.U32 R51, R51, 0x8, RZ ;  /* 0x0000000833337819 */ /* 0x000fe400000006ff */
        /* <DEDUP_REMOVED lines=13> */
[----:B------:R-:W-:Y:S01]  /*c8d0*/  F2FP.F16.E4M3.UNPACK_B R52, R148.H1 ;  /* 0x00000094ff34723e */ /* 0x000fe200030006ff */
[----:B------:R-:W-:Y:S01]  /*c8e0*/  HADD2.F32 R38, -RZ, R50.H0_H0 ;  /* 0x20000032ff267230 */ /* 0x000fe20000004100 */
[----:B------:R-:W-:Y:S01]  /*c8f0*/  SHF.R.U32.HI R57, RZ, 0x10, R61 ;  /* 0x00000010ff397819 */ /* 0x000fe2000001163d */
[----:B------:R-:W-:Y:S01]  /*c900*/  HADD2.F32 R54, -RZ, R54.H1_H1 ;  /* 0x30000036ff367230 */ /* 0x000fe20000004100 */
[----:B------:R-:W-:Y:S01]  /*c910*/  SHF.R.U32.HI R59, RZ, 0x10, R63 ;  /* 0x00000010ff3b7819 */ /* 0x000fe2000001163f */
[----:B------:R-:W-:-:S02]  /*c920*/  HADD2.F32 R53, -RZ, R52.H0_H0 ;  /* 0x20000034ff357230 */ /* 0x000fc40000004100 */
[-C--:B------:R-:W-:Y:S01]  /*c930*/  FMUL.FTZ R61, R46, R55.reuse ;  /* 0x000000372e3d7220 */ /* 0x080fe20000410000 */
        /* <DEDUP_REMOVED lines=10> */
[-C--:B------:R-:W-:Y:S01]  /*c9e0*/  FMUL.FTZ R56, R50, R54.reuse ;  /* 0x0000003632387220 */ /* 0x080fe20000410000 */
[----:B------:R-:W-:Y:S01]  /*c9f0*/  LOP3.LUT R12, R12, 0xff0000, R59, 0xf8, !PT ;  /* 0x00ff00000c0c7812 */ /* 0x000fe200078ef83b */
[----:B------:R-:W-:Y:S01]  /*ca00*/  FMUL.FTZ R49, R51, R54 ;  /* 0x0000003633317220 */ /* 0x000fe20000410000 */
[----:B------:R-:W-:Y:S01]  /*ca10*/  SHF.L.U32 R57, R57, 0x10, RZ ;  /* 0x0000001039397819 */ /* 0x000fe200000006ff */
[----:B------:R-:W-:Y:S01]  /*ca20*/  HADD2.F32 R59, -RZ, R146.H0_H0 ;  /* 0x20000092ff3b7230 */ /* 0x000fe20000004100 */
[----:B------:R-:W-:Y:S01]  /*ca30*/  F2FP.F16.E4M3.UNPACK_B R148, R148 ;  /* 0x00000094ff94723e */ /* 0x000fe200020006ff */
[----:B------:R-:W-:Y:S01]  /*ca40*/  HADD2.F32 R54, -RZ, R53.H0_H0 ;  /* 0x20000035ff367230 */ /* 0x000fe20000004100 */
[----:B------:R-:W-:Y:S01]  /*ca50*/  LOP3.LUT R36, R36, 0xff0000, R57, 0xf8, !PT ;  /* 0x00ff000024247812 */ /* 0x000fe200078ef839 */
[----:B------:R-:W-:-:S02]  /*ca60*/  HADD2.F32 R48, -RZ, R52.H0_H0 ;  /* 0x20000034ff307230 */ /* 0x000fc40000004100 */
[-C--:B------:R-:W-:Y:S01]  /*ca70*/  FFMA.FTZ R49, R50, R55.reuse, -R49 ;  /* 0x0000003732317223 */ /* 0x080fe20000010831 */
        /* <DEDUP_REMOVED lines=17> */
[-C--:B------:R-:W-:Y:S01]  /*cb90*/  F2FP.F16.E4M3.UNPACK_B R52, R44.reuse.H1 ;  /* 0x0000002cff34723e */ /* 0x080fe200030006ff */
[----:B------:R-:W-:Y:S01]  /*cba0*/  HADD2.F32 R57, -RZ, R56.H0_H0 ;  /* 0x20000038ff397230 */ /* 0x000fe20000004100 */
[----:B------:R-:W-:Y:S01]  /*cbb0*/  F2FP.F16.E4M3.UNPACK_B R147, R147 ;  /* 0x00000093ff93723e */ /* 0x000fe200020006ff */
[----:B------:R-:W-:Y:S01]  /*cbc0*/  HADD2.F32 R63, -RZ, R54.H1_H1 ;  /* 0x30000036ff3f7230 */ /* 0x000fe20000004100 */
[----:B------:R-:W-:Y:S01]  /*cbd0*/  F2FP.F16.E4M3.UNPACK_B R44, R44 ;  /* 0x0000002cff2c723e */ /* 0x000fe200020006ff */
[----:B------:R-:W-:-:S02]  /*cbe0*/  HADD2.F32 R54, -RZ, R52.H0_H0 ;  /* 0x20000034ff367230 */ /* 0x000fc40000004100 */
[----:B------:R-:W-:Y:S01]  /*cbf0*/  FMUL.FTZ R73, R57, R61 ;  /* 0x0000003d39497220 */ /* 0x000fe20000410000 */
[--C-:B------:R-:W-:Y:S01]  /*cc00*/  HADD2.F32 R60, -RZ, R59.reuse.H0_H0 ;  /* 0x2000003bff3c7230 */ /* 0x100fe20000004100 */
[----:B------:R-:W-:Y:S01]  /*cc10*/  F2FP.F16.E4M3.UNPACK_B R149, R149 ;  /* 0x00000095ff95723e */ /* 0x000fe200020006ff */
[----:B------:R-:W-:Y:S02]  /*cc20*/  HADD2.F32 R58, -RZ, R56.H1_H1 ;  /* 0x30000038ff3a7230 */ /* 0x000fe40000004100 */
[C---:B------:R-:W-:Y:S01]  /*cc30*/  FMUL.FTZ R62, R54.reuse, R61 ;  /* 0x0000003d363e7220 */ /* 0x040fe20000410000 */
[----:B------:R-:W-:Y:S02]  /*cc40*/  HADD2.F32 R56, -RZ, R52.H1_H1 ;  /* 0x30000034ff387230 */ /* 0x000fe40000004100 */
[----:B------:R-:W-:Y:S01]  /*cc50*/  FFMA.FTZ R52, R54, R60, -R73 ;  /* 0x0000003c36347223 */ /* 0x000fe20000010849 */
[----:B------:R-:W-:Y:S02]  /*cc60*/  HADD2.F32 R59, -RZ, R59.H1_H1 ;  /* 0x3000003bff3b7230 */ /* 0x000fe40000004100 */
[----:B------:R-:W-:Y:S01]  /*cc70*/  FMUL.FTZ R61, R58, R63 ;  /* 0x0000003f3a3d7220 */ /* 0x000fe20000410000 */
[----:B------:R-:W-:Y:S01]  /*cc80*/  F2FP.F16.E4M3.UNPACK_B R54, R47 ;  /* 0x0000002fff36723e */ /* 0x000fe200020006ff */
[----:B------:R-:W-:Y:S01]  /*cc90*/  FMUL.FTZ R73, R56, R63 ;  /* 0x0000003f38497220 */ /* 0x000fe20000410000 */
[----:B------:R-:W-:-:S02]  /*cca0*/  HADD2.F32 R47, -RZ, R44.H0_H0 ;  /* 0x2000002cff2f7230 */ /* 0x000fc40000004100 */
[-C--:B------:R-:W-:Y:S01]  /*ccb0*/  FFMA.FTZ R63, R56, R59.reuse, -R61 ;  /* 0x0000003b383f7223 */ /* 0x080fe2000001083d */
[----:B------:R-:W-:Y:S02]  /*ccc0*/  HADD2.F32 R44, -RZ, R44.H1_H1 ;  /* 0x3000002cff2c7230 */ /* 0x000fe40000004100 */
[----:B------:R-:W-:Y:S01]  /*ccd0*/  FFMA.FTZ R73, R58, R59, R73 ;  /* 0x0000003b3a497223 */ /* 0x000fe20000010049 */
[--C-:B------:R-:W-:Y:S02]  /*cce0*/  HADD2.F32 R58, -RZ, R147.reuse.H0_H0 ;  /* 0x20000093ff3a7230 */ /* 0x100fe40000004100 */
[----:B------:R-:W-:Y:S01]  /*ccf0*/  FFMA.FTZ R62, R57, R60, R62 ;  /* 0x0000003c393e7223 */ /* 0x000fe2000001003e */
[----:B------:R-:W-:Y:S02]  /*cd00*/  HADD2.F32 R56, -RZ, R54.H0_H0 ;  /* 0x20000036ff387230 */ /* 0x000fe40000004100 */
[----:B------:R-:W-:Y:S01]  /*cd10*/  FFMA.FTZ R55, R55, R148, R146 ;  /* 0x0000009437377223 */ /* 0x000fe20000010092 */
[----:B------:R-:W-:-:S02]  /*cd20*/  HADD2.F32 R147, -RZ, R147.H1_H1 ;  /* 0x30000093ff937230 */ /* 0x000fc40000004100 */
[-C--:B------:R-:W-:Y:S01]  /*cd30*/  FMUL.FTZ R59, R47, R58.reuse ;  /* 0x0000003a2f3b7220 */ /* 0x080fe20000410000 */
[----:B------:R-:W-:Y:S02]  /*cd40*/  HADD2.F32 R54, -RZ, R54.H1_H1 ;  /* 0x30000036ff367230 */ /* 0x000fe40000004100 */
[----:B------:R-:W-:Y:S01]  /*cd50*/  FMUL.FTZ R60, R56, R58 ;  /* 0x0000003a383c7220 */ /* 0x000fe20000410000 */
[--C-:B------:R-:W-:Y:S01]  /*cd60*/  HADD2.F32 R57, -RZ, R149.reuse.H0_H0 ;  /* 0x20000095ff397230 */ /* 0x100fe20000004100 */
[----:B------:R-:W-:Y:S01]  /*cd70*/  F2FP.SATFINITE.E4M3.F32.PACK_AB_MERGE_C R46, R51, R46, RZ ;  /* 0x0000002e332e723e */ /* 0x000fe200048070ff */
[----:B------:R-:W-:Y:S02]  /*cd80*/  HADD2.F32 R149, -RZ, R149.H1_H1 ;  /* 0x30000095ff957230 */ /* 0x000fe40000004100 */
[-C--:B------:R-:W-:Y:S01]  /*cd90*/  FMUL.FTZ R61, R54, R147.reuse ;  /* 0x00000093363d7220 */ /* 0x080fe20000410000 */
[----:B------:R-:W-:Y:S01]  /*cda0*/  FMUL.FTZ R147, R44, R147 ;  /* 0x000000932c937220 */ /* 0x000fe20000410000 */
[----:B------:R-:W-:Y:S01]  /*cdb0*/  FFMA.FTZ R59, R56, R57, R59 ;  /* 0x00000039383b7223 */ /* 0x000fe2000001003b */
[----:B------:R-:W-:Y:S01]  /*cdc0*/  F2FP.SATFINITE.E4M3.F32.PACK_AB_MERGE_C R38, R49, R38, RZ ;  /* 0x000000263126723e */ /* 0x000fe200048070ff */
[-C--:B------:R-:W-:Y:S01]  /*cdd0*/  FFMA.FTZ R61, R44, R149.reuse, -R61 ;  /* 0x000000952c3d7223 */ /* 0x080fe2000001083d */
[----:B------:R-:W-:Y:S01]  /*cde0*/  FFMA.FTZ R56, R54, R149, R147 ;  /* 0x0000009536387223 */ /* 0x000fe20000010093 */
[----:B------:R-:W-:Y:S01]  /*cdf0*/  F2FP.F16.E4M3.UNPACK_B R51, R37 ;  /* 0x00000025ff33723e */ /* 0x000fe200020006ff */
[----:B------:R-:W-:Y:S01]  /*ce00*/  FFMA.FTZ R60, R47, R57, -R60 ;  /* 0x000000392f3c7223 */ /* 0x000fe2000001083c */
[----:B------:R-:W-:-:S02]  /*ce10*/  F2FP.F16.E4M3.UNPACK_B R54, R36 ;  /* 0x00000024ff36723e */ /* 0x000fc400020006ff */
[----:B------:R-:W-:Y:S02]  /*ce20*/  F2FP.F16.E4M3.UNPACK_B R49, R13 ;  /* 0x0000000dff31723e */ /* 0x000fe400020006ff */
[----:B------:R-:W-:Y:S01]  /*ce30*/  F2FP.SATFINITE.E4M3.F32.PACK_AB_MERGE_C R44, R63, R52, RZ ;  /* 0x000000343f2c723e */ /* 0x000fe200048070ff */
[--C-:B------:R-:W-:Y:S01]  /*ce40*/  HADD2.F32 R57, -RZ, R54.reuse.H0_H0 ;  /* 0x20000036ff397230 */ /* 0x100fe20000004100 */
[----:B------:R-:W-:Y:S01]  /*ce50*/  F2FP.SATFINITE.E4M3.F32.PACK_AB_MERGE_C R46, R55, R50, R46 ;  /* 0x00000032372e723e */ /* 0x000fe2000480702e */
[----:B------:R-:W-:Y:S01]  /*ce60*/  HADD2.F32 R50, -RZ, R51.H0_H0 ;  /* 0x20000033ff327230 */ /* 0x000fe20000004100 */
[----:B------:R-:W-:Y:S02]  /*ce70*/  F2FP.SATFINITE.E4M3.F32.PACK_AB_MERGE_C R62, R73, R62, RZ ;  /* 0x0000003e493e723e */ /* 0x000fe400048070ff */
        /* <DEDUP_REMOVED lines=22> */
[----:B------:R-:W-:Y:S01]  /*cfe0*/  F2FP.F16.E4M3.UNPACK_B R59, R12 ;  /* 0x0000000cff3b723e */ /* 0x000fe200020006ff */
[----:B------:R-:W-:Y:S01]  /*cff0*/  HADD2.F32 R54, -RZ, R55.H0_H0 ;  /* 0x20000037ff367230 */ /* 0x000fe20000004100 */
[----:B------:R-:W-:Y:S01]  /*d000*/  F2FP.SATFINITE.E4M3.F32.PACK_AB_MERGE_C R44, R61, R60, R44 ;  /* 0x0000003c3d2c723e */ /* 0x000fe2000480702c */
[----:B------:R-:W-:Y:S01]  /*d010*/  HADD2.F32 R37, -RZ, R50.H0_H0 ;  /* 0x20000032ff257230 */ /* 0x000fe20000004100 */
[----:B------:R-:W-:Y:S01]  /*d020*/  F2FP.F16.E4M3.UNPACK_B R61, R12.H1 ;  /* 0x0000000cff3d723e */ /* 0x000fe200030006ff */
[----:B------:R-:W-:-:S02]  /*d030*/  HADD2.F32 R53, -RZ, R52.H1_H1 ;  /* 0x30000034ff357230 */ /* 0x000fc40000004100 */
[-C--:B------:R-:W-:Y:S01]  /*d040*/  FMUL.FTZ R58, R51, R54.reuse ;  /* 0x00000036333a7220 */ /* 0x080fe20000410000 */
[----:B------:R-:W-:Y:S02]  /*d050*/  HADD2.F32 R56, -RZ, R55.H1_H1 ;  /* 0x30000037ff387230 */ /* 0x000fe40000004100 */
[----:B------:R-:W-:Y:S01]  /*d060*/  FMUL.FTZ R54, R37, R54 ;  /* 0x0000003625367220 */ /* 0x000fe20000410000 */
[----:B------:R-:W-:Y:S01]  /*d070*/  HADD2.F32 R50, -RZ, R50.H1_H1 ;  /* 0x30000032ff327230 */ /* 0x000fe20000004100 */
[----:B------:R-:W-:Y:S01]  /*d080*/  F2FP.F16.E4M3.UNPACK_B R12, R11 ;  /* 0x0000000bff0c723e */ /* 0x000fe200020006ff */
        /* <DEDUP_REMOVED lines=49> */
[----:B------:R-:W-:Y:S01]  /*d3a0*/  F2FP.SATFINITE.E4M3.F32.PACK_AB_MERGE_C R15, R15, R62, RZ ;  /* 0x0000003e0f0f723e */ /* 0x000fe200048070ff */
[----:B------:R-:W-:Y:S01]  /*d3b0*/  IMAD.MOV.U32 R14, RZ, RZ, R44 ;  /* 0x000000ffff0e7224 */ /* 0x000fe200078e002c */
[----:B------:R-:W-:Y:S02]  /*d3c0*/  F2FP.SATFINITE.E4M3.F32.PACK_AB_MERGE_C R55, R55, R72, RZ ;  /* 0x000000483737723e */ /* 0x000fe400048070ff */
[----:B------:R-:W-:Y:S02]  /*d3d0*/  F2FP.SATFINITE.E4M3.F32.PACK_AB_MERGE_C R15, R39, R74, R15 ;  /* 0x0000004a270f723e */ /* 0x000fe4000480700f */
[----:B------:R-:W-:Y:S01]  /*d3e0*/  F2FP.SATFINITE.E4M3.F32.PACK_AB_MERGE_C R37, R36, R49, R37 ;  /* 0x000000312425723e */ /* 0x000fe20004807025 */
[----:B------:R-:W-:Y:S01]  /*d3f0*/  IMAD.MOV.U32 R36, RZ, RZ, R46 ;  /* 0x000000ffff247224 */ /* 0x000fe200078e002e */
[----:B------:R-:W-:-:S07]  /*d400*/  F2FP.SATFINITE.E4M3.F32.PACK_AB_MERGE_C R39, R54, R63, R55 ;  /* 0x0000003f3627723e */ /* 0x000fce0004807037 */
.L_x_2720:
[----:B------:R-:W-:Y:S05]  /*d410*/  BSYNC B2 ;  /* 0x0000000000027941 */ /* 0x000fea0003800000 */
.L_x_2719:
[----:B-1----:R1:W-:Y:S04]  /*d420*/  ST.E.128 desc[UR50][R40.64], R12 ;  /* 0x0000000c28007985 */ /* 0x0023e8000c101d32 */
[----:B----4-:R1:W-:Y:S02]  /*d430*/  @!P2 ST.E.128 desc[UR50][R42.64], R36 ;  /* 0x000000242a00a985 */ /* 0x0103e4000c101d32 */
.L_x_2718:
[----:B------:R-:W-:Y:S05]  /*d440*/  BSYNC B1 ;  /* 0x0000000000017941 */ /* 0x000fea0003800000 */
.L_x_2717:
[----:B------:R-:W-:Y:S01]  /*d450*/  ISETP.NE.AND P2, PT, R32, RZ, PT ;  /* 0x000000ff2000720c */ /* 0x000fe20003f45270 */
[----:B------:R-:W-:-:S12]  /*d460*/  BSSY B1, `(.L_x_2721) ;  /* 0x00000f1000017945 */ /* 0x000fd80003800000 */
[----:B------:R-:W-:Y:S05]  /*d470*/  @!P2 BRA `(.L_x_2722) ;  /* 0x0000000c00bca947 */ /* 0x000fea0003800000 */
[----:B0---4-:R-:W-:Y:S01]  /*d480*/  SEL R11, R118, R145, !P3 ;  /* 0x00000091760b7207 */ /* 0x011fe20005800000 */
[----:B------:R-:W-:Y:S01]  /*d490*/  BSSY B2, `(.L_x_2723) ;  /* 0x00000eb000027945 */ /* 0x000fe20003800000 */
[----:B-1----:R-:W-:Y:S02]  /*d4a0*/  IADD3 R40, P2, R29, R45, RZ ;  /* 0x0000002d1d287210 */ /* 0x002fe40007f5e0ff */
[----:B------:R-:W-:-:S03]  /*d4b0*/  SHF.R.S32.HI R12, RZ, 0x1f, R11 ;  /* 0x0000001fff0c7819 */ /* 0x000fc6000001140b */
[----:B------:R-:W-:Y:S01]  /*d4c0*/  IMAD.X R41, R119, 0x1, R111, P2 ;  /* 0x0000000177297824 */ /* 0x000fe200010e066f */
[----:B------:R-:W-:-:S04]  /*d4d0*/  LEA.HI R12, R12, R11, RZ, 0x5 ;  /* 0x0000000b0c0c7211 */ /* 0x000fc800078f28ff */
[----:B------:R-:W-:-:S04]  /*d4e0*/  LEA.HI.SX32 R12, R12, R115, 0x1b ;  /* 0x000000730c0c7211 */ /* 0x000fc800078fdaff */
[----:B------:R-:W-:Y:S02]  /*d4f0*/  SHF.L.U32 R11, R12, 0x4, RZ ;  /* 0x000000040c0b7819 */ /* 0x000fe400000006ff */
[----:B------:R-:W-:Y:S02]  /*d500*/  SHF.R.S32.HI R13, RZ, 0x1f, R12 ;  /* 0x0000001fff0d7819 */ /* 0x000fe4000001140c */
[----:B------:R-:W-:Y:S02]  /*d510*/  ISETP.GE.AND P2, PT, R11, R136, PT ;  /* 0x000000880b00720c */ /* 0x000fe40003f46270 */
[----:B------:R-:W-:-:S04]  /*d520*/  LEA.HI R13, R13, R12, RZ, 0x2 ;  /* 0x0000000c0d0d7211 */ /* 0x000fc800078f10ff */
[----:B------:R-:W-:-:S05]  /*d530*/  SHF.R.S32.HI R12, RZ, 0x2, R13 ;  /* 0x00000002ff0c7819 */ /* 0x000fca000001140d */
[----:B------:R-:W-:Y:S02]  /*d540*/  IMAD R12, R12, 0x2800, R211 ;  /* 0x000028000c0c7824 */ /* 0x000fe400078e02d3 */
        /* <DEDUP_REMOVED lines=13> */
[--C-:B0-----:R-:W-:Y:S01]  /*d620*/  SHF.R.U32.HI R11, RZ, 0x8, R77.reuse ;  /* 0x00000008ff0b7819 */ /* 0x101fe2000001164d */
[----:B-1----:R-:W-:Y:S01]  /*d630*/  IMAD.MOV.U32 R44, RZ, RZ, R14 ;  /* 0x000000ffff2c7224 */ /* 0x002fe200078e000e */
[----:B------:R-:W-:Y:S01]  /*d640*/  SHF.R.U32.HI R55, RZ, 0x10, R77 ;  /* 0x00000010ff377819 */ /* 0x000fe2000001164d */
[----:B----4-:R-:W-:Y:S01]  /*d650*/  IMAD.MOV.U32 R50, RZ, RZ, R36 ;  /* 0x000000ffff327224 */ /* 0x010fe200078e0024 */
[----:B------:R-:W-:Y:S01]  /*d660*/  LOP3.LUT R46, R77, 0xff0000ff, RZ, 0xc0, !PT ;  /* 0xff0000ff4d2e7812 */ /* 0x000fe200078ec0ff */
[----:B------:R-:W-:Y:S01]  /*d670*/  IMAD.SHL.U32 R11, R11, 0x100, RZ ;  /* 0x000001000b0b7824 */ /* 0x000fe200078e00ff */
[----:B------:R-:W-:Y:S01]  /*d680*/  SHF.R.U32.HI R52, RZ, 0x8, R67 ;  /* 0x00000008ff347819 */ /* 0x000fe20000011643 */
[----:B------:R-:W-:Y:S01]  /*d690*/  IMAD.U32 R14, R55, 0x10000, RZ ;  /* 0x00010000370e7824 */ /* 0x000fe200078e00ff */
[----:B------:R-:W-:Y:S02]  /*d6a0*/  SHF.R.U32.HI R54, RZ, 0x8, R79 ;  /* 0x00000008ff367819 */ /* 0x000fe4000001164f */
[----:B------:R-:W-:-:S02]  /*d6b0*/  SHF.R.U32.HI R53, RZ, 0x8, R65 ;  /* 0x00000008ff357819 */ /* 0x000fc40000011641 */
[----:B------:R-:W-:Y:S01]  /*d6c0*/  LOP3.LUT R11, R46, 0xff00, R11, 0xf8, !PT ;  /* 0x0000ff002e0b7812 */ /* 0x000fe200078ef80b */
[----:B------:R-:W-:Y:S01]  /*d6d0*/  IMAD.SHL.U32 R46, R52, 0x100, RZ ;  /* 0x00000100342e7824 */ /* 0x000fe200078e00ff */
[----:B------:R-:W-:Y:S02]  /*d6e0*/  SHF.R.U32.HI R59, RZ, 0x10, R79 ;  /* 0x00000010ff3b7819 */ /* 0x000fe4000001164f */
[----:B------:R-:W-:Y:S01]  /*d6f0*/  MOV R48, R12 ;  /* 0x0000000c00307202 */ /* 0x000fe20000000f00 */
[----:B------:R-:W-:Y:S01]  /*d700*/  IMAD.SHL.U32 R12, R54, 0x100, RZ ;  /* 0x00000100360c7824 */ /* 0x000fe200078e00ff */
[----:B------:R-:W-:Y:S02]  /*d710*/  LOP3.LUT R49, R65, 0xff0000ff, RZ, 0xc0, !PT ;  /* 0xff0000ff41317812 */ /* 0x000fe400078ec0ff */
[----:B------:R-:W-:Y:S02]  /*d720*/  LOP3.LUT R51, R67, 0xff0000ff, RZ, 0xc0, !PT ;  /* 0xff0000ff43337812 */ /* 0x000fe400078ec0ff */
[----:B------:R-:W-:-:S02]  /*d730*/  SHF.L.U32 R36, R53, 0x8, RZ ;  /* 0x0000000835247819 */ /* 0x000fc400000006ff */
[----:B------:R-:W-:Y:S02]  /*d740*/  LOP3.LUT R47, R79, 0xff0000ff, RZ, 0xc0, !PT ;  /* 0xff0000ff4f2f7812 */ /* 0x000fe400078ec0ff */
[----:B------:R-:W-:Y:S01]  /*d750*/  LOP3.LUT R14, R11, 0xff0000, R14, 0xf8, !PT ;  /* 0x00ff00000b0e7812 */ /* 0x000fe200078ef80e */
[----:B------:R-:W-:Y:S01]  /*d760*/  IMAD.U32 R11, R59, 0x10000, RZ ;  /* 0x000100003b0b7824 */ /* 0x000fe200078e00ff */
[----:B------:R-:W-:Y:S02]  /*d770*/  LOP3.LUT R55, R49, 0xff00, R36, 0xf8, !PT ;  /* 0x0000ff0031377812 */ /* 0x000fe400078ef824 */
[----:B------:R-:W-:Y:S02]  /*d780*/  LOP3.LUT R57, R51, 0xff00, R46, 0xf8, !PT ;  /* 0x0000ff0033397812 */ /* 0x000fe400078ef82e */
[----:B------:R-:W-:Y:S02]  /*d790*/  LOP3.LUT R12, R47, 0xff00, R12, 0xf8, !PT ;  /* 0x0000ff002f0c7812 */ /* 0x000fe400078ef80c */
[----:B------:R-:W-:-:S02]  /*d7a0*/  F2FP.F16.E4M3.UNPACK_B R54, R141.H1 ;  /* 0x0000008dff36723e */ /* 0x000fc400030006ff */
[----:B------:R-:W-:Y:S02]  /*d7b0*/  F2FP.F16.E4M3.UNPACK_B R51, R50.H1 ;  /* 0x00000032ff33723e */ /* 0x000fe400030006ff */
        /* <DEDUP_REMOVED lines=8> */
[----:B------:R-:W-:-:S02]  /*d840*/  IMAD.U32 R36, R58, 0x10000, RZ ;  /* 0x000100003a247824 */ /* 0x000fc400078e00ff */
[-C--:B------:R-:W-:Y:S01]  /*d850*/  FMUL.FTZ R59, R47, R12.reuse ;  /* 0x0000000c2f3b7220 */ /* 0x080fe20000410000 */
[----:B------:R-:W-:Y:S02]  /*d860*/  HADD2.F32 R53, -RZ, R52.H0_H0 ;  /* 0x20000034ff357230 */ /* 0x000fe40000004100 */
[----:B------:R-:W-:Y:S01]  /*d870*/  FMUL.FTZ R58, R46, R12 ;  /* 0x0000000c2e3a7220 */ /* 0x000fe20000410000 */
[----:B------:R-:W-:Y:S01]  /*d880*/  SHF.L.U32 R56, R56, 0x10, RZ ;  /* 0x0000001038387819 */ /* 0x000fe200000006ff */
[----:B------:R-:W-:Y:S01]  /*d890*/  HADD2.F32 R49, -RZ, R49.H1_H1 ;  /* 0x30000031ff317230 */ /* 0x000fe20000004100 */
[----:B------:R-:W-:Y:S01]  /*d8a0*/  LOP3.LUT R36, R55, 0xff0000, R36, 0xf8, !PT ;  /* 0x00ff000037247812 */ /* 0x000fe200078ef824 */
[-C--:B------:R-:W-:Y:S01]  /*d8b0*/  FFMA.FTZ R46, R46, R53.reuse, -R59 ;  /* 0x000000352e2e7223 */ /* 0x080fe2000001083b */
[----:B------:R-:W-:Y:S01]  /*d8c0*/  FFMA.FTZ R47, R47, R53, R58 ;  /* 0x000000352f2f7223 */ /* 0x000fe2000001003a */
[----:B------:R-:W-:Y:S01]  /*d8d0*/  HADD2.F32 R53, -RZ, R54.H1_H1 ;  /* 0x30000036ff357230 */ /* 0x000fe20000004100 */
[----:B------:R-:W-:Y:S01]  /*d8e0*/  F2FP.F16.E4M3.UNPACK_B R141, R141 ;  /* 0x0000008dff8d723e */ /* 0x000fe200020006ff */
[----:B------:R-:W-:Y:S01]  /*d8f0*/  HADD2.F32 R54, -RZ, R51.H1_H1 ;  /* 0x30000033ff367230 */ /* 0x000fe20000004100 */
[----:B------:R-:W-:Y:S01]  /*d900*/  F2FP.F16.E4M3.UNPACK_B R51, R50 ;  /* 0x00000032ff33723e */ /* 0x000fe200020006ff */
[----:B------:R-:W-:Y:S01]  /*d910*/  HADD2.F32 R55, -RZ, R52.H1_H1 ;  /* 0x30000034ff377230 */ /* 0x000fe20000004100 */
[----:B------:R-:W-:-:S02]  /*d920*/  F2FP.F16.E4M3.UNPACK_B R52, R48 ;  /* 0x00000030ff34723e */ /* 0x000fc400020006ff */
[----:B------:R-:W-:Y:S01]  /*d930*/  LOP3.LUT R12, R57, 0xff0000, R56, 0xf8, !PT ;  /* 0x00ff0000390c7812 */ /* 0x000fe200078ef838 */
[CC--:B------:R-:W-:Y:S01]  /*d940*/  FMUL.FTZ R48, R54.reuse, R53.reuse ;  /* 0x0000003536307220 */ /* 0x0c0fe20000410000 */
[C---:B------:R-:W-:Y:S01]  /*d950*/  FMUL.FTZ R57, R49.reuse, R53 ;  /* 0x0000003531397220 */ /* 0x040fe20000410000 */
[----:B------:R-:W-:Y:S01]  /*d960*/  F2FP.F16.E4M3.UNPACK_B R143, R143 ;  /* 0x0000008fff8f723e */ /* 0x000fe200020006ff */
[----:B------:R-:W-:Y:S02]  /*d970*/  HADD2.F32 R56, -RZ, R141.H0_H0 ;  /* 0x2000008dff387230 */ /* 0x000fe40000004100 */
[-C--:B------:R-:W-:Y:S01]  /*d980*/  FFMA.FTZ R49, R49, R55.reuse, -R48 ;  /* 0x0000003731317223 */ /* 0x080fe20000010830 */
[----:B------:R-:W-:Y:S02]  /*d990*/  HADD2.F32 R53, -RZ, R51.H0_H0 ;  /* 0x20000033ff357230 */ /* 0x000fe40000004100 */
[----:B------:R-:W-:Y:S01]  /*d9a0*/  FFMA.FTZ R48, R54, R55, R57 ;  /* 0x0000003736307223 */ /* 0x000fe20000010039 */
        /* <DEDUP_REMOVED lines=10> */
[----:B------:R-:W-:-:S02]  /*da50*/  HADD2.F32 R143, -RZ, R143.H1_H1 ;  /* 0x3000008fff8f7230 */ /* 0x000fc40000004100 */
[-C--:B------:R-:W-:Y:S01]  /*da60*/  FMUL.FTZ R53, R54, R141.reuse ;  /* 0x0000008d36357220 */ /* 0x080fe20000410000 */
[----:B------:R-:W-:Y:S01]  /*da70*/  F2FP.F16.E4M3.UNPACK_B R55, R38.H1 ;  /* 0x00000026ff37723e */ /* 0x000fe200030006ff */
[C---:B------:R-:W-:Y:S01]  /*da80*/  FMUL.FTZ R141, R52.reuse, R141 ;  /* 0x0000008d348d7220 */ /* 0x040fe20000410000 */
[----:B------:R-:W-:Y:S01]  /*da90*/  F2FP.F16.E4M3.UNPACK_B R57, R144.H1 ;  /* 0x00000090ff39723e */ /* 0x000fe200030006ff */
[-C--:B------:R-:W-:Y:S01]  /*daa0*/  FFMA.FTZ R53, R52, R143.reuse, -R53 ;  /* 0x0000008f34357223 */ /* 0x080fe20000010835 */
[----:B------:R-:W-:Y:S01]  /*dab0*/  F2FP.F16.E4M3.UNPACK_B R52, R44.H1 ;  /* 0x0000002cff34723e */ /* 0x000fe200030006ff */
[----:B------:R-:W-:Y:S02]  /*dac0*/  HADD2.F32 R61, -RZ, R58.H0_H0 ;  /* 0x2000003aff3d7230 */ /* 0x000fe40000004100 */
[----:B------:R-:W-:Y:S01]  /*dad0*/  FFMA.FTZ R60, R54, R143, R141 ;  /* 0x0000008f363c7223 */ /* 0x000fe2000001008d */
[----:B------:R-:W-:Y:S01]  /*dae0*/  HADD2.F32 R56, -RZ, R55.H0_H0 ;  /* 0x20000037ff387230 */ /* 0x000fe20000004100 */
[----:B------:R-:W-:Y:S01]  /*daf0*/  F2FP.F16.E4M3.UNPACK_B R142, R142 ;  /* 0x0000008eff8e723e */ /* 0x000fe200020006ff */
        /* <DEDUP_REMOVED lines=11> */
[CC--:B------:R-:W-:Y:S01]  /*dbb0*/  FMUL.FTZ R63, R55.reuse, R58.reuse ;  /* 0x0000003a373f7220 */ /* 0x0c0fe20000410000 */
[----:B------:R-:W-:Y:S02]  /*dbc0*/  HADD2.F32 R61, -RZ, R142.H1_H1 ;  /* 0x3000008eff3d7230 */ /* 0x000fe40000004100 */
        /* <DEDUP_REMOVED lines=12> */
[----:B------:R-:W-:Y:S01]  /*dc90*/  HADD2.F32 R59, -RZ, R142.H0_H0 ;  /* 0x2000008eff3b7230 */ /* 0x000fe20000004100 */
[----:B------:R-:W-:Y:S01]  /*dca0*/  F2FP.F16.E4M3.UNPACK_B R56, R36 ;  /* 0x00000024ff38723e */ /* 0x000fe200020006ff */
[----:B------:R-:W-:-:S02]  /*dcb0*/  HADD2.F32 R57, -RZ, R144.H1_H1 ;  /* 0x30000090ff397230 */ /* 0x000fc40000004100 */
[-C--:B------:R-:W-:Y:S01]  /*dcc0*/  FMUL.FTZ R65, R52, R61.reuse ;  /* 0x0000003d34417220 */ /* 0x080fe20000410000 */
[----:B------:R-:W-:Y:S01]  /*dcd0*/  FMUL.FTZ R61, R44, R61 ;  /* 0x0000003d2c3d7220 */ /* 0x000fe20000410000 */
[----:B------:R-:W-:Y:S02]  /*dce0*/  HADD2.F32 R55, -RZ, R144.H0_H0 ;  /* 0x20000090ff377230 */ /* 0x000fe40000004100 */
[-C--:B------:R-:W-:Y:S01]  /*dcf0*/  FMUL.FTZ R63, R54, R59.reuse ;  /* 0x0000003b363f7220 */ /* 0x080fe20000410000 */
[----:B------:R-:W-:Y:S01]  /*dd00*/  FMUL.FTZ R59, R38, R59 ;  /* 0x0000003b263b7220 */ /* 0x000fe20000410000 */
[----:B------:R-:W-:Y:S01]  /*dd10*/  FFMA.FTZ R61, R52, R57, R61 ;  /* 0x00000039343d7223 */ /* 0x000fe2000001003d */
[----:B------:R-:W-:Y:S01]  /*dd20*/  F2FP.F16.E4M3.UNPACK_B R52, R37 ;  /* 0x00000025ff34723e */ /* 0x000fe200020006ff */
[----:B------:R-:W-:Y:S01]  /*dd30*/  FFMA.FTZ R63, R38, R55, -R63 ;  /* 0x00000037263f7223 */ /* 0x000fe2000001083f */
[----:B------:R-:W-:Y:S01]  /*dd40*/  F2FP.F16.E4M3.UNPACK_B R49, R13 ;  /* 0x0000000dff31723e */ /* 0x000fe200020006ff */
[----:B------:R-:W-:Y:S01]  /*dd50*/  FFMA.FTZ R38, R54, R55, R59 ;  /* 0x0000003736267223 */ /* 0x000fe2000001003b */
[----:B------:R-:W-:Y:S01]  /*dd60*/  F2FP.SATFINITE.E4M3.F32.PACK_AB_MERGE_C R47, R53, R50, R46 ;  /* 0x00000032352f723e */ /* 0x000fe2000480702e */
[----:B------:R-:W-:Y:S01]  /*dd70*/  HADD2.F32 R50, -RZ, R52.H0_H0 ;  /* 0x20000034ff327230 */ /* 0x000fe20000004100 */
[----:B------:R-:W-:Y:S01]  /*dd80*/  F2FP.SATFINITE.E4M3.F32.PACK_AB_MERGE_C R46, R60, R51, R48 ;  /* 0x000000333c2e723e */ /* 0x000fe20004807030 */
[----:B------:R-:W-:Y:S01]  /*dd90*/  HADD2.F32 R51, -RZ, R56.H0_H0 ;  /* 0x20000038ff337230 */ /* 0x000fe20000004100 */
[----:B------:R-:W-:Y:S01]  /*dda0*/  F2FP.F16.E4M3.UNPACK_B R54, R14 ;  /* 0x0000000eff36723e */ /* 0x000fe200020006ff */
[----:B------:R-:W-:-:S02]  /*ddb0*/  HADD2.F32 R48, -RZ, R49.H0_H0 ;  /* 0x20000031ff307230 */ /* 0x000fc40000004100 */
[----:B------:R-:W-:Y:S01]  /*ddc0*/  FFMA.FTZ R44, R44, R57, -R65 ;  /* 0x000000392c2c7223 */ /* 0x000fe20000010841 */
[----:B------:R-:W-:Y:S02]  /*ddd0*/  HADD2.F32 R53, -RZ, R52.H1_H1 ;  /* 0x30000034ff357230 */ /* 0x000fe40000004100 */
[-C--:B------:R-:W-:Y:S01]  /*dde0*/  FMUL.FTZ R57, R50, R51.reuse ;  /* 0x0000003332397220 */ /* 0x080fe20000410000 */
[----:B------:R-:W-:Y:S02]  /*ddf0*/  HADD2.F32 R55, -RZ, R54.H0_H0 ;  /* 0x20000036ff377230 */ /* 0x000fe40000004100 */
[C---:B------:R-:W-:Y:S01]  /*de00*/  FMUL.FTZ R59, R48.reuse, R51 ;  /* 0x00000033303b7220 */ /* 0x040fe20000410000 */
[----:B------:R-:W-:Y:S01]  /*de10*/  HADD2.F32 R56, -RZ, R56.H1_H1 ;  /* 0x30000038ff387230 */ /* 0x000fe20000004100 */
[----:B------:R-:W-:Y:S01]  /*de20*/  F2FP.F16.E4M3.UNPACK_B R52, R37.H1 ;  /* 0x00000025ff34723e */ /* 0x000fe200030006ff */
[----:B------:R-:W-:Y:S02]  /*de30*/  HADD2.F32 R51, -RZ, R49.H1_H1 ;  /* 0x30000031ff337230 */ /* 0x000fe40000004100 */
[-C--:B------:R-:W-:Y:S01]  /*de40*/  FFMA.FTZ R48, R48, R55.reuse, -R57 ;  /* 0x0000003730307223 */ /* 0x080fe20000010839 */
[----:B------:R-:W-:Y:S01]  /*de50*/  FFMA.FTZ R49, R50, R55, R59 ;  /* 0x0000003732317223 */ /* 0x000fe2000001003b */
[----:B------:R-:W-:-:S02]  /*de60*/  HADD2.F32 R54, -RZ, R54.H1_H1 ;  /* 0x30000036ff367230 */ /* 0x000fc40000004100 */
[-C--:B------:R-:W-:Y:S01]  /*de70*/  FMUL.FTZ R58, R53, R56.reuse ;  /* 0x00000038353a7220 */ /* 0x080fe20000410000 */
[C---:B------:R-:W-:Y:S01]  /*de80*/  FMUL.FTZ R56, R51.reuse, R56 ;  /* 0x0000003833387220 */ /* 0x040fe20000410000 */
[----:B------:R-:W-:Y:S02]  /*de90*/  F2FP.F16.E4M3.UNPACK_B R55, R36.H1 ;  /* 0x00000024ff37723e */ /* 0x000fe400030006ff */
[----:B------:R-:W-:Y:S01]  /*dea0*/  F2FP.F16.E4M3.UNPACK_B R50, R13.H1 ;  /* 0x0000000dff32723e */ /* 0x000fe200030006ff */
[-C--:B------:R-:W-:Y:S01]  /*deb0*/  FFMA.FTZ R13, R51, R54.reuse, -R58 ;  /* 0x00000036330d7223 */ /* 0x080fe2000001083a */
[----:B------:R-:W-:Y:S01]  /*dec0*/  FFMA.FTZ R36, R53, R54, R56 ;  /* 0x0000003635247223 */ /* 0x000fe20000010038 */
[----:B------:R-:W-:Y:S01]  /*ded0*/  HADD2.F32 R51, -RZ, R52.H0_H0 ;  /* 0x20000034ff337230 */ /* 0x000fe20000004100 */
[----:B------:R-:W-:Y:S01]  /*dee0*/  F2FP.F16.E4M3.UNPACK_B R14, R14.H1 ;  /* 0x0000000eff0e723e */ /* 0x000fe200030006ff */
[----:B------:R-:W-:Y:S01]  /*def0*/  HADD2.F32 R56, -RZ, R55.H0_H0 ;  /* 0x20000037ff387230 */ /* 0x000fe20000004100 */
[----:B------:R-:W-:Y:S01]  /*df00*/  F2FP.SATFINITE.E4M3.F32.PACK_AB_MERGE_C R62, R67, R62, RZ ;  /* 0x0000003e433e723e */ /* 0x000fe200048070ff */
[----:B------:R-:W-:Y:S01]  /*df10*/  HADD2.F32 R37, -RZ, R50.H0_H0 ;  /* 0x20000032ff257230 */ /* 0x000fe20000004100 */
[----:B------:R-:W-:Y:S01]  /*df20*/  F2FP.SATFINITE.E4M3.F32.PACK_AB_MERGE_C R38, R61, R38, R73 ;  /* 0x000000263d26723e */ /* 0x000fe20004807049 */
[----:B------:R-:W-:-:S02]  /*df30*/  HADD2.F32 R52, -RZ, R52.H1_H1 ;  /* 0x30000034ff347230 */ /* 0x000fc40000004100 */
[-C--:B------:R-:W-:Y:S01]  /*df40*/  FMUL.FTZ R58, R51, R56.reuse ;  /* 0x00000038333a7220 */ /* 0x080fe20000410000 */
[----:B------:R-:W-:Y:S02]  /*df50*/  HADD2.F32 R55, -RZ, R55.H1_H1 ;  /* 0x30000037ff377230 */ /* 0x000fe40000004100 */
[----:B------:R-:W-:Y:S01]  /*df60*/  FMUL.FTZ R56, R37, R56 ;  /* 0x0000003825387220 */ /* 0x000fe20000410000 */
[----:B------:R-:W-:Y:S01]  /*df70*/  HADD2.F32 R50, -RZ, R50.H1_H1 ;  /* 0x30000032ff327230 */ /* 0x000fe20000004100 */
[----:B------:R-:W-:Y:S01]  /*df80*/  F2FP.SATFINITE.E4M3.F32.PACK_AB_MERGE_C R44, R44, R63, R62 ;  /* 0x0000003f2c2c723e */ /* 0x000fe2000480703e */
        /* <DEDUP_REMOVED lines=56> */
[----:B------:R-:W-:Y:S01]  /*e310*/  F2FP.SATFINITE.E4M3.F32.PACK_AB_MERGE_C R37, R36, R49, R61 ;  /* 0x000000312425723e */ /* 0x000fe2000480703d */
[----:B------:R-:W-:Y:S01]  /*e320*/  IMAD.MOV.U32 R36, RZ, RZ, R46 ;  /* 0x000000ffff247224 */ /* 0x000fe200078e002e */
[----:B------:R-:W-:-:S07]  /*e330*/  F2FP.SATFINITE.E4M3.F32.PACK_AB_MERGE_C R39, R50, R63, R51 ;  /* 0x0000003f3227723e */ /* 0x000fce0004807033 */
.L_x_2724:
[----:B------:R-:W-:Y:S05]  /*e340*/  BSYNC B2 ;  /* 0x0000000000027941 */ /* 0x000fea0003800000 */
.L_x_2723:
[----:B-1----:R1:W-:Y:S04]  /*e350*/  ST.E.128 desc[UR50][R40.64], R12 ;  /* 0x0000000c28007985 */ /* 0x0023e8000c101d32 */
[----:B----4-:R1:W-:Y:S02]  /*e360*/  @!P2 ST.E.128 desc[UR50][R42.64], R36 ;  /* 0x000000242a00a985 */ /* 0x0103e4000c101d32 */
.L_x_2722:
[----:B------:R-:W-:Y:S05]  /*e370*/  BSYNC B1 ;  /* 0x0000000000017941 */ /* 0x000fea0003800000 */
.L_x_2721:
        /* <DEDUP_REMOVED lines=25> */
[----:B------:R-:W1:Y:S01]  /*e510*/  LDS.128 R36, [R36+0x1a400] ;  /* 0x01a4000024247984 */ /* 0x000e620000000c00 */
[----:B------:R-:W-:Y:S05]  /*e520*/  @P2 BRA `(.L_x_2726) ;  /* 0x0000000c004c2947 */ /* 0x000fea0003800000 */
[----:B------:R-:W-:Y:S01]  /*e530*/  SHF.R.U32.HI R43, RZ, 0x8, R81 ;  /* 0x00000008ff2b7819 */ /* 0x000fe20000011651 */
[----:B0-----:R-:W-:Y:S01]  /*e540*/  IMAD.MOV.U32 R42, RZ, RZ, R13 ;  /* 0x000000ffff2a7224 */ /* 0x001fe200078e000d */
[----:B------:R-:W-:Y:S01]  /*e550*/  SHF.R.U32.HI R54, RZ, 0x10, R81 ;  /* 0x00000010ff367819 */ /* 0x000fe20000011651 */
[----:B-1----:R-:W-:Y:S01]  /*e560*/  IMAD.MOV.U32 R50, RZ, RZ, R36 ;  /* 0x000000ffff327224 */ /* 0x002fe200078e0024 */
[----:B------:R-:W-:Y:S01]  /*e570*/  SHF.R.U32.HI R53, RZ, 0x8, R71 ;  /* 0x00000008ff357819 */ /* 0x000fe20000011647 */
[----:B------:R-:W-:Y:S01]  /*e580*/  IMAD.SHL.U32 R13, R43, 0x100, RZ ;  /* 0x000001002b0d7824 */ /* 0x000fe200078e00ff */
[----:B------:R-:W-:Y:S01]  /*e590*/  LOP3.LUT R44, R81, 0xff0000ff, RZ, 0xc0, !PT ;  /* 0xff0000ff512c7812 */ /* 0x000fe200078ec0ff */
[----:B------:R-:W-:Y:S01]  /*e5a0*/  IMAD.MOV.U32 R43, RZ, RZ, R14 ;  /* 0x000000ffff2b7224 */ /* 0x000fe200078e000e */
[----:B------:R-:W-:Y:S01]  /*e5b0*/  SHF.R.U32.HI R49, RZ, 0x8, R83 ;  /* 0x00000008ff317819 */ /* 0x000fe20000011653 */
[----:B------:R-:W-:Y:S01]  /*e5c0*/  IMAD.U32 R14, R54, 0x10000, RZ ;  /* 0x00010000360e7824 */ /* 0x000fe200078e00ff */
[----:B------:R-:W-:Y:S01]  /*e5d0*/  SHF.R.U32.HI R51, RZ, 0x8, R69 ;  /* 0x00000008ff337819 */ /* 0x000fe20000011645 */
[----:B------:R-:W-:Y:S01]  /*e5e0*/  IMAD.SHL.U32 R53, R53, 0x100, RZ ;  /* 0x0000010035357824 */ /* 0x000fe200078e00ff */
[----:B------:R-:W-:Y:S01]  /*e5f0*/  SHF.R.U32.HI R56, RZ, 0x10, R83 ;  /* 0x00000010ff387819 */ /* 0x000fe20000011653 */
[----:B------:R-:W-:Y:S01]  /*e600*/  IMAD.SHL.U32 R49, R49, 0x100, RZ ;  /* 0x0000010031317824 */ /* 0x000fe200078e00ff */
[----:B------:R-:W-:-:S02]  /*e610*/  LOP3.LUT R13, R44, 0xff00, R13, 0xf8, !PT ;  /* 0x0000ff002c0d7812 */ /* 0x000fc400078ef80d */
[----:B------:R-:W-:Y:S02]  /*e620*/  LOP3.LUT R48, R69, 0xff0000ff, RZ, 0xc0, !PT ;  /* 0xff0000ff45307812 */ /* 0x000fe400078ec0ff */
[----:B------:R-:W-:Y:S02]  /*e630*/  LOP3.LUT R52, R71, 0xff0000ff, RZ, 0xc0, !PT ;  /* 0xff0000ff47347812 */ /* 0x000fe400078ec0ff */
[----:B------:R-:W-:Y:S02]  /*e640*/  SHF.L.U32 R51, R51, 0x8, RZ ;  /* 0x0000000833337819 */ /* 0x000fe400000006ff */
[----:B------:R-:W-:Y:S02]  /*e650*/  LOP3.LUT R46, R83, 0xff0000ff, RZ, 0xc0, !PT ;  /* 0xff0000ff532e7812 */ /* 0x000fe400078ec0ff */
[----:B------:R-:W-:Y:S02]  /*e660*/  MOV R47, R12 ;  /* 0x0000000c002f7202 */ /* 0x000fe40000000f00 */
[----:B------:R-:W-:Y:S01]  /*e670*/  LOP3.LUT R14, R13, 0xff0000, R14, 0xf8, !PT ;  /* 0x00ff00000d0e7812 */ /* 0x000fe200078ef80e */
[----:B------:R-:W-:Y:S01]  /*e680*/  IMAD.U32 R13, R56, 0x10000, RZ ;  /* 0x00010000380d7824 */ /* 0x000fe200078e00ff */
[----:B------:R-:W-:-:S02]  /*e690*/  LOP3.LUT R36, R48, 0xff00, R51, 0xf8, !PT ;  /* 0x0000ff0030247812 */ /* 0x000fc400078ef833 */
[----:B------:R-:W-:Y:S02]  /*e6a0*/  LOP3.LUT R54, R52, 0xff00, R53, 0xf8, !PT ;  /* 0x0000ff0034367812 */ /* 0x000fe400078ef835 */
[----:B------:R-:W-:Y:S02]  /*e6b0*/  LOP3.LUT R12, R46, 0xff00, R49, 0xf8, !PT ;  /* 0x0000ff002e0c7812 */ /* 0x000fe400078ef831 */
[----:B------:R-:W-:Y:S02]  /*e6c0*/  F2FP.F16.E4M3.UNPACK_B R52, R140.H1 ;  /* 0x0000008cff34723e */ /* 0x000fe400030006ff */
        /* <DEDUP_REMOVED lines=11> */
[--C-:B------:R-:W-:Y:S02]  /*e780*/  HADD2.F32 R53, -RZ, R49.reuse.H0_H0 ;  /* 0x20000031ff357230 */ /* 0x100fe40000004100 */
[----:B------:R-:W-:Y:S01]  /*e790*/  FMUL.FTZ R61, R44, R13 ;  /* 0x0000000d2c3d7220 */ /* 0x000fe20000410000 */
[----:B------:R-:W-:Y:S02]  /*e7a0*/  SHF.L.U32 R57, R57, 0x10, RZ ;  /* 0x0000001039397819 */ /* 0x000fe400000006ff */
        /* <DEDUP_REMOVED lines=9> */
[----:B------:R-:W-:Y:S01]  /*e840*/  HADD2.F32 R49, -RZ, R48.H1_H1 ;  /* 0x30000030ff317230 */ /* 0x000fe20000004100 */
[----:B------:R-:W-:Y:S01]  /*e850*/  LOP3.LUT R13, R54, 0xff0000, R57, 0xf8, !PT ;  /* 0x00ff0000360d7812 */ /* 0x000fe200078ef839 */
[----:B------:R-:W-:-:S02]  /*e860*/  HADD2.F32 R54, -RZ, R140.H0_H0 ;  /* 0x2000008cff367230 */ /* 0x000fc40000004100 */
[CC--:B------:R-:W-:Y:S01]  /*e870*/  FMUL.FTZ R56, R52.reuse, R55.reuse ;  /* 0x0000003734387220 */ /* 0x0c0fe20000410000 */
[----:B------:R-:W-:Y:S01]  /*e880*/  F2FP.F16.E4M3.UNPACK_B R138, R138 ;  /* 0x0000008aff8a723e */ /* 0x000fe200020006ff */
        /* <DEDUP_REMOVED lines=39> */
[----:B------:R-:W-:Y:S01]  /*eb00*/  FFMA.FTZ R64, R47, R52, -R48 ;  /* 0x000000342f407223 */ /* 0x000fe20000010830 */
[----:B------:R-:W-:Y:S01]  /*eb10*/  F2FP.F16.E4M3.UNPACK_B R47, R38 ;  /* 0x00000026ff2f723e */ /* 0x000fe200020006ff */
[----:B------:R-:W-:Y:S01]  /*eb20*/  FFMA.FTZ R65, R49, R52, R54 ;  /* 0x0000003431417223 */ /* 0x000fe20000010036 */
[--C-:B------:R-:W-:Y:S01]  /*eb30*/  HADD2.F32 R51, -RZ, R139.reuse.H0_H0 ;  /* 0x2000008bff337230 */ /* 0x100fe20000004100 */
[----:B------:R-:W-:Y:S01]  /*eb40*/  F2FP.SATFINITE.E4M3.F32.PACK_AB_MERGE_C R44, R59, R44, RZ ;  /* 0x0000002c3b2c723e */ /* 0x000fe200048070ff */
[----:B------:R-:W-:Y:S01]  /*eb50*/  HADD2.F32 R52, -RZ, R139.H1_H1 ;  /* 0x3000008bff347230 */ /* 0x000fe20000004100 */
[----:B------:R-:W-:Y:S01]  /*eb60*/  F2FP.SATFINITE.E4M3.F32.PACK_AB_MERGE_C R61, R61, R46, RZ ;  /* 0x0000002e3d3d723e */ /* 0x000fe200048070ff */
[----:B------:R-:W-:Y:S01]  /*eb70*/  HADD2.F32 R48, -RZ, R47.H0_H0 ;  /* 0x2000002fff307230 */ /* 0x000fe20000004100 */
[----:B------:R-:W-:Y:S01]  /*eb80*/  F2FP.SATFINITE.E4M3.F32.PACK_AB_MERGE_C R46, R58, R55, R44 ;  /* 0x000000373a2e723e */ /* 0x000fe2000480702c */
[----:B------:R-:W-:Y:S01]  /*eb90*/  HADD2.F32 R38, -RZ, R43.H0_H0 ;  /* 0x2000002bff267230 */ /* 0x000fe20000004100 */
[----:B------:R-:W-:Y:S01]  /*eba0*/  F2FP.SATFINITE.E4M3.F32.PACK_AB_MERGE_C R62, R65, R62, RZ ;  /* 0x0000003e413e723e */ /* 0x000fe200048070ff */
[----:B------:R-:W-:-:S02]  /*ebb0*/  HADD2.F32 R47, -RZ, R47.H1_H1 ;  /* 0x3000002fff2f7230 */ /* 0x000fc40000004100 */
[-C--:B------:R-:W-:Y:S01]  /*ebc0*/  FMUL.FTZ R53, R48, R51.reuse ;  /* 0x0000003330357220 */ /* 0x080fe20000410000 */
[----:B------:R-:W-:Y:S02]  /*ebd0*/  HADD2.F32 R49, -RZ, R137.H0_H0 ;  /* 0x20000089ff317230 */ /* 0x000fe40000004100 */
[C---:B------:R-:W-:Y:S01]  /*ebe0*/  FMUL.FTZ R51, R38.reuse, R51 ;  /* 0x0000003326337220 */ /* 0x040fe20000410000 */
[----:B------:R-:W-:Y:S02]  /*ebf0*/  HADD2.F32 R43, -RZ, R43.H1_H1 ;  /* 0x3000002bff2b7230 */ /* 0x000fe40000004100 */
[-C--:B------:R-:W-:Y:S01]  /*ec00*/  FMUL.FTZ R54, R47, R52.reuse ;  /* 0x000000342f367220 */ /* 0x080fe20000410000 */
[----:B------:R-:W-:Y:S02]  /*ec10*/  HADD2.F32 R50, -RZ, R137.H1_H1 ;  /* 0x30000089ff327230 */ /* 0x000fe40000004100 */
[-C--:B------:R-:W-:Y:S01]  /*ec20*/  FFMA.FTZ R53, R38, R49.reuse, -R53 ;  /* 0x0000003126357223 */ /* 0x080fe20000010835 */
[----:B------:R-:W-:Y:S01]  /*ec30*/  FFMA.FTZ R38, R48, R49, R51 ;  /* 0x0000003130267223 */ /* 0x000fe20000010033 */
[C---:B------:R-:W-:Y:S01]  /*ec40*/  FMUL.FTZ R52, R43.reuse, R52 ;  /* 0x000000342b347220 */ /* 0x040fe20000410000 */
[----:B------:R-:W-:Y:S01]  /*ec50*/  F2FP.F16.E4M3.UNPACK_B R49, R37 ;  /* 0x00000025ff31723e */ /* 0x000fe200020006ff */
[----:B------:R-:W-:Y:S01]  /*ec60*/  FFMA.FTZ R60, R43, R50, -R54 ;  /* 0x000000322b3c7223 */ /* 0x000fe20000010836 */
[----:B------:R-:W-:Y:S01]  /*ec70*/  F2FP.F16.E4M3.UNPACK_B R54, R36 ;  /* 0x00000024ff36723e */ /* 0x000fe200020006ff */
[----:B------:R-:W-:Y:S01]  /*ec80*/  FFMA.FTZ R51, R47, R50, R52 ;  /* 0x000000322f337223 */ /* 0x000fe20000010034 */
[----:B------:R-:W-:Y:S01]  /*ec90*/  F2FP.F16.E4M3.UNPACK_B R48, R42 ;  /* 0x0000002aff30723e */ /* 0x000fe200020006ff */
        /* <DEDUP_REMOVED lines=84> */
[----:B------:R-:W-:Y:S01]  /*f1e0*/  F2FP.SATFINITE.E4M3.F32.PACK_AB_MERGE_C R60, R61, R60, RZ ;  /* 0x0000003c3d3c723e */ /* 0x000fe200048070ff */
[----:B------:R-:W-:Y:S01]  /*f1f0*/  IMAD.MOV.U32 R36, RZ, RZ, R44 ;  /* 0x000000ffff247224 */ /* 0x000fe200078e002c */
[----:B------:R-:W-:-:S02]  /*f200*/  F2FP.SATFINITE.E4M3.F32.PACK_AB_MERGE_C R54, R54, R55, RZ ;  /* 0x000000373636723e */ /* 0x000fc400048070ff */
[----:B------:R-:W-:Y:S01]  /*f210*/  F2FP.SATFINITE.E4M3.F32.PACK_AB_MERGE_C R15, R14, R63, R15 ;  /* 0x0000003f0e0f723e */ /* 0x000fe2000480700f */
[----:B------:R-:W-:Y:S01]  /*f220*/  IMAD.MOV.U32 R14, RZ, RZ, R43 ;  /* 0x000000ffff0e7224 */ /* 0x000fe200078e002b */
[----:B------:R-:W-:Y:S02]  /*f230*/  F2FP.SATFINITE.E4M3.F32.PACK_AB_MERGE_C R13, R58, R47, R59 ;  /* 0x0000002f3a0d723e */ /* 0x000fe4000480703b */
[----:B------:R-:W-:Y:S02]  /*f240*/  F2FP.SATFINITE.E4M3.F32.PACK_AB_MERGE_C R37, R57, R48, R60 ;  /* 0x000000303925723e */ /* 0x000fe4000480703c */
[----:B------:R-:W-:-:S07]  /*f250*/  F2FP.SATFINITE.E4M3.F32.PACK_AB_MERGE_C R39, R53, R64, R54 ;  /* 0x000000403527723e */ /* 0x000fce0004807036 */
.L_x_2726:
[----:B------:R-:W-:Y:S05]  /*f260*/  BSYNC B1 ;  /* 0x0000000000017941 */ /* 0x000fea0003800000 */
.L_x_2725:
[----:B0-----:R0:W-:Y:S01]  /*f270*/  ST.E.128 desc[UR50][R40.64], R12 ;  /* 0x0000000c28007985 */ /* 0x0011e2000c101d32 */
[----:B------:R-:W-:-:S13]  /*f280*/  ISETP.GE.AND P2, PT, R11, R136, PT ;  /* 0x000000880b00720c */ /* 0x000fda0003f46270 */
[----:B------:R-:W-:Y:S05]  /*f290*/  @P2 BRA `(.L_x_2673) ;  /* 0x0000000400d02947 */ /* 0x000fea0003800000 */
[----:B0-----:R-:W-:-:S04]  /*f2a0*/  IADD3 R12, P2, R11, R45, RZ ;  /* 0x0000002d0b0c7210 */ /* 0x001fc80007f5e0ff */
[----:B------:R-:W-:-:S05]  /*f2b0*/  LEA.HI.X.SX32 R13, R11, R119, 0x1, P2 ;  /* 0x000000770b0d7211 */ /* 0x000fca00010f0eff */
[----:B-1----:R0:W-:Y:S01]  /*f2c0*/  ST.E.128 desc[UR50][R12.64], R36 ;  /* 0x000000240c007985 */ /* 0x0021e2000c101d32 */
[----:B------:R-:W-:Y:S05]  /*f2d0*/  BRA `(.L_x_2673) ;  /* 0x0000000400c07947 */ /* 0x000fea0003800000 */
.L_x_2638:
[----:B------:R-:W-:-:S06]  /*f2e0*/  UISETP.NE.AND UP0, UPT, UR48, 0x3, UPT ;  /* 0x000000033000788c */ /* 0x000fcc000bf05270 */
[----:B------:R-:W-:-:S13]  /*f2f0*/  PLOP3.LUT P1, PT, PT, PT, UP0, 0x80, 0x0 ;  /* 0x000000000000781c */ /* 0x000fda0003f2f008 */
[----:B------:R-:W-:Y:S05]  /*f300*/  @!P1 BRA `(.L_x_2727) ;  /* 0x0000000000049947 */ /* 0x000fea0003800000 */
[----:B------:R-:W-:Y:S01]  /*f310*/  BPT.TRAP 0x1 ;  /* 0x000000040000795c */ /* 0x000fe20000300000 */
.L_x_2727:
[----:B------:R-:W-:Y:S01]  /*f320*/  IMAD R94, R19, 0x8, R18 ;  /* 0x00000008135e7824 */ /* 0x000fe200078e0212 */
[----:B------:R-:W-:Y:S01]  /*f330*/  SHF.L.U32 R95, R199, 0x1f, RZ ;  /* 0x0000001fc75f7819 */ /* 0x000fe200000006ff */
[----:B------:R-:W-:Y:S01]  /*f340*/  BSSY B1, `(.L_x_2728) ;  /* 0x0000004000017945 */ /* 0x000fe20003800000 */
[----:B------:R-:W-:Y:S02]  /*f350*/  SHF.R.S32.HI R87, RZ, 0x1f, R86 ;  /* 0x0000001fff577819 */ /* 0x000fe40000011456 */
[----:B------:R-:W1:Y:S02]  /*f360*/  SYNCS.PHASECHK.TRANS64.TRYWAIT P2, [R94+URZ+0x29890], R95 ;  /* 0x0298905f5e0075a7 */ /* 0x000e64000804017f */
[----:B-1----:R-:W-:Y:S05]  /*f370*/  @!P2 BRA `(.L_x_2729) ;  /* 0x000001e40068a947 */ /* 0x002fea0003800000 */
.L_x_2999:
[----:B------:R-:W-:Y:S05]  /*f380*/  BSYNC B1 ;  /* 0x0000000000017941 */ /* 0x000fea0003800000 */
.L_x_2728:
        /* <DEDUP_REMOVED lines=8> */
[----:B------:R-:W-:Y:S01]  /*f410*/  IMAD R14, R92, UR4, RZ ;  /* 0x000000045c0e7c24 */ /* 0x000fe2000f8e02ff */
[----:B------:R-:W-:Y:S02]  /*f420*/  IADD3 R13, R13, R11, RZ ;  /* 0x0000000b0d0d7210 */ /* 0x000fe40007ffe0ff */
        /* <DEDUP_REMOVED lines=10> */
[----:B------:R-:W-:-:S03]  /*f4d0*/  IMAD.IADD R48, R93, 0x1, -R198 ;  /* 0x000000015d307824 */ /* 0x000fc600078e0ac6 */
[----:B------:R-:W-:Y:S02]  /*f4e0*/  IADD3.X R47, R13, UR7, R11, P2, !PT ;  /* 0x000000070d2f7c10 */ /* 0x000fe400097fe40b */
[----:B------:R-:W-:Y:S01]  /*f4f0*/  ISETP.GE.AND P2, PT, R48, 0x1, PT ;  /* 0x000000013000780c */ /* 0x000fe20003f46270 */
[----:B------:R-:W-:-:S12]  /*f500*/  BRA.DIV UR4, `(.L_x_2730) ;  /* 0x000001e604187947 */ /* 0x000fd8000b800000 */
[----:B------:R0:W2:Y:S04]  /*f510*/  SHFL.IDX PT, R44, R47, RZ, 0x1e1f ;  /* 0x001e1fff2f2c7589 */ /* 0x0000a800000e0000 */
[----:B------:R0:W3:Y:S02]  /*f520*/  SHFL.IDX PT, R45, R46, RZ, 0x1e1f ;  /* 0x001e1fff2e2d7589 */ /* 0x0000e400000e0000 */
.L_x_3003:
        /* <DEDUP_REMOVED lines=35> */
.L_x_2732:
[----:B------:R-:W-:Y:S05]  /*f760*/  BSYNC B1 ;  /* 0x0000000000017941 */ /* 0x000fea0003800000 */
.L_x_2731:
[----:B------:R-:W-:-:S03]  /*f770*/  UMOV UR4, 0xffffffff ;  /* 0xffffffff00047882 */ /* 0x000fc60000000000 */
[----:B------:R-:W-:Y:S05]  /*f780*/  BRA.DIV UR4, `(.L_x_2733) ;  /* 0x000001e204c47947 */ /* 0x000fea000b800000 */
[----:B--2---:R2:W0:Y:S04]  /*f790*/  SHFL.IDX PT, R44, R47, 0x1, 0x1e1f ;  /* 0x003e1f002f2c7f89 */ /* 0x00442800000e0000 */
[----:B---3--:R2:W3:Y:S02]  /*f7a0*/  SHFL.IDX PT, R45, R46, 0x1, 0x1e1f ;  /* 0x003e1f002e2d7f89 */ /* 0x0084e400000e0000 */
.L_x_3007:
[----:B------:R-:W-:-:S13]  /*f7b0*/  ISETP.GE.AND P2, PT, R48, 0x81, PT ;  /* 0x000000813000780c */ /* 0x000fda0003f46270 */
[----:B------:R-:W-:Y:S05]  /*f7c0*/  @!P2 BRA `(.L_x_2673) ;  /* 0x000000000084a947 */ /* 0x000fea0003800000 */
[----:B------:R-:W-:Y:S02]  /*f7d0*/  ULDC UR4, c[0x0][0x2f4] ;  /* 0x0000bd0000047ab9 */ /* 0x000fe40000000800 */
[----:B------:R-:W-:-:S13]  /*f7e0*/  ISETP.GE.AND P5, PT, R16, UR4, PT ;  /* 0x0000000410007c0c */ /* 0x000fda000bfa6270 */
[----:B----4-:R-:W4:Y:S01]  /*f7f0*/  @!P5 LDS.128 R12, [R37+0x1c400] ;  /* 0x01c40000250cd984 */ /* 0x010f220000000c00 */
[----:B---3--:R-:W-:-:S05]  /*f800*/  @!P5 IADD3 R42, P2, R16, R45, RZ ;  /* 0x0000002d102ad210 */ /* 0x008fca0007f5e0ff */
[----:B0-----:R-:W-:Y:S01]  /*f810*/  @!P5 IMAD.X R43, R44, 0x1, R17, P2 ;  /* 0x000000012c2bd824 */ /* 0x001fe200010e0611 */
[----:B------:R-:W-:-:S13]  /*f820*/  ISETP.GE.AND P2, PT, R189, UR4, PT ;  /* 0x00000004bd007c0c */ /* 0x000fda000bf46270 */
[----:B------:R-:W-:-:S04]  /*f830*/  @!P2 IADD3 R40, P4, R189, R45, RZ ;  /* 0x0000002dbd28a210 */ /* 0x000fc80007f9e0ff */
[----:B------:R-:W-:Y:S02]  /*f840*/  @!P2 IADD3.X R41, R44, R197, RZ, P4, !PT ;  /* 0x000000c52c29a210 */ /* 0x000fe400027fe4ff */
        /* <DEDUP_REMOVED lines=12> */
[----:B------:R-:W-:-:S05]  /*f910*/  @!P5 IMAD.SHL.U32 R11, R193, 0x10, RZ ;  /* 0x00000010c10bd824 */ /* 0x000fca00078e00ff */
        /* <DEDUP_REMOVED lines=12> */
.L_x_2673:
[----:B------:R-:W-:Y:S05]  /*f9e0*/  BSYNC B0 ;  /* 0x0000000000007941 */ /* 0x000fea0003800000 */
.L_x_2637:
        /* <DEDUP_REMOVED lines=11> */
[----:B------:R-:W-:-:S04]  /*faa0*/  @!P2 IADD3 R11, R94, 0x298a0, RZ ;  /* 0x000298a05e0ba810 */ /* 0x000fc80007ffe0ff */
[----:B------:R-:W-:-:S04]  /*fab0*/  @!P2 PRMT R11, RZ, 0x654, R11 ;  /* 0x00000654ff0ba816 */ /* 0x000fc8000000000b */
[----:B------:R4:W-:Y:S01]  /*fac0*/  @!P2 SYNCS.ARRIVE.TRANS64.RED.A1T0 RZ, [R11+URZ], RZ ;  /* 0x000000ff0bffa9a7 */ /* 0x0009e2000810043f */
[----:B------:R-:W-:Y:S05]  /*fad0*/  @!P1 BRA `(.L_x_2735) ;  /* 0x0000000000049947 */ /* 0x000fea0003800000 */
[----:B------:R-:W-:Y:S01]  /*fae0*/  BPT.TRAP 0x1 ;  /* 0x000000040000795c */ /* 0x000fe20000300000 */
.L_x_2735:
[----:B------:R-:W-:Y:S05]  /*faf0*/  BSYNC B0 ;  /* 0x0000000000007941 */ /* 0x000fea0003800000 */
.L_x_2734:
[----:B------:R-:W0:Y:S01]  /*fb00*/  SYNCS.PHASECHK.TRANS64.TRYWAIT P1, [R94+URZ+0x298b0], R95 ;  /* 0x0298b05f5e0075a7 */ /* 0x000e22000802017f */
[----:B------:R-:W-:Y:S04]  /*fb10*/  BSSY B0, `(.L_x_2736) ;  /* 0x0000002000007945 */ /* 0x000fe80003800000 */
[----:B0-----:R-:W-:Y:S05]  /*fb20*/  @!P1 BRA `(.L_x_2737) ;  /* 0x000001e000289947 */ /* 0x001fea0003800000 */
.L_x_3008:
[----:B------:R-:W-:Y:S05]  /*fb30*/  BSYNC B0 ;  /* 0x0000000000007941 */ /* 0x000fea0003800000 */
.L_x_2736:
        /* <DEDUP_REMOVED lines=10> */
[C---:B----4-:R-:W-:Y:S02]  /*fbe0*/  IMAD R11, R85.reuse, UR5, R92 ;  /* 0x00000005550b7c24 */ /* 0x050fe4000f8e025c */
[----:B------:R-:W-:Y:S01]  /*fbf0*/  IMAD.WIDE.U32 R12, R85, UR4, R12 ;  /* 0x00000004550c7c25 */ /* 0x000fe2000f8e000c */
[----:B------:R-:W-:-:S03]  /*fc00*/  ULDC.64 UR4, c[0x0][0x330] ;  /* 0x0000cc0000047ab9 */ /* 0x000fc60000000a00 */
[----:B------:R-:W-:Y:S02]  /*fc10*/  IMAD.IADD R13, R13, 0x1, R11 ;  /* 0x000000010d0d7824 */ /* 0x000fe400078e020b */
[----:B------:R-:W-:Y:S02]  /*fc20*/  IMAD R11, R7, UR4, RZ ;  /* 0x00000004070b7c24 */ /* 0x000fe4000f8e02ff */
[----:B------:R-:W-:-:S04]  /*fc30*/  IMAD.WIDE.U32 R12, R22, UR4, R12 ;  /* 0x00000004160c7c25 */ /* 0x000fc8000f8e000c */
[----:B------:R-:W-:Y:S01]  /*fc40*/  IMAD R15, R22, UR5, R11 ;  /* 0x00000005160f7c24 */ /* 0x000fe2000f8e020b */
[----:B------:R-:W-:Y:S01]  /*fc50*/  IADD3 R42, P1, R12, UR6, RZ ;  /* 0x000000060c2a7c10 */ /* 0x000fe2000ff3e0ff */
[----:B------:R-:W-:-:S03]  /*fc60*/  IMAD R11, R19, 0x5000, R220 ;  /* 0x00005000130b7824 */ /* 0x000fc600078e02dc */
[----:B------:R-:W-:Y:S01]  /*fc70*/  IADD3.X R43, R13, UR7, R15, P1, !PT ;  /* 0x000000070d2b7c10 */ /* 0x000fe20008ffe40f */
[C---:B---3--:R-:W-:Y:S01]  /*fc80*/  IMAD.IADD R45, R18.reuse, 0x1, R11 ;  /* 0x00000001122d7824 */ /* 0x048fe200078e020b */
[----:B------:R-:W-:Y:S01]  /*fc90*/  ISETP.GE.AND P1, PT, R93, 0x1, PT ;  /* 0x000000015d00780c */ /* 0x000fe20003f26270 */
[----:B------:R0:W1:Y:S01]  /*fca0*/  SHFL.IDX PT, R44, R42, RZ, 0x1e1f ;  /* 0x001e1fff2a2c7589 */ /* 0x00006200000e0000 */
[CC--:B--2---:R-:W-:Y:S02]  /*fcb0*/  IADD3 R46, R18.reuse, R11.reuse, R122 ;  /* 0x0000000b122e7210 */ /* 0x0c4fe40007ffe07a */
[CC--:B------:R-:W-:Y:S02]  /*fcc0*/  IADD3 R47, R18.reuse, R11.reuse, R123 ;  /* 0x0000000b122f7210 */ /* 0x0c0fe40007ffe07b */
[----:B------:R-:W-:Y:S02]  /*fcd0*/  IADD3 R48, R18, R11, R128 ;  /* 0x0000000b12307210 */ /* 0x000fe40007ffe080 */
[----:B------:R0:W2:Y:S05]  /*fce0*/  SHFL.IDX PT, R11, R43, RZ, 0x1e1f ;  /* 0x001e1fff2b0b7589 */ /* 0x0000aa00000e0000 */
[----:B------:R-:W-:Y:S05]  /*fcf0*/  @!P1 BRA `(.L_x_2739) ;  /* 0x0000000000589947 */ /* 0x000fea0003800000 */
[----:B------:R-:W-:Y:S02]  /*fd00*/  ISETP.NE.AND P5, PT, R8, RZ, PT ;  /* 0x000000ff0800720c */ /* 0x000fe40003fa5270 */
[----:B------:R-:W-:-:S11]  /*fd10*/  ISETP.NE.AND P4, PT, R9, RZ, PT ;  /* 0x000000ff0900720c */ /* 0x000fd60003f85270 */
[----:B-1----:R-:W-:Y:S02]  /*fd20*/  @P5 IADD3 R38, P1, R16, R44, RZ ;  /* 0x0000002c10265210 */ /* 0x002fe40007f3e0ff */
[----:B------:R-:W-:Y:S02]  /*fd30*/  @P4 IMAD.SHL.U32 R12, R192, 0x10, RZ ;  /* 0x00000010c00c4824 */ /* 0x000fe400078e00ff */
[----:B--2---:R-:W-:-:S03]  /*fd40*/  @P5 IADD3.X R39, R11, R17, RZ, P1, !PT ;  /* 0x000000110b275210 */ /* 0x004fc60000ffe4ff */
        /* <DEDUP_REMOVED lines=17> */
.L_x_2739:
[----:B------:R-:W-:Y:S05]  /*fe60*/  BSYNC B0 ;  /* 0x0000000000007941 */ /* 0x000fea0003800000 */
.L_x_2738:
[----:B------:R-:W-:Y:S01]  /*fe70*/  ISETP.GE.AND P1, PT, R93, 0x81, PT ;  /* 0x000000815d00780c */ /* 0x000fe20003f26270 */
[----:B0-----:R-:W0:Y:S01]  /*fe80*/  SHFL.IDX PT, R43, R43, 0x1, 0x1e1f ;  /* 0x003e1f002b2b7f89 */ /* 0x001e2200000e0000 */
[----:B------:R-:W-:Y:S03]  /*fe90*/  BSSY B0, `(.L_x_2740) ;  /* 0x0000019000007945 */ /* 0x000fe60003800000 */
[----:B------:R-:W4:Y:S08]  /*fea0*/  SHFL.IDX PT, R42, R42, 0x1, 0x1e1f ;  /* 0x003e1f002a2a7f89 */ /* 0x000f3000000e0000 */
[----:B------:R-:W-:Y:S05]  /*feb0*/  @!P1 BRA `(.L_x_2741) ;  /* 0x0000000000589947 */ /* 0x000fea0003800000 */
[----:B------:R-:W-:Y:S02]  /*fec0*/  ISETP.NE.AND P5, PT, R8, RZ, PT ;  /* 0x000000ff0800720c */ /* 0x000fe40003fa5270 */
[----:B------:R-:W-:-:S11]  /*fed0*/  ISETP.NE.AND P4, PT, R9, RZ, PT ;  /* 0x000000ff0900720c */ /* 0x000fd60003f85270 */
[----:B---3--:R-:W3:Y:S01]  /*fee0*/  @P5 LDS.128 R12, [R45+0xe400] ;  /* 0x00e400002d0c5984 */ /* 0x008ee20000000c00 */
[----:B----4-:R-:W-:Y:S02]  /*fef0*/  @P5 IADD3 R38, P1, R16, R42, RZ ;  /* 0x0000002a10265210 */ /* 0x010fe40007f3e0ff */
[----:B--2---:R-:W-:-:S03]  /*ff00*/  @P4 SHF.L.U32 R11, R192, 0x4, RZ ;  /* 0x00000004c00b4819 */ /* 0x004fc600000006ff */
[----:B0-----:R-:W-:Y:S01]  /*ff10*/  @P5 IMAD.X R39, R43, 0x1, R17, P1 ;  /* 0x000000012b275824 */ /* 0x001fe200008e0611 */
[----:B------:R-:W-:-:S04]  /*ff20*/  @P4 IADD3 R40, P1, R11, R42, RZ ;  /* 0x0000002a0b284210 */ /* 0x000fc80007f3e0ff */
[----:B------:R-:W-:Y:S02]  /*ff30*/  @P4 LEA.HI.X.SX32 R41, R11, R43, 0x1, P1 ;  /* 0x0000002b0b294211 */ /* 0x000fe400008f0eff */
[----:B------:R-:W-:-:S13]  /*ff40*/  ISETP.NE.AND P1, PT, R10, RZ, PT ;  /* 0x000000ff0a00720c */ /* 0x000fda0003f25270 */
[----:B------:R-:W-:-:S05]  /*ff50*/  @P1 IMAD.SHL.U32 R11, R193, 0x10, RZ ;  /* 0x00000010c10b1824 */ /* 0x000fca00078e00ff */
[----:B------:R-:W-:-:S04]  /*ff60*/  @P1 IADD3 R36, P6, R11, R42, RZ ;  /* 0x0000002a0b241210 */ /* 0x000fc80007fde0ff */
[----:B------:R-:W-:Y:S01]  /*ff70*/  @P1 LEA.HI.X.SX32 R37, R11, R43, 0x1, P6 ;  /* 0x0000002b0b251211 */ /* 0x000fe200030f0eff */
[----:B---3--:R0:W-:Y:S01]  /*ff80*/  @P5 ST.E.128 desc[UR50][R38.64], R12 ;  /* 0x0000000c26005985 */ /* 0x0081e2000c101d32 */
        /* <DEDUP_REMOVED lines=9> */
.L_x_2741:
[----:B------:R-:W-:Y:S05]  /*10020*/  BSYNC B0 ;  /* 0x0000000000007941 */ /* 0x000fea0003800000 */
.L_x_2740:
[----:B--2---:R-:W2:Y:S01]  /*10030*/  LDL R11, [R1] ;  /* 0x00000000010b7983 */ /* 0x004ea20000100800 */
[----:B------:R-:W-:Y:S02]  /*10040*/  VIADD R19, R19, 0x1 ;  /* 0x0000000113137836 */ /* 0x000fe40000000000 */
[----:B------:R-:W-:Y:S01]  /*10050*/  @!P2 VIADD R94, R94, 0x298c0 ;  /* 0x000298c05e5ea836 */ /* 0x000fe20000000000 */
        /* <DEDUP_REMOVED lines=9> */
[----:B0--3--:R-:W-:Y:S02]  /*100f0*/  SEL R12, RZ, 0x1, P1 ;  /* 0x00000001ff0c7807 */ /* 0x009fe40000800000 */
[----:B------:R-:W-:Y:S02]  /*10100*/  SEL R19, R19, RZ, P1 ;  /* 0x000000ff13137207 */ /* 0x000fe40000800000 */
[----:B------:R-:W-:Y:S01]  /*10110*/  LOP3.LUT R199, R199, R12, RZ, 0x3c, !PT ;  /* 0x0000000cc7c77212 */ /* 0x000fe200078e3cff */
[----:B------:R0:W-:Y:S01]  /*10120*/  @!P2 SYNCS.ARRIVE.TRANS64.RED.A1T0 RZ, [R94+URZ], RZ ;  /* 0x000000ff5effa9a7 */ /* 0x0001e2000810043f */
[----:B--2---:R-:W-:-:S13]  /*10130*/  LOP3.LUT P4, RZ, R11, 0x2, RZ, 0xc0, !PT ;  /* 0x000000020bff7812 */ /* 0x004fda000788c0ff */
[----:B01----:R-:W-:Y:S05]  /*10140*/  @P4 BRA `(.L_x_2742) ;  /* 0xffffff2800004947 */ /* 0x003fea000383ffff */
[----:B------:R-:W0:Y:S01]  /*10150*/  S2R R11, SR_TID.X ;  /* 0x00000000000b7919 */ /* 0x000e220000002100 */
[----:B------:R-:W-:Y:S02]  /*10160*/  PLOP3.LUT P0, PT, PT, PT, PT, 0x8, 0x0 ;  /* 0x000000000000781c */ /* 0x000fe40003f0e170 */
[----:B0-----:R-:W-:-:S04]  /*10170*/  SHF.R.U32.HI R11, RZ, 0x7, R11 ;  /* 0x00000007ff0b7819 */ /* 0x001fc8000001160b */
[----:B------:R-:W-:-:S13]  /*10180*/  ISETP.NE.AND P4, PT, R11, 0x1, PT ;  /* 0x000000010b00780c */ /* 0x000fda0003f85270 */
[----:B------:R-:W-:Y:S06]  /*10190*/  @!P4 BAR.ARV 0x9, 0x100 ;  /* 0x024400000000cb1d */ /* 0x000fec0000002000 */
.L_x_2632:
[----:B------:R-:W-:Y:S05]  /*101a0*/  @P0 BRA `(.L_x_2743) ;  /* 0x00000000000c0947 */ /* 0x000fea0003800000 */
[----:B------:R-:W0:Y:S01]  /*101b0*/  FENCE.VIEW.ASYNC.G ;  /* 0x00000000000073c6 */ /* 0x000e220000000100 */
[----:B------:R-:W-:Y:S05]  /*101c0*/  WARPSYNC.ALL ;  /* 0x0000000000007948 */ /* 0x000fea0003800000 */
[----:B0-----:R-:W-:Y:S06]  /*101d0*/  BAR.ARV 0xc, 0x180 ;  /* 0x0306000000007b1d */ /* 0x001fec0000002000 */
.L_x_2743:
        /* <DEDUP_REMOVED lines=8> */
[----:B------:R-:W1:Y:S08]  /*10260*/  @P0 LDC.64 R6, c[0x0][0x9a8] ;  /* 0x00026a00ff060b82 */ /* 0x000e700000000a00 */
[----:B------:R-:W2:Y:S08]  /*10270*/  @P1 LDC.64 R10, c[0x0][0x9c0] ;  /* 0x00027000ff0a1b82 */ /* 0x000eb00000000a00 */
[----:B------:R-:W3:Y:S01]  /*10280*/  @P0 LDC.64 R12, c[0x0][0x9b0] ;  /* 0x00026c00ff0c0b82 */ /* 0x000ee20000000a00 */
[----:B0-----:R-:W-:-:S02]  /*10290*/  @P1 IMAD R2, R227, R8, RZ ;  /* 0x00000008e3021224 */ /* 0x001fc400078e02ff */
[----:B------:R-:W-:-:S04]  /*102a0*/  @P1 IMAD.WIDE.U32 R4, R221, R8, RZ ;  /* 0x00000008dd041225 */ /* 0x000fc800078e00ff */
[----:B------:R-:W-:Y:S02]  /*102b0*/  @P1 IMAD R9, R221, R9, R2 ;  /* 0x00000009dd091224 */ /* 0x000fe400078e0202 */
[-C--:B-1----:R-:W-:Y:S02]  /*102c0*/  @P0 IMAD R0, R227, R6.reuse, RZ ;  /* 0x00000006e3000224 */ /* 0x082fe400078e02ff */
[----:B------:R-:W-:Y:S01]  /*102d0*/  @P0 IMAD.WIDE.U32 R2, R221, R6, RZ ;  /* 0x00000006dd020225 */ /* 0x000fe200078e00ff */
[----:B------:R-:W-:Y:S02]  /*102e0*/  @P1 IADD3 R5, R5, R9, RZ ;  /* 0x0000000905051210 */ /* 0x000fe40007ffe0ff */
[----:B------:R-:W-:Y:S01]  /*102f0*/  @P0 SHF.R.S32.HI R9, RZ, 0x1f, R22 ;  /* 0x0000001fff090819 */ /* 0x000fe20000011416 */
[----:B------:R-:W-:Y:S02]  /*10300*/  @P0 IMAD R7, R221, R7, R0 ;  /* 0x00000007dd070224 */ /* 0x000fe400078e0200 */
[----:B--2---:R-:W-:-:S02]  /*10310*/  @P1 IMAD R6, R15, R10, RZ ;  /* 0x0000000a0f061224 */ /* 0x004fc400078e02ff */
[----:B------:R-:W-:Y:S02]  /*10320*/  @P0 IMAD.IADD R3, R3, 0x1, R7 ;  /* 0x0000000103030824 */ /* 0x000fe400078e0207 */
[C---:B------:R-:W-:Y:S02]  /*10330*/  @P1 IMAD R11, R22.reuse, R11, R6 ;  /* 0x0000000b160b1224 */ /* 0x040fe400078e0206 */
[----:B------:R-:W-:-:S04]  /*10340*/  @P1 IMAD.WIDE.U32 R6, R22, R10, R4 ;  /* 0x0000000a16061225 */ /* 0x000fc800078e0004 */
[-C--:B---3--:R-:W-:Y:S01]  /*10350*/  @P0 IMAD R0, R9, R12.reuse, RZ ;  /* 0x0000000c09000224 */ /* 0x088fe200078e02ff */
[----:B------:R-:W-:Y:S01]  /*10360*/  @P1 LEA R8, P3, R6, UR6, 0x2 ;  /* 0x0000000606081c11 */ /* 0x000fe2000f8610ff */
[----:B------:R-:W-:-:S04]  /*10370*/  @P0 IMAD.WIDE.U32 R2, R22, R12, R2 ;  /* 0x0000000c16020225 */ /* 0x000fc800078e0002 */
[----:B------:R-:W-:Y:S01]  /*10380*/  @P0 IMAD R9, R22, R13, R0 ;  /* 0x0000000d16090224 */ /* 0x000fe200078e0200 */
[----:B------:R-:W-:Y:S01]  /*10390*/  @P0 LEA R4, P2, R2, UR4, 0x2 ;  /* 0x0000000402040c11 */ /* 0x000fe2000f8410ff */
[----:B------:R-:W-:Y:S01]  /*103a0*/  @P1 IMAD.IADD R5, R7, 0x1, R11 ;  /* 0x0000000107051824 */ /* 0x000fe200078e020b */
[----:B------:R-:W-:Y:S01]  /*103b0*/  ULDC UR4, c[0x0][0x988] ;  /* 0x0002620000047ab9 */ /* 0x000fe20000000800 */
[----:B------:R-:W-:Y:S02]  /*103c0*/  @P0 IMAD.IADD R3, R3, 0x1, R9 ;  /* 0x0000000103030824 */ /* 0x000fe400078e0209 */
[----:B------:R-:W-:Y:S01]  /*103d0*/  IMAD.MOV.U32 R0, RZ, RZ, 0x3f800000 ;  /* 0x3f800000ff007424 */ /* 0x000fe200078e00ff */
[----:B------:R-:W-:Y:S02]  /*103e0*/  @P1 LEA.HI.X R9, R6, UR7, R5, 0x2, P3 ;  /* 0x0000000706091c11 */ /* 0x000fe400098f1405 */
[----:B------:R-:W-:Y:S02]  /*103f0*/  @P0 LEA.HI.X R5, R2, UR5, R3, 0x2, P2 ;  /* 0x0000000502050c11 */ /* 0x000fe400090f1403 */
[----:B------:R-:W-:Y:S01]  /*10400*/  MOV R3, 0x3f800000 ;  /* 0x3f80000000037802 */ /* 0x000fe20000000f00 */
[----:B------:R0:W2:Y:S01]  /*10410*/  @P1 LDG.E R0, desc[UR50][R8.64] ;  /* 0x0000003208001981 */ /* 0x0000a2000c1e1900 */
[----:B------:R-:W1:Y:S04]  /*10420*/  LDC R2, c[0x0][0x448] ;  /* 0x00011200ff027b82 */ /* 0x000e680000000800 */
[----:B------:R3:W2:Y:S01]  /*10430*/  @P0 LDG.E R3, desc[UR50][R4.64] ;  /* 0x0000003204030981 */ /* 0x0006a2000c1e1900 */
[----:B------:R-:W-:-:S02]  /*10440*/  CS2R R88, SRZ ;  /* 0x0000000000587805 */ /* 0x000fc4000001ff00 */
[----:B------:R-:W-:Y:S02]  /*10450*/  CS2R R86, SRZ ;  /* 0x0000000000567805 */ /* 0x000fe4000001ff00 */
[----:B------:R-:W-:Y:S02]  /*10460*/  CS2R R84, SRZ ;  /* 0x0000000000547805 */ /* 0x000fe4000001ff00 */
[----:B------:R-:W-:Y:S02]  /*10470*/  CS2R R78, SRZ ;  /* 0x00000000004e7805 */ /* 0x000fe4000001ff00 */
[----:B0-----:R-:W-:Y:S02]  /*10480*/  CS2R R8, SRZ ;  /* 0x0000000000087805 */ /* 0x001fe4000001ff00 */
        /* <DEDUP_REMOVED lines=12> */
[----:B------:R-:W-:Y:S01]  /*10550*/  CS2R R32, SRZ ;  /* 0x0000000000207805 */ /* 0x000fe2000001ff00 */
[----:B------:R-:W-:Y:S01]  /*10560*/  IMAD.MOV.U32 R54, RZ, RZ, RZ ;  /* 0x000000ffff367224 */ /* 0x000fe200078e00ff */
[----:B-1----:R-:W-:Y:S01]  /*10570*/  ISETP.NE.AND P0, PT, R2, 0x1, PT ;  /* 0x000000010200780c */ /* 0x002fe20003f05270 */
[----:B------:R-:W-:Y:S01]  /*10580*/  VIADD R2, R212, 0x7f ;  /* 0x0000007fd4027836 */ /* 0x000fe20000000000 */
[----:B------:R-:W-:-:S02]  /*10590*/  CS2R R30, SRZ ;  /* 0x00000000001e7805 */ /* 0x000fc4000001ff00 */
[----:B------:R-:W-:Y:S02]  /*105a0*/  CS2R R46, SRZ ;  /* 0x00000000002e7805 */ /* 0x000fe4000001ff00 */
[----:B------:R-:W-:Y:S02]  /*105b0*/  CS2R R34, SRZ ;  /* 0x0000000000227805 */ /* 0x000fe4000001ff00 */
[----:B------:R-:W-:Y:S02]  /*105c0*/  CS2R R44, SRZ ;  /* 0x00000000002c7805 */ /* 0x000fe4000001ff00 */
[----:B------:R-:W-:Y:S02]  /*105d0*/  CS2R R36, SRZ ;  /* 0x0000000000247805 */ /* 0x000fe4000001ff00 */
[----:B------:R-:W-:Y:S02]  /*105e0*/  CS2R R40, SRZ ;  /* 0x0000000000287805 */ /* 0x000fe4000001ff00 */
[----:B------:R-:W-:Y:S01]  /*105f0*/  CS2R R90, SRZ ;  /* 0x00000000005a7805 */ /* 0x000fe2000001ff00 */
[----:B------:R-:W-:Y:S01]  /*10600*/  IMAD.MOV.U32 R38, RZ, RZ, RZ ;  /* 0x000000ffff267224 */ /* 0x000fe200078e00ff */
[----:B------:R-:W-:-:S02]  /*10610*/  CS2R R48, SRZ ;  /* 0x0000000000307805 */ /* 0x000fc4000001ff00 */
[----:B------:R-:W-:Y:S02]  /*10620*/  CS2R R92, SRZ ;  /* 0x00000000005c7805 */ /* 0x000fe4000001ff00 */
[----:B------:R-:W-:Y:S01]  /*10630*/  MOV R57, RZ ;  /* 0x000000ff00397202 */ /* 0x000fe20000000f00 */
[----:B------:R-:W0:Y:S01]  /*10640*/  @P0 LDC R7, c[0x0][0x44c] ;  /* 0x00011300ff070b82 */ /* 0x000e220000000800 */
[----:B------:R-:W-:Y:S01]  /*10650*/  CS2R R94, SRZ ;  /* 0x00000000005e7805 */ /* 0x000fe2000001ff00 */
[----:B------:R-:W-:Y:S01]  /*10660*/  IMAD.MOV.U32 R65, RZ, RZ, RZ ;  /* 0x000000ffff417224 */ /* 0x000fe200078e00ff */
[----:B------:R-:W-:-:S05]  /*10670*/  CS2R R96, SRZ ;  /* 0x0000000000607805 */ /* 0x000fca000001ff00 */
[----:B------:R-:W1:Y:S01]  /*10680*/  @P0 LDC R6, c[0x0][0x450] ;  /* 0x00011400ff060b82 */ /* 0x000e620000000800 */
[----:B0-----:R-:W-:-:S05]  /*10690*/  @P0 IMAD.HI.U32 R7, R2, R7, RZ ;  /* 0x0000000702070227 */ /* 0x001fca00078e00ff */
[----:B-1----:R-:W-:Y:S02]  /*106a0*/  @P0 SHF.R.U32.HI R2, RZ, R6, R7 ;  /* 0x00000006ff020219 */ /* 0x002fe40000011607 */
[----:B------:R-:W-:Y:S02]  /*106b0*/  CS2R R6, SRZ ;  /* 0x0000000000067805 */ /* 0x000fe4000001ff00 */
[----:B------:R-:W-:Y:S01]  /*106c0*/  PLOP3.LUT P0, PT, PT, PT, PT, 0x80, 0x0 ;  /* 0x000000000000781c */ /* 0x000fe20003f0f070 */
[----:B------:R-:W-:-:S04]  /*106d0*/  IMAD.IADD R2, R151, 0x1, R2 ;  /* 0x0000000197027824 */ /* 0x000fc800078e0202 */
[----:B------:R-:W-:-:S05]  /*106e0*/  IMAD.HI R2, R2, 0x66666667, RZ ;  /* 0x6666666702027827 */ /* 0x000fca00078e02ff */
[----:B---3--:R-:W-:-:S04]  /*106f0*/  SHF.R.U32.HI R5, RZ, 0x1f, R2 ;  /* 0x0000001fff057819 */ /* 0x008fc80000011602 */
[----:B------:R-:W-:-:S04]  /*10700*/  LEA.HI.SX32 R5, R2, R5, 0x1a ;  /* 0x0000000502057211 */ /* 0x000fc800078fd2ff */
[----:B------:R-:W-:Y:S02]  /*10710*/  VIMNMX R152, R152, R5, PT ;  /* 0x0000000598987248 */ /* 0x000fe40003fe0100 */
[----:B------:R-:W-:Y:S02]  /*10720*/  CS2R R4, SRZ ;  /* 0x0000000000047805 */ /* 0x000fe4000001ff00 */
[----:B------:R-:W-:Y:S01]  /*10730*/  ISETP.GE.AND P1, PT, R152, 0x1, PT ;  /* 0x000000019800780c */ /* 0x000fe20003f26270 */
[----:B--2---:R-:W-:-:S04]  /*10740*/  FMUL.FTZ R0, R3, R0 ;  /* 0x0000000003007220 */ /* 0x004fc80000410000 */
[----:B------:R-:W-:-:S08]  /*10750*/  FMUL.FTZ R2, R0, UR4 ;  /* 0x0000000400027c20 */ /* 0x000fd00008410000 */
[----:B------:R-:W-:Y:S05]  /*10760*/  @!P1 BRA `(.L_x_2744) ;  /* 0x0000012400289947 */ /* 0x000fea0003800000 */
        /* <DEDUP_REMOVED lines=8> */
.L_x_3011:
[----:B01----:R-:W-:Y:S01]  /*107f0*/  LEA.HI R0, R23, R23, RZ, 0x1 ;  /* 0x0000001717007211 */ /* 0x003fe200078f08ff */
        /* <DEDUP_REMOVED lines=23> */
[----:B-1--45:R-:W-:Y:S05]  /*10970*/  CALL.ABS.NOINC R14 ;  /* 0x000000000e007343 */ /* 0x032fea0003c00000 */
.L_x_2746:
        /* <DEDUP_REMOVED lines=13> */
.L_x_2750:
[----:B-1----:R1:W2:Y:S02]  /*10a50*/  SYNCS.PHASECHK.TRANS64.TRYWAIT P0, [R18+URZ+0x29800], R3 ;  /* 0x02980003120075a7 */ /* 0x0022a4000800017f */
[----:B--2---:R-:W-:Y:S05]  /*10a60*/  @!P0 NANOSLEEP.SYNCS 0x989680 ;  /* 0x009896800000895d */ /* 0x004fea0003900000 */
[----:B------:R-:W2:Y:S02]  /*10a70*/  @!P0 SYNCS.PHASECHK.TRANS64 P0, [R18+URZ+0x29800], R3 ;  /* 0x02980003120085a7 */ /* 0x000ea4000800007f */
[----:B--2---:R-:W-:Y:S05]  /*10a80*/  @!P0 BRA `(.L_x_2750) ;  /* 0xfffffffc00f08947 */ /* 0x004fea000383ffff */
.L_x_2749:
[----:B------:R-:W-:Y:S05]  /*10a90*/  BSYNC B0 ;  /* 0x0000000000007941 */ /* 0x000fea0003800000 */
.L_x_2748:
[----:B------:R-:W-:Y:S05]  /*10aa0*/  BRA `(.L_x_2751) ;  /* 0x0000006c00cc7947 */ /* 0x000fea0003800000 */
.L_x_2747:
        /* <DEDUP_REMOVED lines=8> */
[----:B------:R-:W-:-:S04]  /*10b30*/  IMAD.WIDE.U32 R26, R135, UR6, RZ ;  /* 0x00000006871a7c25 */ /* 0x000fc8000f8e00ff */
[C---:B------:R-:W-:Y:S02]  /*10b40*/  IMAD R31, R135.reuse, UR7, R0 ;  /* 0x00000007871f7c24 */ /* 0x040fe4000f8e0200 */
[----:B------:R-:W-:-:S03]  /*10b50*/  IMAD R29, R135, UR5, R4 ;  /* 0x00000005871d7c24 */ /* 0x000fc6000f8e0204 */
[----:B------:R-:W-:Y:S01]  /*10b60*/  IADD3 R31, R31, R27, RZ ;  /* 0x0000001b1f1f7210 */ /* 0x000fe20007ffe0ff */
[----:B------:R-:W-:Y:S01]  /*10b70*/  IMAD.IADD R29, R29, 0x1, R25 ;  /* 0x000000011d1d7824 */ /* 0x000fe200078e0219 */
        /* <DEDUP_REMOVED lines=10> */
[----:B------:R-:W-:Y:S02]  /*10c20*/  IMAD.U32 R7, RZ, RZ, UR7 ;  /* 0x00000007ff077e24 */ /* 0x000fe4000f8e00ff */
[----:B------:R-:W-:-:S02]  /*10c30*/  IMAD.U32 R11, RZ, RZ, UR5 ;  /* 0x00000005ff0b7e24 */ /* 0x000fc4000f8e00ff */
[----:B------:R-:W-:Y:S02]  /*10c40*/  IMAD.MOV.U32 R8, RZ, RZ, 0x70 ;  /* 0x00000070ff087424 */ /* 0x000fe400078e00ff */
[----:B------:R-:W-:Y:S02]  /*10c50*/  IMAD.MOV.U32 R12, RZ, RZ, 0x1 ;  /* 0x00000001ff0c7424 */ /* 0x000fe400078e00ff */
[----:B0-----:R-:W-:-:S07]  /*10c60*/  IMAD.MOV.U32 R13, RZ, RZ, RZ ;  /* 0x000000ffff0d7224 */ /* 0x001fce00078e00ff */
[----:B------:R-:W-:-:S07]  /*10c70*/  LEPC R20, `(.L_x_2752) ;  /* 0x000000001014794e */ /* 0x000fce0000000000 */
[----:B-1--4-:R-:W-:Y:S05]  /*10c80*/  CALL.ABS.NOINC R14 ;  /* 0x000000000e007343 */ /* 0x012fea0003c00000 */
.L_x_2752:
[----:B------:R-:W-:Y:S01]  /*10c90*/  ULDC.U8 UR4, c[0x0][0x410] ;  /* 0x0001040000047ab9 */ /* 0x000fe20000000000 */
[----:B------:R-:W-:Y:S01]  /*10ca0*/  BSSY B0, `(.L_x_2753) ;  /* 0x00006cb000007945 */ /* 0x000fe20003800000 */
[----:B------:R-:W-:Y:S02]  /*10cb0*/  ISETP.NE.AND P0, PT, RZ, UR4, PT ;  /* 0x00000004ff007c0c */ /* 0x000fe4000bf05270 */
[----:B------:R-:W-:-:S11]  /*10cc0*/  IADD3 R10, R198, R212, RZ ;  /* 0x000000d4c60a7210 */ /* 0x000fd60007ffe0ff */
[----:B------:R-:W-:Y:S05]  /*10cd0*/  @!P0 BRA `(.L_x_2754) ;  /* 0x00000034008c8947 */ /* 0x000fea0003800000 */
[----:B------:R-:W0:Y:S01]  /*10ce0*/  LDC R20, c[0x0][0x448] ;  /* 0x00011200ff147b82 */ /* 0x000e220000000800 */
[----:B------:R-:W-:Y:S01]  /*10cf0*/  IMAD.MOV.U32 R11, RZ, RZ, R10 ;  /* 0x000000ffff0b7224 */ /* 0x000fe200078e000a */
[----:B------:R-:W-:Y:S01]  /*10d00*/  MOV R9, R31 ;  /* 0x0000001f00097202 */ /* 0x000fe20000000f00 */
[----:B------:R-:W-:Y:S01]  /*10d10*/  IMAD.MOV.U32 R8, RZ, RZ, R26 ;  /* 0x000000ffff087224 */ /* 0x000fe200078e001a */
[----:B------:R-:W-:Y:S01]  /*10d20*/  ULDC.64 UR4, c[0x0][0x3f8] ;  /* 0x0000fe0000047ab9 */ /* 0x000fe20000000a00 */
[----:B------:R-:W-:Y:S01]  /*10d30*/  IMAD.MOV.U32 R6, RZ, RZ, R24 ;  /* 0x000000ffff067224 */ /* 0x000fe200078e0018 */
[----:B------:R-:W-:Y:S01]  /*10d40*/  ULDC.64 UR6, c[0x0][0x408] ;  /* 0x0001020000067ab9 */ /* 0x000fe20000000a00 */
[----:B------:R-:W-:Y:S01]  /*10d50*/  IMAD.MOV.U32 R7, RZ, RZ, R29 ;  /* 0x000000ffff077224 */ /* 0x000fe200078e001d */
[----:B------:R-:W-:Y:S01]  /*10d60*/  ULDC.64 UR8, c[0x0][0x400] ;  /* 0x0001000000087ab9 */ /* 0x000fe20000000a00 */
[----:B0-----:R-:W-:-:S13]  /*10d70*/  ISETP.NE.AND P0, PT, R20, 0x1, PT ;  /* 0x000000011400780c */ /* 0x001fda0003f05270 */
[----:B------:R-:W0:Y:S08]  /*10d80*/  @P0 LDC R3, c[0x0][0x44c] ;  /* 0x00011300ff030b82 */ /* 0x000e300000000800 */
[----:B------:R-:W1:Y:S01]  /*10d90*/  @P0 LDC R5, c[0x0][0x450] ;  /* 0x00011400ff050b82 */ /* 0x000e620000000800 */
[----:B0-----:R-:W-:-:S05]  /*10da0*/  @P0 IMAD.HI.U32 R0, R10, R3, RZ ;  /* 0x000000030a000227 */ /* 0x001fca00078e00ff */
[----:B-1----:R-:W-:-:S04]  /*10db0*/  @P0 SHF.R.U32.HI R11, RZ, R5, R0 ;  /* 0x00000005ff0b0219 */ /* 0x002fc80000011600 */
        /* <DEDUP_REMOVED lines=14> */
[----:B------:R0:W1:Y:S04]  /*10ea0*/  SHFL.IDX PT, R0, R13, RZ, 0x1e1f ;  /* 0x001e1fff0d007589 */ /* 0x00006800000e0000 */
[----:B------:R-:W2:Y:S04]  /*10eb0*/  SHFL.IDX PT, R3, R3, RZ, 0x1e1f ;  /* 0x001e1fff03037589 */ /* 0x000ea800000e0000 */
[----:B------:R-:W3:Y:S04]  /*10ec0*/  SHFL.IDX PT, R4, R4, RZ, 0x1e1f ;  /* 0x001e1fff04047589 */ /* 0x000ee800000e0000 */
[----:B------:R0:W0:Y:S02]  /*10ed0*/  SHFL.IDX PT, R14, R5, RZ, 0x1e1f ;  /* 0x001e1fff050e7589 */ /* 0x00002400000e0000 */
.L_x_3017:
        /* <DEDUP_REMOVED lines=13> */
[----:B0-----:R-:W-:Y:S02]  /*10fb0*/  CS2R R12, SRZ ;  /* 0x00000000000c7805 */ /* 0x001fe4000001ff00 */
[----:B------:R-:W-:Y:S01]  /*10fc0*/  CS2R R10, SRZ ;  /* 0x00000000000a7805 */ /* 0x000fe2000001ff00 */
[----:B------:R-:W-:Y:S06]  /*10fd0*/  @P0 BRA `(.L_x_2757) ;  /* 0x0000000000f40947 */ /* 0x000fec0003800000 */
[----:B------:R-:W3:Y:S01]  /*10fe0*/  LDL R43, [R1+0x1c] ;  /* 0x00001c00012b7983 */ /* 0x000ee20000100800 */
[----:B------:R-:W-:-:S03]  /*10ff0*/  ULDC UR4, c[0x0][0x3f4] ;  /* 0x0000fd0000047ab9 */ /* 0x000fc60000000800 */
[----:B----4-:R-:W4:Y:S04]  /*11000*/  LDL R42, [R1+0x18] ;  /* 0x00001800012a7983 */ /* 0x010f280000100800 */
        /* <DEDUP_REMOVED lines=10> */
[CC--:B--2---:R-:W-:Y:S02]  /*110b0*/  @!P5 IADD3 R6, P0, R190.reuse, R3.reuse, RZ ;  /* 0x00000003be06d210 */ /* 0x0c4fe40007f1e0ff */
[----:B------:R-:W-:Y:S02]  /*110c0*/  @!P5 IADD3 R8, P1, R190, R14, RZ ;  /* 0x0000000ebe08d210 */ /* 0x000fe40007f3e0ff */
[----:B------:R-:W-:Y:S01]  /*110d0*/  @!P2 IADD3 R10, P4, R201, R3, RZ ;  /* 0x00000003c90aa210 */ /* 0x000fe20007f9e0ff */
[--C-:B-1----:R-:W-:Y:S02]  /*110e0*/  @!P5 IMAD.X R7, R0, 0x1, R5.reuse, P0 ;  /* 0x000000010007d824 */ /* 0x102fe400000e0605 */
[----:B---3--:R-:W-:Y:S01]  /*110f0*/  @!P5 IMAD.X R9, R4, 0x1, R5, P1 ;  /* 0x000000010409d824 */ /* 0x008fe200008e0605 */
[----:B------:R-:W-:-:S02]  /*11100*/  ISETP.GE.AND P1, PT, R203, UR4, PT ;  /* 0x00000004cb007c0c */ /* 0x000fc4000bf26270 */
[----:B------:R-:W5:Y:S01]  /*11110*/  @!P5 LD.E.64 R38, desc[UR50][R6.64] ;  /* 0x000000320626d980 */ /* 0x000f62000c101b00 */
[----:B------:R-:W-:-:S03]  /*11120*/  @!P2 IADD3 R12, P0, R201, R14, RZ ;  /* 0x0000000ec90ca210 */ /* 0x000fc60007f1e0ff */
[----:B------:R0:W5:Y:S01]  /*11130*/  @!P5 LD.E.64 R36, desc[UR50][R8.64] ;  /* 0x000000320824d980 */ /* 0x000162000c101b00 */
[----:B------:R-:W-:Y:S02]  /*11140*/  @!P3 IADD3 R40, P5, R200, R14, RZ ;  /* 0x0000000ec828b210 */ /* 0x000fe40007fbe0ff */
[----:B------:R-:W-:Y:S02]  /*11150*/  CS2R R34, SRZ ;  /* 0x0000000000227805 */ /* 0x000fe4000001ff00 */
[----:B------:R-:W-:Y:S02]  /*11160*/  CS2R R30, SRZ ;  /* 0x00000000001e7805 */ /* 0x000fe4000001ff00 */
[----:B------:R-:W-:Y:S02]  /*11170*/  CS2R R28, SRZ ;  /* 0x00000000001c7805 */ /* 0x000fe4000001ff00 */
[----:B------:R-:W-:Y:S02]  /*11180*/  CS2R R26, SRZ ;  /* 0x00000000001a7805 */ /* 0x000fe4000001ff00 */
[----:B------:R-:W-:-:S02]  /*11190*/  CS2R R24, SRZ ;  /* 0x0000000000187805 */ /* 0x000fc4000001ff00 */
[----:B0-----:R-:W-:Y:S01]  /*111a0*/  CS2R R8, SRZ ;  /* 0x0000000000087805 */ /* 0x001fe2000001ff00 */
[--C-:B------:R-:W-:Y:S01]  /*111b0*/  @!P2 IMAD.X R11, R0, 0x1, R43.reuse, P4 ;  /* 0x00000001000ba824 */ /* 0x100fe200020e062b */
[----:B------:R-:W-:Y:S01]  /*111c0*/  @!P3 IADD3 R20, P4, R200, R3, RZ ;  /* 0x00000003c814b210 */ /* 0x000fe20007f9e0ff */
[C---:B------:R-:W-:Y:S02]  /*111d0*/  @!P2 IMAD.X R13, R4.reuse, 0x1, R43, P0 ;  /* 0x00000001040da824 */ /* 0x040fe400000e062b */
[----:B----4-:R-:W-:Y:S01]  /*111e0*/  @!P3 IMAD.X R41, R4, 0x1, R42, P5 ;  /* 0x000000010429b824 */ /* 0x010fe200028e062a */
[----:B------:R-:W-:Y:S01]  /*111f0*/  @!P3 IADD3.X R21, R0, R42, RZ, P4, !PT ;  /* 0x0000002a0015b210 */ /* 0x000fe200027fe4ff */
[----:B------:R-:W5:Y:S01]  /*11200*/  @!P2 LD.E.64 R32, desc[UR50][R10.64] ;  /* 0x000000320a20a980 */ /* 0x000f62000c101b00 */
[----:B------:R-:W-:-:S03]  /*11210*/  ISETP.GE.AND P0, PT, R202, UR4, PT ;  /* 0x00000004ca007c0c */ /* 0x000fc6000bf06270 */
        /* <DEDUP_REMOVED lines=25> */
.L_x_2757:
[----:B------:R-:W-:Y:S05]  /*113b0*/  BSYNC B1 ;  /* 0x0000000000017941 */ /* 0x000fea0003800000 */
.L_x_2756:
[----:B------:R-:W-:Y:S01]  /*113c0*/  ULEA.HI UR4, UR37, UR37, URZ, 0x1 ;  /* 0x0000002525047291 */ /* 0x000fe2000f8f083f */
[----:B--2---:R-:W-:Y:S01]  /*113d0*/  VIADDMNMX R3, R45, -R212, 0x80, PT ;  /* 0x000000802d037446 */ /* 0x004fe200038009d4 */
[----:B------:R-:W-:Y:S02]  /*113e0*/  BSSY B1, `(.L_x_2758) ;  /* 0x0000008000017945 */ /* 0x000fe40003800000 */
[----:B------:R-:W-:Y:S01]  /*113f0*/  ULOP3.LUT UR4, UR4, 0xfffffffe, URZ, 0xc0, !UPT ;  /* 0xfffffffe04047892 */ /* 0x000fe2000f8ec03f */
[----:B------:R-:W-:-:S03]  /*11400*/  ISETP.GE.AND P1, PT, R198, R3, PT ;  /* 0x00000003c600720c */ /* 0x000fc60003f26270 */
[----:B------:R-:W-:-:S06]  /*11410*/  UIADD3 UR4, UR37, -UR4, URZ ;  /* 0x8000000425047290 */ /* 0x000fcc000fffe03f */
[----:B------:R-:W-:-:S05]  /*11420*/  IMAD.U32 R5, RZ, RZ, UR4 ;  /* 0x00000004ff057e24 */ /* 0x000fca000f8e00ff */
[----:B------:R-:W-:-:S04]  /*11430*/  SHF.L.U32 R5, R5, 0x1f, RZ ;  /* 0x0000001f05057819 */ /* 0x000fc800000006ff */
[----:B------:R-:W0:Y:S02]  /*11440*/  SYNCS.PHASECHK.TRANS64.TRYWAIT P0, [R18+URZ+0x29800], R5 ;  /* 0x02980005120075a7 */ /* 0x000e24000800017f */
[----:B0-----:R-:W-:Y:S05]  /*11450*/  @!P0 BRA `(.L_x_2759) ;  /* 0x000001c8009c8947 */ /* 0x001fea0003800000 */
.L_x_3018:
[----:B------:R-:W-:Y:S05]  /*11460*/  BSYNC B1 ;  /* 0x0000000000017941 */ /* 0x000fea0003800000 */
.L_x_2758:
[----:B------:R-:W-:Y:S05]  /*11470*/  @P1 BRA `(.L_x_2760) ;  /* 0x0000006400341947 */ /* 0x000fea0003800000 */
[----:B------:R-:W2:Y:S01]  /*11480*/  LDC R3, c[0x0][0x3f4] ;  /* 0x0000fd00ff037b82 */ /* 0x000ea20000000800 */
[----:B------:R-:W-:Y:S01]  /*11490*/  BSSY B1, `(.L_x_2761) ;  /* 0x000007f000017945 */ /* 0x000fe20003800000 */
[----:B-1----:R-:W-:Y:S01]  /*114a0*/  IMAD.IADD R0, R18, 0x1, R216 ;  /* 0x0000000112007824 */ /* 0x002fe200078e02d8 */
[-C--:B--2---:R-:W-:Y:S02]  /*114b0*/  ISETP.GE.AND P0, PT, R190, R3.reuse, PT ;  /* 0x00000003be00720c */ /* 0x084fe40003f06270 */
[-C--:B------:R-:W-:Y:S02]  /*114c0*/  ISETP.GE.AND P1, PT, R201, R3.reuse, PT ;  /* 0x00000003c900720c */ /* 0x080fe40003f26270 */
[-C--:B------:R-:W-:Y:S02]  /*114d0*/  ISETP.GE.AND P2, PT, R200, R3.reuse, PT ;  /* 0x00000003c800720c */ /* 0x080fe40003f46270 */
[-C--:B------:R-:W-:Y:S02]  /*114e0*/  ISETP.GE.AND P3, PT, R203, R3.reuse, PT ;  /* 0x00000003cb00720c */ /* 0x080fe40003f66270 */
[----:B------:R-:W-:-:S02]  /*114f0*/  ISETP.GE.AND P4, PT, R202, R3, PT ;  /* 0x00000003ca00720c */ /* 0x000fc40003f86270 */
[----:B------:R-:W-:-:S03]  /*11500*/  ISETP.GE.AND P5, PT, R204, R3, PT ;  /* 0x00000003cc00720c */ /* 0x000fc60003fa6270 */
[----:B------:R-:W-:Y:S10]  /*11510*/  @P0 BRA `(.L_x_2762) ;  /* 0x0000000400d80947 */ /* 0x000ff40003800000 */
[----:B0--3--:R-:W0:Y:S01]  /*11520*/  LDS.128 R4, [R0+0x14400] ;  /* 0x0144000000047984 */ /* 0x009e220000000c00 */
[----:B-----5:R-:W-:Y:S02]  /*11530*/  SHF.R.U32.HI R14, RZ, 0x8, R38 ;  /* 0x00000008ff0e7819 */ /* 0x020fe40000011626 */
[----:B------:R-:W-:Y:S02]  /*11540*/  SHF.R.U32.HI R40, RZ, 0x8, R39 ;  /* 0x00000008ff287819 */ /* 0x000fe40000011627 */
[----:B------:R-:W-:Y:S02]  /*11550*/  LOP3.LUT R3, R38, 0xff, RZ, 0xc0, !PT ;  /* 0x000000ff26037812 */ /* 0x000fe400078ec0ff */
[----:B------:R-:W-:Y:S02]  /*11560*/  LOP3.LUT R14, R14, 0xff, RZ, 0xc0, !PT ;  /* 0x000000ff0e0e7812 */ /* 0x000fe400078ec0ff */
[----:B------:R-:W-:Y:S02]  /*11570*/  SHF.R.U32.HI R43, RZ, 0x8, R37 ;  /* 0x00000008ff2b7819 */ /* 0x000fe40000011625 */
[----:B------:R-:W-:-:S02]  /*11580*/  LOP3.LUT R15, R39, 0xff, RZ, 0xc0, !PT ;  /* 0x000000ff270f7812 */ /* 0x000fc400078ec0ff */
[----:B------:R-:W-:Y:S02]  /*11590*/  LOP3.LUT R40, R40, 0xff, RZ, 0xc0, !PT ;  /* 0x000000ff28287812 */ /* 0x000fe400078ec0ff */
[----:B------:R-:W-:Y:S02]  /*115a0*/  PRMT R3, R14, 0x7604, R3 ;  /* 0x000076040e037816 */ /* 0x000fe40000000003 */
[----:B------:R-:W-:Y:S02]  /*115b0*/  SHF.R.U32.HI R45, RZ, 0x10, R37 ;  /* 0x00000010ff2d7819 */ /* 0x000fe40000011625 */
[----:B------:R-:W-:Y:S02]  /*115c0*/  SHF.R.U32.HI R14, RZ, 0x8, R36 ;  /* 0x00000008ff0e7819 */ /* 0x000fe40000011624 */
[----:B------:R-:W-:Y:S01]  /*115d0*/  SHF.R.U32.HI R46, RZ, 0x10, R39 ;  /* 0x00000010ff2e7819 */ /* 0x000fe20000011627 */
[----:B------:R-:W-:Y:S01]  /*115e0*/  IMAD.U32 R45, R45, 0x10000, RZ ;  /* 0x000100002d2d7824 */ /* 0x000fe200078e00ff */
[----:B----4-:R-:W-:-:S02]  /*115f0*/  LOP3.LUT R42, R37, 0xff, RZ, 0xc0, !PT ;  /* 0x000000ff252a7812 */ /* 0x010fc400078ec0ff */
[----:B------:R-:W-:Y:S02]  /*11600*/  LOP3.LUT R43, R43, 0xff, RZ, 0xc0, !PT ;  /* 0x000000ff2b2b7812 */ /* 0x000fe400078ec0ff */
[----:B------:R-:W-:Y:S02]  /*11610*/  PRMT R15, R40, 0x7604, R15 ;  /* 0x00007604280f7816 */ /* 0x000fe4000000000f */
[----:B------:R-:W-:Y:S02]  /*11620*/  LOP3.LUT R40, R36, 0xff, RZ, 0xc0, !PT ;  /* 0x000000ff24287812 */ /* 0x000fe400078ec0ff */
[----:B------:R-:W-:Y:S02]  /*11630*/  LOP3.LUT R41, R14, 0xff, RZ, 0xc0, !PT ;  /* 0x000000ff0e297812 */ /* 0x000fe400078ec0ff */
[----:B------:R-:W-:Y:S02]  /*11640*/  SHF.L.U32 R14, R46, 0x10, RZ ;  /* 0x000000102e0e7819 */ /* 0x000fe400000006ff */
[----:B------:R-:W-:-:S02]  /*11650*/  PRMT R42, R43, 0x7604, R42 ;  /* 0x000076042b2a7816 */ /* 0x000fc4000000002a */
[----:B------:R-:W-:Y:S02]  /*11660*/  PRMT R43, R41, 0x7604, R40 ;  /* 0x00007604292b7816 */ /* 0x000fe40000000028 */
[----:B------:R-:W-:Y:S02]  /*11670*/  LOP3.LUT R41, R15, 0xff0000, R14, 0xf8, !PT ;  /* 0x00ff00000f297812 */ /* 0x000fe400078ef80e */
[----:B------:R-:W-:Y:S02]  /*11680*/  LOP3.LUT R45, R42, 0xff0000, R45, 0xf8, !PT ;  /* 0x00ff00002a2d7812 */ /* 0x000fe400078ef82d */
[----:B------:R-:W-:Y:S02]  /*11690*/  LOP3.LUT R41, R41, 0xff000000, R39, 0xf8, !PT ;  /* 0xff00000029297812 */ /* 0x000fe400078ef827 */
[----:B------:R-:W-:Y:S02]  /*116a0*/  LOP3.LUT R45, R45, 0xff000000, R37, 0xf8, !PT ;  /* 0xff0000002d2d7812 */ /* 0x000fe400078ef825 */
[----:B------:R-:W-:-:S02]  /*116b0*/  LOP3.LUT R15, R3, 0xff0000, R38, 0xf8, !PT ;  /* 0x00ff0000030f7812 */ /* 0x000fc400078ef826 */
[-C--:B0-----:R-:W-:Y:S02]  /*116c0*/  F2FP.F16.E4M3.UNPACK_B R3, R6.reuse.H1 ;  /* 0x00000006ff03723e */ /* 0x081fe400030006ff */
        /* <DEDUP_REMOVED lines=91> */
.L_x_2762:
[----:B------:R-:W-:Y:S05]  /*11c80*/  BSYNC B1 ;  /* 0x0000000000017941 */ /* 0x000fea0003800000 */
.L_x_2761:
[----:B------:R-:W-:Y:S04]  /*11c90*/  BSSY B1, `(.L_x_2763) ;  /* 0x000007c000017945 */ /* 0x000fe80003800000 */
[----:B------:R-:W-:Y:S05]  /*11ca0*/  @P1 BRA `(.L_x_2764) ;  /* 0x0000000400e81947 */ /* 0x000fea0003800000 */
[----:B01-3--:R-:W0:Y:S01]  /*11cb0*/  LDS.128 R4, [R228] ;  /* 0x00000000e4047984 */ /* 0x00be220000000c00 */
        /* <DEDUP_REMOVED lines=42> */
[C---:B----4-:R-:W-:Y:S01]  /*11f60*/  FMUL.FTZ R42, R14.reuse, R40 ;  /* 0x000000280e2a7220 */ /* 0x050fe20000410000 */
        /* <DEDUP_REMOVED lines=78> */
.L_x_2764:
[----:B------:R-:W-:Y:S05]  /*12450*/  BSYNC B1 ;  /* 0x0000000000017941 */ /* 0x000fea0003800000 */
.L_x_2763:
[----:B------:R-:W-:Y:S04]  /*12460*/  BSSY B1, `(.L_x_2765) ;  /* 0x0000078000017945 */ /* 0x000fe80003800000 */
[----:B------:R-:W-:Y:S05]  /*12470*/  @P2 BRA `(.L_x_2766) ;  /* 0x0000000400d82947 */ /* 0x000fea0003800000 */
[----:B0123--:R-:W0:Y:S01]  /*12480*/  LDS.128 R4, [R0+0x16400] ;  /* 0x0164000000047984 */ /* 0x00fe220000000c00 */
        /* <DEDUP_REMOVED lines=25> */
[----:B0-----:R-:W-:-:S02]  /*12620*/  F2FP.F16.E4M3.UNPACK_B R3, R6.H1 ;  /* 0x00000006ff03723e */ /* 0x001fc400030006ff */
        /* <DEDUP_REMOVED lines=45> */
[C---:B----4-:R-:W-:Y:S01]  /*12900*/  FFMA.FTZ R42, R29.reuse, R33, -R34 ;  /* 0x000000211d2a7223 */ /* 0x050fe20000010822 */
        /* <DEDUP_REMOVED lines=45> */
.L_x_2766:
[----:B------:R-:W-:Y:S05]  /*12be0*/  BSYNC B1 ;  /* 0x0000000000017941 */ /* 0x000fea0003800000 */
.L_x_2765:
[----:B------:R-:W-:Y:S04]  /*12bf0*/  BSSY B1, `(.L_x_2767) ;  /* 0x000007c000017945 */ /* 0x000fe80003800000 */
[----:B------:R-:W-:Y:S05]  /*12c00*/  @P3 BRA `(.L_x_2768) ;  /* 0x0000000400e83947 */ /* 0x000fea0003800000 */
[----:B0123--:R-:W0:Y:S01]  /*12c10*/  LDS.128 R4, [R228+0x2000] ;  /* 0x00200000e4047984 */ /* 0x00fe220000000c00 */
        /* <DEDUP_REMOVED lines=19> */
[----:B------:R-:W-:Y:S02]  /*12d50*/  SHF.R.U32.HI R3, RZ, 0x10, R26 ;  /* 0x00000010ff037819 */ /* 0x000fe4000001161a */
[----:B------:R-:W-:Y:S02]  /*12d60*/  SHF.R.U32.HI R15, RZ, 0x10, R24 ;  /* 0x00000010ff0f7819 */ /* 0x000fe40000011618 */
[----:B------:R-:W-:Y:S02]  /*12d70*/  PRMT R29, R28, 0x7054, R29 ;  /* 0x000070541c1d7816 */ /* 0x000fe4000000001d */
        /* <DEDUP_REMOVED lines=12> */
[----:B------:R-:W-:Y:S01]  /*12e40*/  F2FP.F16.E4M3.UNPACK_B R6, R6 ;  /* 0x00000006ff06723e */ /* 0x000fe200020006ff */
[--C-:B------:R-:W-:Y:S01]  /*12e50*/  HADD2.F32 R32, -RZ, R30.reuse.H1_H1 ;  /* 0x3000001eff207230 */ /* 0x100fe20000004100 */
[----:B------:R-:W-:Y:S01]  /*12e60*/  LOP3.LUT R31, R31, 0xff000000, R24, 0xf8, !PT ;  /* 0xff0000001f1f7812 */ /* 0x000fe200078ef818 */
[----:B------:R-:W-:Y:S01]  /*12e70*/  HADD2.F32 R28, -RZ, R27.H1_H1 ;  /* 0x3000001bff1c7230 */ /* 0x000fe20000004100 */
[----:B------:R-:W-:Y:S01]  /*12e80*/  LOP3.LUT R26, R15, 0xff000000, R26, 0xf8, !PT ;  /* 0xff0000000f1a7812 */ /* 0x000fe200078ef81a */
[----:B------:R-:W-:Y:S01]  /*12e90*/  HADD2.F32 R15, -RZ, R3.H0_H0 ;  /* 0x20000003ff0f7230 */ /* 0x000fe20000004100 */
[-C--:B------:R-:W-:Y:S01]  /*12ea0*/  F2FP.F16.E4M3.UNPACK_B R24, R7.reuse ;  /* 0x00000007ff18723e */ /* 0x080fe200020006ff */
[C---:B------:R-:W-:Y:S01]  /*12eb0*/  FMUL.FTZ R34, R14.reuse, R32 ;  /* 0x000000200e227220 */ /* 0x040fe20000410000 */
[----:B------:R-:W-:Y:S01]  /*12ec0*/  F2FP.F16.E4M3.UNPACK_B R25, R7.H1 ;  /* 0x00000007ff19723e */ /* 0x000fe200030006ff */
        /* <DEDUP_REMOVED lines=78> */
.L_x_2768:
[----:B------:R-:W-:Y:S05]  /*133b0*/  BSYNC B1 ;  /* 0x0000000000017941 */ /* 0x000fea0003800000 */
.L_x_2767:
        /* <DEDUP_REMOVED lines=120> */
.L_x_2770:
[----:B------:R-:W-:Y:S05]  /*13b40*/  BSYNC B1 ;  /* 0x0000000000017941 */ /* 0x000fea0003800000 */
.L_x_2769:
[----:B------:R-:W-:Y:S05]  /*13b50*/  @P5 BRA `(.L_x_2760) ;  /* 0x0000003c007c5947 */ /* 0x000fea0003800000 */
[----:B0123--:R-:W0:Y:S01]  /*13b60*/  LDS.128 R4, [R228+0x4000] ;  /* 0x00400000e4047984 */ /* 0x00fe220000000c00 */
        /* <DEDUP_REMOVED lines=122> */
.L_x_2754:
[----:B------:R-:W0:Y:S01]  /*14310*/  LDC R20, c[0x0][0x448] ;  /* 0x00011200ff147b82 */ /* 0x000e220000000800 */
[----:B------:R-:W-:Y:S01]  /*14320*/  MOV R7, R31 ;  /* 0x0000001f00077202 */ /* 0x000fe20000000f00 */
[----:B------:R-:W-:Y:S01]  /*14330*/  IMAD.MOV.U32 R4, RZ, RZ, R24 ;  /* 0x000000ffff047224 */ /* 0x000fe200078e0018 */
[----:B------:R-:W-:Y:S01]  /*14340*/  ULDC.64 UR4, c[0x0][0x3f8] ;  /* 0x0000fe0000047ab9 */ /* 0x000fe20000000a00 */
[----:B------:R-:W-:Y:S01]  /*14350*/  IMAD.MOV.U32 R6, RZ, RZ, R26 ;  /* 0x000000ffff067224 */ /* 0x000fe200078e001a */
[----:B------:R-:W-:Y:S01]  /*14360*/  ULDC.64 UR6, c[0x0][0x408] ;  /* 0x0001020000067ab9 */ /* 0x000fe20000000a00 */
[----:B------:R-:W-:Y:S01]  /*14370*/  ULDC.64 UR8, c[0x0][0x400] ;  /* 0x0001000000087ab9 */ /* 0x000fe20000000a00 */
[----:B0-----:R-:W-:-:S13]  /*14380*/  ISETP.NE.AND P0, PT, R20, 0x1, PT ;  /* 0x000000011400780c */ /* 0x001fda0003f05270 */
[----:B------:R-:W0:Y:S08]  /*14390*/  @P0 LDC R3, c[0x0][0x44c] ;  /* 0x00011300ff030b82 */ /* 0x000e300000000800 */
[----:B------:R-:W1:Y:S01]  /*143a0*/  @P0 LDC R5, c[0x0][0x450] ;  /* 0x00011400ff050b82 */ /* 0x000e620000000800 */
[----:B0-----:R-:W-:-:S04]  /*143b0*/  @P0 IMAD.HI.U32 R0, R10, R3, RZ ;  /* 0x000000030a000227 */ /* 0x001fc800078e00ff */
[----:B------:R-:W-:Y:S01]  /*143c0*/  IMAD.MOV.U32 R3, RZ, RZ, R10 ;  /* 0x000000ffff037224 */ /* 0x000fe200078e000a */
[----:B-1----:R-:W-:Y:S01]  /*143d0*/  @P0 SHF.R.U32.HI R3, RZ, R5, R0 ;  /* 0x00000005ff030219 */ /* 0x002fe20000011600 */
[----:B------:R-:W-:-:S03]  /*143e0*/  IMAD.MOV.U32 R5, RZ, RZ, R29 ;  /* 0x000000ffff057224 */ /* 0x000fc600078e001d */
[----:B------:R-:W-:Y:S01]  /*143f0*/  SHF.R.S32.HI R0, RZ, 0x1f, R3 ;  /* 0x0000001fff007819 */ /* 0x000fe20000011403 */
[----:B------:R-:W-:-:S04]  /*14400*/  IMAD.WIDE.U32 R4, R3, UR4, R4 ;  /* 0x0000000403047c25 */ /* 0x000fc8000f8e0004 */
[----:B------:R-:W-:Y:S02]  /*14410*/  IMAD R8, R0, UR4, RZ ;  /* 0x0000000400087c24 */ /* 0x000fe4000f8e02ff */
[----:B------:R-:W-:-:S04]  /*14420*/  IMAD.WIDE.U32 R6, R3, UR6, R6 ;  /* 0x0000000603067c25 */ /* 0x000fc8000f8e0006 */
[----:B------:R-:W-:Y:S01]  /*14430*/  IMAD R0, R0, UR6, RZ ;  /* 0x0000000600007c24 */ /* 0x000fe2000f8e02ff */
[----:B------:R-:W-:Y:S01]  /*14440*/  IADD3 R39, P1, R6, UR8, RZ ;  /* 0x0000000806277c10 */ /* 0x000fe2000ff3e0ff */
        /* <DEDUP_REMOVED lines=11> */
[----:B------:R-:W0:Y:S02]  /*14500*/  SHFL.IDX PT, R39, R39, RZ, 0x1e1f ;  /* 0x001e1fff27277589 */ /* 0x000e2400000e0000 */
.L_x_3024:
[----:B------:R-:W-:Y:S01]  /*14510*/  IMAD R45, R213, R20, RZ ;  /* 0x00000014d52d7224 */ /* 0x000fe200078e02ff */
[----:B------:R-:W-:Y:S01]  /*14520*/  BSSY B1, `(.L_x_2772) ;  /* 0x0000037000017945 */ /* 0x000fe20003800000 */
[----:B------:R-:W-:Y:S02]  /*14530*/  CS2R R4, SRZ ;  /* 0x0000000000047805 */ /* 0x000fe4000001ff00 */
[----:B------:R-:W-:Y:S02]  /*14540*/  CS2R R6, SRZ ;  /* 0x0000000000067805 */ /* 0x000fe4000001ff00 */
[----:B------:R-:W-:Y:S02]  /*14550*/  CS2R R8, SRZ ;  /* 0x0000000000087805 */ /* 0x000fe4000001ff00 */
[----:B------:R-:W-:Y:S02]  /*14560*/  ISETP.GE.AND P0, PT, R10, R45, PT ;  /* 0x0000002d0a00720c */ /* 0x000fe40003f06270 */
[----:B------:R-:W-:-:S02]  /*14570*/  CS2R R10, SRZ ;  /* 0x00000000000a7805 */ /* 0x000fc4000001ff00 */
[----:B0-----:R-:W-:Y:S02]  /*14580*/  CS2R R12, SRZ ;  /* 0x00000000000c7805 */ /* 0x001fe4000001ff00 */
        /* <DEDUP_REMOVED lines=19> */
[----:B------:R-:W-:Y:S02]  /*146c0*/  CS2R R30, SRZ ;  /* 0x00000000001e7805 */ /* 0x000fe4000001ff00 */
[----:B--2---:R-:W-:Y:S01]  /*146d0*/  @!P2 IADD3 R40, P3, R16, R21, RZ ;  /* 0x000000151028a210 */ /* 0x004fe20007f7e0ff */
[----:B------:R-:W-:Y:S02]  /*146e0*/  @!P1 IMAD.SHL.U32 R46, R192, 0x10, RZ ;  /* 0x00000010c02e9824 */ /* 0x000fe400078e00ff */
[----:B------:R-:W-:Y:S01]  /*146f0*/  @!P0 IMAD.SHL.U32 R48, R193, 0x10, RZ ;  /* 0x00000010c1308824 */ /* 0x000fe200078e00ff */
[----:B-1----:R-:W-:-:S02]  /*14700*/  @!P2 IADD3.X R41, R3, R17, RZ, P3, !PT ;  /* 0x000000110329a210 */ /* 0x002fc40001ffe4ff */
[----:B------:R-:W-:Y:S02]  /*14710*/  @!P1 SHF.R.S32.HI R0, RZ, 0x1f, R46 ;  /* 0x0000001fff009819 */ /* 0x000fe4000001142e */
[C---:B----4-:R-:W-:Y:S02]  /*14720*/  @!P1 IADD3 R42, P5, R46.reuse, R21, RZ ;  /* 0x000000152e2a9210 */ /* 0x050fe40007fbe0ff */
[----:B------:R-:W-:Y:S02]  /*14730*/  CS2R R10, SRZ ;  /* 0x00000000000a7805 */ /* 0x000fe4000001ff00 */
[----:B------:R-:W-:Y:S02]  /*14740*/  @!P1 IADD3 R46, P4, R46, R39, RZ ;  /* 0x000000272e2e9210 */ /* 0x000fe40007f9e0ff */
[----:B------:R-:W-:Y:S02]  /*14750*/  CS2R R32, SRZ ;  /* 0x0000000000207805 */ /* 0x000fe4000001ff00 */
[C---:B------:R-:W-:Y:S01]  /*14760*/  @!P0 IADD3 R38, P3, R48.reuse, R21, RZ ;  /* 0x0000001530268210 */ /* 0x040fe20007f7e0ff */
[----:B------:R-:W-:Y:S01]  /*14770*/  @!P1 IMAD.X R43, R3, 0x1, R0, P5 ;  /* 0x00000001032b9824 */ /* 0x000fe200028e0600 */
[----:B------:R-:W-:Y:S01]  /*14780*/  @!P0 SHF.R.S32.HI R8, RZ, 0x1f, R48 ;  /* 0x0000001fff088819 */ /* 0x000fe20000011430 */
[----:B---3--:R-:W-:Y:S01]  /*14790*/  @!P1 IMAD.X R47, R37, 0x1, R0, P4 ;  /* 0x00000001252f9824 */ /* 0x008fe200020e0600 */
[----:B------:R-:W-:-:S02]  /*147a0*/  @!P0 IADD3 R48, P5, R48, R39, RZ ;  /* 0x0000002730308210 */ /* 0x000fc40007fbe0ff */
[----:B------:R-:W-:Y:S02]  /*147b0*/  CS2R R34, SRZ ;  /* 0x0000000000227805 */ /* 0x000fe4000001ff00 */
        /* <DEDUP_REMOVED lines=13> */
.L_x_2773:
[----:B------:R-:W-:Y:S05]  /*14890*/  BSYNC B1 ;  /* 0x0000000000017941 */ /* 0x000fea0003800000 */
.L_x_2772:
[----:B------:R-:W-:Y:S01]  /*148a0*/  ULEA.HI UR4, UR37, UR37, URZ, 0x1 ;  /* 0x0000002525047291 */ /* 0x000fe2000f8f083f */
[----:B-1----:R-:W-:Y:S01]  /*148b0*/  VIADDMNMX R3, R45, -R212, 0x80, PT ;  /* 0x000000802d037446 */ /* 0x002fe200038009d4 */
[----:B------:R-:W-:Y:S02]  /*148c0*/  BSSY B1, `(.L_x_2774) ;  /* 0x0000008000017945 */ /* 0x000fe40003800000 */
[----:B------:R-:W-:Y:S01]  /*148d0*/  ULOP3.LUT UR4, UR4, 0xfffffffe, URZ, 0xc0, !UPT ;  /* 0xfffffffe04047892 */ /* 0x000fe2000f8ec03f */
[----:B------:R-:W-:-:S03]  /*148e0*/  ISETP.GE.AND P1, PT, R198, R3, PT ;  /* 0x00000003c600720c */ /* 0x000fc60003f26270 */
[----:B------:R-:W-:-:S06]  /*148f0*/  UIADD3 UR4, UR37, -UR4, URZ ;  /* 0x8000000425047290 */ /* 0x000fcc000fffe03f */
[----:B0-2---:R-:W-:-:S05]  /*14900*/  IMAD.U32 R21, RZ, RZ, UR4 ;  /* 0x00000004ff157e24 */ /* 0x005fca000f8e00ff */
[----:B------:R-:W-:-:S04]  /*14910*/  SHF.L.U32 R21, R21, 0x1f, RZ ;  /* 0x0000001f15157819 */ /* 0x000fc800000006ff */
[----:B------:R-:W0:Y:S02]  /*14920*/  SYNCS.PHASECHK.TRANS64.TRYWAIT P0, [R18+URZ+0x29800], R21 ;  /* 0x02980015120075a7 */ /* 0x000e24000800017f */
[----:B0-----:R-:W-:Y:S05]  /*14930*/  @!P0 BRA `(.L_x_2775) ;  /* 0x0000019400e88947 */ /* 0x001fea0003800000 */
.L_x_3025:
[----:B------:R-:W-:Y:S05]  /*14940*/  BSYNC B1 ;  /* 0x0000000000017941 */ /* 0x000fea0003800000 */
.L_x_2774:
        /* <DEDUP_REMOVED lines=9> */
[----:B------:R-:W2:Y:S01]  /*149e0*/  LDL R67, [R1+0x28] ;  /* 0x0000280001437983 */ /* 0x000ea20000100800 */
[----:B------:R-:W1:Y:S01]  /*149f0*/  S2R R36, SR_TID.X ;  /* 0x0000000000247919 */ /* 0x000e620000002100 */
[----:B-----5:R-:W-:Y:S02]  /*14a00*/  SHF.R.U32.HI R0, RZ, 0x8, R24 ;  /* 0x00000008ff007819 */ /* 0x020fe40000011618 */
[----:B------:R-:W-:Y:S02]  /*14a10*/  LOP3.LUT R20, R24, 0xff, RZ, 0xc0, !PT ;  /* 0x000000ff18147812 */ /* 0x000fe400078ec0ff */
[----:B0-----:R-:W-:-:S04]  /*14a20*/  LOP3.LUT R21, R0, 0xff, RZ, 0xc0, !PT ;  /* 0x000000ff00157812 */ /* 0x001fc800078ec0ff */
[----:B------:R-:W-:Y:S01]  /*14a30*/  PRMT R45, R21, 0x7604, R20 ;  /* 0x00007604152d7816 */ /* 0x000fe20000000014 */
[----:B-1----:R-:W-:-:S05]  /*14a40*/  VIADD R38, R36, 0xffffff80 ;  /* 0xffffff8024267836 */ /* 0x002fca0000000000 */
[----:B------:R-:W-:-:S04]  /*14a50*/  LEA.HI R40, R38, R38, RZ, 0x1 ;  /* 0x0000002626287211 */ /* 0x000fc800078f08ff */
[----:B------:R-:W-:-:S04]  /*14a60*/  LOP3.LUT R40, R40, 0xfffffffe, RZ, 0xc0, !PT ;  /* 0xfffffffe28287812 */ /* 0x000fc800078ec0ff */
[----:B------:R-:W-:-:S04]  /*14a70*/  IADD3 R40, R38, -R40, RZ ;  /* 0x8000002826287210 */ /* 0x000fc80007ffe0ff */
[----:B------:R-:W-:-:S04]  /*14a80*/  LEA.HI R0, R3, R40, RZ, 0x1c ;  /* 0x0000002803007211 */ /* 0x000fc800078fe0ff */
[----:B------:R-:W-:-:S04]  /*14a90*/  SHF.R.S32.HI R21, RZ, 0x1f, R0 ;  /* 0x0000001fff157819 */ /* 0x000fc80000011400 */
[----:B------:R-:W-:Y:S01]  /*14aa0*/  LEA.HI R20, R21, R0, RZ, 0x2 ;  /* 0x0000000015147211 */ /* 0x000fe200078f10ff */
[----:B------:R-:W-:-:S04]  /*14ab0*/  IMAD.SHL.U32 R0, R0, 0x10, RZ ;  /* 0x0000001000007824 */ /* 0x000fc800078e00ff */
[----:B------:R-:W-:Y:S01]  /*14ac0*/  IMAD.SHL.U32 R20, R20, 0x800, RZ ;  /* 0x0000080014147824 */ /* 0x000fe200078e00ff */
[----:B------:R-:W-:Y:S02]  /*14ad0*/  LOP3.LUT R21, R207, 0x30, R0, 0xf8, !PT ;  /* 0x00000030cf157812 */ /* 0x000fe400078ef800 */
[----:B---3--:R-:W-:Y:S02]  /*14ae0*/  SHF.R.U32.HI R37, RZ, 0x8, R25 ;  /* 0x00000008ff257819 */ /* 0x008fe40000011619 */
[----:B------:R-:W-:Y:S02]  /*14af0*/  SHF.R.U32.HI R39, RZ, 0x8, R26 ;  /* 0x00000008ff277819 */ /* 0x000fe4000001161a */
[----:B------:R-:W-:Y:S02]  /*14b00*/  LOP3.LUT R21, R21, R208, RZ, 0x3c, !PT ;  /* 0x000000d015157212 */ /* 0x000fe400078e3cff */
[----:B------:R-:W-:Y:S02]  /*14b10*/  LOP3.LUT R20, R20, 0xffffe000, RZ, 0xc0, !PT ;  /* 0xffffe00014147812 */ /* 0x000fe400078ec0ff */
[----:B------:R-:W-:-:S02]  /*14b20*/  LOP3.LUT R36, R25, 0xff, RZ, 0xc0, !PT ;  /* 0x000000ff19247812 */ /* 0x000fc400078ec0ff */
[----:B------:R-:W-:Y:S02]  /*14b30*/  LOP3.LUT R38, R26, 0xff, RZ, 0xc0, !PT ;  /* 0x000000ff1a267812 */ /* 0x000fe400078ec0ff */
[----:B------:R-:W-:Y:S02]  /*14b40*/  LOP3.LUT R37, R37, 0xff, RZ, 0xc0, !PT ;  /* 0x000000ff25257812 */ /* 0x000fe400078ec0ff */
[----:B------:R-:W-:Y:S02]  /*14b50*/  LOP3.LUT R39, R39, 0xff, RZ, 0xc0, !PT ;  /* 0x000000ff27277812 */ /* 0x000fe400078ec0ff */
[----:B------:R-:W-:Y:S02]  /*14b60*/  IADD3 R21, R21, R209, R20 ;  /* 0x000000d115157210 */ /* 0x000fe40007ffe014 */
[----:B------:R-:W-:Y:S02]  /*14b70*/  PRMT R46, R37, 0x7604, R36 ;  /* 0x00007604252e7816 */ /* 0x000fe40000000024 */
[----:B------:R-:W-:Y:S01]  /*14b80*/  PRMT R47, R39, 0x7604, R38 ;  /* 0x00007604272f7816 */ /* 0x000fe20000000026 */
[----:B------:R-:W-:Y:S01]  /*14b90*/  IMAD.IADD R0, R18, 0x1, R21 ;  /* 0x0000000112007824 */ /* 0x000fe200078e0215 */
[----:B------:R-:W-:-:S02]  /*14ba0*/  SHF.R.U32.HI R37, RZ, 0x8, R27 ;  /* 0x00000008ff257819 */ /* 0x000fc4000001161b */
[----:B------:R-:W-:Y:S02]  /*14bb0*/  SHF.R.U32.HI R39, RZ, 0x8, R4 ;  /* 0x00000008ff277819 */ /* 0x000fe40000011604 */
[----:B------:R-:W-:Y:S02]  /*14bc0*/  SHF.R.U32.HI R40, RZ, 0x8, R5 ;  /* 0x00000008ff287819 */ /* 0x000fe40000011605 */
[----:B------:R-:W-:Y:S02]  /*14bd0*/  LOP3.LUT R36, R27, 0xff, RZ, 0xc0, !PT ;  /* 0x000000ff1b247812 */ /* 0x000fe400078ec0ff */
[----:B------:R-:W-:Y:S02]  /*14be0*/  LOP3.LUT R38, R4, 0xff, RZ, 0xc0, !PT ;  /* 0x000000ff04267812 */ /* 0x000fe400078ec0ff */
[----:B------:R-:W-:Y:S02]  /*14bf0*/  LOP3.LUT R37, R37, 0xff, RZ, 0xc0, !PT ;  /* 0x000000ff25257812 */ /* 0x000fe400078ec0ff */
[----:B------:R-:W-:-:S02]  /*14c00*/  LOP3.LUT R39, R39, 0xff, RZ, 0xc0, !PT ;  /* 0x000000ff27277812 */ /* 0x000fc400078ec0ff */
[----:B------:R-:W-:Y:S02]  /*14c10*/  LOP3.LUT R21, R40, 0xff, RZ, 0xc0, !PT ;  /* 0x000000ff28157812 */ /* 0x000fe400078ec0ff */
[----:B----4-:R-:W0:Y:S01]  /*14c20*/  LDS.128 R40, [R0+0x14400] ;  /* 0x0144000000287984 */ /* 0x010e220000000c00 */
[----:B------:R-:W-:Y:S02]  /*14c30*/  PRMT R48, R37, 0x7604, R36 ;  /* 0x0000760425307816 */ /* 0x000fe40000000024 */
[----:B------:R-:W-:Y:S02]  /*14c40*/  PRMT R53, R39, 0x7604, R38 ;  /* 0x0000760427357816 */ /* 0x000fe40000000026 */
[----:B------:R-:W-:Y:S02]  /*14c50*/  SHF.R.U32.HI R52, RZ, 0x8, R7 ;  /* 0x00000008ff347819 */ /* 0x000fe40000011607 */
[----:B------:R-:W-:Y:S02]  /*14c60*/  LOP3.LUT R51, R7, 0xff, RZ, 0xc0, !PT ;  /* 0x000000ff07337812 */ /* 0x000fe400078ec0ff */
[----:B------:R-:W-:-:S02]  /*14c70*/  LOP3.LUT R52, R52, 0xff, RZ, 0xc0, !PT ;  /* 0x000000ff34347812 */ /* 0x000fc400078ec0ff */
[----:B------:R-:W-:Y:S02]  /*14c80*/  LOP3.LUT R20, R5, 0xff, RZ, 0xc0, !PT ;  /* 0x000000ff05147812 */ /* 0x000fe400078ec0ff */
[----:B------:R-:W-:Y:S02]  /*14c90*/  SHF.R.U32.HI R50, RZ, 0x8, R6 ;  /* 0x00000008ff327819 */ /* 0x000fe40000011606 */
[----:B------:R-:W-:Y:S02]  /*14ca0*/  PRMT R52, R52, 0x7604, R51 ;  /* 0x0000760434347816 */ /* 0x000fe40000000033 */
[----:B------:R-:W-:Y:S02]  /*14cb0*/  LOP3.LUT R49, R6, 0xff, RZ, 0xc0, !PT ;  /* 0x000000ff06317812 */ /* 0x000fe400078ec0ff */
[----:B------:R-:W-:Y:S02]  /*14cc0*/  LOP3.LUT R50, R50, 0xff, RZ, 0xc0, !PT ;  /* 0x000000ff32327812 */ /* 0x000fe400078ec0ff */
[----:B------:R-:W-:-:S02]  /*14cd0*/  PRMT R20, R21, 0x7604, R20 ;  /* 0x0000760415147816 */ /* 0x000fc40000000014 */
[----:B------:R-:W-:Y:S02]  /*14ce0*/  SHF.R.U32.HI R51, RZ, 0x10, R5 ;  /* 0x00000010ff337819 */ /* 0x000fe40000011605 */
[----:B------:R-:W-:Y:S02]  /*14cf0*/  SHF.R.U32.HI R21, RZ, 0x10, R25 ;  /* 0x00000010ff157819 */ /* 0x000fe40000011619 */
[----:B------:R-:W-:Y:S01]  /*14d00*/  PRMT R57, R50, 0x7604, R49 ;  /* 0x0000760432397816 */ /* 0x000fe20000000031 */
[----:B------:R-:W-:Y:S01]  /*14d10*/  IMAD.U32 R51, R51, 0x10000, RZ ;  /* 0x0001000033337824 */ /* 0x000fe200078e00ff */
[----:B------:R-:W-:Y:S01]  /*14d20*/  SHF.R.U32.HI R49, RZ, 0x10, R27 ;  /* 0x00000010ff317819 */ /* 0x000fe2000001161b */
[----:B------:R-:W-:-:S03]  /*14d30*/  IMAD.U32 R21, R21, 0x10000, RZ ;  /* 0x0001000015157824 */ /* 0x000fc600078e00ff */
[----:B------:R-:W-:Y:S02]  /*14d40*/  SHF.L.U32 R49, R49, 0x10, RZ ;  /* 0x0000001031317819 */ /* 0x000fe400000006ff */
[----:B------:R-:W-:Y:S02]  /*14d50*/  LOP3.LUT R55, R20, 0xff0000, R51, 0xf8, !PT ;  /* 0x00ff000014377812 */ /* 0x000fe400078ef833 */
[----:B------:R-:W-:Y:S02]  /*14d60*/  LOP3.LUT R21, R46, 0xff0000, R21, 0xf8, !PT ;  /* 0x00ff00002e157812 */ /* 0x000fe400078ef815 */
[----:B------:R-:W-:Y:S02]  /*14d70*/  SHF.R.U32.HI R59, RZ, 0x10, R7 ;  /* 0x00000010ff3b7819 */ /* 0x000fe40000011607 */
[----:B------:R-:W-:Y:S02]  /*14d80*/  LOP3.LUT R49, R48, 0xff0000, R49, 0xf8, !PT ;  /* 0x00ff000030317812 */ /* 0x000fe400078ef831 */
[----:B------:R-:W-:-:S02]  /*14d90*/  LOP3.LUT R45, R45, 0xff0000, R24, 0xf8, !PT ;  /* 0x00ff00002d2d7812 */ /* 0x000fc400078ef818 */
[----:B------:R-:W-:Y:S02]  /*14da0*/  LOP3.LUT R47, R47, 0xff0000, R26, 0xf8, !PT ;  /* 0x00ff00002f2f7812 */ /* 0x000fe400078ef81a */
[----:B------:R-:W-:Y:S02]  /*14db0*/  LOP3.LUT R55, R55, 0xff000000, R5, 0xf8, !PT ;  /* 0xff00000037377812 */ /* 0x000fe400078ef805 */
[----:B------:R-:W-:Y:S02]  /*14dc0*/  LOP3.LUT R50, R21, 0xff000000, R25, 0xf8, !PT ;  /* 0xff00000015327812 */ /* 0x000fe400078ef819 */
[----:B------:R-:W-:Y:S01]  /*14dd0*/  LOP3.LUT R21, R53, 0xff0000, R4, 0xf8, !PT ;  /* 0x00ff000035157812 */ /* 0x000fe200078ef804 */
[----:B------:R-:W-:Y:S01]  /*14de0*/  IMAD.U32 R59, R59, 0x10000, RZ ;  /* 0x000100003b3b7824 */ /* 0x000fe200078e00ff */
[----:B------:R-:W-:Y:S02]  /*14df0*/  LOP3.LUT R51, R45, 0xff000000, R24, 0xf8, !PT ;  /* 0xff0000002d337812 */ /* 0x000fe400078ef818 */
[----:B------:R-:W-:-:S02]  /*14e00*/  LOP3.LUT R53, R49, 0xff000000, R27, 0xf8, !PT ;  /* 0xff00000031357812 */ /* 0x000fc400078ef81b */
[----:B------:R-:W-:Y:S02]  /*14e10*/  LOP3.LUT R20, R47, 0xff000000, R26, 0xf8, !PT ;  /* 0xff0000002f147812 */ /* 0x000fe400078ef81a */
[----:B------:R-:W-:Y:S02]  /*14e20*/  F2FP.F16.E4M3.UNPACK_B R27, R55 ;  /* 0x00000037ff1b723e */ /* 0x000fe400020006ff */
[----:B0-----:R-:W-:Y:S02]  /*14e30*/  F2FP.F16.E4M3.UNPACK_B R24, R41 ;  /* 0x00000029ff18723e */ /* 0x001fe400020006ff */
[----:B------:R-:W-:Y:S02]  /*14e40*/  F2FP.F16.E4M3.UNPACK_B R26, R50 ;  /* 0x00000032ff1a723e */ /* 0x000fe400020006ff */
[----:B------:R-:W-:Y:S01]  /*14e50*/  LOP3.LUT R56, R21, 0xff000000, R4, 0xf8, !PT ;  /* 0xff00000015387812 */ /* 0x000fe200078ef804 */
[----:B------:R-:W-:Y:S01]  /*14e60*/  HADD2.F32 R54, -RZ, R27.H0_H0 ;  /* 0x2000001bff367230 */ /* 0x000fe20000004100 */
[----:B------:R-:W-:Y:S01]  /*14e70*/  LOP3.LUT R59, R52, 0xff0000, R59, 0xf8, !PT ;  /* 0x00ff0000343b7812 */ /* 0x000fe200078ef83b */
[----:B------:R-:W-:Y:S01]  /*14e80*/  HADD2.F32 R5, -RZ, R24.H0_H0 ;  /* 0x20000018ff057230 */ /* 0x000fe20000004100 */
[----:B------:R-:W-:Y:S01]  /*14e90*/  LOP3.LUT R57, R57, 0xff0000, R6, 0xf8, !PT ;  /* 0x00ff000039397812 */ /* 0x000fe200078ef806 */
[----:B------:R-:W-:Y:S01]  /*14ea0*/  HADD2.F32 R52, -RZ, R26.H0_H0 ;  /* 0x2000001aff347230 */ /* 0x000fe20000004100 */
[----:B------:R-:W-:-:S02]  /*14eb0*/  F2FP.F16.E4M3.UNPACK_B R48, R43 ;  /* 0x0000002bff30723e */ /* 0x000fc400020006ff */
[----:B------:R-:W-:Y:S02]  /*14ec0*/  F2FP.F16.E4M3.UNPACK_B R49, R43.H1 ;  /* 0x0000002bff31723e */ /* 0x000fe400030006ff */
[----:B------:R-:W-:Y:S02]  /*14ed0*/  F2FP.F16.E4M3.UNPACK_B R43, R40.H1 ;  /* 0x00000028ff2b723e */ /* 0x000fe400030006ff */
[----:B------:R-:W-:Y:S01]  /*14ee0*/  LOP3.LUT R6, R57, 0xff000000, R6, 0xf8, !PT ;  /* 0xff00000039067812 */ /* 0x000fe200078ef806 */
[----:B------:R-:W-:Y:S01]  /*14ef0*/  FMUL.FTZ R57, R5, R52 ;  /* 0x0000003405397220 */ /* 0x000fe20000410000 */
[----:B------:R-:W-:Y:S02]  /*14f00*/  F2FP.F16.E4M3.UNPACK_B R55, R55.H1 ;  /* 0x00000037ff37723e */ /* 0x000fe400030006ff */
[----:B------:R-:W-:Y:S01]  /*14f10*/  F2FP.F16.E4M3.UNPACK_B R50, R50.H1 ;  /* 0x00000032ff32723e */ /* 0x000fe200030006ff */
[----:B------:R-:W-:Y:S01]  /*14f20*/  HADD2.F32 R24, -RZ, R24.H1_H1 ;  /* 0x30000018ff187230 */ /* 0x000fe20000004100 */
[----:B------:R-:W-:Y:S01]  /*14f30*/  LOP3.LUT R59, R59, 0xff000000, R7, 0xf8, !PT ;  /* 0xff0000003b3b7812 */ /* 0x000fe200078ef807 */
[----:B--2---:R-:W0:Y:S02]  /*14f40*/  LDS.128 R36, [R67+0x14400] ;  /* 0x0144000043247984 */ /* 0x004e240000000c00 */
[----:B0-----:R-:W-:-:S02]  /*14f50*/  F2FP.F16.E4M3.UNPACK_B R21, R37 ;  /* 0x00000025ff15723e */ /* 0x001fc400020006ff */
[----:B------:R-:W-:Y:S02]  /*14f60*/  F2FP.F16.E4M3.UNPACK_B R45, R37.H1 ;  /* 0x00000025ff2d723e */ /* 0x000fe400030006ff */
[-C--:B------:R-:W-:Y:S02]  /*14f70*/  F2FP.F16.E4M3.UNPACK_B R46, R39.reuse ;  /* 0x00000027ff2e723e */ /* 0x080fe400020006ff */
[----:B------:R-:W-:Y:S02]  /*14f80*/  F2FP.F16.E4M3.UNPACK_B R47, R39.H1 ;  /* 0x00000027ff2f723e */ /* 0x000fe400030006ff */
[-C--:B------:R-:W-:Y:S02]  /*14f90*/  F2FP.F16.E4M3.UNPACK_B R37, R36.reuse ;  /* 0x00000024ff25723e */ /* 0x080fe400020006ff */
[----:B------:R-:W-:Y:S01]  /*14fa0*/  F2FP.F16.E4M3.UNPACK_B R39, R36.H1 ;  /* 0x00000024ff27723e */ /* 0x000fe200030006ff */
[----:B------:R-:W-:Y:S01]  /*14fb0*/  HADD2.F32 R25, -RZ, R21.H0_H0 ;  /* 0x20000015ff197230 */ /* 0x000fe20000004100 */
[----:B------:R-:W-:-:S02]  /*14fc0*/  F2FP.F16.E4M3.UNPACK_B R36, R41.H1 ;  /* 0x00000029ff24723e */ /* 0x000fc400030006ff */
[----:B------:R-:W-:Y:S01]  /*14fd0*/  F2FP.F16.E4M3.UNPACK_B R41, R40 ;  /* 0x00000028ff29723e */ /* 0x000fe200020006ff */
[----:B------:R-:W-:-:S04]  /*14fe0*/  FMUL.FTZ R40, R5, R54 ;  /* 0x0000003605287220 */ /* 0x000fc80000410000 */
[C---:B------:R-:W-:Y:S01]  /*14ff0*/  FFMA.FTZ R5, R25.reuse, R52, -R40 ;  /* 0x0000003419057223 */ /* 0x040fe20000010828 */
[----:B------:R-:W-:Y:S01]  /*15000*/  FFMA.FTZ R25, R25, R54, R57 ;  /* 0x0000003619197223 */ /* 0x000fe20000010039 */
[----:B------:R-:W-:Y:S02]  /*15010*/  HADD2.F32 R54, -RZ, R27.H1_H1 ;  /* 0x3000001bff367230 */ /* 0x000fe40000004100 */
[----:B------:R-:W-:Y:S02]  /*15020*/  HADD2.F32 R40, -RZ, R26.H1_H1 ;  /* 0x3000001aff287230 */ /* 0x000fe40000004100 */
[----:B------:R-:W-:Y:S02]  /*15030*/  HADD2.F32 R57, -RZ, R55.H0_H0 ;  /* 0x20000037ff397230 */ /* 0x000fe40000004100 */
[----:B------:R-:W-:Y:S02]  /*15040*/  HADD2.F32 R26, -RZ, R36.H0_H0 ;  /* 0x20000024ff1a7230 */ /* 0x000fe40000004100 */
[----:B------:R-:W-:-:S02]  /*15050*/  HADD2.F32 R52, -RZ, R50.H0_H0 ;  /* 0x20000032ff347230 */ /* 0x000fc40000004100 */
[C---:B------:R-:W-:Y:S01]  /*15060*/  FMUL.FTZ R58, R24.reuse, R54 ;  /* 0x00000036183a7220 */ /* 0x040fe20000410000 */
[----:B------:R-:W-:Y:S02]  /*15070*/  HADD2.F32 R21, -RZ, R21.H1_H1 ;  /* 0x30000015ff157230 */ /* 0x000fe40000004100 */
[----:B------:R-:W-:Y:S01]  /*15080*/  FMUL.FTZ R61, R24, R40 ;  /* 0x00000028183d7220 */ /* 0x000fe20000410000 */
[----:B------:R-:W-:Y:S02]  /*15090*/  HADD2.F32 R27, -RZ, R45.H0_H0 ;  /* 0x2000002dff1b7230 */ /* 0x000fe40000004100 */
[C---:B------:R-:W-:Y:S01]  /*150a0*/  FMUL.FTZ R60, R26.reuse, R57 ;  /* 0x000000391a3c7220 */ /* 0x040fe20000410000 */
[----:B------:R-:W-:Y:S01]  /*150b0*/  FMUL.FTZ R62, R26, R52 ;  /* 0x000000341a3e7220 */ /* 0x000fe20000410000 */
[C---:B------:R-:W-:Y:S01]  /*150c0*/  FFMA.FTZ R24, R21.reuse, R40, -R58 ;  /* 0x0000002815187223 */ /* 0x040fe2000001083a */
[----:B------:R-:W-:Y:S01]  /*150d0*/  FFMA.FTZ R26, R21, R54, R61 ;  /* 0x00000036151a7223 */ /* 0x000fe2000001003d */
[----:B------:R-:W-:Y:S01]  /*150e0*/  F2FP.F16.E4M3.UNPACK_B R58, R59 ;  /* 0x0000003bff3a723e */ /* 0x000fe200020006ff */
[C---:B------:R-:W-:Y:S01]  /*150f0*/  FFMA.FTZ R21, R27.reuse, R52, -R60 ;  /* 0x000000341b157223 */ /* 0x040fe2000001083c */
[----:B------:R-:W-:Y:S01]  /*15100*/  F2FP.F16.E4M3.UNPACK_B R54, R53 ;  /* 0x00000035ff36723e */ /* 0x000fe200020006ff */
[----:B------:R-:W-:Y:S01]  /*15110*/  FFMA.FTZ R27, R27, R57, R62 ;  /* 0x000000391b1b7223 */ /* 0x000fe2000001003e */
[----:B------:R-:W-:-:S02]  /*15120*/  HADD2.F32 R57, -RZ, R55.H1_H1 ;  /* 0x30000037ff397230 */ /* 0x000fc40000004100 */
[----:B------:R-:W-:Y:S02]  /*15130*/  HADD2.F32 R36, -RZ, R36.H1_H1 ;  /* 0x30000024ff247230 */ /* 0x000fe40000004100 */
[----:B------:R-:W-:Y:S02]  /*15140*/  HADD2.F32 R52, -RZ, R50.H1_H1 ;  /* 0x30000032ff347230 */ /* 0x000fe40000004100 */
[----:B------:R-:W-:Y:S02]  /*15150*/  HADD2.F32 R61, -RZ, R58.H0_H0 ;  /* 0x2000003aff3d7230 */ /* 0x000fe40000004100 */
[----:B------:R-:W-:Y:S02]  /*15160*/  HADD2.F32 R50, -RZ, R48.H0_H0 ;  /* 0x20000030ff327230 */ /* 0x000fe40000004100 */
[----:B------:R-:W-:Y:S02]  /*15170*/  HADD2.F32 R55, -RZ, R54.H0_H0 ;  /* 0x20000036ff377230 */ /* 0x000fe40000004100 */
[----:B------:R-:W-:Y:S01]  /*15180*/  FMUL.FTZ R60, R36, R57 ;  /* 0x00000039243c7220 */ /* 0x000fe20000410000 */
[----:B------:R-:W-:-:S02]  /*15190*/  HADD2.F32 R45, -RZ, R45.H1_H1 ;  /* 0x3000002dff2d7230 */ /* 0x000fc40000004100 */
[-C--:B------:R-:W-:Y:S01]  /*151a0*/  FMUL.FTZ R36, R36, R52.reuse ;  /* 0x0000003424247220 */ /* 0x080fe20000410000 */
[----:B------:R-:W-:Y:S02]  /*151b0*/  HADD2.F32 R40, -RZ, R46.H0_H0 ;  /* 0x2000002eff287230 */ /* 0x000fe40000004100 */
[C---:B------:R-:W-:Y:S01]  /*151c0*/  FMUL.FTZ R63, R50.reuse, R61 ;  /* 0x0000003d323f7220 */ /* 0x040fe20000410000 */
[----:B------:R-:W-:Y:S01]  /*151d0*/  F2FP.F16.E4M3.UNPACK_B R59, R59.H1 ;  /* 0x0000003bff3b723e */ /* 0x000fe200030006ff */
[----:B------:R-:W-:Y:S01]  /*151e0*/  FMUL.FTZ R50, R50, R55 ;  /* 0x0000003732327220 */ /* 0x000fe20000410000 */
[----:B------:R-:W-:Y:S01]  /*151f0*/  F2FP.F16.E4M3.UNPACK_B R53, R53.H1 ;  /* 0x00000035ff35723e */ /* 0x000fe200030006ff */
[C---:B------:R-:W-:Y:S01]  /*15200*/  FFMA.FTZ R62, R45.reuse, R57, R36 ;  /* 0x000000392d3e7223 */ /* 0x040fe20000010024 */
[----:B------:R-:W-:Y:S01]  /*15210*/  FFMA.FTZ R60, R45, R52, -R60 ;  /* 0x000000342d3c7223 */ /* 0x000fe2000001083c */
[----:B------:R-:W-:Y:S01]  /*15220*/  FFMA.FTZ R36, R40, R55, -R63 ;  /* 0x0000003728247223 */ /* 0x000fe2000001083f */
[----:B------:R-:W-:-:S02]  /*15230*/  HADD2.F32 R57, -RZ, R58.H1_H1 ;  /* 0x3000003aff397230 */ /* 0x000fc40000004100 */
[----:B------:R-:W-:Y:S01]  /*15240*/  FFMA.FTZ R61, R40, R61, R50 ;  /* 0x0000003d283d7223 */ /* 0x000fe20000010032 */
[----:B------:R-:W-:Y:S02]  /*15250*/  HADD2.F32 R48, -RZ, R48.H1_H1 ;  /* 0x30000030ff307230 */ /* 0x000fe40000004100 */
[----:B------:R-:W-:Y:S02]  /*15260*/  HADD2.F32 R55, -RZ, R54.H1_H1 ;  /* 0x30000036ff377230 */ /* 0x000fe40000004100 */
[----:B------:R-:W-:Y:S02]  /*15270*/  HADD2.F32 R52, -RZ, R59.H0_H0 ;  /* 0x2000003bff347230 */ /* 0x000fe40000004100 */
[----:B------:R-:W-:Y:S02]  /*15280*/  HADD2.F32 R45, -RZ, R49.H0_H0 ;  /* 0x20000031ff2d7230 */ /* 0x000fe40000004100 */
[----:B------:R-:W-:Y:S02]  /*15290*/  HADD2.F32 R50, -RZ, R53.H0_H0 ;  /* 0x20000035ff327230 */ /* 0x000fe40000004100 */
[----:B------:R-:W-:Y:S01]  /*152a0*/  FMUL.FTZ R63, R48, R57 ;  /* 0x00000039303f7220 */ /* 0x000fe20000410000 */
[----:B------:R-:W-:-:S02]  /*152b0*/  HADD2.F32 R46, -RZ, R46.H1_H1 ;  /* 0x3000002eff2e7230 */ /* 0x000fc40000004100 */
[----:B------:R-:W-:Y:S01]  /*152c0*/  FMUL.FTZ R48, R48, R55 ;  /* 0x0000003730307220 */ /* 0x000fe20000410000 */
[----:B------:R-:W-:Y:S02]  /*152d0*/  HADD2.F32 R40, -RZ, R47.H0_H0 ;  /* 0x2000002fff287230 */ /* 0x000fe40000004100 */
[C---:B------:R-:W-:Y:S01]  /*152e0*/  FMUL.FTZ R65, R45.reuse, R52 ;  /* 0x000000342d417220 */ /* 0x040fe20000410000 */
[----:B------:R-:W-:Y:S01]  /*152f0*/  FMUL.FTZ R45, R45, R50 ;  /* 0x000000322d2d7220 */ /* 0x000fe20000410000 */
[----:B------:R-:W-:-:S03]  /*15300*/  FFMA.FTZ R64, R46, R57, R48 ;  /* 0x000000392e407223 */ /* 0x000fc60000010030 */
[----:B------:R-:W-:Y:S01]  /*15310*/  FFMA.FTZ R57, R40, R52, R45 ;  /* 0x0000003428397223 */ /* 0x000fe2000001002d */
[----:B------:R-:W-:Y:S01]  /*15320*/  F2FP.F16.E4M3.UNPACK_B R52, R56.H1 ;  /* 0x00000038ff34723e */ /* 0x000fe200030006ff */
[----:B------:R-:W-:Y:S01]  /*15330*/  FFMA.FTZ R63, R46, R55, -R63 ;  /* 0x000000372e3f7223 */ /* 0x000fe2000001083f */
[----:B------:R-:W-:Y:S01]  /*15340*/  FFMA.FTZ R65, R40, R50, -R65 ;  /* 0x0000003228417223 */ /* 0x000fe20000010841 */
[----:B------:R-:W-:Y:S01]  /*15350*/  HADD2.F32 R50, -RZ, R53.H1_H1 ;  /* 0x30000035ff327230 */ /* 0x000fe20000004100 */
[----:B------:R-:W-:Y:S01]  /*15360*/  F2FP.F16.E4M3.UNPACK_B R46, R51.H1 ;  /* 0x00000033ff2e723e */ /* 0x000fe200030006ff */
[----:B------:R-:W-:Y:S02]  /*15370*/  HADD2.F32 R54, -RZ, R59.H1_H1 ;  /* 0x3000003bff367230 */ /* 0x000fe40000004100 */
[----:B------:R-:W-:Y:S02]  /*15380*/  HADD2.F32 R49, -RZ, R49.H1_H1 ;  /* 0x30000031ff317230 */ /* 0x000fe40000004100 */
[----:B------:R-:W-:-:S02]  /*15390*/  HADD2.F32 R53, -RZ, R52.H0_H0 ;  /* 0x20000034ff357230 */ /* 0x000fc40000004100 */
[----:B------:R-:W-:Y:S02]  /*153a0*/  HADD2.F32 R45, -RZ, R43.H0_H0 ;  /* 0x2000002bff2d7230 */ /* 0x000fe40000004100 */
[C---:B------:R-:W-:Y:S01]  /*153b0*/  FMUL.FTZ R66, R49.reuse, R54 ;  /* 0x0000003631427220 */ /* 0x040fe20000410000 */
[----:B------:R-:W-:Y:S02]  /*153c0*/  HADD2.F32 R48, -RZ, R46.H0_H0 ;  /* 0x2000002eff307230 */ /* 0x000fe40000004100 */
[----:B------:R-:W-:Y:S01]  /*153d0*/  FMUL.FTZ R55, R49, R50 ;  /* 0x0000003231377220 */ /* 0x000fe20000410000 */
[----:B------:R-:W-:Y:S02]  /*153e0*/  HADD2.F32 R40, -RZ, R39.H0_H0 ;  /* 0x20000027ff287230 */ /* 0x000fe40000004100 */
[----:B------:R-:W-:Y:S01]  /*153f0*/  FMUL.FTZ R49, R45, R53 ;  /* 0x000000352d317220 */ /* 0x000fe20000410000 */
[----:B------:R-:W-:Y:S02]  /*15400*/  HADD2.F32 R52, -RZ, R52.H1_H1 ;  /* 0x30000034ff347230 */ /* 0x000fe40000004100 */
[----:B------:R-:W-:-:S02]  /*15410*/  HADD2.F32 R43, -RZ, R43.H1_H1 ;  /* 0x3000002bff2b7230 */ /* 0x000fc40000004100 */
[----:B------:R-:W-:Y:S02]  /*15420*/  HADD2.F32 R46, -RZ, R46.H1_H1 ;  /* 0x3000002eff2e7230 */ /* 0x000fe40000004100 */
[-C--:B------:R-:W-:Y:S01]  /*15430*/  FMUL.FTZ R58, R45, R48.reuse ;  /* 0x000000302d3a7220 */ /* 0x080fe20000410000 */
[----:B------:R-:W-:Y:S01]  /*15440*/  FFMA.FTZ R49, R40, R48, -R49 ;  /* 0x0000003028317223 */ /* 0x000fe20000010831 */
[----:B------:R-:W-:Y:S02]  /*15450*/  HADD2.F32 R39, -RZ, R39.H1_H1 ;  /* 0x30000027ff277230 */ /* 0x000fe40000004100 */
[C---:B------:R-:W-:Y:S01]  /*15460*/  FMUL.FTZ R48, R43.reuse, R52 ;  /* 0x000000342b307220 */ /* 0x040fe20000410000 */
[----:B------:R-:W-:Y:S01]  /*15470*/  F2FP.F16.E4M3.UNPACK_B R56, R56 ;  /* 0x00000038ff38723e */ /* 0x000fe200020006ff */
[----:B------:R-:W-:Y:S01]  /*15480*/  FMUL.FTZ R43, R43, R46 ;  /* 0x0000002e2b2b7220 */ /* 0x000fe20000410000 */
[----:B------:R-:W-:Y:S01]  /*15490*/  F2FP.F16.E4M3.UNPACK_B R51, R51 ;  /* 0x00000033ff33723e */ /* 0x000fe200020006ff */
[----:B------:R-:W-:-:S02]  /*154a0*/  HADD2.F32 R47, -RZ, R47.H1_H1 ;  /* 0x3000002fff2f7230 */ /* 0x000fc40000004100 */
[----:B------:R-:W-:Y:S01]  /*154b0*/  FFMA.FTZ R58, R40, R53, R58 ;  /* 0x00000035283a7223 */ /* 0x000fe2000001003a */
[----:B------:R-:W-:Y:S01]  /*154c0*/  FFMA.FTZ R53, R39, R52, R43 ;  /* 0x0000003427357223 */ /* 0x000fe2000001002b */
[----:B------:R-:W-:Y:S02]  /*154d0*/  HADD2.F32 R45, -RZ, R56.H0_H0 ;  /* 0x20000038ff2d7230 */ /* 0x000fe40000004100 */
[----:B------:R-:W-:Y:S02]  /*154e0*/  HADD2.F32 R40, -RZ, R41.H0_H0 ;  /* 0x20000029ff287230 */ /* 0x000fe40000004100 */
[----:B------:R-:W-:Y:S02]  /*154f0*/  HADD2.F32 R43, -RZ, R51.H0_H0 ;  /* 0x20000033ff2b7230 */ /* 0x000fe40000004100 */
[----:B------:R-:W-:Y:S01]  /*15500*/  FFMA.FTZ R68, R47, R54, R55 ;  /* 0x000000362f447223 */ /* 0x000fe20000010037 */
[----:B------:R-:W-:Y:S01]  /*15510*/  FFMA.FTZ R54, R39, R46, -R48 ;  /* 0x0000002e27367223 */ /* 0x000fe20000010830 */
[----:B------:R-:W-:-:S02]  /*15520*/  HADD2.F32 R39, -RZ, R37.H0_H0 ;  /* 0x20000025ff277230 */ /* 0x000fc40000004100 */
[C---:B------:R-:W-:Y:S01]  /*15530*/  FMUL.FTZ R46, R40.reuse, R45 ;  /* 0x0000002d282e7220 */ /* 0x040fe20000410000 */
[----:B------:R-:W-:Y:S02]  /*15540*/  HADD2.F32 R56, -RZ, R56.H1_H1 ;  /* 0x30000038ff387230 */ /* 0x000fe40000004100 */
[-C--:B------:R-:W-:Y:S01]  /*15550*/  FMUL.FTZ R48, R40, R43.reuse ;  /* 0x0000002b28307220 */ /* 0x080fe20000410000 */
[----:B------:R-:W-:Y:S02]  /*15560*/  HADD2.F32 R41, -RZ, R41.H1_H1 ;  /* 0x30000029ff297230 */ /* 0x000fe40000004100 */
[----:B------:R-:W-:Y:S02]  /*15570*/  HADD2.F32 R40, -RZ, R51.H1_H1 ;  /* 0x30000033ff287230 */ /* 0x000fe40000004100 */
[----:B------:R-:W-:Y:S01]  /*15580*/  FFMA.FTZ R66, R47, R50, -R66 ;  /* 0x000000322f427223 */ /* 0x000fe20000010842 */
[-C--:B------:R-:W-:Y:S01]  /*15590*/  F2FP.F16.E4M3.UNPACK_B R7, R42.reuse ;  /* 0x0000002aff07723e */ /* 0x080fe200020006ff */
        /* <DEDUP_REMOVED lines=8> */
[----:B------:R-:W-:Y:S01]  /*15620*/  F2FP.F16.E4M3.UNPACK_B R4, R38 ;  /* 0x00000026ff04723e */ /* 0x000fe200020006ff */
[----:B------:R-:W-:Y:S01]  /*15630*/  FFMA.FTZ R50, R37, R40, -R50 ;  /* 0x0000002825327223 */ /* 0x000fe20000010832 */
[----:B------:R-:W-:Y:S01]  /*15640*/  F2FP.F16.E4M3.UNPACK_B R38, R38.H1 ;  /* 0x00000026ff26723e */ /* 0x000fe200030006ff */
[----:B------:R-:W-:-:S02]  /*15650*/  HADD2.F32 R48, -RZ, R46.H0_H0 ;  /* 0x2000002eff307230 */ /* 0x000fc40000004100 */
[----:B------:R-:W-:Y:S01]  /*15660*/  FFMA.FTZ R56, R37, R56, R41 ;  /* 0x0000003825387223 */ /* 0x000fe20000010029 */
[----:B------:R-:W-:Y:S02]  /*15670*/  HADD2.F32 R39, -RZ, R42.H0_H0 ;  /* 0x2000002aff277230 */ /* 0x000fe40000004100 */
[--C-:B------:R-:W-:Y:S02]  /*15680*/  HADD2.F32 R40, -RZ, R43.reuse.H0_H0 ;  /* 0x2000002bff287230 */ /* 0x100fe40000004100 */
[----:B------:R-:W-:Y:S02]  /*15690*/  HADD2.F32 R41, -RZ, R46.H1_H1 ;  /* 0x3000002eff297230 */ /* 0x000fe40000004100 */
[----:B------:R-:W-:Y:S02]  /*156a0*/  HADD2.F32 R42, -RZ, R42.H1_H1 ;  /* 0x3000002aff2a7230 */ /* 0x000fe40000004100 */
[----:B------:R-:W-:Y:S02]  /*156b0*/  HADD2.F32 R43, -RZ, R43.H1_H1 ;  /* 0x3000002bff2b7230 */ /* 0x000fe40000004100 */
[----:B------:R-:W-:Y:S01]  /*156c0*/  FMUL.FTZ R52, R39, R48 ;  /* 0x0000003027347220 */ /* 0x000fe20000410000 */
[----:B------:R-:W-:-:S02]  /*156d0*/  HADD2.F32 R37, -RZ, R38.H0_H0 ;  /* 0x20000026ff257230 */ /* 0x000fc40000004100 */
[----:B------:R-:W-:Y:S01]  /*156e0*/  FMUL.FTZ R46, R39, R40 ;  /* 0x00000028272e7220 */ /* 0x000fe20000410000 */
[----:B------:R-:W-:Y:S02]  /*156f0*/  HADD2.F32 R38, -RZ, R38.H1_H1 ;  /* 0x30000026ff267230 */ /* 0x000fe40000004100 */
[C---:B------:R-:W-:Y:S01]  /*15700*/  FMUL.FTZ R39, R42.reuse, R41 ;  /* 0x000000292a277220 */ /* 0x040fe20000410000 */
[----:B------:R-:W-:Y:S01]  /*15710*/  F2FP.F16.E4M3.UNPACK_B R20, R20 ;  /* 0x00000014ff14723e */ /* 0x000fe200020006ff */
[-C--:B------:R-:W-:Y:S01]  /*15720*/  FMUL.FTZ R42, R42, R43.reuse ;  /* 0x0000002b2a2a7220 */ /* 0x080fe20000410000 */
[----:B------:R-:W-:Y:S01]  /*15730*/  F2FP.F16.E4M3.UNPACK_B R6, R6 ;  /* 0x00000006ff06723e */ /* 0x000fe200020006ff */
[C---:B------:R-:W-:Y:S01]  /*15740*/  FFMA.FTZ R52, R37.reuse, R40, -R52 ;  /* 0x0000002825347223 */ /* 0x040fe20000010834 */
[----:B------:R-:W-:Y:S01]  /*15750*/  FFMA.FTZ R46, R37, R48, R46 ;  /* 0x00000030252e7223 */ /* 0x000fe2000001002e */
[C---:B------:R-:W-:Y:S01]  /*15760*/  FFMA.FTZ R51, R38.reuse, R43, -R39 ;  /* 0x0000002b26337223 */ /* 0x040fe20000010827 */
[----:B------:R-:W-:Y:S01]  /*15770*/  FFMA.FTZ R55, R38, R41, R42 ;  /* 0x0000002926377223 */ /* 0x000fe2000001002a */
[----:B------:R-:W-:-:S02]  /*15780*/  HADD2.F32 R37, -RZ, R20.H0_H0 ;  /* 0x20000014ff257230 */ /* 0x000fc40000004100 */
[----:B------:R-:W-:Y:S02]  /*15790*/  HADD2.F32 R38, -RZ, R20.H1_H1 ;  /* 0x30000014ff267230 */ /* 0x000fe40000004100 */
[--C-:B------:R-:W-:Y:S02]  /*157a0*/  HADD2.F32 R39, -RZ, R6.reuse.H0_H0 ;  /* 0x20000006ff277230 */ /* 0x100fe40000004100 */
[--C-:B------:R-:W-:Y:S02]  /*157b0*/  HADD2.F32 R20, -RZ, R7.reuse.H0_H0 ;  /* 0x20000007ff147230 */ /* 0x100fe40000004100 */
[----:B------:R-:W-:Y:S02]  /*157c0*/  HADD2.F32 R40, -RZ, R6.H1_H1 ;  /* 0x30000006ff287230 */ /* 0x000fe40000004100 */
[----:B------:R-:W-:Y:S02]  /*157d0*/  HADD2.F32 R7, -RZ, R7.H1_H1 ;  /* 0x30000007ff077230 */ /* 0x000fe40000004100 */
[----:B------:R-:W-:Y:S01]  /*157e0*/  FMUL.FTZ R41, R20, R39 ;  /* 0x0000002714297220 */ /* 0x000fe20000410000 */
[----:B------:R-:W-:-:S02]  /*157f0*/  HADD2.F32 R6, -RZ, R4.H0_H0 ;  /* 0x20000004ff067230 */ /* 0x000fc40000004100 */
[-C--:B------:R-:W-:Y:S01]  /*15800*/  FMUL.FTZ R20, R20, R37.reuse ;  /* 0x0000002514147220 */ /* 0x080fe20000410000 */
[----:B------:R-:W-:Y:S02]  /*15810*/  HADD2.F32 R4, -RZ, R4.H1_H1 ;  /* 0x30000004ff047230 */ /* 0x000fe40000004100 */
[C---:B------:R-:W-:Y:S01]  /*15820*/  FMUL.FTZ R43, R7.reuse, R40 ;  /* 0x00000028072b7220 */ /* 0x040fe20000410000 */
        /* <DEDUP_REMOVED lines=9> */
[----:B------:R-:W-:Y:S02]  /*158c0*/  F2FP.SATFINITE.E4M3.F32.PACK_AB_MERGE_C R51, R51, R52, RZ ;  /* 0x000000343333723e */ /* 0x000fe400048070ff */
[----:B------:R-:W-:Y:S02]  /*158d0*/  F2FP.SATFINITE.E4M3.F32.PACK_AB_MERGE_C R57, R68, R57, RZ ;  /* 0x000000394439723e */ /* 0x000fe400048070ff */
[----:B------:R-:W-:Y:S02]  /*158e0*/  F2FP.SATFINITE.E4M3.F32.PACK_AB_MERGE_C R53, R53, R58, RZ ;  /* 0x0000003a3535723e */ /* 0x000fe400048070ff */
[----:B------:R-:W-:-:S02]  /*158f0*/  F2FP.SATFINITE.E4M3.F32.PACK_AB_MERGE_C R46, R55, R46, RZ ;  /* 0x0000002e372e723e */ /* 0x000fc400048070ff */
[----:B------:R-:W-:Y:S02]  /*15900*/  F2FP.SATFINITE.E4M3.F32.PACK_AB_MERGE_C R5, R24, R5, R21 ;  /* 0x000000051805723e */ /* 0x000fe40004807015 */
[----:B------:R-:W-:Y:S02]  /*15910*/  F2FP.SATFINITE.E4M3.F32.PACK_AB_MERGE_C R7, R63, R36, R7 ;  /* 0x000000243f07723e */ /* 0x000fe40004807007 */
[----:B------:R-:W-:Y:S02]  /*15920*/  F2FP.SATFINITE.E4M3.F32.PACK_AB_MERGE_C R25, R26, R25, R27 ;  /* 0x000000191a19723e */ /* 0x000fe4000480701b */
[----:B------:R-:W-:Y:S02]  /*15930*/  F2FP.SATFINITE.E4M3.F32.PACK_AB_MERGE_C R4, R50, R47, R4 ;  /* 0x0000002f3204723e */ /* 0x000fe40004807004 */
[----:B------:R-:W-:Y:S02]  /*15940*/  F2FP.SATFINITE.E4M3.F32.PACK_AB_MERGE_C R6, R6, R41, R51 ;  /* 0x000000290606723e */ /* 0x000fe40004807033 */
[----:B------:R-:W-:-:S02]  /*15950*/  F2FP.SATFINITE.E4M3.F32.PACK_AB_MERGE_C R27, R64, R61, R57 ;  /* 0x0000003d401b723e */ /* 0x000fc40004807039 */
[----:B------:R-:W-:Y:S02]  /*15960*/  F2FP.SATFINITE.E4M3.F32.PACK_AB_MERGE_C R24, R56, R45, R53 ;  /* 0x0000002d3818723e */ /* 0x000fe40004807035 */
[----:B------:R-:W-:Y:S01]  /*15970*/  F2FP.SATFINITE.E4M3.F32.PACK_AB_MERGE_C R26, R37, R20, R46 ;  /* 0x00000014251a723e */ /* 0x000fe2000480702e */
[----:B------:R1:W-:Y:S04]  /*15980*/  STS.128 [R67+0x14400], R4 ;  /* 0x0144000443007388 */ /* 0x0003e80000000c00 */
[----:B------:R1:W-:Y:S02]  /*15990*/  STS.128 [R0+0x14400], R24 ;  /* 0x0144001800007388 */ /* 0x0003e40000000c00 */
.L_x_2777:
[----:B------:R-:W-:Y:S05]  /*159a0*/  BSYNC B1 ;  /* 0x0000000000017941 */ /* 0x000fea0003800000 */
.L_x_2776:
[----:B------:R-:W-:Y:S04]  /*159b0*/  BSSY B1, `(.L_x_2778) ;  /* 0x0000101000017945 */ /* 0x000fe80003800000 */
[----:B------:R-:W-:Y:S05]  /*159c0*/  @P1 BRA `(.L_x_2779) ;  /* 0x0000000c00fc1947 */ /* 0x000fea0003800000 */
[----:B------:R-:W2:Y:S01]  /*159d0*/  LDL R62, [R1+0x24] ;  /* 0x00002400013e7983 */ /* 0x000ea20000100800 */
[----:B-1---5:R-:W-:Y:S02]  /*159e0*/  SHF.R.U32.HI R0, RZ, 0x8, R28 ;  /* 0x00000008ff007819 */ /* 0x022fe4000001161c */
[----:B------:R-:W-:Y:S02]  /*159f0*/  LOP3.LUT R5, R28, 0xff, RZ, 0xc0, !PT ;  /* 0x000000ff1c057812 */ /* 0x000fe400078ec0ff */
[----:B------:R-:W-:Y:S02]  /*15a00*/  LOP3.LUT R4, R0, 0xff, RZ, 0xc0, !PT ;  /* 0x000000ff00047812 */ /* 0x000fe400078ec0ff */
[----:B------:R-:W-:Y:S02]  /*15a10*/  LEA.HI R0, R3, R192, RZ, 0x1c ;  /* 0x000000c003007211 */ /* 0x000fe400078fe0ff */
[----:B---3--:R-:W-:Y:S02]  /*15a20*/  PRMT R37, R4, 0x7604, R5 ;  /* 0x0000760404257816 */ /* 0x008fe40000000005 */
        /* <DEDUP_REMOVED lines=13> */
[----:B------:R-:W-:Y:S02]  /*15b00*/  SHF.R.U32.HI R0, RZ, 0x8, R9 ;  /* 0x00000008ff007819 */ /* 0x000fe40000011609 */
[----:B------:R-:W-:-:S02]  /*15b10*/  LOP3.LUT R5, R5, R208, RZ, 0x3c, !PT ;  /* 0x000000d005057212 */ /* 0x000fc400078e3cff */
[----:B------:R-:W-:Y:S02]  /*15b20*/  LOP3.LUT R4, R4, 0xffffe000, RZ, 0xc0, !PT ;  /* 0xffffe00004047812 */ /* 0x000fe400078ec0ff */
[----:B------:R-:W-:Y:S02]  /*15b30*/  LOP3.LUT R7, R29, 0xff, RZ, 0xc0, !PT ;  /* 0x000000ff1d077812 */ /* 0x000fe400078ec0ff */
[----:B------:R-:W-:Y:S02]  /*15b40*/  LOP3.LUT R6, R6, 0xff, RZ, 0xc0, !PT ;  /* 0x000000ff06067812 */ /* 0x000fe400078ec0ff */
[----:B------:R-:W-:Y:S02]  /*15b50*/  PRMT R45, R20, 0x7604, R25 ;  /* 0x00007604142d7816 */ /* 0x000fe40000000019 */
[----:B------:R-:W-:Y:S02]  /*15b60*/  LOP3.LUT R25, R9, 0xff, RZ, 0xc0, !PT ;  /* 0x000000ff09197812 */ /* 0x000fe400078ec0ff */
[----:B------:R-:W-:-:S02]  /*15b70*/  SHF.R.U32.HI R24, RZ, 0x8, R11 ;  /* 0x00000008ff187819 */ /* 0x000fc4000001160b */
[----:B------:R-:W-:Y:S02]  /*15b80*/  LOP3.LUT R0, R0, 0xff, RZ, 0xc0, !PT ;  /* 0x000000ff00007812 */ /* 0x000fe400078ec0ff */
[----:B------:R-:W-:Y:S02]  /*15b90*/  IADD3 R21, R5, R209, R4 ;  /* 0x000000d105157210 */ /* 0x000fe40007ffe004 */
[----:B------:R-:W-:Y:S02]  /*15ba0*/  SHF.R.U32.HI R20, RZ, 0x8, R10 ;  /* 0x00000008ff147819 */ /* 0x000fe4000001160a */
[----:B------:R-:W-:Y:S02]  /*15bb0*/  PRMT R36, R6, 0x7604, R7 ;  /* 0x0000760406247816 */ /* 0x000fe40000000007 */
[----:B------:R-:W-:Y:S02]  /*15bc0*/  SHF.R.U32.HI R6, RZ, 0x8, R30 ;  /* 0x00000008ff067819 */ /* 0x000fe4000001161e */
[----:B------:R-:W-:-:S02]  /*15bd0*/  LOP3.LUT R27, R10, 0xff, RZ, 0xc0, !PT ;  /* 0x000000ff0a1b7812 */ /* 0x000fc400078ec0ff */
[----:B------:R-:W-:Y:S02]  /*15be0*/  LOP3.LUT R24, R24, 0xff, RZ, 0xc0, !PT ;  /* 0x000000ff18187812 */ /* 0x000fe400078ec0ff */
[----:B------:R-:W-:Y:S02]  /*15bf0*/  PRMT R49, R0, 0x7604, R25 ;  /* 0x0000760400317816 */ /* 0x000fe40000000019 */
[----:B------:R-:W-:Y:S02]  /*15c00*/  LOP3.LUT R20, R20, 0xff, RZ, 0xc0, !PT ;  /* 0x000000ff14147812 */ /* 0x000fe400078ec0ff */
[----:B------:R-:W-:Y:S02]  /*15c10*/  LOP3.LUT R43, R11, 0xff, RZ, 0xc0, !PT ;  /* 0x000000ff0b2b7812 */ /* 0x000fe400078ec0ff */
[----:B------:R-:W-:Y:S02]  /*15c20*/  IADD3 R0, R18, R21, RZ ;  /* 0x0000001512007210 */ /* 0x000fe40007ffe0ff */
[----:B------:R-:W-:-:S02]  /*15c30*/  LOP3.LUT R7, R30, 0xff, RZ, 0xc0, !PT ;  /* 0x000000ff1e077812 */ /* 0x000fc400078ec0ff */
[----:B------:R-:W-:Y:S02]  /*15c40*/  LOP3.LUT R6, R6, 0xff, RZ, 0xc0, !PT ;  /* 0x000000ff06067812 */ /* 0x000fe400078ec0ff */
[----:B------:R-:W-:Y:S02]  /*15c50*/  PRMT R51, R20, 0x7604, R27 ;  /* 0x0000760414337816 */ /* 0x000fe4000000001b */
[----:B------:R-:W-:Y:S02]  /*15c60*/  PRMT R53, R24, 0x7604, R43 ;  /* 0x0000760418357816 */ /* 0x000fe4000000002b */
[----:B------:R-:W0:Y:S01]  /*15c70*/  LDS.128 R24, [R0+0x14400] ;  /* 0x0144000000187984 */ /* 0x000e220000000c00 */
[----:B------:R-:W-:Y:S02]  /*15c80*/  PRMT R39, R6, 0x7604, R7 ;  /* 0x0000760406277816 */ /* 0x000fe40000000007 */
        /* <DEDUP_REMOVED lines=21> */
[----:B------:R-:W-:Y:S02]  /*15de0*/  SHF.R.U32.HI R40, RZ, 0x10, R11 ;  /* 0x00000010ff287819 */ /* 0x000fe4000001160b */
[----:B------:R-:W-:Y:S02]  /*15df0*/  PRMT R51, R38, 0x7054, R51 ;  /* 0x0000705426337816 */ /* 0x000fe40000000033 */
[----:B----4-:R-:W-:Y:S02]  /*15e00*/  LOP3.LUT R42, R21, 0xff000000, R29, 0xf8, !PT ;  /* 0xff000000152a7812 */ /* 0x010fe400078ef81d */
[----:B------:R-:W-:Y:S02]  /*15e10*/  F2FP.F16.E4M3.UNPACK_B R48, R49 ;  /* 0x00000031ff30723e */ /* 0x000fe400020006ff */
[----:B0-----:R-:W-:-:S02]  /*15e20*/  F2FP.F16.E4M3.UNPACK_B R36, R25 ;  /* 0x00000019ff24723e */ /* 0x001fc400020006ff */
[----:B------:R-:W-:Y:S01]  /*15e30*/  LOP3.LUT R45, R43, 0xff000000, R31, 0xf8, !PT ;  /* 0xff0000002b2d7812 */ /* 0x000fe200078ef81f */
[--C-:B------:R-:W-:Y:S01]  /*15e40*/  HADD2.F32 R50, -RZ, R48.reuse.H0_H0 ;  /* 0x20000030ff327230 */ /* 0x100fe20000004100 */
[----:B------:R-:W-:Y:S02]  /*15e50*/  LOP3.LUT R47, R47, 0xff000000, R8, 0xf8, !PT ;  /* 0xff0000002f2f7812 */ /* 0x000fe400078ef808 */
[----:B------:R-:W-:Y:S02]  /*15e60*/  LOP3.LUT R40, R40, 0xff, RZ, 0xc0, !PT ;  /* 0x000000ff28287812 */ /* 0x000fe400078ec0ff */
[----:B------:R-:W-:Y:S02]  /*15e70*/  LOP3.LUT R41, R37, 0xff000000, R28, 0xf8, !PT ;  /* 0xff00000025297812 */ /* 0x000fe400078ef81c */
[----:B------:R-:W-:Y:S01]  /*15e80*/  LOP3.LUT R8, R51, 0xff000000, R10, 0xf8, !PT ;  /* 0xff00000033087812 */ /* 0x000fe200078ef80a */
[----:B------:R-:W-:Y:S01]  /*15e90*/  HADD2.F32 R51, -RZ, R48.H1_H1 ;  /* 0x30000030ff337230 */ /* 0x000fe20000004100 */
[----:B------:R-:W-:-:S02]  /*15ea0*/  F2FP.F16.E4M3.UNPACK_B R43, R42 ;  /* 0x0000002aff2b723e */ /* 0x000fc400020006ff */
[----:B------:R-:W-:Y:S02]  /*15eb0*/  PRMT R53, R40, 0x7054, R53 ;  /* 0x0000705428357816 */ /* 0x000fe40000000035 */
[----:B------:R-:W-:Y:S01]  /*15ec0*/  LOP3.LUT R20, R39, 0xff000000, R30, 0xf8, !PT ;  /* 0xff00000027147812 */ /* 0x000fe200078ef81e */
[--C-:B------:R-:W-:Y:S01]  /*15ed0*/  HADD2.F32 R46, -RZ, R43.reuse.H0_H0 ;  /* 0x2000002bff2e7230 */ /* 0x100fe20000004100 */
[-C--:B------:R-:W-:Y:S01]  /*15ee0*/  F2FP.F16.E4M3.UNPACK_B R39, R27.reuse ;  /* 0x0000001bff27723e */ /* 0x080fe200020006ff */
[----:B------:R-:W-:Y:S01]  /*15ef0*/  HADD2.F32 R43, -RZ, R43.H1_H1 ;  /* 0x3000002bff2b7230 */ /* 0x000fe20000004100 */
[----:B------:R-:W-:Y:S02]  /*15f00*/  F2FP.F16.E4M3.UNPACK_B R40, R27.H1 ;  /* 0x0000001bff28723e */ /* 0x000fe400030006ff */
[-C--:B------:R-:W-:Y:S02]  /*15f10*/  F2FP.F16.E4M3.UNPACK_B R27, R24.reuse ;  /* 0x00000018ff1b723e */ /* 0x080fe400020006ff */
[----:B------:R-:W-:-:S02]  /*15f20*/  F2FP.F16.E4M3.UNPACK_B R31, R24.H1 ;  /* 0x00000018ff1f723e */ /* 0x000fc400030006ff */
[----:B------:R-:W-:Y:S02]  /*15f30*/  F2FP.F16.E4M3.UNPACK_B R37, R25.H1 ;  /* 0x00000019ff25723e */ /* 0x000fe400030006ff */
[----:B------:R-:W-:Y:S02]  /*15f40*/  F2FP.F16.E4M3.UNPACK_B R49, R49.H1 ;  /* 0x00000031ff31723e */ /* 0x000fe400030006ff */
[----:B------:R-:W-:Y:S02]  /*15f50*/  F2FP.F16.E4M3.UNPACK_B R42, R42.H1 ;  /* 0x0000002aff2a723e */ /* 0x000fe400030006ff */
[----:B------:R-:W-:Y:S02]  /*15f60*/  LOP3.LUT R53, R53, 0xff000000, R11, 0xf8, !PT ;  /* 0xff00000035357812 */ /* 0x000fe400078ef80b */
[----:B------:R-:W-:Y:S01]  /*15f70*/  F2FP.F16.E4M3.UNPACK_B R38, R26.H1 ;  /* 0x0000001aff26723e */ /* 0x000fe200030006ff */
[----:B--2---:R-:W0:Y:S02]  /*15f80*/  LDS.128 R4, [R62+0x14400] ;  /* 0x014400003e047984 */ /* 0x004e240000000c00 */
[----:B0-----:R-:W-:-:S02]  /*15f90*/  F2FP.F16.E4M3.UNPACK_B R10, R5 ;  /* 0x00000005ff0a723e */ /* 0x001fc400020006ff */
[----:B------:R-:W-:Y:S01]  /*15fa0*/  F2FP.F16.E4M3.UNPACK_B R28, R5.H1 ;  /* 0x00000005ff1c723e */ /* 0x000fe200030006ff */
[----:B------:R-:W-:Y:S01]  /*15fb0*/  HADD2.F32 R5, -RZ, R36.H0_H0 ;  /* 0x20000024ff057230 */ /* 0x000fe20000004100 */
[-C--:B------:R-:W-:Y:S01]  /*15fc0*/  F2FP.F16.E4M3.UNPACK_B R29, R7.reuse ;  /* 0x00000007ff1d723e */ /* 0x080fe200020006ff */
[----:B------:R-:W-:Y:S01]  /*15fd0*/  HADD2.F32 R9, -RZ, R10.H0_H0 ;  /* 0x2000000aff097230 */ /* 0x000fe20000004100 */
[----:B------:R-:W-:Y:S01]  /*15fe0*/  F2FP.F16.E4M3.UNPACK_B R30, R7.H1 ;  /* 0x00000007ff1e723e */ /* 0x000fe200030006ff */
[----:B------:R-:W-:Y:S02]  /*15ff0*/  HADD2.F32 R36, -RZ, R36.H1_H1 ;  /* 0x30000024ff247230 */ /* 0x000fe40000004100 */
[C---:B------:R-:W-:Y:S01]  /*16000*/  FMUL.FTZ R24, R5.reuse, R50 ;  /* 0x0000003205187220 */ /* 0x040fe20000410000 */
[----:B------:R-:W-:Y:S01]  /*16010*/  F2FP.F16.E4M3.UNPACK_B R11, R4 ;  /* 0x00000004ff0b723e */ /* 0x000fe200020006ff */
[----:B------:R-:W-:Y:S01]  /*16020*/  FMUL.FTZ R25, R5, R46 ;  /* 0x0000002e05197220 */ /* 0x000fe20000410000 */
[----:B------:R-:W-:Y:S01]  /*16030*/  F2FP.F16.E4M3.UNPACK_B R21, R4.H1 ;  /* 0x00000004ff15723e */ /* 0x000fe200030006ff */
[----:B------:R-:W-:Y:S01]  /*16040*/  FFMA.FTZ R5, R9, R46, -R24 ;  /* 0x0000002e09057223 */ /* 0x000fe20000010818 */
[-C--:B------:R-:W-:Y:S01]  /*16050*/  F2FP.F16.E4M3.UNPACK_B R4, R6.reuse ;  /* 0x00000006ff04723e */ /* 0x080fe200020006ff */
[----:B------:R-:W-:Y:S01]  /*16060*/  HADD2.F32 R24, -RZ, R10.H1_H1 ;  /* 0x3000000aff187230 */ /* 0x000fe20000004100 */
[----:B------:R-:W-:Y:S01]  /*16070*/  F2FP.F16.E4M3.UNPACK_B R7, R6.H1 ;  /* 0x00000006ff07723e */ /* 0x000fe200030006ff */
[----:B------:R-:W-:Y:S01]  /*16080*/  HADD2.F32 R46, -RZ, R49.H0_H0 ;  /* 0x20000031ff2e7230 */ /* 0x000fe20000004100 */
[----:B------:R-:W-:Y:S01]  /*16090*/  F2FP.F16.E4M3.UNPACK_B R6, R26 ;  /* 0x0000001aff06723e */ /* 0x000fe200020006ff */
[----:B------:R-:W-:-:S02]  /*160a0*/  HADD2.F32 R10, -RZ, R37.H0_H0 ;  /* 0x20000025ff0a7230 */ /* 0x000fc40000004100 */
[C---:B------:R-:W-:Y:S01]  /*160b0*/  FMUL.FTZ R55, R36.reuse, R51 ;  /* 0x0000003324377220 */ /* 0x040fe20000410000 */
[----:B------:R-:W-:Y:S02]  /*160c0*/  HADD2.F32 R26, -RZ, R42.H0_H0 ;  /* 0x2000002aff1a7230 */ /* 0x000fe40000004100 */
[-C--:B------:R-:W-:Y:S01]  /*160d0*/  FMUL.FTZ R36, R36, R43.reuse ;  /* 0x0000002b24247220 */ /* 0x080fe20000410000 */
[----:B------:R-:W-:Y:S01]  /*160e0*/  FFMA.FTZ R9, R9, R50, R25 ;  /* 0x0000003209097223 */ /* 0x000fe20000010019 */
[C---:B------:R-:W-:Y:S01]  /*160f0*/  FMUL.FTZ R48, R10.reuse, R46 ;  /* 0x0000002e0a307220 */ /* 0x040fe20000410000 */
[----:B------:R-:W-:Y:S02]  /*16100*/  HADD2.F32 R25, -RZ, R28.H0_H0 ;  /* 0x2000001cff197230 */ /* 0x000fe40000004100 */
[----:B------:R-:W-:Y:S01]  /*16110*/  FMUL.FTZ R57, R10, R26 ;  /* 0x0000001a0a397220 */ /* 0x000fe20000410000 */
[C---:B------:R-:W-:Y:S01]  /*16120*/  FFMA.FTZ R10, R24.reuse, R43, -R55 ;  /* 0x0000002b180a7223 */ /* 0x040fe20000010837 */
[----:B------:R-:W-:Y:S01]  /*16130*/  FFMA.FTZ R24, R24, R51, R36 ;  /* 0x0000003318187223 */ /* 0x000fe20000010024 */
[----:B------:R-:W-:Y:S01]  /*16140*/  F2FP.F16.E4M3.UNPACK_B R36, R45 ;  /* 0x0000002dff24723e */ /* 0x000fe200020006ff */
[C---:B------:R-:W-:Y:S01]  /*16150*/  FFMA.FTZ R57, R25.reuse, R46, R57 ;  /* 0x0000002e19397223 */ /* 0x040fe20000010039 */
[----:B------:R-:W-:Y:S01]  /*16160*/  FFMA.FTZ R50, R25, R26, -R48 ;  /* 0x0000001a19327223 */ /* 0x000fe20000010830 */
[----:B------:R-:W-:Y:S01]  /*16170*/  HADD2.F32 R42, -RZ, R42.H1_H1 ;  /* 0x3000002aff2a7230 */ /* 0x000fe20000004100 */
[-C--:B------:R-:W-:Y:S01]  /*16180*/  F2FP.F16.E4M3.UNPACK_B R46, R53.reuse ;  /* 0x00000035ff2e723e */ /* 0x080fe200020006ff */
[----:B------:R-:W-:Y:S01]  /*16190*/  HADD2.F32 R49, -RZ, R49.H1_H1 ;  /* 0x30000031ff317230 */ /* 0x000fe20000004100 */
[----:B------:R-:W-:Y:S01]  /*161a0*/  F2FP.F16.E4M3.UNPACK_B R53, R53.H1 ;  /* 0x00000035ff35723e */ /* 0x000fe200030006ff */
[----:B------:R-:W-:Y:S01]  /*161b0*/  HADD2.F32 R37, -RZ, R37.H1_H1 ;  /* 0x30000025ff257230 */ /* 0x000fe20000004100 */
[----:B------:R-:W-:Y:S01]  /*161c0*/  F2FP.F16.E4M3.UNPACK_B R45, R45.H1 ;  /* 0x0000002dff2d723e */ /* 0x000fe200030006ff */
[----:B------:R-:W-:-:S02]  /*161d0*/  HADD2.F32 R26, -RZ, R39.H0_H0 ;  /* 0x20000027ff1a7230 */ /* 0x000fc40000004100 */
[----:B------:R-:W-:Y:S02]  /*161e0*/  HADD2.F32 R43, -RZ, R36.H0_H0 ;  /* 0x20000024ff2b7230 */ /* 0x000fe40000004100 */
[C---:B------:R-:W-:Y:S01]  /*161f0*/  FMUL.FTZ R51, R37.reuse, R49 ;  /* 0x0000003125337220 */ /* 0x040fe20000410000 */
[----:B------:R-:W-:Y:S02]  /*16200*/  HADD2.F32 R28, -RZ, R28.H1_H1 ;  /* 0x3000001cff1c7230 */ /* 0x000fe40000004100 */
[----:B------:R-:W-:Y:S01]  /*16210*/  FMUL.FTZ R52, R37, R42 ;  /* 0x0000002a25347220 */ /* 0x000fe20000410000 */
[--C-:B------:R-:W-:Y:S02]  /*16220*/  HADD2.F32 R48, -RZ, R46.reuse.H0_H0 ;  /* 0x2000002eff307230 */ /* 0x100fe40000004100 */
[----:B------:R-:W-:Y:S01]  /*16230*/  FMUL.FTZ R37, R26, R43 ;  /* 0x0000002b1a257220 */ /* 0x000fe20000410000 */
[----:B------:R-:W-:Y:S02]  /*16240*/  HADD2.F32 R25, -RZ, R29.H0_H0 ;  /* 0x2000001dff197230 */ /* 0x000fe40000004100 */
[----:B------:R-:W-:Y:S01]  /*16250*/  FFMA.FTZ R52, R28, R49, R52 ;  /* 0x000000311c347223 */ /* 0x000fe20000010034 */
[----:B------:R-:W-:-:S02]  /*16260*/  HADD2.F32 R46, -RZ, R46.H1_H1 ;  /* 0x3000002eff2e7230 */ /* 0x000fc40000004100 */
[-C--:B------:R-:W-:Y:S01]  /*16270*/  FMUL.FTZ R54, R26, R48.reuse ;  /* 0x000000301a367220 */ /* 0x080fe20000410000 */
[----:B------:R-:W-:Y:S02]  /*16280*/  HADD2.F32 R39, -RZ, R39.H1_H1 ;  /* 0x30000027ff277230 */ /* 0x000fe40000004100 */
[C---:B------:R-:W-:Y:S01]  /*16290*/  FFMA.FTZ R49, R25.reuse, R48, R37 ;  /* 0x0000003019317223 */ /* 0x040fe20000010025 */
[----:B------:R-:W-:Y:S02]  /*162a0*/  HADD2.F32 R37, -RZ, R53.H0_H0 ;  /* 0x20000035ff257230 */ /* 0x000fe40000004100 */
[----:B------:R-:W-:Y:S01]  /*162b0*/  FFMA.FTZ R51, R28, R42, -R51 ;  /* 0x0000002a1c337223 */ /* 0x000fe20000010833 */
[----:B------:R-:W-:Y:S02]  /*162c0*/  HADD2.F32 R26, -RZ, R40.H0_H0 ;  /* 0x20000028ff1a7230 */ /* 0x000fe40000004100 */
[----:B------:R-:W-:Y:S01]  /*162d0*/  FFMA.FTZ R54, R25, R43, -R54 ;  /* 0x0000002b19367223 */ /* 0x000fe20000010836 */
[----:B------:R-:W-:-:S02]  /*162e0*/  HADD2.F32 R36, -RZ, R36.H1_H1 ;  /* 0x30000024ff247230 */ /* 0x000fc40000004100 */
[C---:B------:R-:W-:Y:S01]  /*162f0*/  FMUL.FTZ R42, R39.reuse, R46 ;  /* 0x0000002e272a7220 */ /* 0x040fe20000410000 */
[----:B------:R-:W-:Y:S02]  /*16300*/  HADD2.F32 R29, -RZ, R29.H1_H1 ;  /* 0x3000001dff1d7230 */ /* 0x000fe40000004100 */
[C---:B------:R-:W-:Y:S01]  /*16310*/  FMUL.FTZ R48, R26.reuse, R37 ;  /* 0x000000251a307220 */ /* 0x040fe20000410000 */
[--C-:B------:R-:W-:Y:S02]  /*16320*/  HADD2.F32 R28, -RZ, R45.reuse.H0_H0 ;  /* 0x2000002dff1c7230 */ /* 0x100fe40000004100 */
[-C--:B------:R-:W-:Y:S01]  /*16330*/  FMUL.FTZ R39, R39, R36.reuse ;  /* 0x0000002427277220 */ /* 0x080fe20000410000 */
[----:B------:R-:W-:Y:S02]  /*16340*/  HADD2.F32 R25, -RZ, R30.H0_H0 ;  /* 0x2000001eff197230 */ /* 0x000fe40000004100 */
[----:B------:R-:W-:Y:S01]  /*16350*/  FFMA.FTZ R55, R29, R36, -R42 ;  /* 0x000000241d377223 */ /* 0x000fe2000001082a */
[----:B------:R-:W-:Y:S01]  /*16360*/  F2FP.F16.E4M3.UNPACK_B R36, R47.H1 ;  /* 0x0000002fff24723e */ /* 0x000fe200030006ff */
[----:B------:R-:W-:Y:S01]  /*16370*/  FMUL.FTZ R26, R26, R28 ;  /* 0x0000001c1a1a7220 */ /* 0x000fe20000410000 */
[----:B------:R-:W-:-:S02]  /*16380*/  HADD2.F32 R45, -RZ, R45.H1_H1 ;  /* 0x3000002dff2d7230 */ /* 0x000fc40000004100 */
[C---:B------:R-:W-:Y:S01]  /*16390*/  FFMA.FTZ R58, R25.reuse, R28, -R48 ;  /* 0x0000001c193a7223 */ /* 0x040fe20000010830 */
[----:B------:R-:W-:Y:S01]  /*163a0*/  F2FP.F16.E4M3.UNPACK_B R28, R41.H1 ;  /* 0x00000029ff1c723e */ /* 0x000fe200030006ff */
[----:B------:R-:W-:Y:S01]  /*163b0*/  FFMA.FTZ R59, R25, R37, R26 ;  /* 0x00000025193b7223 */ /* 0x000fe2000001001a */
[----:B------:R-:W-:Y:S02]  /*163c0*/  HADD2.F32 R53, -RZ, R53.H1_H1 ;  /* 0x30000035ff357230 */ /* 0x000fe40000004100 */
[----:B------:R-:W-:Y:S01]  /*163d0*/  FFMA.FTZ R56, R29, R46, R39 ;  /* 0x0000002e1d387223 */ /* 0x000fe20000010027 */
[----:B------:R-:W-:Y:S01]  /*163e0*/  HADD2.F32 R40, -RZ, R40.H1_H1 ;  /* 0x30000028ff287230 */ /* 0x000fe20000004100 */
[----:B------:R-:W-:Y:S01]  /*163f0*/  F2FP.F16.E4M3.UNPACK_B R47, R47 ;  /* 0x0000002fff2f723e */ /* 0x000fe200020006ff */
[----:B------:R-:W-:Y:S01]  /*16400*/  HADD2.F32 R37, -RZ, R36.H0_H0 ;  /* 0x20000024ff257230 */ /* 0x000fe20000004100 */
[----:B------:R-:W-:Y:S01]  /*16410*/  F2FP.F16.E4M3.UNPACK_B R41, R41 ;  /* 0x00000029ff29723e */ /* 0x000fe200020006ff */
        /* <DEDUP_REMOVED lines=8> */
[----:B------:R-:W-:Y:S01]  /*164a0*/  HADD2.F32 R36, -RZ, R36.H1_H1 ;  /* 0x30000024ff247230 */ /* 0x000fe20000004100 */
[----:B------:R-:W-:Y:S01]  /*164b0*/  F2FP.SATFINITE.E4M3.F32.PACK_AB_MERGE_C R50, R51, R50, RZ ;  /* 0x000000323332723e */ /* 0x000fe200048070ff */
[----:B------:R-:W-:-:S02]  /*164c0*/  HADD2.F32 R31, -RZ, R31.H1_H1 ;  /* 0x3000001fff1f7230 */ /* 0x000fc40000004100 */
[----:B------:R-:W-:Y:S01]  /*164d0*/  FFMA.FTZ R37, R25, R37, R26 ;  /* 0x0000002519257223 */ /* 0x000fe2000001001a */
[----:B------:R-:W-:Y:S02]  /*164e0*/  HADD2.F32 R28, -RZ, R28.H1_H1 ;  /* 0x3000001cff1c7230 */ /* 0x000fe40000004100 */
[C---:B------:R-:W-:Y:S01]  /*164f0*/  FFMA.FTZ R61, R30.reuse, R45, -R39 ;  /* 0x0000002d1e3d7223 */ /* 0x040fe20000010827 */
[----:B------:R-:W-:Y:S02]  /*16500*/  HADD2.F32 R21, -RZ, R21.H1_H1 ;  /* 0x30000015ff157230 */ /* 0x000fe40000004100 */
[----:B------:R-:W-:Y:S01]  /*16510*/  FMUL.FTZ R26, R31, R36 ;  /* 0x000000241f1a7220 */ /* 0x000fe20000410000 */
[----:B------:R-:W-:Y:S01]  /*16520*/  FFMA.FTZ R60, R30, R53, R42 ;  /* 0x000000351e3c7223 */ /* 0x000fe2000001002a */
[----:B------:R-:W-:Y:S01]  /*16530*/  FFMA.FTZ R39, R25, R29, -R40 ;  /* 0x0000001d19277223 */ /* 0x000fe20000010828 */
[----:B------:R-:W-:Y:S01]  /*16540*/  FMUL.FTZ R31, R31, R28 ;  /* 0x0000001c1f1f7220 */ /* 0x000fe20000410000 */
[----:B------:R-:W-:-:S02]  /*16550*/  HADD2.F32 R30, -RZ, R47.H0_H0 ;  /* 0x2000002fff1e7230 */ /* 0x000fc40000004100 */
[C---:B------:R-:W-:Y:S01]  /*16560*/  FFMA.FTZ R46, R21.reuse, R28, -R26 ;  /* 0x0000001c152e7223 */ /* 0x040fe2000001081a */
[----:B------:R-:W-:Y:S02]  /*16570*/  HADD2.F32 R25, -RZ, R27.H0_H0 ;  /* 0x2000001bff197230 */ /* 0x000fe40000004100 */
        /* <DEDUP_REMOVED lines=11> */
[----:B------:R-:W-:Y:S02]  /*16630*/  HADD2.F32 R11, -RZ, R11.H1_H1 ;  /* 0x3000000bff0b7230 */ /* 0x000fe40000004100 */
[C---:B------:R-:W-:Y:S01]  /*16640*/  FMUL.FTZ R42, R27.reuse, R28 ;  /* 0x0000001c1b2a7220 */ /* 0x040fe20000410000 */
[----:B------:R-:W-:Y:S01]  /*16650*/  F2FP.F16.E4M3.UNPACK_B R25, R20.H1 ;  /* 0x00000014ff19723e */ /* 0x000fe200030006ff */
[-C--:B------:R-:W-:Y:S01]  /*16660*/  FMUL.FTZ R31, R27, R26.reuse ;  /* 0x0000001a1b1f7220 */ /* 0x080fe20000410000 */
[----:B------:R-:W-:Y:S02]  /*16670*/  HADD2.F32 R30, -RZ, R29.H0_H0 ;  /* 0x2000001dff1e7230 */ /* 0x000fe40000004100 */
        /* <DEDUP_REMOVED lines=11> */
[----:B------:R-:W-:Y:S01]  /*16730*/  HADD2.F32 R25, -RZ, R25.H1_H1 ;  /* 0x30000019ff197230 */ /* 0x000fe20000004100 */
[----:B------:R-:W-:Y:S01]  /*16740*/  F2FP.F16.E4M3.UNPACK_B R8, R8 ;  /* 0x00000008ff08723e */ /* 0x000fe200020006ff */
[----:B------:R-:W-:-:S02]  /*16750*/  HADD2.F32 R7, -RZ, R7.H1_H1 ;  /* 0x30000007ff077230 */ /* 0x000fc40000004100 */
[C---:B------:R-:W-:Y:S01]  /*16760*/  FMUL.FTZ R26, R38.reuse, R29 ;  /* 0x0000001d261a7220 */ /* 0x040fe20000410000 */
[----:B------:R-:W-:Y:S01]  /*16770*/  FFMA.FTZ R42, R11, R30, R42 ;  /* 0x0000001e0b2a7223 */ /* 0x000fe2000001002a */
[-C--:B------:R-:W-:Y:S01]  /*16780*/  FMUL.FTZ R38, R38, R25.reuse ;  /* 0x0000001926267220 */ /* 0x080fe20000410000 */
[--C-:B------:R-:W-:Y:S02]  /*16790*/  HADD2.F32 R11, -RZ, R20.reuse.H0_H0 ;  /* 0x20000014ff0b7230 */ /* 0x100fe40000004100 */
[C---:B------:R-:W-:Y:S01]  /*167a0*/  FFMA.FTZ R43, R7.reuse, R25, -R26 ;  /* 0x00000019072b7223 */ /* 0x040fe2000001081a */
[----:B------:R-:W-:Y:S02]  /*167b0*/  HADD2.F32 R21, -RZ, R20.H1_H1 ;  /* 0x30000014ff157230 */ /* 0x000fe40000004100 */
[----:B------:R-:W-:Y:S01]  /*167c0*/  FFMA.FTZ R45, R7, R29, R38 ;  /* 0x0000001d072d7223 */ /* 0x000fe20000010026 */
[----:B------:R-:W-:Y:S01]  /*167d0*/  HADD2.F32 R20, -RZ, R8.H0_H0 ;  /* 0x20000008ff147230 */ /* 0x000fe20000004100 */
[----:B------:R-:W-:Y:S01]  /*167e0*/  F2FP.SATFINITE.E4M3.F32.PACK_AB_MERGE_C R52, R52, R57, RZ ;  /* 0x000000393434723e */ /* 0x000fe200048070ff */
[----:B------:R-:W-:Y:S01]  /*167f0*/  HADD2.F32 R7, -RZ, R6.H0_H0 ;  /* 0x20000006ff077230 */ /* 0x000fe20000004100 */
[----:B------:R-:W-:Y:S01]  /*16800*/  F2FP.SATFINITE.E4M3.F32.PACK_AB_MERGE_C R28, R43, R28, RZ ;  /* 0x0000001c2b1c723e */ /* 0x000fe200048070ff */
[----:B------:R-:W-:Y:S01]  /*16810*/  HADD2.F32 R25, -RZ, R8.H1_H1 ;  /* 0x30000008ff197230 */ /* 0x000fe20000004100 */
[----:B------:R-:W-:Y:S01]  /*16820*/  F2FP.SATFINITE.E4M3.F32.PACK_AB_MERGE_C R42, R45, R42, RZ ;  /* 0x0000002a2d2a723e */ /* 0x000fe200048070ff */
[----:B------:R-:W-:-:S02]  /*16830*/  HADD2.F32 R8, -RZ, R6.H1_H1 ;  /* 0x30000006ff087230 */ /* 0x000fc40000004100 */
        /* <DEDUP_REMOVED lines=18> */
[----:B------:R-:W-:Y:S02]  /*16960*/  F2FP.SATFINITE.E4M3.F32.PACK_AB_MERGE_C R9, R24, R9, R52 ;  /* 0x000000091809723e */ /* 0x000fe40004807034 */
[----:B------:R-:W-:Y:S01]  /*16970*/  F2FP.SATFINITE.E4M3.F32.PACK_AB_MERGE_C R11, R56, R49, R11 ;  /* 0x00000031380b723e */ /* 0x000fe2000480700b */
[----:B------:R2:W-:Y:S01]  /*16980*/  STS.128 [R62+0x14400], R4 ;  /* 0x014400043e007388 */ /* 0x0005e20000000c00 */
[----:B------:R-:W-:Y:S02]  /*16990*/  F2FP.SATFINITE.E4M3.F32.PACK_AB_MERGE_C R8, R31, R40, R8 ;  /* 0x000000281f08723e */ /* 0x000fe40004807008 */
[----:B------:R-:W-:-:S05]  /*169a0*/  F2FP.SATFINITE.E4M3.F32.PACK_AB_MERGE_C R10, R25, R20, R42 ;  /* 0x00000014190a723e */ /* 0x000fca000480702a */
[----:B------:R2:W-:Y:S02]  /*169b0*/  STS.128 [R0+0x14400], R8 ;  /* 0x0144000800007388 */ /* 0x0005e40000000c00 */
.L_x_2779:
[----:B------:R-:W-:Y:S05]  /*169c0*/  BSYNC B1 ;  /* 0x0000000000017941 */ /* 0x000fea0003800000 */
.L_x_2778:
[----:B------:R-:W-:Y:S05]  /*169d0*/  @P2 BRA `(.L_x_2760) ;  /* 0x0000000c00dc2947 */ /* 0x000fea0003800000 */
[----:B------:R-:W4:Y:S01]  /*169e0*/  LDL R51, [R1+0x20] ;  /* 0x0000200001337983 */ /* 0x000f220000100800 */
[----:B-12--5:R-:W-:Y:S02]  /*169f0*/  SHF.R.U32.HI R4, RZ, 0x8, R32 ;  /* 0x00000008ff047819 */ /* 0x026fe40000011620 */
        /* <DEDUP_REMOVED lines=23> */
[----:B------:R-:W-:Y:S02]  /*16b70*/  SHF.R.U32.HI R6, RZ, 0x8, R35 ;  /* 0x00000008ff067819 */ /* 0x000fe40000011623 */
[----:B------:R-:W-:Y:S01]  /*16b80*/  PRMT R29, R8, 0x7604, R7 ;  /* 0x00007604081d7816 */ /* 0x000fe20000000007 */
[----:B------:R-:W-:Y:S01]  /*16b90*/  IMAD.IADD R0, R18, 0x1, R3 ;  /* 0x0000000112007824 */ /* 0x000fe200078e0203 */
[----:B------:R-:W-:-:S02]  /*16ba0*/  SHF.R.U32.HI R8, RZ, 0x8, R13 ;  /* 0x00000008ff087819 */ /* 0x000fc4000001160d */
[----:B------:R-:W-:Y:S02]  /*16bb0*/  LOP3.LUT R5, R35, 0xff, RZ, 0xc0, !PT ;  /* 0x000000ff23057812 */ /* 0x000fe400078ec0ff */
[----:B------:R-:W-:Y:S02]  /*16bc0*/  LOP3.LUT R6, R6, 0xff, RZ, 0xc0, !PT ;  /* 0x000000ff06067812 */ /* 0x000fe400078ec0ff */
[----:B------:R-:W-:Y:S02]  /*16bd0*/  LOP3.LUT R3, R8, 0xff, RZ, 0xc0, !PT ;  /* 0x000000ff08037812 */ /* 0x000fe400078ec0ff */
[----:B------:R-:W0:Y:S01]  /*16be0*/  LDS.128 R8, [R0+0x14400] ;  /* 0x0144000000087984 */ /* 0x000e220000000c00 */
        /* <DEDUP_REMOVED lines=8> */
[----:B------:R-:W-:-:S02]  /*16c70*/  PRMT R30, R31, 0x7604, R30 ;  /* 0x000076041f1e7816 */ /* 0x000fc4000000001e */
[----:B------:R-:W-:Y:S02]  /*16c80*/  PRMT R26, R3, 0x7604, R26 ;  /* 0x00007604031a7816 */ /* 0x000fe4000000001a */
[----:B---3--:R-:W-:Y:S02]  /*16c90*/  PRMT R37, R28, 0x7604, R27 ;  /* 0x000076041c257816 */ /* 0x008fe4000000001b */
[----:B------:R-:W-:Y:S02]  /*16ca0*/  SHF.R.U32.HI R31, RZ, 0x10, R13 ;  /* 0x00000010ff1f7819 */ /* 0x000fe4000001160d */
[----:B------:R-:W-:Y:S02]  /*16cb0*/  SHF.R.U32.HI R3, RZ, 0x10, R33 ;  /* 0x00000010ff037819 */ /* 0x000fe40000011621 */
[----:B------:R-:W-:Y:S01]  /*16cc0*/  SHF.R.U32.HI R27, RZ, 0x10, R35 ;  /* 0x00000010ff1b7819 */ /* 0x000fe20000011623 */
[----:B------:R-:W-:Y:S01]  /*16cd0*/  IMAD.U32 R31, R31, 0x10000, RZ ;  /* 0x000100001f1f7824 */ /* 0x000fe200078e00ff */
[----:B------:R-:W-:Y:S01]  /*16ce0*/  SHF.R.U32.HI R39, RZ, 0x10, R15 ;  /* 0x00000010ff277819 */ /* 0x000fe2000001160f */
[----:B------:R-:W-:Y:S01]  /*16cf0*/  IMAD.U32 R3, R3, 0x10000, RZ ;  /* 0x0001000003037824 */ /* 0x000fe200078e00ff */
[----:B------:R-:W-:-:S02]  /*16d00*/  SHF.L.U32 R27, R27, 0x10, RZ ;  /* 0x000000101b1b7819 */ /* 0x000fc400000006ff */
        /* <DEDUP_REMOVED lines=14> */
[----:B------:R-:W-:Y:S02]  /*16df0*/  F2FP.F16.E4M3.UNPACK_B R34, R33 ;  /* 0x00000021ff22723e */ /* 0x000fe400020006ff */
[----:B------:R-:W-:Y:S02]  /*16e00*/  LOP3.LUT R37, R29, 0xff000000, R12, 0xf8, !PT ;  /* 0xff0000001d257812 */ /* 0x000fe400078ef80c */
[----:B------:R-:W-:Y:S02]  /*16e10*/  LOP3.LUT R21, R21, 0xff0000, R32, 0xf8, !PT ;  /* 0x00ff000015157812 */ /* 0x000fe400078ef820 */
[----:B------:R-:W-:Y:S02]  /*16e20*/  LOP3.LUT R12, R3, 0xff000000, R14, 0xf8, !PT ;  /* 0xff000000030c7812 */ /* 0x000fe400078ef80e */
[----:B------:R-:W-:Y:S01]  /*16e30*/  LOP3.LUT R40, R39, 0xff000000, R15, 0xf8, !PT ;  /* 0xff00000027287812 */ /* 0x000fe200078ef80f */
[--C-:B------:R-:W-:Y:S01]  /*16e40*/  HADD2.F32 R39, -RZ, R38.reuse.H0_H0 ;  /* 0x20000026ff277230 */ /* 0x100fe20000004100 */
[----:B------:R-:W-:Y:S01]  /*16e50*/  LOP3.LUT R32, R21, 0xff000000, R32, 0xf8, !PT ;  /* 0xff00000015207812 */ /* 0x000fe200078ef820 */
[----:B------:R-:W-:Y:S01]  /*16e60*/  HADD2.F32 R38, -RZ, R38.H1_H1 ;  /* 0x30000026ff267230 */ /* 0x000fe20000004100 */
[----:B------:R-:W-:-:S02]  /*16e70*/  F2FP.F16.E4M3.UNPACK_B R28, R9.H1 ;  /* 0x00000009ff1c723e */ /* 0x000fc400030006ff */
[-C--:B------:R-:W-:Y:S02]  /*16e80*/  F2FP.F16.E4M3.UNPACK_B R30, R11.reuse ;  /* 0x0000000bff1e723e */ /* 0x080fe400020006ff */
[----:B------:R-:W-:Y:S02]  /*16e90*/  F2FP.F16.E4M3.UNPACK_B R31, R11.H1 ;  /* 0x0000000bff1f723e */ /* 0x000fe400030006ff */
[-C--:B------:R-:W-:Y:S02]  /*16ea0*/  F2FP.F16.E4M3.UNPACK_B R11, R8.reuse ;  /* 0x00000008ff0b723e */ /* 0x080fe400020006ff */
[----:B------:R-:W-:Y:S02]  /*16eb0*/  F2FP.F16.E4M3.UNPACK_B R26, R8.H1 ;  /* 0x00000008ff1a723e */ /* 0x000fe400030006ff */
[----:B------:R-:W-:Y:S02]  /*16ec0*/  F2FP.F16.E4M3.UNPACK_B R33, R33.H1 ;  /* 0x00000021ff21723e */ /* 0x000fe400030006ff */
[----:B------:R-:W-:Y:S01]  /*16ed0*/  F2FP.F16.E4M3.UNPACK_B R29, R10.H1 ;  /* 0x0000000aff1d723e */ /* 0x000fe200030006ff */
[----:B----4-:R-:W0:Y:S02]  /*16ee0*/  LDS.128 R4, [R51+0x14400] ;  /* 0x0144000033047984 */ /* 0x010e240000000c00 */
[----:B0-----:R-:W-:-:S02]  /*16ef0*/  F2FP.F16.E4M3.UNPACK_B R24, R7 ;  /* 0x00000007ff18723e */ /* 0x001fc400020006ff */
[----:B------:R-:W-:Y:S02]  /*16f00*/  F2FP.F16.E4M3.UNPACK_B R25, R7.H1 ;  /* 0x00000007ff19723e */ /* 0x000fe400030006ff */
[-C--:B------:R-:W-:Y:S02]  /*16f10*/  F2FP.F16.E4M3.UNPACK_B R14, R5.reuse ;  /* 0x00000005ff0e723e */ /* 0x080fe400020006ff */
[-C--:B------:R-:W-:Y:S02]  /*16f20*/  F2FP.F16.E4M3.UNPACK_B R7, R4.reuse ;  /* 0x00000004ff07723e */ /* 0x080fe400020006ff */
[----:B------:R-:W-:Y:S01]  /*16f30*/  F2FP.F16.E4M3.UNPACK_B R13, R4.H1 ;  /* 0x00000004ff0d723e */ /* 0x000fe200030006ff */
[--C-:B------:R-:W-:Y:S01]  /*16f40*/  HADD2.F32 R4, -RZ, R27.reuse.H0_H0 ;  /* 0x2000001bff047230 */ /* 0x100fe20000004100 */
[----:B------:R-:W-:Y:S01]  /*16f50*/  F2FP.F16.E4M3.UNPACK_B R15, R5.H1 ;  /* 0x00000005ff0f723e */ /* 0x000fe200030006ff */
[----:B------:R-:W-:Y:S01]  /*16f60*/  HADD2.F32 R5, -RZ, R34.H0_H0 ;  /* 0x20000022ff057230 */ /* 0x000fe20000004100 */
[-C--:B------:R-:W-:Y:S01]  /*16f70*/  F2FP.F16.E4M3.UNPACK_B R3, R6.reuse ;  /* 0x00000006ff03723e */ /* 0x080fe200020006ff */
[----:B------:R-:W-:Y:S01]  /*16f80*/  HADD2.F32 R27, -RZ, R27.H1_H1 ;  /* 0x3000001bff1b7230 */ /* 0x000fe20000004100 */
[----:B------:R-:W-:Y:S01]  /*16f90*/  F2FP.F16.E4M3.UNPACK_B R21, R6.H1 ;  /* 0x00000006ff15723e */ /* 0x000fe200030006ff */
[----:B------:R-:W-:-:S02]  /*16fa0*/  HADD2.F32 R6, -RZ, R14.H0_H0 ;  /* 0x2000000eff067230 */ /* 0x000fc40000004100 */
[C---:B------:R-:W-:Y:S01]  /*16fb0*/  FMUL.FTZ R9, R4.reuse, R39 ;  /* 0x0000002704097220 */ /* 0x040fe20000410000 */
[-C--:B------:R-:W-:Y:S01]  /*16fc0*/  FMUL.FTZ R8, R4, R5.reuse ;  /* 0x0000000504087220 */ /* 0x080fe20000410000 */
[----:B------:R-:W-:Y:S02]  /*16fd0*/  HADD2.F32 R34, -RZ, R34.H1_H1 ;  /* 0x30000022ff227230 */ /* 0x000fe40000004100 */
[C---:B------:R-:W-:Y:S01]  /*16fe0*/  FMUL.FTZ R43, R27.reuse, R38 ;  /* 0x000000261b2b7220 */ /* 0x040fe20000410000 */
[C---:B------:R-:W-:Y:S01]  /*16ff0*/  FFMA.FTZ R5, R6.reuse, R5, -R9 ;  /* 0x0000000506057223 */ /* 0x040fe20000010809 */
[----:B------:R-:W-:Y:S01]  /*17000*/  FFMA.FTZ R9, R6, R39, R8 ;  /* 0x0000002706097223 */ /* 0x000fe20000010008 */
[----:B------:R-:W-:Y:S01]  /*17010*/  F2FP.F16.E4M3.UNPACK_B R39, R35.H1 ;  /* 0x00000023ff27723e */ /* 0x000fe200030006ff */
[----:B------:R-:W-:Y:S02]  /*17020*/  HADD2.F32 R6, -RZ, R28.H0_H0 ;  /* 0x2000001cff067230 */ /* 0x000fe40000004100 */
[----:B------:R-:W-:Y:S01]  /*17030*/  FMUL.FTZ R27, R27, R34 ;  /* 0x000000221b1b7220 */ /* 0x000fe20000410000 */
[----:B------:R-:W-:Y:S01]  /*17040*/  HADD2.F32 R35, -RZ, R33.H0_H0 ;  /* 0x20000021ff237230 */ /* 0x000fe20000004100 */
[----:B------:R-:W-:Y:S01]  /*17050*/  F2FP.F16.E4M3.UNPACK_B R4, R10 ;  /* 0x0000000aff04723e */ /* 0x000fe200020006ff */
[----:B------:R-:W-:-:S02]  /*17060*/  HADD2.F32 R41, -RZ, R39.H0_H0 ;  /* 0x20000027ff297230 */ /* 0x000fc40000004100 */
[----:B------:R-:W-:Y:S02]  /*17070*/  HADD2.F32 R14, -RZ, R14.H1_H1 ;  /* 0x3000000eff0e7230 */ /* 0x000fe40000004100 */
[C---:B------:R-:W-:Y:S01]  /*17080*/  FMUL.FTZ R42, R6.reuse, R35 ;  /* 0x00000023062a7220 */ /* 0x040fe20000410000 */
[----:B------:R-:W-:Y:S02]  /*17090*/  HADD2.F32 R10, -RZ, R15.H0_H0 ;  /* 0x2000000fff0a7230 */ /* 0x000fe40000004100 */
[-C--:B------:R-:W-:Y:S01]  /*170a0*/  FMUL.FTZ R45, R6, R41.reuse ;  /* 0x00000029062d7220 */ /* 0x080fe20000410000 */
[----:B------:R-:W-:Y:S02]  /*170b0*/  HADD2.F32 R39, -RZ, R39.H1_H1 ;  /* 0x30000027ff277230 */ /* 0x000fe40000004100 */
[C---:B------:R-:W-:Y:S01]  /*170c0*/  FFMA.FTZ R6, R14.reuse, R34, -R43 ;  /* 0x000000220e067223 */ /* 0x040fe2000001082b */
[----:B------:R-:W-:Y:S01]  /*170d0*/  FFMA.FTZ R8, R14, R38, R27 ;  /* 0x000000260e087223 */ /* 0x000fe2000001001b */
[----:B------:R-:W-:Y:S01]  /*170e0*/  F2FP.F16.E4M3.UNPACK_B R34, R40 ;  /* 0x00000028ff22723e */ /* 0x000fe200020006ff */
[----:B------:R-:W-:Y:S01]  /*170f0*/  FFMA.FTZ R42, R10, R41, R42 ;  /* 0x000000290a2a7223 */ /* 0x000fe2000001002a */
[----:B------:R-:W-:Y:S01]  /*17100*/  F2FP.F16.E4M3.UNPACK_B R27, R36 ;  /* 0x00000024ff1b723e */ /* 0x000fe200020006ff */
[----:B------:R-:W-:-:S02]  /*17110*/  HADD2.F32 R28, -RZ, R28.H1_H1 ;  /* 0x3000001cff1c7230 */ /* 0x000fc40000004100 */
[----:B------:R-:W-:Y:S01]  /*17120*/  FFMA.FTZ R45, R10, R35, -R45 ;  /* 0x000000230a2d7223 */ /* 0x000fe2000001082d */
[----:B------:R-:W-:Y:S01]  /*17130*/  HADD2.F32 R41, -RZ, R34.H0_H0 ;  /* 0x20000022ff297230 */ /* 0x000fe20000004100 */
[----:B------:R-:W-:Y:S01]  /*17140*/  F2FP.F16.E4M3.UNPACK_B R40, R40.H1 ;  /* 0x00000028ff28723e */ /* 0x000fe200030006ff */
[----:B------:R-:W-:Y:S02]  /*17150*/  HADD2.F32 R14, -RZ, R30.H0_H0 ;  /* 0x2000001eff0e7230 */ /* 0x000fe40000004100 */
[----:B------:R-:W-:Y:S01]  /*17160*/  FMUL.FTZ R38, R28, R39 ;  /* 0x000000271c267220 */ /* 0x000fe20000410000 */
[----:B------:R-:W-:Y:S01]  /*17170*/  HADD2.F32 R35, -RZ, R27.H0_H0 ;  /* 0x2000001bff237230 */ /* 0x000fe20000004100 */
[----:B------:R-:W-:Y:S01]  /*17180*/  F2FP.F16.E4M3.UNPACK_B R36, R36.H1 ;  /* 0x00000024ff24723e */ /* 0x000fe200030006ff */
[----:B------:R-:W-:Y:S02]  /*17190*/  HADD2.F32 R33, -RZ, R33.H1_H1 ;  /* 0x30000021ff217230 */ /* 0x000fe40000004100 */
[----:B------:R-:W-:Y:S01]  /*171a0*/  FMUL.FTZ R43, R14, R41 ;  /* 0x000000290e2b7220 */ /* 0x000fe20000410000 */
[----:B------:R-:W-:-:S02]  /*171b0*/  HADD2.F32 R15, -RZ, R15.H1_H1 ;  /* 0x3000000fff0f7230 */ /* 0x000fc40000004100 */
[----:B------:R-:W-:Y:S01]  /*171c0*/  FMUL.FTZ R14, R14, R35 ;  /* 0x000000230e0e7220 */ /* 0x000fe20000410000 */
[----:B------:R-:W-:Y:S02]  /*171d0*/  HADD2.F32 R10, -RZ, R24.H0_H0 ;  /* 0x20000018ff0a7230 */ /* 0x000fe40000004100 */
[-C--:B------:R-:W-:Y:S01]  /*171e0*/  FMUL.FTZ R28, R28, R33.reuse ;  /* 0x000000211c1c7220 */ /* 0x080fe20000410000 */
[----:B------:R-:W-:Y:S02]  /*171f0*/  HADD2.F32 R30, -RZ, R30.H1_H1 ;  /* 0x3000001eff1e7230 */ /* 0x000fe40000004100 */
[----:B------:R-:W-:Y:S01]  /*17200*/  FFMA.FTZ R38, R15, R33, -R38 ;  /* 0x000000210f267223 */ /* 0x000fe20000010826 */
[----:B------:R-:W-:Y:S02]  /*17210*/  HADD2.F32 R33, -RZ, R34.H1_H1 ;  /* 0x30000022ff217230 */ /* 0x000fe40000004100 */
[C---:B------:R-:W-:Y:S01]  /*17220*/  FFMA.FTZ R43, R10.reuse, R35, -R43 ;  /* 0x000000230a2b7223 */ /* 0x040fe2000001082b */
[----:B------:R-:W-:Y:S01]  /*17230*/  FFMA.FTZ R41, R10, R41, R14 ;  /* 0x000000290a297223 */ /* 0x000fe2000001000e */
[----:B------:R-:W-:-:S02]  /*17240*/  HADD2.F32 R27, -RZ, R27.H1_H1 ;  /* 0x3000001bff1b7230 */ /* 0x000fc40000004100 */
[----:B------:R-:W-:Y:S01]  /*17250*/  FFMA.FTZ R39, R15, R39, R28 ;  /* 0x000000270f277223 */ /* 0x000fe2000001001c */
[----:B------:R-:W-:Y:S02]  /*17260*/  HADD2.F32 R35, -RZ, R40.H0_H0 ;  /* 0x20000028ff237230 */ /* 0x000fe40000004100 */
[C---:B------:R-:W-:Y:S01]  /*17270*/  FMUL.FTZ R47, R30.reuse, R33 ;  /* 0x000000211e2f7220 */ /* 0x040fe20000410000 */
[----:B------:R-:W-:Y:S02]  /*17280*/  HADD2.F32 R14, -RZ, R31.H0_H0 ;  /* 0x2000001fff0e7230 */ /* 0x000fe40000004100 */
[----:B------:R-:W-:Y:S01]  /*17290*/  FMUL.FTZ R30, R30, R27 ;  /* 0x0000001b1e1e7220 */ /* 0x000fe20000410000 */
[----:B------:R-:W-:Y:S01]  /*172a0*/  HADD2.F32 R24, -RZ, R24.H1_H1 ;  /* 0x30000018ff187230 */ /* 0x000fe20000004100 */
[----:B------:R-:W-:Y:S01]  /*172b0*/  F2FP.SATFINITE.E4M3.F32.PACK_AB_MERGE_C R38, R38, R45, RZ ;  /* 0x0000002d2626723e */ /* 0x000fe200048070ff */
[----:B------:R-:W-:Y:S02]  /*172c0*/  HADD2.F32 R15, -RZ, R36.H0_H0 ;  /* 0x20000024ff0f7230 */ /* 0x000fe40000004100 */
[----:B------:R-:W-:Y:S01]  /*172d0*/  FMUL.FTZ R49, R14, R35 ;  /* 0x000000230e317220 */ /* 0x000fe20000410000 */
[----:B------:R-:W-:-:S02]  /*172e0*/  HADD2.F32 R10, -RZ, R25.H0_H0 ;  /* 0x20000019ff0a7230 */ /* 0x000fc40000004100 */
[C---:B------:R-:W-:Y:S01]  /*172f0*/  FFMA.FTZ R46, R24.reuse, R27, -R47 ;  /* 0x0000001b182e7223 */ /* 0x040fe2000001082f */
[----:B------:R-:W-:Y:S01]  /*17300*/  FFMA.FTZ R48, R24, R33, R30 ;  /* 0x0000002118307223 */ /* 0x000fe2000001001e */
[----:B------:R-:W-:Y:S01]  /*17310*/  FMUL.FTZ R14, R14, R15 ;  /* 0x0000000f0e0e7220 */ /* 0x000fe20000410000 */
[----:B------:R-:W-:Y:S01]  /*17320*/  F2FP.F16.E4M3.UNPACK_B R24, R37.H1 ;  /* 0x00000025ff18723e */ /* 0x000fe200030006ff */
[C---:B------:R-:W-:Y:S01]  /*17330*/  FFMA.FTZ R49, R10.reuse, R15, -R49 ;  /* 0x0000000f0a317223 */ /* 0x040fe20000010831 */
[-C--:B------:R-:W-:Y:S01]  /*17340*/  F2FP.F16.E4M3.UNPACK_B R15, R32.reuse.H1 ;  /* 0x00000020ff0f723e */ /* 0x080fe200030006ff */
[----:B------:R-:W-:Y:S01]  /*17350*/  FFMA.FTZ R47, R10, R35, R14 ;  /* 0x000000230a2f7223 */ /* 0x000fe2000001000e */
[----:B------:R-:W-:Y:S01]  /*17360*/  HADD2.F32 R36, -RZ, R36.H1_H1 ;  /* 0x30000024ff247230 */ /* 0x000fe20000004100 */
[----:B------:R-:W-:Y:S01]  /*17370*/  F2FP.F16.E4M3.UNPACK_B R37, R37 ;  /* 0x00000025ff25723e */ /* 0x000fe200020006ff */
[----:B------:R-:W-:Y:S01]  /*17380*/  HADD2.F32 R40, -RZ, R40.H1_H1 ;  /* 0x30000028ff287230 */ /* 0x000fe20000004100 */
[----:B------:R-:W-:Y:S01]  /*17390*/  F2FP.F16.E4M3.UNPACK_B R32, R32 ;  /* 0x00000020ff20723e */ /* 0x000fe200020006ff */
[----:B------:R-:W-:Y:S01]  /*173a0*/  HADD2.F32 R31, -RZ, R31.H1_H1 ;  /* 0x3000001fff1f7230 */ /* 0x000fe20000004100 */
[----:B------:R-:W-:Y:S01]  /*173b0*/  F2FP.SATFINITE.E4M3.F32.PACK_AB_MERGE_C R39, R39, R42, RZ ;  /* 0x0000002a2727723e */ /* 0x000fe200048070ff */
[----:B------:R-:W-:Y:S01]  /*173c0*/  HADD2.F32 R33, -RZ, R24.H0_H0 ;  /* 0x20000018ff217230 */ /* 0x000fe20000004100 */
[----:B------:R-:W-:Y:S01]  /*173d0*/  F2FP.SATFINITE.E4M3.F32.PACK_AB_MERGE_C R5, R6, R5, R38 ;  /* 0x000000050605723e */ /* 0x000fe20004807026 */
        /* <DEDUP_REMOVED lines=16> */
[C---:B------:R-:W-:Y:S01]  /*174e0*/  FMUL.FTZ R10, R26.reuse, R24 ;  /* 0x000000181a0a7220 */ /* 0x040fe20000410000 */
[----:B------:R-:W-:Y:S01]  /*174f0*/  FMUL.FTZ R27, R26, R15 ;  /* 0x0000000f1a1b7220 */ /* 0x000fe20000410000 */
[----:B------:R-:W-:Y:S01]  /*17500*/  HADD2.F32 R25, -RZ, R37.H0_H0 ;  /* 0x20000025ff197230 */ /* 0x000fe20000004100 */
[----:B------:R-:W-:Y:S01]  /*17510*/  F2FP.SATFINITE.E4M3.F32.PACK_AB_MERGE_C R9, R8, R9, R39 ;  /* 0x000000090809723e */ /* 0x000fe20004807027 */
[----:B------:R-:W-:-:S02]  /*17520*/  HADD2.F32 R14, -RZ, R11.H0_H0 ;  /* 0x2000000bff0e7230 */ /* 0x000fc40000004100 */
[C---:B------:R-:W-:Y:S01]  /*17530*/  FFMA.FTZ R35, R13.reuse, R15, -R10 ;  /* 0x0000000f0d237223 */ /* 0x040fe2000001080a */
[----:B------:R-:W-:Y:S01]  /*17540*/  FFMA.FTZ R34, R13, R24, R27 ;  /* 0x000000180d227223 */ /* 0x000fe2000001001b */
[----:B------:R-:W-:Y:S02]  /*17550*/  HADD2.F32 R13, -RZ, R32.H0_H0 ;  /* 0x20000020ff0d7230 */ /* 0x000fe40000004100 */
        /* <DEDUP_REMOVED lines=28> */
[----:B------:R-:W-:Y:S01]  /*17720*/  FMUL.FTZ R36, R29, R24 ;  /* 0x000000181d247220 */ /* 0x000fe20000410000 */
[----:B------:R-:W-:Y:S01]  /*17730*/  FFMA.FTZ R25, R7, R25, R10 ;  /* 0x0000001907197223 */ /* 0x000fe2000001000a */
[-C--:B------:R-:W-:Y:S01]  /*17740*/  FMUL.FTZ R11, R29, R14.reuse ;  /* 0x0000000e1d0b7220 */ /* 0x080fe20000410000 */
[----:B------:R-:W-:Y:S02]  /*17750*/  HADD2.F32 R13, -RZ, R12.H0_H0 ;  /* 0x2000000cff0d7230 */ /* 0x000fe40000004100 */
[C---:B------:R-:W-:Y:S01]  /*17760*/  FFMA.FTZ R29, R21.reuse, R14, -R36 ;  /* 0x0000000e151d7223 */ /* 0x040fe20000010824 */
[----:B------:R-:W-:Y:S02]  /*17770*/  HADD2.F32 R7, -RZ, R4.H0_H0 ;  /* 0x20000004ff077230 */ /* 0x000fe40000004100 */
[----:B------:R-:W-:Y:S01]  /*17780*/  FFMA.FTZ R36, R21, R24, R11 ;  /* 0x0000001815247223 */ /* 0x000fe2000001000b */
[----:B------:R-:W-:Y:S01]  /*17790*/  HADD2.F32 R11, -RZ, R20.H0_H0 ;  /* 0x20000014ff0b7230 */ /* 0x000fe20000004100 */
[----:B------:R-:W-:Y:S01]  /*177a0*/  F2FP.SATFINITE.E4M3.F32.PACK_AB_MERGE_C R33, R34, R33, RZ ;  /* 0x000000212221723e */ /* 0x000fe200048070ff */
[----:B------:R-:W-:-:S02]  /*177b0*/  HADD2.F32 R12, -RZ, R12.H1_H1 ;  /* 0x3000000cff0c7230 */ /* 0x000fc40000004100 */
[C---:B------:R-:W-:Y:S01]  /*177c0*/  FMUL.FTZ R15, R7.reuse, R13 ;  /* 0x0000000d070f7220 */ /* 0x040fe20000410000 */
[----:B------:R-:W-:Y:S02]  /*177d0*/  HADD2.F32 R10, -RZ, R4.H1_H1 ;  /* 0x30000004ff0a7230 */ /* 0x000fe40000004100 */
[----:B------:R-:W-:Y:S01]  /*177e0*/  FMUL.FTZ R14, R7, R11 ;  /* 0x0000000b070e7220 */ /* 0x000fe20000410000 */
[----:B------:R-:W-:Y:S01]  /*177f0*/  HADD2.F32 R20, -RZ, R20.H1_H1 ;  /* 0x30000014ff147230 */ /* 0x000fe20000004100 */
[----:B------:R-:W-:Y:S01]  /*17800*/  F2FP.SATFINITE.E4M3.F32.PACK_AB_MERGE_C R29, R29, R32, RZ ;  /* 0x000000201d1d723e */ /* 0x000fe200048070ff */
[--C-:B------:R-:W-:Y:S02]  /*17810*/  HADD2.F32 R4, -RZ, R3.reuse.H0_H0 ;  /* 0x20000003ff047230 */ /* 0x100fe40000004100 */
[C---:B------:R-:W-:Y:S01]  /*17820*/  FMUL.FTZ R24, R10.reuse, R12 ;  /* 0x0000000c0a187220 */ /* 0x040fe20000410000 */
[----:B------:R-:W-:Y:S02]  /*17830*/  HADD2.F32 R3, -RZ, R3.H1_H1 ;  /* 0x30000003ff037230 */ /* 0x000fe40000004100 */
[-C--:B------:R-:W-:Y:S01]  /*17840*/  FMUL.FTZ R7, R10, R20.reuse ;  /* 0x000000140a077220 */ /* 0x080fe20000410000 */
[----:B------:R-:W-:Y:S01]  /*17850*/  F2FP.SATFINITE.E4M3.F32.PACK_AB_MERGE_C R25, R36, R25, RZ ;  /* 0x000000192419723e */ /* 0x000fe200048070ff */
[C---:B------:R-:W-:Y:S01]  /*17860*/  FFMA.FTZ R15, R4.reuse, R11, -R15 ;  /* 0x0000000b040f7223 */ /* 0x040fe2000001080f */
[----:B------:R-:W-:Y:S01]  /*17870*/  FFMA.FTZ R10, R4, R13, R14 ;  /* 0x0000000d040a7223 */ /* 0x000fe2000001000e */
[C---:B------:R-:W-:Y:S01]  /*17880*/  FFMA.FTZ R24, R3.reuse, R20, -R24 ;  /* 0x0000001403187223 */ /* 0x040fe20000010818 */
[----:B------:R-:W-:Y:S01]  /*17890*/  FFMA.FTZ R3, R3, R12, R7 ;  /* 0x0000000c03037223 */ /* 0x000fe20000010007 */
[----:B------:R-:W-:-:S02]  /*178a0*/  F2FP.SATFINITE.E4M3.F32.PACK_AB_MERGE_C R7, R50, R49, RZ ;  /* 0x000000313207723e */ /* 0x000fc400048070ff */
[----:B------:R-:W-:Y:S02]  /*178b0*/  F2FP.SATFINITE.E4M3.F32.PACK_AB_MERGE_C R4, R35, R30, RZ ;  /* 0x0000001e2304723e */ /* 0x000fe400048070ff */
[----:B------:R-:W-:Y:S02]  /*178c0*/  F2FP.SATFINITE.E4M3.F32.PACK_AB_MERGE_C R11, R40, R47, RZ ;  /* 0x0000002f280b723e */ /* 0x000fe400048070ff */
[----:B------:R-:W-:Y:S02]  /*178d0*/  F2FP.SATFINITE.E4M3.F32.PACK_AB_MERGE_C R7, R46, R43, R7 ;  /* 0x0000002b2e07723e */ /* 0x000fe40004807007 */
[----:B------:R-:W-:Y:S02]  /*178e0*/  F2FP.SATFINITE.E4M3.F32.PACK_AB_MERGE_C R4, R31, R26, R4 ;  /* 0x0000001a1f04723e */ /* 0x000fe40004807004 */
[----:B------:R-:W-:Y:S02]  /*178f0*/  F2FP.SATFINITE.E4M3.F32.PACK_AB_MERGE_C R6, R24, R15, R29 ;  /* 0x0000000f1806723e */ /* 0x000fe4000480701d */
[----:B------:R-:W-:-:S02]  /*17900*/  F2FP.SATFINITE.E4M3.F32.PACK_AB_MERGE_C R11, R48, R41, R11 ;  /* 0x00000029300b723e */ /* 0x000fc4000480700b */
[----:B------:R-:W-:Y:S01]  /*17910*/  F2FP.SATFINITE.E4M3.F32.PACK_AB_MERGE_C R8, R28, R27, R33 ;  /* 0x0000001b1c08723e */ /* 0x000fe20004807021 */
[----:B------:R0:W-:Y:S01]  /*17920*/  STS.128 [R51+0x14400], R4 ;  /* 0x0144000433007388 */ /* 0x0001e20000000c00 */
[----:B------:R-:W-:-:S05]  /*17930*/  F2FP.SATFINITE.E4M3.F32.PACK_AB_MERGE_C R10, R3, R10, R25 ;  /* 0x0000000a030a723e */ /* 0x000fca0004807019 */
[----:B------:R0:W-:Y:S02]  /*17940*/  STS.128 [R0+0x14400], R8 ;  /* 0x0144000800007388 */ /* 0x0001e40000000c00 */
.L_x_2760:
[----:B------:R-:W-:Y:S05]  /*17950*/  BSYNC B0 ;  /* 0x0000000000007941 */ /* 0x000fea0003800000 */
.L_x_2753:
        /* <DEDUP_REMOVED lines=8> */
.L_x_2751:
[----:B0-2---:R-:W-:-:S05]  /*179e0*/  IMAD.U32 R0, RZ, RZ, UR48 ;  /* 0x00000030ff007e24 */ /* 0x005fca000f8e00ff */
[----:B------:R-:W-:-:S13]  /*179f0*/  ISETP.NE.AND P1, PT, R0, 0x3, PT ;  /* 0x000000030000780c */ /* 0x000fda0003f25270 */
[----:B------:R-:W-:Y:S05]  /*17a00*/  @!P1 BRA `(.L_x_2780) ;  /* 0x0000000000049947 */ /* 0x000fea0003800000 */
[----:B------:R-:W-:Y:S01]  /*17a10*/  BPT.TRAP 0x1 ;  /* 0x000000040000795c */ /* 0x000fe20000300000 */
.L_x_2780:
[----:B------:R-:W-:Y:S01]  /*17a20*/  IMAD R0, R188, 0x8, R18 ;  /* 0x00000008bc007824 */ /* 0x000fe200078e0212 */
[----:B-1----:R-:W-:-:S04]  /*17a30*/  SHF.L.U32 R3, R194, 0x1f, RZ ;  /* 0x0000001fc2037819 */ /* 0x002fc800000006ff */
[----:B------:R0:W1:Y:S01]  /*17a40*/  SYNCS.PHASECHK.TRANS64.TRYWAIT P0, [R0+URZ+0x29830], R3 ;  /* 0x02983003000075a7 */ /* 0x000062000800017f */
[----:B------:R-:W-:Y:S05]  /*17a50*/  @!P1 BRA `(.L_x_2781) ;  /* 0x0000000000049947 */ /* 0x000fea0003800000 */
[----:B------:R-:W-:Y:S01]  /*17a60*/  BPT.TRAP 0x1 ;  /* 0x000000040000795c */ /* 0x000fe20000300000 */
.L_x_2781:
[----:B-1----:R-:W-:Y:S05]  /*17a70*/  @P0 BRA `(.L_x_2782) ;  /* 0x0000000000080947 */ /* 0x002fea0003800000 */
[----:B------:R-:W1:Y:S02]  /*17a80*/  SYNCS.PHASECHK.TRANS64.TRYWAIT P0, [R0+URZ+0x29830], R3 ;  /* 0x02983003000075a7 */ /* 0x000e64000800017f */
[----:B-1----:R-:W-:Y:S05]  /*17a90*/  @!P0 BRA `(.L_x_2783) ;  /* 0x0000016400a48947 */ /* 0x002fea0003800000 */
.L_x_2782:
        /* <DEDUP_REMOVED lines=8> */
[----:B------:R-:W-:Y:S01]  /*17b20*/  IMAD.MOV.U32 R7, RZ, RZ, -0x7fffffe0 ;  /* 0x80000020ff077424 */ /* 0x000fe200078e00ff */
[----:B------:R-:W-:Y:S01]  /*17b30*/  LOP3.LUT R3, R3, 0x3fff, RZ, 0xc0, !PT ;  /* 0x00003fff03037812 */ /* 0x000fe200078ec0ff */
[----:B------:R-:W-:Y:S01]  /*17b40*/  UMOV UR5, UR25 ;  /* 0x0000001900057c82 */ /* 0x000fe20008000000 */
[----:B------:R-:W-:Y:S01]  /*17b50*/  IMAD.MOV.U32 R9, RZ, RZ, -0x7fffffe0 ;  /* 0x80000020ff097424 */ /* 0x000fe200078e00ff */
[----:B------:R-:W-:Y:S01]  /*17b60*/  UMOV UR9, UR25 ;  /* 0x0000001900097c82 */ /* 0x000fe20008000000 */
[----:B------:R-:W-:Y:S01]  /*17b70*/  LOP3.LUT R11, R3, 0x10000, RZ, 0xfc, !PT ;  /* 0x00010000030b7812 */ /* 0x000fe200078efcff */
[----:B------:R-:W-:Y:S01]  /*17b80*/  UMOV UR13, UR25 ;  /* 0x00000019000d7c82 */ /* 0x000fe20008000000 */
[----:B------:R-:W-:Y:S01]  /*17b90*/  R2UR UR7, R7 ;  /* 0x00000000070772ca */ /* 0x000fe200000e0000 */
[----:B------:R-:W-:Y:S01]  /*17ba0*/  ULOP3.LUT UR24, UR24, 0x10000, URZ, 0xfc, !UPT ;  /* 0x0001000018187892 */ /* 0x000fe2000f8efc3f */
[----:B------:R-:W-:Y:S01]  /*17bb0*/  R2UR UR11, R9 ;  /* 0x00000000090b72ca */ /* 0x000fe200000e0000 */
[----:B---3--:R-:W-:Y:S01]  /*17bc0*/  IMAD R4, R188, 0x780, R11 ;  /* 0x00000780bc047824 */ /* 0x008fe200078e020b */
        /* <DEDUP_REMOVED lines=9> */
[----:B------:R-:W-:Y:S01]  /*17c60*/  UMOV UR12, UR24 ;  /* 0x00000018000c7c82 */ /* 0x000fe20008000000 */
[----:B------:R-:W-:Y:S01]  /*17c70*/  IADD3 R6, R4, 0x180, RZ ;  /* 0x0000018004067810 */ /* 0x000fe20007ffe0ff */
[----:B------:R-:W-:Y:S01]  /*17c80*/  UMOV UR16, UR24 ;  /* 0x0000001800107c82 */ /* 0x000fe20008000000 */
[----:B------:R-:W-:Y:S01]  /*17c90*/  R2UR UR10, R8 ;  /* 0x00000000080a72ca */ /* 0x000fe200000e0000 */
[----:B------:R-:W-:Y:S01]  /*17ca0*/  VIADD R8, R4, 0x200 ;  /* 0x0000020004087836 */ /* 0x000fe20000000000 */
[----:B------:R-:W-:Y:S01]  /*17cb0*/  R2UR UR14, R6 ;  /* 0x00000000060e72ca */ /* 0x000fe200000e0000 */
[C---:B------:R-:W-:Y:S01]  /*17cc0*/  VIADD R6, R4.reuse, 0x2 ;  /* 0x0000000204067836 */ /* 0x040fe20000000000 */
[----:B------:R-:W-:Y:S01]  /*17cd0*/  IADD3 R12, R4, 0x102, RZ ;  /* 0x00000102040c7810 */ /* 0x000fe20007ffe0ff */
[----:B------:R-:W-:Y:S01]  /*17ce0*/  QGMMA.64x32x32.F32.E4M3.E4M3 R88, gdesc[UR24], RZ, !UPT, gsb0 ;  /* 0x00600000185879f3 */ /* 0x000fe2000c0008ff */
[----:B------:R-:W-:Y:S01]  /*17cf0*/  R2UR UR18, R8 ;  /* 0x00000000081272ca */ /* 0x000fe200000e0000 */
[----:B------:R-:W-:-:S02]  /*17d00*/  IMAD.MOV.U32 R7, RZ, RZ, -0x7fffffe0 ;  /* 0x80000020ff077424 */ /* 0x000fc400078e00ff */
[----:B------:R-:W-:Y:S02]  /*17d10*/  VIADD R8, R4, 0x82 ;  /* 0x0000008204087836 */ /* 0x000fe40000000000 */
[----:B------:R-:W-:Y:S02]  /*17d20*/  IMAD.MOV.U32 R9, RZ, RZ, -0x7fffffe0 ;  /* 0x80000020ff097424 */ /* 0x000fe400078e00ff */
[----:B------:R-:W-:Y:S02]  /*17d30*/  IMAD.MOV.U32 R13, RZ, RZ, -0x7fffffe0 ;  /* 0x80000020ff0d7424 */ /* 0x000fe400078e00ff */
[----:B------:R-:W-:-:S05]  /*17d40*/  IMAD.MOV.U32 R5, RZ, RZ, -0x7fffffe0 ;  /* 0x80000020ff057424 */ /* 0x000fca00078e00ff */
[----:B------:R-:W-:Y:S01]  /*17d50*/  R2UR UR47, R5 ;  /* 0x00000000052f72ca */ /* 0x000fe200000e0000 */
[----:B------:R-:W-:Y:S02]  /*17d60*/  WARPGROUP.DEPBAR.LE gsb0, 0x0 ;  /* 0x00008000000079c5 */ /* 0x000fe40000010000 */
[----:B------:R-:W-:-:S06]  /*17d70*/  WARPGROUP.ARRIVE ;  /* 0x00000000000079c5 */ /* 0x000fcc0000000000 */
[----:B------:R-:W-:Y:S01]  /*17d80*/  QGMMA.64x32x32.F32.E4M3.E4M3 R72, gdesc[UR4], RZ, !UPT, gsb0 ;  /* 0x00600000044879f3 */ /* 0x000fe2000c0008ff */
        /* <DEDUP_REMOVED lines=10> */
[----:B------:R-:W-:Y:S01]  /*17e30*/  QGMMA.64x32x32.F32.E4M3.E4M3 R56, gdesc[UR8], RZ, !UPT, gsb0 ;  /* 0x00600000083879f3 */ /* 0x000fe2000c0008ff */
        /* <DEDUP_REMOVED lines=11> */
[----:B----4-:R-:W-:-:S06]  /*17ef0*/  WARPGROUP.ARRIVE ;  /* 0x00000000000079c5 */ /* 0x010fcc0000000000 */
        /* <DEDUP_REMOVED lines=162> */
[----:B------:R-:W-:Y:S01]  /*18920*/  IADD3 R4, R4, 0x702, RZ ;  /* 0x0000070204047810 */ /* 0x000fe20007ffe0ff */
[----:B------:R-:W-:Y:S01]  /*18930*/  IMAD.MOV.U32 R7, RZ, RZ, -0x7fffffe0 ;  /* 0x80000020ff077424 */ /* 0x000fe200078e00ff */
[----:B------:R-:W-:Y:S01]  /*18940*/  UMOV UR45, UR21 ;  /* 0x00000015002d7c82 */ /* 0x000fe20008000000 */
[----:B------:R-:W-:Y:S01]  /*18950*/  UMOV UR44, UR20 ;  /* 0x00000014002c7c82 */ /* 0x000fe20008000000 */
[----:B------:R-:W-:Y:S01]  /*18960*/  R2UR UR46, R4 ;  /* 0x00000000042e72ca */ /* 0x000fe200000e0000 */
[----:B------:R-:W-:-:S02]  /*18970*/  WARPGROUP.DEPBAR.LE gsb0, 0x0 ;  /* 0x00008000000079c5 */ /* 0x000fc40000010000 */
        /* <DEDUP_REMOVED lines=38> */
.L_x_2784:
[----:B------:R-:W0:Y:S01]  /*18be0*/  LDC R3, c[0x0][0x448] ;  /* 0x00011200ff037b82 */ /* 0x000e220000000800 */
[----:B------:R-:W-:Y:S02]  /*18bf0*/  IMAD.IADD R14, R218, 0x1, R212 ;  /* 0x00000001da0e7824 */ /* 0x000fe400078e02d4 */
[----:B------:R-:W-:Y:S02]  /*18c00*/  IMAD.MOV.U32 R7, RZ, RZ, -0xa0 ;  /* 0xffffff60ff077424 */ /* 0x000fe400078e00ff */
[----:B------:R-:W-:Y:S01]  /*18c10*/  VIADD R0, R0, 0x29840 ;  /* 0x0002984000007836 */ /* 0x000fe20000000000 */
[----:B0-----:R-:W-:-:S13]  /*18c20*/  ISETP.NE.AND P0, PT, R3, 0x1, PT ;  /* 0x000000010300780c */ /* 0x001fda0003f05270 */
[----:B------:R-:W0:Y:S08]  /*18c30*/  @P0 LDC R3, c[0x0][0x44c] ;  /* 0x00011300ff030b82 */ /* 0x000e300000000800 */
[----:B------:R-:W1:Y:S01]  /*18c40*/  @P0 LDC R4, c[0x0][0x450] ;  /* 0x00011400ff040b82 */ /* 0x000e620000000800 */
[----:B0-----:R-:W-:-:S05]  /*18c50*/  @P0 IMAD.HI.U32 R3, R14, R3, RZ ;  /* 0x000000030e030227 */ /* 0x001fca00078e00ff */
[----:B-1----:R-:W-:Y:S01]  /*18c60*/  @P0 SHF.R.U32.HI R14, RZ, R4, R3 ;  /* 0x00000004ff0e0219 */ /* 0x002fe20000011603 */
[C---:B------:R-:W-:Y:S02]  /*18c70*/  IMAD R3, R152.reuse, -0xa0, R214 ;  /* 0xffffff6098037824 */ /* 0x040fe400078e02d6 */
[----:B------:R-:W-:Y:S02]  /*18c80*/  IMAD R4, R152, R7, 0xa1 ;  /* 0x000000a198047424 */ /* 0x000fe400078e0207 */
[----:B------:R-:W0:Y:S01]  /*18c90*/  SHFL.IDX PT, R5, R14, 0x1, 0x1c1f ;  /* 0x003c1f000e057f89 */ /* 0x000e2200000e0000 */
[----:B------:R-:W-:Y:S01]  /*18ca0*/  IADD3 R12, R3, 0xa0, RZ ;  /* 0x000000a0030c7810 */ /* 0x000fe20007ffe0ff */
[----:B------:R-:W-:-:S04]  /*18cb0*/  IMAD R4, R217, -0x2, R4 ;  /* 0xfffffffed9047824 */ /* 0x000fc800078e0204 */
[----:B------:R-:W-:Y:S01]  /*18cc0*/  IMAD R12, R217, -0x2, R12 ;  /* 0xfffffffed90c7824 */ /* 0x000fe200078e020c */
[----:B------:R-:W-:-:S04]  /*18cd0*/  IADD3 R107, -R213, R4, R214 ;  /* 0x00000004d56b7210 */ /* 0x000fc80007ffe1d6 */
[----:B0-----:R-:W-:-:S04]  /*18ce0*/  VIADDMNMX R4, R5, R107, R12, PT ;  /* 0x0000006b05047246 */ /* 0x001fc8000380010c */
        /* <DEDUP_REMOVED lines=26> */
[C---:B------:R-:W-:Y:S02]  /*18e90*/  ISETP.GT.AND P3, PT, R4.reuse, 0x28, PT ;  /* 0x000000280400780c */ /* 0x040fe40003f64270 */
        /* <DEDUP_REMOVED lines=46> */
[----:B------:R-:W-:Y:S01]  /*19180*/  FMNMX.FTZ R6, R71, R6, !PT ;  /* 0x0000000647067209 */ /* 0x000fe20007810000 */
[----:B------:R-:W0:Y:S01]  /*19190*/  SHFL.IDX PT, R42, R14, RZ, 0x1c1f ;  /* 0x001c1fff0e2a7589 */ /* 0x000e2200000e0000 */
        /* <DEDUP_REMOVED lines=42> */
[----:B------:R-:W-:Y:S02]  /*19440*/  FSEL R6, R39, -INF , P2 ;  /* 0xff80000027067808 */ /* 0x000fe40001000000 */
[----:B------:R-:W-:Y:S02]  /*19450*/  FMNMX.FTZ R39, R75, R4, !PT ;  /* 0x000000044b277209 */ /* 0x000fe40007810000 */
[----:B0-----:R-:W-:Y:S02]  /*19460*/  VIADDMNMX R42, R42, R107, R12, PT ;  /* 0x0000006b2a2a7246 */ /* 0x001fe4000380010c */
[----:B------:R-:W-:-:S02]  /*19470*/  FMNMX.FTZ R26, R6, R39, !PT ;  /* 0x00000027061a7209 */ /* 0x000fc40007810000 */
[C---:B------:R-:W-:Y:S02]  /*19480*/  ISETP.GT.AND P3, PT, R42.reuse, 0x1, PT ;  /* 0x000000012a00780c */ /* 0x040fe40003f64270 */
[----:B------:R-:W-:Y:S01]  /*19490*/  ISETP.GT.AND P4, PT, R42, 0x8, PT ;  /* 0x000000082a00780c */ /* 0x000fe20003f84270 */
[----:B------:R-:W0:Y:S01]  /*194a0*/  SHFL.BFLY PT, R39, R26, 0x2, 0x1f ;  /* 0x0c401f001a277f89 */ /* 0x000e2200000e0000 */
[----:B------:R-:W-:Y:S02]  /*194b0*/  FSEL R14, R89, -INF , P3 ;  /* 0xff800000590e7808 */ /* 0x000fe40001800000 */
[----:B------:R-:W-:Y:S02]  /*194c0*/  FSEL R91, R92, -INF , P4 ;  /* 0xff8000005c5b7808 */ /* 0x000fe40002000000 */
[----:B------:R-:W-:Y:S02]  /*194d0*/  ISETP.GT.AND P3, PT, R42, 0x10, PT ;  /* 0x000000102a00780c */ /* 0x000fe40003f64270 */
[----:B0-----:R-:W-:-:S05]  /*194e0*/  FMNMX.FTZ R30, R26, R39, !PT ;  /* 0x000000271a1e7209 */ /* 0x001fca0007810000 */
[----:B------:R-:W0:Y:S02]  /*194f0*/  SHFL.BFLY PT, R39, R30, 0x1, 0x1f ;  /* 0x0c201f001e277f89 */ /* 0x000e2400000e0000 */
[----:B0-----:R-:W-:-:S04]  /*19500*/  FMNMX.FTZ R4, R30, R39, !PT ;  /* 0x000000271e047209 */ /* 0x001fc80007810000 */
[----:B------:R-:W-:Y:S01]  /*19510*/  FSETP.NEU.FTZ.AND P2, PT, R4, -INF , PT ;  /* 0xff8000000400780b */ /* 0x000fe20003f5d000 */
[----:B------:R-:W-:-:S05]  /*19520*/  FFMA.FTZ R39, R2, R4, -8 ;  /* 0xc100000002277423 */ /* 0x000fca0000010004 */
[----:B------:R-:W-:Y:S02]  /*19530*/  FSEL R39, R39, RZ, P2 ;  /* 0x000000ff27277208 */ /* 0x000fe40001000000 */
[----:B------:R-:W-:-:S03]  /*19540*/  ISETP.GT.AND P2, PT, R42, RZ, PT ;  /* 0x000000ff2a00720c */ /* 0x000fc60003f44270 */
[--C-:B------:R-:W-:Y:S01]  /*19550*/  FFMA.FTZ R30, R2, R99, -R39.reuse ;  /* 0x00000063021e7223 */ /* 0x100fe20000010827 */
[----:B------:R-:W-:Y:S01]  /*19560*/  FSEL R87, R88, -INF , P2 ;  /* 0xff80000058577808 */ /* 0x000fe20001000000 */
[--C-:B------:R-:W-:Y:S01]  /*19570*/  FFMA.FTZ R95, R2, R103, -R39.reuse ;  /* 0x00000067025f7223 */ /* 0x100fe20000010827 */
[----:B------:R-:W-:Y:S01]  /*19580*/  ISETP.GT.AND P2, PT, R42, 0x9, PT ;  /* 0x000000092a00780c */ /* 0x000fe20003f44270 */
[----:B------:R0:W-:Y:S01]  /*19590*/  MUFU.EX2 R89, R30 ;  /* 0x0000001e00597308 */ /* 0x0001e20000000800 */
[----:B------:R-:W-:Y:S01]  /*195a0*/  FMNMX.FTZ R26, R87, R14, !PT ;  /* 0x0000000e571a7209 */ /* 0x000fe20007810000 */
[C-C-:B------:R-:W-:Y:S01]  /*195b0*/  FFMA.FTZ R34, R2.reuse, R105, -R39.reuse ;  /* 0x0000006902227223 */ /* 0x140fe20000010827 */
[----:B------:R-:W-:Y:S01]  /*195c0*/  FSEL R93, R93, -INF , P2 ;  /* 0xff8000005d5d7808 */ /* 0x000fe20001000000 */
[C-C-:B------:R-:W-:Y:S01]  /*195d0*/  FFMA.FTZ R8, R2.reuse, R109, -R39.reuse ;  /* 0x0000006d02087223 */ /* 0x140fe20000010827 */
[----:B------:R-:W-:Y:S01]  /*195e0*/  FMNMX.FTZ R26, R91, R26, !PT ;  /* 0x0000001a5b1a7209 */ /* 0x000fe20007810000 */
[--C-:B------:R-:W-:Y:S01]  /*195f0*/  FFMA.FTZ R79, R2, R110, -R39.reuse ;  /* 0x0000006e024f7223 */ /* 0x100fe20000010827 */
[----:B------:R-:W-:Y:S01]  /*19600*/  ISETP.GT.AND P2, PT, R42, 0x11, PT ;  /* 0x000000112a00780c */ /* 0x000fe20003f44270 */
[--C-:B------:R-:W-:Y:S01]  /*19610*/  FFMA.FTZ R10, R2, R10, -R39.reuse ;  /* 0x0000000a020a7223 */ /* 0x100fe20000010827 */
[----:B------:R-:W-:Y:S01]  /*19620*/  FSEL R99, R96, -INF , P3 ;  /* 0xff80000060637808 */ /* 0x000fe20001800000 */
[----:B------:R-:W-:Y:S01]  /*19630*/  MUFU.EX2 R8, R8 ;  /* 0x0000000800087308 */ /* 0x000fe20000000800 */
[----:B------:R-:W-:Y:S01]  /*19640*/  FMNMX.FTZ R26, R93, R26, !PT ;  /* 0x0000001a5d1a7209 */ /* 0x000fe20007810000 */
[--C-:B------:R-:W-:Y:S01]  /*19650*/  FFMA.FTZ R83, R2, R106, -R39.reuse ;  /* 0x0000006a02537223 */ /* 0x100fe20000010827 */
[----:B------:R-:W-:Y:S01]  /*19660*/  ISETP.GT.AND P3, PT, R42, 0x18, PT ;  /* 0x000000182a00780c */ /* 0x000fe20003f64270 */
[C-C-:B------:R-:W-:Y:S01]  /*19670*/  FFMA.FTZ R12, R2.reuse, R108, -R39.reuse ;  /* 0x0000006c020c7223 */ /* 0x140fe20000010827 */
[----:B------:R-:W-:Y:S01]  /*19680*/  FSEL R97, R97, -INF , P2 ;  /* 0xff80000061617808 */ /* 0x000fe20001000000 */
[--C-:B------:R-:W-:Y:S01]  /*19690*/  FFMA.FTZ R78, R2, R78, -R39.reuse ;  /* 0x0000004e024e7223 */ /* 0x100fe20000010827 */
[----:B------:R-:W-:Y:S01]  /*196a0*/  FMNMX.FTZ R26, R99, R26, !PT ;  /* 0x0000001a631a7209 */ /* 0x000fe20007810000 */
[----:B------:R-:W-:Y:S01]  /*196b0*/  MUFU.EX2 R79, R79 ;  /* 0x0000004f004f7308 */ /* 0x000fe20000000800 */
[----:B------:R-:W-:Y:S01]  /*196c0*/  ISETP.GT.AND P2, PT, R42, 0x19, PT ;  /* 0x000000192a00780c */ /* 0x000fe20003f44270 */
[--C-:B------:R-:W-:Y:S01]  /*196d0*/  FFMA.FTZ R20, R2, R20, -R39.reuse ;  /* 0x0000001402147223 */ /* 0x100fe20000010827 */
[----:B------:R-:W-:Y:S01]  /*196e0*/  FSEL R103, R100, -INF , P3 ;  /* 0xff80000064677808 */ /* 0x000fe20001800000 */
[C-C-:B------:R-:W-:Y:S01]  /*196f0*/  FFMA.FTZ R102, R2.reuse, R102, -R39.reuse ;  /* 0x0000006602667223 */ /* 0x140fe20000010827 */
[----:B------:R-:W-:Y:S01]  /*19700*/  FMNMX.FTZ R26, R97, R26, !PT ;  /* 0x0000001a611a7209 */ /* 0x000fe20007810000 */
[--C-:B------:R-:W-:Y:S01]  /*19710*/  FFMA.FTZ R94, R2, R94, -R39.reuse ;  /* 0x0000005e025e7223 */ /* 0x100fe20000010827 */
[----:B------:R-:W-:Y:S01]  /*19720*/  FSEL R101, R101, -INF , P2 ;  /* 0xff80000065657808 */ /* 0x000fe20001000000 */
[----:B------:R-:W-:Y:S01]  /*19730*/  MUFU.EX2 R10, R10 ;  /* 0x0000000a000a7308 */ /* 0x000fe20000000800 */
[----:B------:R-:W-:Y:S01]  /*19740*/  ISETP.GT.AND P2, PT, R42, 0x20, PT ;  /* 0x000000202a00780c */ /* 0x000fe20003f44270 */
[C-C-:B------:R-:W-:Y:S01]  /*19750*/  FFMA.FTZ R86, R2.reuse, R86, -R39.reuse ;  /* 0x0000005602567223 */ /* 0x140fe20000010827 */
[----:B0-----:R-:W-:Y:S01]  /*19760*/  FMNMX.FTZ R30, R103, R26, !PT ;  /* 0x0000001a671e7209 */ /* 0x001fe20007810000 */
[--C-:B------:R-:W-:Y:S01]  /*19770*/  FFMA.FTZ R50, R2, R63, -R39.reuse ;  /* 0x0000003f02327223 */ /* 0x100fe20000010827 */
[----:B------:R-:W-:Y:S01]  /*19780*/  ISETP.GT.AND P3, PT, R42, 0x21, PT ;  /* 0x000000212a00780c */ /* 0x000fe20003f64270 */
[--C-:B------:R-:W-:Y:S01]  /*19790*/  FFMA.FTZ R3, R2, R3, -R39.reuse ;  /* 0x0000000302037223 */ /* 0x100fe20000010827 */
[----:B------:R-:W-:Y:S01]  /*197a0*/  FSEL R105, R72, -INF , P2 ;  /* 0xff80000048697808 */ /* 0x000fe20001000000 */
[----:B------:R0:W-:Y:S01]  /*197b0*/  MUFU.EX2 R26, R34 ;  /* 0x00000022001a7308 */ /* 0x0001e20000000800 */
[----:B------:R-:W-:Y:S01]  /*197c0*/  FMNMX.FTZ R30, R101, R30, !PT ;  /* 0x0000001e651e7209 */ /* 0x000fe20007810000 */
[--C-:B------:R-:W-:Y:S01]  /*197d0*/  FFMA.FTZ R7, R2, R7, -R39.reuse ;  /* 0x0000000702077223 */ /* 0x100fe20000010827 */
[----:B------:R-:W-:Y:S01]  /*197e0*/  ISETP.GT.AND P2, PT, R42, 0x28, PT ;  /* 0x000000282a00780c */ /* 0x000fe20003f44270 */
[C-C-:B------:R-:W-:Y:S01]  /*197f0*/  FFMA.FTZ R9, R2.reuse, R9, -R39.reuse ;  /* 0x0000000902097223 */ /* 0x140fe20000010827 */
[----:B------:R-:W-:Y:S01]  /*19800*/  FSEL R107, R73, -INF , P3 ;  /* 0xff800000496b7808 */ /* 0x000fe20001800000 */
[--C-:B------:R-:W-:Y:S01]  /*19810*/  FFMA.FTZ R73, R2, R104, -R39.reuse ;  /* 0x0000006802497223 */ /* 0x100fe20000010827 */
[----:B------:R-:W-:Y:S01]  /*19820*/  FMNMX.FTZ R30, R105, R30, !PT ;  /* 0x0000001e691e7209 */ /* 0x000fe20007810000 */
[----:B------:R-:W1:Y:S01]  /*19830*/  MUFU.EX2 R83, R83 ;  /* 0x0000005300537308 */ /* 0x000e620000000800 */
[----:B------:R-:W-:Y:S01]  /*19840*/  ISETP.GT.AND P3, PT, R42, 0x29, PT ;  /* 0x000000292a00780c */ /* 0x000fe20003f64270 */
[--C-:B------:R-:W-:Y:S01]  /*19850*/  FFMA.FTZ R13, R2, R13, -R39.reuse ;  /* 0x0000000d020d7223 */ /* 0x100fe20000010827 */
[----:B------:R-:W-:Y:S01]  /*19860*/  FSEL R109, R76, -INF , P2 ;  /* 0xff8000004c6d7808 */ /* 0x000fe20001000000 */
[C-C-:B------:R-:W-:Y:S01]  /*19870*/  FFMA.FTZ R15, R2.reuse, R15, -R39.reuse ;  /* 0x0000000f020f7223 */ /* 0x140fe20000010827 */
[----:B------:R-:W-:Y:S01]  /*19880*/  FMNMX.FTZ R30, R107, R30, !PT ;  /* 0x0000001e6b1e7209 */ /* 0x000fe20007810000 */
[--C-:B------:R-:W-:Y:S01]  /*19890*/  FFMA.FTZ R21, R2, R21, -R39.reuse ;  /* 0x0000001502157223 */ /* 0x100fe20000010827 */
[----:B------:R-:W-:Y:S01]  /*198a0*/  ISETP.GT.AND P2, PT, R42, 0x30, PT ;  /* 0x000000302a00780c */ /* 0x000fe20003f44270 */
[----:B------:R-:W-:Y:S01]  /*198b0*/  MUFU.EX2 R12, R12 ;  /* 0x0000000c000c7308 */ /* 0x000fe20000000800 */
[----:B------:R-:W-:Y:S01]  /*198c0*/  FSEL R111, R77, -INF , P3 ;  /* 0xff8000004d6f7808 */ /* 0x000fe20001800000 */
[C-C-:B------:R-:W-:Y:S01]  /*198d0*/  FFMA.FTZ R77, R2.reuse, R98, -R39.reuse ;  /* 0x00000062024d7223 */ /* 0x140fe20000010827 */
[----:B0-----:R-:W-:Y:S01]  /*198e0*/  FMNMX.FTZ R34, R109, R30, !PT ;  /* 0x0000001e6d227209 */ /* 0x001fe20007810000 */
[--C-:B------:R-:W-:Y:S01]  /*198f0*/  FFMA.FTZ R31, R2, R31, -R39.reuse ;  /* 0x0000001f021f7223 */ /* 0x100fe20000010827 */
[----:B------:R-:W-:Y:S01]  /*19900*/  ISETP.GT.AND P3, PT, R42, 0x31, PT ;  /* 0x000000312a00780c */ /* 0x000fe20003f64270 */
[----:B------:R-:W-:Y:S01]  /*19910*/  FFMA.FTZ R6, R2, R6, -R39 ;  /* 0x0000000602067223 */ /* 0x000fe20000010827 */
[----:B------:R-:W-:Y:S01]  /*19920*/  FSEL R113, R80, -INF , P2 ;  /* 0xff80000050717808 */ /* 0x000fe20001000000 */
[----:B------:R-:W-:Y:S01]  /*19930*/  MUFU.EX2 R20, R20 ;  /* 0x0000001400147308 */ /* 0x000fe20000000800 */
[----:B------:R-:W-:-:S02]  /*19940*/  FMNMX.FTZ R34, R111, R34, !PT ;  /* 0x000000226f227209 */ /* 0x000fc40007810000 */
[C---:B------:R-:W-:Y:S02]  /*19950*/  ISETP.GT.AND P2, PT, R42.reuse, 0x38, PT ;  /* 0x000000382a00780c */ /* 0x040fe40003f44270 */
[----:B------:R-:W-:Y:S02]  /*19960*/  FSEL R81, R81, -INF , P3 ;  /* 0xff80000051517808 */ /* 0x000fe40001800000 */
[----:B------:R-:W-:Y:S01]  /*19970*/  FMNMX.FTZ R34, R113, R34, !PT ;  /* 0x0000002271227209 */ /* 0x000fe20007810000 */
[----:B------:R-:W0:Y:S01]  /*19980*/  MUFU.EX2 R95, R95 ;  /* 0x0000005f005f7308 */ /* 0x000e220000000800 */
[----:B------:R-:W-:Y:S02]  /*19990*/  ISETP.GT.AND P3, PT, R42, 0x39, PT ;  /* 0x000000392a00780c */ /* 0x000fe40003f64270 */
[----:B------:R-:W-:Y:S02]  /*199a0*/  FSEL R115, R84, -INF , P2 ;  /* 0xff80000054737808 */ /* 0x000fe40001000000 */
[----:B------:R-:W-:-:S02]  /*199b0*/  FMNMX.FTZ R34, R81, R34, !PT ;  /* 0x0000002251227209 */ /* 0x000fc40007810000 */
        /* <DEDUP_REMOVED lines=10> */
[----:B------:R-:W-:Y:S01]  /*19a60*/  FFMA.FTZ R57, R2, R90, -R39 ;  /* 0x0000005a02397223 */ /* 0x000fe20000010827 */
[----:B------:R-:W-:Y:S01]  /*19a70*/  FMNMX.FTZ R38, R117, R38, !PT ;  /* 0x0000002675267209 */ /* 0x000fe20007810000 */
[----:B------:R-:W-:Y:S01]  /*19a80*/  MUFU.EX2 R77, R77 ;  /* 0x0000004d004d7308 */ /* 0x000fe20000000800 */
[----:B------:R-:W-:Y:S02]  /*19a90*/  ISETP.GT.AND P3, PT, R42, 0x49, PT ;  /* 0x000000492a00780c */ /* 0x000fe40003f64270 */
[----:B------:R-:W-:Y:S02]  /*19aa0*/  FSEL R121, R60, -INF , P2 ;  /* 0xff8000003c797808 */ /* 0x000fe40001000000 */
[----:B------:R-:W-:-:S02]  /*19ab0*/  FMNMX.FTZ R38, R119, R38, !PT ;  /* 0x0000002677267209 */ /* 0x000fc40007810000 */
[----:B------:R-:W-:Y:S01]  /*19ac0*/  ISETP.GT.AND P2, PT, R42, 0x50, PT ;  /* 0x000000502a00780c */ /* 0x000fe20003f44270 */
[----:B------:R-:W-:Y:S01]  /*19ad0*/  MUFU.EX2 R34, R94 ;  /* 0x0000005e00227308 */ /* 0x000fe20000000800 */
[----:B------:R-:W-:Y:S01]  /*19ae0*/  FSEL R123, R61, -INF , P3 ;  /* 0xff8000003d7b7808 */ /* 0x000fe20001800000 */
[----:B------:R-:W-:Y:S01]  /*19af0*/  FFMA.FTZ R61, R2, R82, -R39 ;  /* 0x00000052023d7223 */ /* 0x000fe20000010827 */
[----:B------:R-:W-:Y:S02]  /*19b00*/  FMNMX.FTZ R46, R121, R38, !PT ;  /* 0x00000026792e7209 */ /* 0x000fe40007810000 */
[----:B------:R-:W-:Y:S02]  /*19b10*/  ISETP.GT.AND P3, PT, R42, 0x51, PT ;  /* 0x000000512a00780c */ /* 0x000fe40003f64270 */
[----:B------:R-:W-:Y:S01]  /*19b20*/  FSEL R125, R64, -INF , P2 ;  /* 0xff800000407d7808 */ /* 0x000fe20001000000 */
[----:B------:R-:W-:Y:S01]  /*19b30*/  MUFU.EX2 R38, R86 ;  /* 0x0000005600267308 */ /* 0x000fe20000000800 */
[----:B------:R-:W-:-:S02]  /*19b40*/  FMNMX.FTZ R46, R123, R46, !PT ;  /* 0x0000002e7b2e7209 */ /* 0x000fc40007810000 */
[C---:B------:R-:W-:Y:S02]  /*19b50*/  ISETP.GT.AND P2, PT, R42.reuse, 0x58, PT ;  /* 0x000000582a00780c */ /* 0x040fe40003f44270 */
[----:B------:R-:W-:Y:S02]  /*19b60*/  FSEL R65, R65, -INF , P3 ;  /* 0xff80000041417808 */ /* 0x000fe40001800000 */
[----:B------:R-:W-:Y:S01]  /*19b70*/  FMNMX.FTZ R46, R125, R46, !PT ;  /* 0x0000002e7d2e7209 */ /* 0x000fe20007810000 */
[----:B------:R-:W-:Y:S01]  /*19b80*/  MUFU.EX2 R57, R57 ;  /* 0x0000003900397308 */ /* 0x000fe20000000800 */
[----:B------:R-:W-:Y:S02]  /*19b90*/  ISETP.GT.AND P3, PT, R42, 0x59, PT ;  /* 0x000000592a00780c */ /* 0x000fe40003f64270 */
[----:B------:R-:W-:Y:S02]  /*19ba0*/  FSEL R127, R68, -INF , P2 ;  /* 0xff800000447f7808 */ /* 0x000fe40001000000 */
[----:B------:R-:W-:-:S02]  /*19bb0*/  FMNMX.FTZ R46, R65, R46, !PT ;  /* 0x0000002e412e7209 */ /* 0x000fc40007810000 */
[----:B------:R-:W-:Y:S01]  /*19bc0*/  FSEL R69, R69, -INF , P3 ;  /* 0xff80000045457808 */ /* 0x000fe20001800000 */
[----:B------:R-:W2:Y:S01]  /*19bd0*/  MUFU.EX2 R61, R61 ;  /* 0x0000003d003d7308 */ /* 0x000ea20000000800 */
        /* <DEDUP_REMOVED lines=8> */
[--C-:B------:R-:W-:Y:S01]  /*19c60*/  FFMA.FTZ R41, R2, R74, -R39.reuse ;  /* 0x0000004a02297223 */ /* 0x100fe20000010827 */
[----:B------:R-:W-:Y:S01]  /*19c70*/  FMNMX.FTZ R46, R131, R46, !PT ;  /* 0x0000002e832e7209 */ /* 0x000fe20007810000 */
[----:B------:R-:W-:Y:S01]  /*19c80*/  MUFU.EX2 R40, R78 ;  /* 0x0000004e00287308 */ /* 0x000fe20000000800 */
[----:B------:R-:W-:Y:S02]  /*19c90*/  ISETP.GT.AND P3, PT, R42, 0x69, PT ;  /* 0x000000692a00780c */ /* 0x000fe40003f64270 */
[----:B------:R-:W-:Y:S01]  /*19ca0*/  FSEL R133, R44, -INF , P2 ;  /* 0xff8000002c857808 */ /* 0x000fe20001000000 */
[----:B------:R-:W-:-:S01]  /*19cb0*/  FFMA.FTZ R44, R2, R62, -R39 ;  /* 0x0000003e022c7223 */ /* 0x000fc20000010827 */
[----:B------:R-:W-:-:S02]  /*19cc0*/  FMNMX.FTZ R46, R129, R46, !PT ;  /* 0x0000002e812e7209 */ /* 0x000fc40007810000 */
[----:B------:R-:W-:Y:S01]  /*19cd0*/  ISETP.GT.AND P2, PT, R42, 0x70, PT ;  /* 0x000000702a00780c */ /* 0x000fe20003f44270 */
[----:B------:R-:W-:Y:S01]  /*19ce0*/  MUFU.EX2 R41, R41 ;  /* 0x0000002900297308 */ /* 0x000fe20000000800 */
[----:B------:R-:W-:Y:S01]  /*19cf0*/  FSEL R135, R45, -INF , P3 ;  /* 0xff8000002d877808 */ /* 0x000fe20001800000 */
[--C-:B------:R-:W-:Y:S01]  /*19d00*/  FFMA.FTZ R45, R2, R58, -R39.reuse ;  /* 0x0000003a022d7223 */ /* 0x100fe20000010827 */
[----:B------:R-:W-:Y:S02]  /*19d10*/  FMNMX.FTZ R46, R133, R46, !PT ;  /* 0x0000002e852e7209 */ /* 0x000fe40007810000 */
[----:B------:R-:W-:Y:S02]  /*19d20*/  ISETP.GT.AND P3, PT, R42, 0x71, PT ;  /* 0x000000712a00780c */ /* 0x000fe40003f64270 */
[----:B------:R-:W-:Y:S01]  /*19d30*/  FSEL R137, R48, -INF , P2 ;  /* 0xff80000030897808 */ /* 0x000fe20001000000 */
[C-C-:B------:R-:W-:Y:S01]  /*19d40*/  FFMA.FTZ R48, R2.reuse, R27, -R39.reuse ;  /* 0x0000001b02307223 */ /* 0x140fe20000010827 */
[----:B------:R-:W-:Y:S01]  /*19d50*/  FMNMX.FTZ R46, R135, R46, !PT ;  /* 0x0000002e872e7209 */ /* 0x000fe20007810000 */
[----:B------:R-:W-:Y:S01]  /*19d60*/  FFMA.FTZ R27, R2, R59, -R39 ;  /* 0x0000003b021b7223 */ /* 0x000fe20000010827 */
[----:B------:R-:W-:Y:S01]  /*19d70*/  ISETP.GT.AND P2, PT, R42, 0x78, PT ;  /* 0x000000782a00780c */ /* 0x000fe20003f44270 */
[----:B------:R-:W-:Y:S01]  /*19d80*/  MUFU.EX2 R44, R44 ;  /* 0x0000002c002c7308 */ /* 0x000fe20000000800 */
[----:B------:R-:W-:-:S02]  /*19d90*/  FSEL R49, R49, -INF , P3 ;  /* 0xff80000031317808 */ /* 0x000fc40001800000 */
[----:B------:R-:W-:Y:S02]  /*19da0*/  FMNMX.FTZ R46, R137, R46, !PT ;  /* 0x0000002e892e7209 */ /* 0x000fe40007810000 */
[----:B------:R-:W-:Y:S02]  /*19db0*/  ISETP.GT.AND P3, PT, R42, 0x79, PT ;  /* 0x000000792a00780c */ /* 0x000fe40003f64270 */
[----:B------:R-:W-:Y:S01]  /*19dc0*/  FSEL R139, R52, -INF , P2 ;  /* 0xff800000348b7808 */ /* 0x000fe20001000000 */
[----:B------:R-:W3:Y:S01]  /*19dd0*/  MUFU.EX2 R45, R45 ;  /* 0x0000002d002d7308 */ /* 0x000ee20000000800 */
[----:B------:R-:W-:Y:S02]  /*19de0*/  FMNMX.FTZ R46, R49, R46, !PT ;  /* 0x0000002e312e7209 */ /* 0x000fe40007810000 */
[----:B------:R-:W-:Y:S02]  /*19df0*/  FSEL R53, R53, -INF , P3 ;  /* 0xff80000035357808 */ /* 0x000fe40001800000 */
[----:B------:R-:W-:-:S02]  /*19e00*/  ISETP.GT.AND P2, PT, R42, 0x80, PT ;  /* 0x000000802a00780c */ /* 0x000fc40003f44270 */
[----:B------:R-:W-:Y:S01]  /*19e10*/  FMNMX.FTZ R46, R139, R46, !PT ;  /* 0x0000002e8b2e7209 */ /* 0x000fe20007810000 */
[----:B------:R-:W-:Y:S01]  /*19e20*/  MUFU.EX2 R7, R7 ;  /* 0x0000000700077308 */ /* 0x000fe20000000800 */
[----:B------:R-:W-:Y:S02]  /*19e30*/  ISETP.GT.AND P3, PT, R42, 0x81, PT ;  /* 0x000000812a00780c */ /* 0x000fe40003f64270 */
[----:B------:R-:W-:Y:S01]  /*19e40*/  FSEL R141, R24, -INF , P2 ;  /* 0xff800000188d7808 */ /* 0x000fe20001000000 */
[----:B------:R-:W-:-:S01]  /*19e50*/  FFMA.FTZ R24, R2, R67, -R39 ;  /* 0x0000004302187223 */ /* 0x000fc20000010827 */
[----:B------:R-:W-:Y:S02]  /*19e60*/  FMNMX.FTZ R46, R53, R46, !PT ;  /* 0x0000002e352e7209 */ /* 0x000fe40007810000 */
[----:B------:R-:W-:Y:S01]  /*19e70*/  ISETP.GT.AND P2, PT, R42, 0x88, PT ;  /* 0x000000882a00780c */ /* 0x000fe20003f44270 */
[----:B------:R-:W-:Y:S01]  /*19e80*/  MUFU.EX2 R9, R9 ;  /* 0x0000000900097308 */ /* 0x000fe20000000800 */
[----:B------:R-:W-:Y:S01]  /*19e90*/  FSEL R143, R25, -INF , P3 ;  /* 0xff800000198f7808 */ /* 0x000fe20001800000 */
[----:B------:R-:W-:Y:S01]  /*19ea0*/  FFMA.FTZ R25, R2, R5, -R39 ;  /* 0x0000000502197223 */ /* 0x000fe20000010827 */
        /* <DEDUP_REMOVED lines=16> */
[----:B------:R-:W4:Y:S01]  /*19fb0*/  MUFU.EX2 R28, R28 ;  /* 0x0000001c001c7308 */ /* 0x000f220000000800 */
[----:B------:R-:W-:-:S02]  /*19fc0*/  FMNMX.FTZ R46, R145, R46, !PT ;  /* 0x0000002e912e7209 */ /* 0x000fc40007810000 */
[----:B------:R-:W-:Y:S01]  /*19fd0*/  ISETP.GT.AND P3, PT, R42, 0x99, PT ;  /* 0x000000992a00780c */ /* 0x000fe20003f64270 */
[----:B------:R-:W-:-:S01]  /*19fe0*/  FFMA.FTZ R42, R2, R51, -R39 ;  /* 0x00000033022a7223 */ /* 0x000fc20000010827 */
[----:B------:R-:W-:Y:S01]  /*19ff0*/  FSEL R71, R36, -INF , P2 ;  /* 0xff80000024477808 */ /* 0x000fe20001000000 */
[----:B------:R-:W-:-:S01]  /*1a000*/  FFMA.FTZ R36, R2, R47, -R39 ;  /* 0x0000002f02247223 */ /* 0x000fc20000010827 */
[----:B------:R-:W-:Y:S01]  /*1a010*/  FMNMX.FTZ R46, R33, R46, !PT ;  /* 0x0000002e212e7209 */ /* 0x000fe20007810000 */
[----:B------:R-:W-:Y:S01]  /*1a020*/  MUFU.EX2 R32, R32 ;  /* 0x0000002000207308 */ /* 0x000fe20000000800 */
[----:B------:R-:W-:Y:S02]  /*1a030*/  FSEL R37, R37, -INF , P3 ;  /* 0xff80000025257808 */ /* 0x000fe40001800000 */
[----:B------:R-:W-:Y:S02]  /*1a040*/  FMNMX.FTZ R46, R71, R46, !PT ;  /* 0x0000002e472e7209 */ /* 0x000fe40007810000 */
[----:B-1----:R-:W-:-:S02]  /*1a050*/  F2FP.SATFINITE.E4M3.F32.PACK_AB_MERGE_C R185, R83, R10, RZ ;  /* 0x0000000a53b9723e */ /* 0x002fc400048070ff */
[----:B------:R-:W-:Y:S01]  /*1a060*/  FMNMX.FTZ R46, R37, R46, !PT ;  /* 0x0000002e252e7209 */ /* 0x000fe20007810000 */
[----:B------:R-:W1:Y:S01]  /*1a070*/  MUFU.EX2 R36, R36 ;  /* 0x0000002400247308 */ /* 0x000e620000000800 */
[----:B0-----:R-:W-:Y:S02]  /*1a080*/  F2FP.SATFINITE.E4M3.F32.PACK_AB_MERGE_C R187, R95, R20, RZ ;  /* 0x000000145fbb723e */ /* 0x001fe400048070ff */
[----:B------:R-:W-:Y:S01]  /*1a090*/  F2FP.SATFINITE.E4M3.F32.PACK_AB_MERGE_C R185, R79, R8, R185 ;  /* 0x000000084fb9723e */ /* 0x000fe200048070b9 */
[----:B------:R-:W0:Y:S01]  /*1a0a0*/  SHFL.BFLY PT, R5, R46, 0x2, 0x1f ;  /* 0x0c401f002e057f89 */ /* 0x000e2200000e0000 */
[----:B--2---:R-:W-:Y:S02]  /*1a0b0*/  F2FP.SATFINITE.E4M3.F32.PACK_AB_MERGE_C R183, R61, R38, RZ ;  /* 0x000000263db7723e */ /* 0x004fe400048070ff */
[----:B------:R-:W-:Y:S01]  /*1a0c0*/  F2FP.SATFINITE.E4M3.F32.PACK_AB_MERGE_C R187, R89, R12, R187 ;  /* 0x0000000c59bb723e */ /* 0x000fe200048070bb */
[----:B------:R-:W-:Y:S01]  /*1a0d0*/  MUFU.EX2 R13, R13 ;  /* 0x0000000d000d7308 */ /* 0x000fe20000000800 */
[----:B---3--:R-:W-:-:S02]  /*1a0e0*/  F2FP.SATFINITE.E4M3.F32.PACK_AB_MERGE_C R177, R45, R44, RZ ;  /* 0x0000002c2db1723e */ /* 0x008fc400048070ff */
[----:B----4-:R-:W-:Y:S02]  /*1a0f0*/  F2FP.SATFINITE.E4M3.F32.PACK_AB_MERGE_C R179, R28, R25, RZ ;  /* 0x000000191cb3723e */ /* 0x010fe400048070ff */
[----:B------:R-:W-:Y:S02]  /*1a100*/  F2FP.SATFINITE.E4M3.F32.PACK_AB_MERGE_C R177, R41, R40, R177 ;  /* 0x0000002829b1723e */ /* 0x000fe400048070b1 */
[----:B------:R-:W-:Y:S01]  /*1a110*/  F2FP.SATFINITE.E4M3.F32.PACK_AB_MERGE_C R179, R24, R3, R179 ;  /* 0x0000000318b3723e */ /* 0x000fe200048070b3 */
[----:B------:R-:W-:Y:S01]  /*1a120*/  MUFU.EX2 R42, R42 ;  /* 0x0000002a002a7308 */ /* 0x000fe20000000800 */
[----:B-1----:R-:W-:Y:S02]  /*1a130*/  F2FP.SATFINITE.E4M3.F32.PACK_AB_MERGE_C R173, R36, R9, RZ ;  /* 0x0000000924ad723e */ /* 0x002fe400048070ff */
[----:B------:R-:W-:Y:S02]  /*1a140*/  F2FP.SATFINITE.E4M3.F32.PACK_AB_MERGE_C R181, R77, R30, RZ ;  /* 0x0000001e4db5723e */ /* 0x000fe400048070ff */
[----:B------:R-:W-:-:S02]  /*1a150*/  F2FP.SATFINITE.E4M3.F32.PACK_AB_MERGE_C R173, R32, R7, R173 ;  /* 0x0000000720ad723e */ /* 0x000fc400048070ad */
[----:B------:R-:W-:Y:S01]  /*1a160*/  F2FP.SATFINITE.E4M3.F32.PACK_AB_MERGE_C R181, R73, R26, R181 ;  /* 0x0000001a49b5723e */ /* 0x000fe200048070b5 */
[----:B------:R-:W-:Y:S01]  /*1a170*/  MUFU.EX2 R15, R15 ;  /* 0x0000000f000f7308 */ /* 0x000fe20000000800 */
[----:B------:R-:W-:Y:S02]  /*1a180*/  F2FP.SATFINITE.E4M3.F32.PACK_AB_MERGE_C R183, R57, R34, R183 ;  /* 0x0000002239b7723e */ /* 0x000fe400048070b7 */
[----:B0-----:R-:W-:Y:S01]  /*1a190*/  FMNMX.FTZ R43, R46, R5, !PT ;  /* 0x000000052e2b7209 */ /* 0x001fe20007810000 */
[----:B------:R-:W-:-:S04]  /*1a1a0*/  FFMA.FTZ R46, R2, R55, -R39 ;  /* 0x00000037022e7223 */ /* 0x000fc80000010827 */
[----:B------:R-:W-:Y:S01]  /*1a1b0*/  MUFU.EX2 R21, R21 ;  /* 0x0000001500157308 */ /* 0x000fe20000000800 */
[----:B------:R-:W0:Y:S07]  /*1a1c0*/  SHFL.BFLY PT, R52, R43, 0x1, 0x1f ;  /* 0x0c201f002b347f89 */ /* 0x000e2e00000e0000 */
[----:B------:R-:W-:Y:S08]  /*1a1d0*/  MUFU.EX2 R46, R46 ;  /* 0x0000002e002e7308 */ /* 0x000ff00000000800 */
[----:B------:R-:W-:Y:S08]  /*1a1e0*/  MUFU.EX2 R48, R48 ;  /* 0x0000003000307308 */ /* 0x000ff00000000800 */
[----:B------:R-:W-:Y:S01]  /*1a1f0*/  MUFU.EX2 R27, R27 ;  /* 0x0000001b001b7308 */ /* 0x000fe20000000800 */
[----:B0-----:R-:W-:Y:S01]  /*1a200*/  FMNMX.FTZ R5, R43, R52, !PT ;  /* 0x000000342b057209 */ /* 0x001fe20007810000 */
[C-C-:B------:R-:W-:Y:S01]  /*1a210*/  FFMA.FTZ R52, R2.reuse, R35, -R39.reuse ;  /* 0x0000002302347223 */ /* 0x140fe20000010827 */
[----:B------:R-:W-:-:S02]  /*1a220*/  FFMA.FTZ R35, R2, R75, -R39 ;  /* 0x0000004b02237223 */ /* 0x000fc40000010827 */
        /* <DEDUP_REMOVED lines=8> */
[C-C-:B------:R-:W-:Y:S01]  /*1a2b0*/  FFMA.FTZ R47, R2.reuse, R99, -R54.reuse ;  /* 0x00000063022f7223 */ /* 0x140fe20000010836 */
[----:B------:R-:W-:Y:S01]  /*1a2c0*/  IMAD.U32 R91, RZ, RZ, UR38 ;  /* 0x00000026ff5b7e24 */ /* 0x000fe2000f8e00ff */
[----:B------:R-:W-:Y:S01]  /*1a2d0*/  MUFU.EX2 R43, R43 ;  /* 0x0000002b002b7308 */ /* 0x000fe20000000800 */
[----:B------:R-:W-:-:S01]  /*1a2e0*/  FFMA.FTZ R56, R2, R97, -R54 ;  /* 0x0000006102387223 */ /* 0x000fc20000010836 */
[C-C-:B------:R-:W-:Y:S01]  /*1a2f0*/  FFMA.FTZ R59, R2.reuse, R103, -R54.reuse ;  /* 0x00000067023b7223 */ /* 0x140fe20000010836 */
[----:B------:R-:W-:-:S01]  /*1a300*/  FFMA.FTZ R64, R2, R101, -R54 ;  /* 0x0000006502407223 */ /* 0x000fc20000010836 */
[----:B------:R-:W-:Y:S01]  /*1a310*/  PRMT R78, R91, 0x654, R0 ;  /* 0x000006545b4e7816 */ /* 0x000fe20000000000 */
[----:B------:R-:W-:-:S01]  /*1a320*/  FADD.FTZ R91, R8, R79 ;  /* 0x0000004f085b7221 */ /* 0x000fc20000010000 */
        /* <DEDUP_REMOVED lines=19> */
[----:B0-----:R-:W-:-:S01]  /*1a460*/  FADD.FTZ R80, R43, R14 ;  /* 0x0000000e2b507221 */ /* 0x001fc20000010000 */
        /* <DEDUP_REMOVED lines=10> */
[----:B------:R-:W-:Y:S01]  /*1a510*/  FFMA.FTZ R39, R2, R129, -R54 ;  /* 0x0000008102277223 */ /* 0x000fe20000010836 */
[----:B------:R1:W-:Y:S01]  /*1a520*/  SYNCS.ARRIVE.TRANS64.RED.A1T0 RZ, [R78+URZ], RZ ;  /* 0x000000ff4eff79a7 */ /* 0x0003e2000810043f */
[----:B------:R-:W-:-:S01]  /*1a530*/  FADD.FTZ R93, R73, R86 ;  /* 0x00000056495d7221 */ /* 0x000fc20000010000 */
[----:B------:R-:W-:Y:S01]  /*1a540*/  FFMA.FTZ R133, R2, R133, -R54 ;  /* 0x0000008502857223 */ /* 0x000fe20000010836 */
[----:B------:R-:W3:Y:S01]  /*1a550*/  MUFU.EX2 R56, R56 ;  /* 0x0000003800387308 */ /* 0x000ee20000000800 */
[----:B--2---:R-:W-:-:S01]  /*1a560*/  FADD.FTZ R82, R58, R91 ;  /* 0x0000005b3a527221 */ /* 0x004fc20000010000 */
[----:B------:R-:W-:Y:S01]  /*1a570*/  F2FP.SATFINITE.E4M3.F32.PACK_AB_MERGE_C R184, R58, R51, RZ ;  /* 0x000000333ab8723e */ /* 0x000fe200048070ff */
[----:B------:R-:W-:-:S01]  /*1a580*/  FFMA.FTZ R80, R2, R49, -R54 ;  /* 0x0000003102507223 */ /* 0x000fc20000010836 */
[C-C-:B------:R-:W-:Y:S01]  /*1a590*/  FFMA.FTZ R137, R2.reuse, R137, -R54.reuse ;  /* 0x0000008902897223 */ /* 0x140fe20000010836 */
[----:B-1----:R-:W-:-:S01]  /*1a5a0*/  FFMA.FTZ R78, R2, R135, -R54 ;  /* 0x00000087024e7223 */ /* 0x002fc20000010836 */
[----:B------:R-:W-:Y:S01]  /*1a5b0*/  F2FP.SATFINITE.E4M3.F32.PACK_AB_MERGE_C R184, R14, R43, R184 ;  /* 0x0000002b0eb8723e */ /* 0x000fe200048070b8 */
[----:B------:R-:W-:-:S01]  /*1a5c0*/  FFMA.FTZ R139, R2, R139, -R54 ;  /* 0x0000008b028b7223 */ /* 0x000fc20000010836 */
[----:B------:R-:W1:Y:S01]  /*1a5d0*/  MUFU.EX2 R59, R59 ;  /* 0x0000003b003b7308 */ /* 0x000e620000000800 */
        /* <DEDUP_REMOVED lines=8> */
[----:B---3--:R-:W-:-:S01]  /*1a660*/  FADD.FTZ R82, R56, R91 ;  /* 0x0000005b38527221 */ /* 0x008fc20000010000 */
[C-C-:B------:R-:W-:Y:S01]  /*1a670*/  FFMA.FTZ R71, R2.reuse, R71, -R54.reuse ;  /* 0x0000004702477223 */ /* 0x140fe20000010836 */
[----:B------:R-:W-:-:S05]  /*1a680*/  FFMA.FTZ R37, R2, R37, -R54 ;  /* 0x0000002502257223 */ /* 0x000fca0000010836 */
[----:B------:R-:W2:Y:S01]  /*1a690*/  MUFU.EX2 R55, R55 ;  /* 0x0000003700377308 */ /* 0x000ea20000000800 */
[----:B-1----:R-:W-:-:S01]  /*1a6a0*/  FADD.FTZ R91, R59, R82 ;  /* 0x000000523b5b7221 */ /* 0x002fc20000010000 */
[----:B------:R-:W-:-:S06]  /*1a6b0*/  FFMA.FTZ R82, R2, R29, -R54 ;  /* 0x0000001d02527223 */ /* 0x000fcc0000010836 */
[----:B------:R-:W1:Y:S01]  /*1a6c0*/  MUFU.EX2 R60, R60 ;  /* 0x0000003c003c7308 */ /* 0x000e620000000800 */
[----:B0-----:R-:W-:-:S01]  /*1a6d0*/  FADD.FTZ R84, R64, R91 ;  /* 0x0000005b40547221 */ /* 0x001fc20000010000 */
[----:B------:R-:W-:-:S04]  /*1a6e0*/  F2FP.SATFINITE.E4M3.F32.PACK_AB_MERGE_C R186, R64, R59, RZ ;  /* 0x0000003b40ba723e */ /* 0x000fc800048070ff */
[----:B------:R-:W-:Y:S02]  /*1a6f0*/  F2FP.SATFINITE.E4M3.F32.PACK_AB_MERGE_C R186, R56, R47, R186 ;  /* 0x0000002f38ba723e */ /* 0x000fe400048070ba */
[----:B------:R-:W0:Y:S01]  /*1a700*/  MUFU.EX2 R68, R68 ;  /* 0x0000004400447308 */ /* 0x000e220000000800 */
[----:B--2---:R-:W-:-:S01]  /*1a710*/  FADD.FTZ R91, R55, R84 ;  /* 0x00000054375b7221 */ /* 0x004fc20000010000 */
[----:B------:R-:W-:-:S04]  /*1a720*/  FADD.FTZ R84, R30, R93 ;  /* 0x0000005d1e547221 */ /* 0x000fc80000010000 */
[----:B------:R-:W-:Y:S02]  /*1a730*/  FADD.FTZ R83, R77, R84 ;  /* 0x000000544d537221 */ /* 0x000fe40000010000 */
[----:B------:R-:W2:Y:S01]  /*1a740*/  MUFU.EX2 R87, R87 ;  /* 0x0000005700577308 */ /* 0x000ea20000000800 */
[----:B-1----:R-:W-:-:S01]  /*1a750*/  FADD.FTZ R91, R60, R91 ;  /* 0x0000005b3c5b7221 */ /* 0x002fc20000010000 */
[----:B------:R-:W-:-:S04]  /*1a760*/  FADD.FTZ R20, R34, R83 ;  /* 0x0000005322147221 */ /* 0x000fc80000010000 */
[----:B------:R-:W-:Y:S01]  /*1a770*/  FADD.FTZ R59, R57, R20 ;  /* 0x00000014393b7221 */ /* 0x000fe20000010000 */
[----:B------:R-:W-:Y:S01]  /*1a780*/  CS2R R56, SRZ ;  /* 0x0000000000387805 */ /* 0x000fe2000001ff00 */
[----:B------:R-:W1:Y:S01]  /*1a790*/  MUFU.EX2 R62, R62 ;  /* 0x0000003e003e7308 */ /* 0x000e620000000800 */
[----:B0-----:R-:W-:-:S01]  /*1a7a0*/  FADD.FTZ R10, R68, R91 ;  /* 0x0000005b440a7221 */ /* 0x001fc20000010000 */
[----:B------:R-:W-:Y:S01]  /*1a7b0*/  FADD.FTZ R20, R38, R59 ;  /* 0x0000003b26147221 */ /* 0x000fe20000010000 */
[----:B------:R-:W-:-:S03]  /*1a7c0*/  CS2R R58, SRZ ;  /* 0x00000000003a7805 */ /* 0x000fc6000001ff00 */
[----:B------:R-:W-:Y:S02]  /*1a7d0*/  FADD.FTZ R61, R61, R20 ;  /* 0x000000143d3d7221 */ /* 0x000fe40000010000 */
[----:B------:R-:W0:Y:S01]  /*1a7e0*/  MUFU.EX2 R63, R63 ;  /* 0x0000003f003f7308 */ /* 0x000e220000000800 */
[----:B--2---:R-:W-:-:S01]  /*1a7f0*/  FADD.FTZ R51, R87, R10 ;  /* 0x0000000a57337221 */ /* 0x004fc20000010000 */
[----:B------:R-:W-:Y:S01]  /*1a800*/  FADD.FTZ R20, R40, R61 ;  /* 0x0000003d28147221 */ /* 0x000fe20000010000 */
[----:B------:R-:W-:Y:S02]  /*1a810*/  F2FP.SATFINITE.E4M3.F32.PACK_AB_MERGE_C R180, R87, R68, RZ ;  /* 0x0000004457b4723e */ /* 0x000fe400048070ff */
[----:B------:R-:W-:Y:S02]  /*1a820*/  CS2R R86, SRZ ;  /* 0x0000000000567805 */ /* 0x000fe4000001ff00 */
[----:B------:R-:W-:Y:S01]  /*1a830*/  F2FP.SATFINITE.E4M3.F32.PACK_AB_MERGE_C R180, R60, R55, R180 ;  /* 0x000000373cb4723e */ /* 0x000fe200048070b4 */
[----:B------:R-:W2:Y:S01]  /*1a840*/  MUFU.EX2 R72, R72 ;  /* 0x0000004800487308 */ /* 0x000ea20000000800 */
[----:B-1----:R-:W-:-:S01]  /*1a850*/  FADD.FTZ R10, R62, R51 ;  /* 0x000000333e0a7221 */ /* 0x002fc20000010000 */
[----:B------:R-:W-:-:S06]  /*1a860*/  CS2R R60, SRZ ;  /* 0x00000000003c7805 */ /* 0x000fcc000001ff00 */
[----:B------:R-:W1:Y:S01]  /*1a870*/  MUFU.EX2 R81, R81 ;  /* 0x0000005100517308 */ /* 0x000e620000000800 */
[----:B0-----:R-:W-:-:S07]  /*1a880*/  FADD.FTZ R51, R63, R10 ;  /* 0x0000000a3f337221 */ /* 0x001fce0000010000 */
[----:B------:R-:W0:Y:S01]  /*1a890*/  MUFU.EX2 R66, R66 ;  /* 0x0000004200427308 */ /* 0x000e220000000800 */
[----:B--2---:R-:W-:-:S01]  /*1a8a0*/  FADD.FTZ R8, R72, R51 ;  /* 0x0000003348087221 */ /* 0x004fc20000010000 */
[----:B------:R-:W-:Y:S02]  /*1a8b0*/  FADD.FTZ R51, R41, R20 ;  /* 0x0000001429337221 */ /* 0x000fe40000010000 */
[----:B------:R-:W2:Y:S02]  /*1a8c0*/  @P0 LDC R41, c[0x0][0x44c] ;  /* 0x00011300ff290b82 */ /* 0x000ea40000000800 */
[----:B------:R-:W-:-:S02]  /*1a8d0*/  FADD.FTZ R14, R44, R51 ;  /* 0x000000332c0e7221 */ /* 0x000fc40000010000 */
[----:B------:R-:W3:Y:S01]  /*1a8e0*/  MUFU.EX2 R75, R75 ;  /* 0x0000004b004b7308 */ /* 0x000ee20000000800 */
[C---:B-1----:R-:W-:Y:S01]  /*1a8f0*/  F2FP.SATFINITE.E4M3.F32.PACK_AB_MERGE_C R182, R81.reuse, R72, RZ ;  /* 0x0000004851b6723e */ /* 0x042fe200048070ff */
[----:B------:R-:W-:Y:S01]  /*1a900*/  FADD.FTZ R81, R81, R8 ;  /* 0x0000000851517221 */ /* 0x000fe20000010000 */
[----:B------:R-:W-:-:S01]  /*1a910*/  FADD.FTZ R14, R45, R14 ;  /* 0x0000000e2d0e7221 */ /* 0x000fc20000010000 */
[----:B------:R-:W-:-:S02]  /*1a920*/  CS2R R72, SRZ ;  /* 0x0000000000487805 */ /* 0x000fc4000001ff00 */
[----:B------:R-:W-:Y:S02]  /*1a930*/  F2FP.SATFINITE.E4M3.F32.PACK_AB_MERGE_C R182, R63, R62, R182 ;  /* 0x0000003e3fb6723e */ /* 0x000fe400048070b6 */
[----:B------:R-:W-:Y:S01]  /*1a940*/  CS2R R62, SRZ ;  /* 0x00000000003e7805 */ /* 0x000fe2000001ff00 */
[----:B------:R-:W1:Y:S01]  /*1a950*/  MUFU.EX2 R74, R74 ;  /* 0x0000004a004a7308 */ /* 0x000e620000000800 */
[----:B0-----:R-:W-:-:S07]  /*1a960*/  FADD.FTZ R8, R66, R81 ;  /* 0x0000005142087221 */ /* 0x001fce0000010000 */
[----:B------:R-:W0:Y:S01]  /*1a970*/  MUFU.EX2 R85, R85 ;  /* 0x0000005500557308 */ /* 0x000e220000000800 */
[----:B---3--:R-:W-:-:S07]  /*1a980*/  FADD.FTZ R43, R75, R8 ;  /* 0x000000084b2b7221 */ /* 0x008fce0000010000 */
[----:B------:R-:W3:Y:S01]  /*1a990*/  MUFU.EX2 R70, R70 ;  /* 0x0000004600467308 */ /* 0x000ee20000000800 */
[----:B-1----:R-:W-:-:S01]  /*1a9a0*/  FADD.FTZ R12, R74, R43 ;  /* 0x0000002b4a0c7221 */ /* 0x002fc20000010000 */
[----:B------:R-:W-:-:S04]  /*1a9b0*/  FADD.FTZ R43, R3, R14 ;  /* 0x0000000e032b7221 */ /* 0x000fc80000010000 */
[----:B------:R-:W-:Y:S02]  /*1a9c0*/  FADD.FTZ R14, R24, R43 ;  /* 0x0000002b180e7221 */ /* 0x000fe40000010000 */
[----:B------:R-:W1:Y:S01]  /*1a9d0*/  MUFU.EX2 R65, R65 ;  /* 0x0000004100417308 */ /* 0x000e620000000800 */
[C---:B0-----:R-:W-:Y:S01]  /*1a9e0*/  F2FP.SATFINITE.E4M3.F32.PACK_AB_MERGE_C R176, R85.reuse, R74, RZ ;  /* 0x0000004a55b0723e */ /* 0x041fe200048070ff */
[----:B------:R-:W-:Y:S01]  /*1a9f0*/  FADD.FTZ R85, R85, R12 ;  /* 0x0000000c55557221 */ /* 0x000fe20000010000 */
[----:B------:R-:W-:-:S02]  /*1aa00*/  FADD.FTZ R45, R25, R14 ;  /* 0x0000000e192d7221 */ /* 0x000fc40000010000 */
[----:B------:R-:W-:Y:S02]  /*1aa10*/  F2FP.SATFINITE.E4M3.F32.PACK_AB_MERGE_C R176, R75, R66, R176 ;  /* 0x000000424bb0723e */ /* 0x000fe400048070b0 */
[----:B------:R-:W-:Y:S01]  /*1aa20*/  CS2R R74, SRZ ;  /* 0x00000000004a7805 */ /* 0x000fe2000001ff00 */
[----:B------:R-:W-:Y:S01]  /*1aa30*/  FADD.FTZ R28, R28, R45 ;  /* 0x0000002d1c1c7221 */ /* 0x000fe20000010000 */
[----:B------:R-:W0:Y:S01]  /*1aa40*/  MUFU.EX2 R76, R76 ;  /* 0x0000004c004c7308 */ /* 0x000e220000000800 */
[----:B---3--:R-:W-:-:S01]  /*1aa50*/  FADD.FTZ R12, R70, R85 ;  /* 0x00000055460c7221 */ /* 0x008fc20000010000 */
[----:B------:R-:W-:Y:S01]  /*1aa60*/  CS2R R84, SRZ ;  /* 0x0000000000547805 */ /* 0x000fe2000001ff00 */
[----:B------:R-:W-:-:S01]  /*1aa70*/  FADD.FTZ R25, R7, R28 ;  /* 0x0000001c07197221 */ /* 0x000fc20000010000 */
[----:B------:R-:W-:-:S03]  /*1aa80*/  CS2R R44, SRZ ;  /* 0x00000000002c7805 */ /* 0x000fc6000001ff00 */
[----:B------:R-:W-:Y:S01]  /*1aa90*/  FADD.FTZ R20, R32, R25 ;  /* 0x0000001920147221 */ /* 0x000fe20000010000 */
[----:B------:R-:W3:Y:S01]  /*1aaa0*/  MUFU.EX2 R69, R69 ;  /* 0x0000004500457308 */ /* 0x000ee20000000800 */
[----:B-1----:R-:W-:-:S02]  /*1aab0*/  FADD.FTZ R43, R65, R12 ;  /* 0x0000000c412b7221 */ /* 0x002fc40000010000 */
[----:B------:R-:W-:Y:S02]  /*1aac0*/  FADD.FTZ R25, R9, R20 ;  /* 0x0000001409197221 */ /* 0x000fe40000010000 */
[----:B------:R-:W1:Y:S02]  /*1aad0*/  @P0 LDC R20, c[0x0][0x450] ;  /* 0x00011400ff140b82 */ /* 0x000e640000000800 */
[----:B------:R-:W-:-:S01]  /*1aae0*/  FADD.FTZ R36, R36, R25 ;  /* 0x0000001924247221 */ /* 0x000fc20000010000 */
[----:B------:R-:W4:Y:S01]  /*1aaf0*/  MUFU.EX2 R0, R131 ;  /* 0x0000008300007308 */ /* 0x000f220000000800 */
[----:B0-----:R-:W-:-:S01]  /*1ab00*/  FADD.FTZ R12, R76, R43 ;  /* 0x0000002b4c0c7221 */ /* 0x001fc20000010000 */
[----:B------:R-:W-:Y:S01]  /*1ab10*/  CS2R R24, SRZ ;  /* 0x0000000000187805 */ /* 0x000fe2000001ff00 */
[----:B------:R-:W-:-:S05]  /*1ab20*/  FADD.FTZ R7, R13, R36 ;  /* 0x000000240d077221 */ /* 0x000fca0000010000 */
[----:B------:R-:W0:Y:S01]  /*1ab30*/  MUFU.EX2 R39, R39 ;  /* 0x0000002700277308 */ /* 0x000e220000000800 */
[C---:B---3--:R-:W-:Y:S01]  /*1ab40*/  F2FP.SATFINITE.E4M3.F32.PACK_AB_MERGE_C R178, R69.reuse, R76, RZ ;  /* 0x0000004c45b2723e */ /* 0x048fe200048070ff */
[----:B------:R-:W-:Y:S01]  /*1ab50*/  FADD.FTZ R69, R69, R12 ;  /* 0x0000000c45457221 */ /* 0x000fe20000010000 */
[----:B------:R-:W-:Y:S02]  /*1ab60*/  CS2R R76, SRZ ;  /* 0x00000000004c7805 */ /* 0x000fe4000001ff00 */
[----:B------:R-:W-:Y:S02]  /*1ab70*/  F2FP.SATFINITE.E4M3.F32.PACK_AB_MERGE_C R178, R65, R70, R178 ;  /* 0x0000004641b2723e */ /* 0x000fe400048070b2 */
[----:B------:R-:W-:Y:S01]  /*1ab80*/  CS2R R64, SRZ ;  /* 0x0000000000407805 */ /* 0x000fe2000001ff00 */
[----:B------:R-:W3:Y:S01]  /*1ab90*/  MUFU.EX2 R49, R133 ;  /* 0x0000008500317308 */ /* 0x000ee20000000800 */
[----:B----4-:R-:W-:-:S01]  /*1aba0*/  FADD.FTZ R12, R0, R69 ;  /* 0x00000045000c7221 */ /* 0x010fc20000010000 */
[----:B------:R-:W-:-:S06]  /*1abb0*/  CS2R R68, SRZ ;  /* 0x0000000000447805 */ /* 0x000fcc000001ff00 */
[----:B------:R-:W4:Y:S01]  /*1abc0*/  MUFU.EX2 R78, R78 ;  /* 0x0000004e004e7308 */ /* 0x000f220000000800 */
[----:B0-----:R-:W-:-:S07]  /*1abd0*/  FADD.FTZ R14, R39, R12 ;  /* 0x0000000c270e7221 */ /* 0x001fce0000010000 */
[----:B------:R-:W0:Y:S01]  /*1abe0*/  MUFU.EX2 R29, R137 ;  /* 0x00000089001d7308 */ /* 0x000e220000000800 */
[----:B---3--:R-:W-:-:S01]  /*1abf0*/  FADD.FTZ R3, R49, R14 ;  /* 0x0000000e31037221 */ /* 0x008fc20000010000 */
[----:B------:R-:W-:Y:S01]  /*1ac00*/  FADD.FTZ R14, R42, R7 ;  /* 0x000000072a0e7221 */ /* 0x000fe20000010000 */
[----:B------:R-:W-:-:S03]  /*1ac10*/  F2FP.SATFINITE.E4M3.F32.PACK_AB_MERGE_C R7, R46, R15, RZ ;  /* 0x0000000f2e07723e */ /* 0x000fc600048070ff */
[----:B------:R-:W-:Y:S01]  /*1ac20*/  FADD.FTZ R15, R15, R14 ;  /* 0x0000000e0f0f7221 */ /* 0x000fe20000010000 */
[----:B------:R-:W-:Y:S01]  /*1ac30*/  F2FP.SATFINITE.E4M3.F32.PACK_AB_MERGE_C R175, R42, R13, R7 ;  /* 0x0000000d2aaf723e */ /* 0x000fe20004807007 */
[----:B------:R3:W5:Y:S01]  /*1ac40*/  MUFU.EX2 R54, R80 ;  /* 0x0000005000367308 */ /* 0x0007620000000800 */
[C---:B----4-:R-:W-:Y:S01]  /*1ac50*/  F2FP.SATFINITE.E4M3.F32.PACK_AB_MERGE_C R172, R78.reuse, R49, RZ ;  /* 0x000000314eac723e */ /* 0x050fe200048070ff */
[----:B------:R-:W-:Y:S01]  /*1ac60*/  FADD.FTZ R78, R78, R3 ;  /* 0x000000034e4e7221 */ /* 0x000fe20000010000 */
[----:B------:R-:W-:-:S01]  /*1ac70*/  FADD.FTZ R46, R46, R15 ;  /* 0x0000000f2e2e7221 */ /* 0x000fc20000010000 */
[----:B--2---:R-:W-:Y:S01]  /*1ac80*/  @P0 IMAD.HI.U32 R15, R212, R41, RZ ;  /* 0x00000029d40f0227 */ /* 0x004fe200078e00ff */
[----:B------:R-:W-:Y:S02]  /*1ac90*/  F2FP.SATFINITE.E4M3.F32.PACK_AB_MERGE_C R172, R39, R0, R172 ;  /* 0x0000000027ac723e */ /* 0x000fe400048070ac */
[----:B------:R-:W-:Y:S01]  /*1aca0*/  CS2R R42, SRZ ;  /* 0x00000000002a7805 */ /* 0x000fe2000001ff00 */
[----:B------:R-:W-:-:S01]  /*1acb0*/  FADD.FTZ R7, R21, R46 ;  /* 0x0000002e15077221 */ /* 0x000fc20000010000 */
[----:B------:R-:W-:Y:S01]  /*1acc0*/  MUFU.EX2 R139, R139 ;  /* 0x0000008b008b7308 */ /* 0x000fe20000000800 */
[----:B0-----:R-:W-:-:S01]  /*1acd0*/  FADD.FTZ R3, R29, R78 ;  /* 0x0000004e1d037221 */ /* 0x001fc20000010000 */
[----:B------:R-:W-:-:S02]  /*1ace0*/  IMAD.MOV.U32 R13, RZ, RZ, R212 ;  /* 0x000000ffff0d7224 */ /* 0x000fc400078e00d4 */
[----:B------:R-:W-:-:S01]  /*1acf0*/  FADD.FTZ R14, R48, R7 ;  /* 0x00000007300e7221 */ /* 0x000fc20000010000 */
[----:B-1----:R-:W-:Y:S02]  /*1ad00*/  @P0 SHF.R.U32.HI R13, RZ, R20, R15 ;  /* 0x00000014ff0d0219 */ /* 0x002fe4000001160f */
[----:B---3--:R-:W-:Y:S02]  /*1ad10*/  CS2R R80, SRZ ;  /* 0x0000000000507805 */ /* 0x008fe4000001ff00 */
[----:B------:R-:W-:Y:S02]  /*1ad20*/  CS2R R78, SRZ ;  /* 0x00000000004e7805 */ /* 0x000fe4000001ff00 */
[----:B------:R-:W-:Y:S01]  /*1ad30*/  CS2R R46, SRZ ;  /* 0x00000000002e7805 */ /* 0x000fe2000001ff00 */
[----:B------:R-:W0:Y:S01]  /*1ad40*/  MUFU.EX2 R10, R53 ;  /* 0x00000035000a7308 */ /* 0x000e220000000800 */
[----:B-----5:R-:W-:-:S01]  /*1ad50*/  FADD.FTZ R0, R54, R3 ;  /* 0x0000000336007221 */ /* 0x020fc20000010000 */
[----:B------:R-:W-:-:S02]  /*1ad60*/  CS2R R40, SRZ ;  /* 0x0000000000287805 */ /* 0x000fc4000001ff00 */
[----:B------:R-:W-:-:S04]  /*1ad70*/  CS2R R38, SRZ ;  /* 0x0000000000267805 */ /* 0x000fc8000001ff00 */
[----:B------:R-:W1:Y:S08]  /*1ad80*/  MUFU.EX2 R141, R141 ;  /* 0x0000008d008d7308 */ /* 0x000e700000000800 */
[----:B------:R-:W2:Y:S01]  /*1ad90*/  MUFU.EX2 R8, R143 ;  /* 0x0000008f00087308 */ /* 0x000ea20000000800 */
[----:B0-----:R-:W-:Y:S01]  /*1ada0*/  F2FP.SATFINITE.E4M3.F32.PACK_AB_MERGE_C R3, R10, R139, RZ ;  /* 0x0000008b0a03723e */ /* 0x001fe200048070ff */
[----:B------:R-:W-:-:S03]  /*1adb0*/  FADD.FTZ R139, R139, R0 ;  /* 0x000000008b8b7221 */ /* 0x000fc60000010000 */
[----:B------:R-:W-:Y:S01]  /*1adc0*/  F2FP.SATFINITE.E4M3.F32.PACK_AB_MERGE_C R174, R54, R29, R3 ;  /* 0x0000001d36ae723e */ /* 0x000fe20004807003 */
[----:B------:R-:W-:-:S01]  /*1add0*/  FADD.FTZ R0, R10, R139 ;  /* 0x0000008b0a007221 */ /* 0x000fc20000010000 */
[----:B------:R-:W-:Y:S01]  /*1ade0*/  CS2R R54, SRZ ;  /* 0x0000000000367805 */ /* 0x000fe2000001ff00 */
[----:B------:R-:W-:Y:S01]  /*1adf0*/  MUFU.EX2 R67, R67 ;  /* 0x0000004300437308 */ /* 0x000fe20000000800 */
[----:B------:R-:W-:Y:S01]  /*1ae00*/  CS2R R28, SRZ ;  /* 0x00000000001c7805 */ /* 0x000fe2000001ff00 */
[----:B-1----:R-:W-:-:S06]  /*1ae10*/  FADD.FTZ R3, R141, R0 ;  /* 0x000000008d037221 */ /* 0x002fcc0000010000 */
[----:B------:R-:W0:Y:S01]  /*1ae20*/  MUFU.EX2 R82, R82 ;  /* 0x0000005200527308 */ /* 0x000e220000000800 */
[----:B--2---:R-:W-:-:S01]  /*1ae30*/  FADD.FTZ R0, R8, R3 ;  /* 0x0000000308007221 */ /* 0x004fc20000010000 */
[----:B------:R-:W-:Y:S01]  /*1ae40*/  FADD.FTZ R3, R27, R14 ;  /* 0x0000000e1b037221 */ /* 0x000fe20000010000 */
[----:B------:R-:W-:-:S03]  /*1ae50*/  F2FP.SATFINITE.E4M3.F32.PACK_AB_MERGE_C R27, R50, R27, RZ ;  /* 0x0000001b321b723e */ /* 0x000fc600048070ff */
[----:B------:R-:W-:Y:S01]  /*1ae60*/  FADD.FTZ R50, R50, R3 ;  /* 0x0000000332327221 */ /* 0x000fe20000010000 */
[----:B------:R-:W-:Y:S01]  /*1ae70*/  F2FP.SATFINITE.E4M3.F32.PACK_AB_MERGE_C R169, R48, R21, R27 ;  /* 0x0000001530a9723e */ /* 0x000fe2000480701b */
[----:B------:R-:W1:Y:S01]  /*1ae80*/  MUFU.EX2 R31, R31 ;  /* 0x0000001f001f7308 */ /* 0x000e620000000800 */
[----:B------:R-:W-:Y:S02]  /*1ae90*/  CS2R R48, SRZ ;  /* 0x0000000000307805 */ /* 0x000fe4000001ff00 */
[----:B------:R-:W-:-:S05]  /*1aea0*/  CS2R R26, SRZ ;  /* 0x00000000001a7805 */ /* 0x000fca000001ff00 */
[----:B------:R-:W2:Y:S01]  /*1aeb0*/  MUFU.EX2 R52, R52 ;  /* 0x0000003400347308 */ /* 0x000ea20000000800 */
[----:B0-----:R-:W-:Y:S01]  /*1aec0*/  F2FP.SATFINITE.E4M3.F32.PACK_AB_MERGE_C R9, R82, R67, RZ ;  /* 0x000000435209723e */ /* 0x001fe200048070ff */
[----:B------:R-:W-:Y:S01]  /*1aed0*/  FADD.FTZ R67, R67, R0 ;  /* 0x0000000043437221 */ /* 0x000fe20000010000 */
[----:B------:R-:W-:Y:S02]  /*1aee0*/  IADD3 R0, R13, R214, -R213 ;  /* 0x000000d60d007210 */ /* 0x000fe40007ffe8d5 */
[----:B------:R-:W-:Y:S01]  /*1aef0*/  F2FP.SATFINITE.E4M3.F32.PACK_AB_MERGE_C R168, R8, R141, R9 ;  /* 0x0000008d08a8723e */ /* 0x000fe20004807009 */
[----:B------:R-:W-:-:S01]  /*1af00*/  FADD.FTZ R82, R82, R67 ;  /* 0x0000004352527221 */ /* 0x000fc20000010000 */
[----:B------:R-:W-:Y:S01]  /*1af10*/  CS2R R66, SRZ ;  /* 0x0000000000427805 */ /* 0x000fe2000001ff00 */
[----:B------:R-:W-:Y:S01]  /*1af20*/  MUFU.EX2 R35, R35 ;  /* 0x0000002300237308 */ /* 0x000fe20000000800 */
[----:B-1----:R-:W-:-:S01]  /*1af30*/  FADD.FTZ R7, R31, R50 ;  /* 0x000000321f077221 */ /* 0x002fc20000010000 */
[----:B------:R-:W-:Y:S01]  /*1af40*/  IMAD.HI R13, R0, 0x66666667, RZ ;  /* 0x66666667000d7827 */ /* 0x000fe200078e02ff */
[----:B------:R-:W-:-:S05]  /*1af50*/  CS2R R50, SRZ ;  /* 0x0000000000327805 */ /* 0x000fca000001ff00 */
[----:B------:R-:W0:Y:S01]  /*1af60*/  MUFU.EX2 R6, R6 ;  /* 0x0000000600067308 */ /* 0x000e220000000800 */
[----:B--2---:R-:W-:-:S07]  /*1af70*/  FADD.FTZ R8, R52, R7 ;  /* 0x0000000734087221 */ /* 0x004fce0000010000 */
[----:B------:R-:W1:Y:S08]  /*1af80*/  MUFU.EX2 R145, R145 ;  /* 0x0000009100917308 */ /* 0x000e700000000800 */
[----:B------:R2:W3:Y:S01]  /*1af90*/  MUFU.EX2 R12, R33 ;  /* 0x00000021000c7308 */ /* 0x0004e20000000800 */
[----:B0-----:R-:W-:Y:S01]  /*1afa0*/  F2FP.SATFINITE.E4M3.F32.PACK_AB_MERGE_C R7, R6, R35, RZ ;  /* 0x000000230607723e */ /* 0x001fe200048070ff */
[----:B------:R-:W-:Y:S01]  /*1afb0*/  FADD.FTZ R35, R35, R8 ;  /* 0x0000000823237221 */ /* 0x000fe20000010000 */
[----:B------:R-:W-:-:S02]  /*1afc0*/  SHF.R.U32.HI R8, RZ, 0x1f, R13 ;  /* 0x0000001fff087819 */ /* 0x000fc4000001160d */
[----:B------:R-:W-:Y:S02]  /*1afd0*/  F2FP.SATFINITE.E4M3.F32.PACK_AB_MERGE_C R171, R52, R31, R7 ;  /* 0x0000001f34ab723e */ /* 0x000fe40004807007 */
[----:B------:R-:W-:Y:S02]  /*1afe0*/  CS2R R52, SRZ ;  /* 0x0000000000347805 */ /* 0x000fe4000001ff00 */
[----:B------:R-:W-:Y:S01]  /*1aff0*/  LEA.HI.SX32 R14, R13, R8, 0x1a ;  /* 0x000000080d0e7211 */ /* 0x000fe200078fd2ff */
[----:B------:R-:W0:Y:S01]  /*1b000*/  MUFU.EX2 R71, R71 ;  /* 0x0000004700477308 */ /* 0x000e220000000800 */
[----:B------:R-:W-:Y:S02]  /*1b010*/  VIADD R8, R152, 0xfffffffe ;  /* 0xfffffffe98087836 */ /* 0x000fe40000000000 */
[----:B-1----:R-:W-:Y:S01]  /*1b020*/  FADD.FTZ R3, R145, R82 ;  /* 0x0000005291037221 */ /* 0x002fe20000010000 */
[----:B------:R-:W-:Y:S02]  /*1b030*/  VIMNMX R14, RZ, R14, !PT ;  /* 0x0000000eff0e7248 */ /* 0x000fe40007fe0100 */
[----:B------:R-:W-:-:S02]  /*1b040*/  CS2R R82, SRZ ;  /* 0x0000000000527805 */ /* 0x000fc4000001ff00 */
[----:B--2---:R-:W-:Y:S02]  /*1b050*/  CS2R R32, SRZ ;  /* 0x0000000000207805 */ /* 0x004fe4000001ff00 */
[----:B------:R-:W-:Y:S02]  /*1b060*/  CS2R R30, SRZ ;  /* 0x00000000001e7805 */ /* 0x000fe4000001ff00 */
[----:B------:R-:W-:Y:S01]  /*1b070*/  ISETP.GE.AND P2, PT, R8, R14, PT ;  /* 0x0000000e0800720c */ /* 0x000fe20003f46270 */
[----:B------:R1:W2:Y:S01]  /*1b080*/  MUFU.EX2 R10, R37 ;  /* 0x00000025000a7308 */ /* 0x0002a20000000800 */
[----:B---3--:R-:W-:-:S04]  /*1b090*/  FADD.FTZ R0, R12, R3 ;  /* 0x000000030c007221 */ /* 0x008fc80000010000 */
[----:B0-----:R-:W-:Y:S01]  /*1b0a0*/  FADD.FTZ R3, R71, R0 ;  /* 0x0000000047037221 */ /* 0x001fe20000010000 */
[----:B------:R-:W-:-:S01]  /*1b0b0*/  FADD.FTZ R0, R6, R35 ;  /* 0x0000002306007221 */ /* 0x000fc20000010000 */
[----:B-1----:R-:W-:Y:S02]  /*1b0c0*/  CS2R R36, SRZ ;  /* 0x0000000000247805 */ /* 0x002fe4000001ff00 */
[----:B------:R-:W-:Y:S02]  /*1b0d0*/  CS2R R34, SRZ ;  /* 0x0000000000227805 */ /* 0x000fe4000001ff00 */
[C---:B--2---:R-:W-:Y:S01]  /*1b0e0*/  F2FP.SATFINITE.E4M3.F32.PACK_AB_MERGE_C R9, R10.reuse, R71, RZ ;  /* 0x000000470a09723e */ /* 0x044fe200048070ff */
[----:B------:R-:W-:-:S01]  /*1b0f0*/  FADD.FTZ R3, R10, R3 ;  /* 0x000000030a037221 */ /* 0x000fc20000010000 */
[----:B------:R-:W-:Y:S02]  /*1b100*/  CS2R R70, SRZ ;  /* 0x0000000000467805 */ /* 0x000fe4000001ff00 */
[----:B------:R-:W-:Y:S01]  /*1b110*/  F2FP.SATFINITE.E4M3.F32.PACK_AB_MERGE_C R170, R12, R145, R9 ;  /* 0x000000910caa723e */ /* 0x000fe20004807009 */
[----:B------:R-:W-:Y:S06]  /*1b120*/  @!P2 BRA `(.L_x_2785) ;  /* 0x0000003c0068a947 */ /* 0x000fec0003800000 */
[----:B------:R-:W-:Y:S01]  /*1b130*/  MOV R6, R4 ;  /* 0x0000000400067202 */ /* 0x000fe20000000f00 */
[----:B------:R-:W-:Y:S02]  /*1b140*/  IMAD.MOV.U32 R7, RZ, RZ, R5 ;  /* 0x000000ffff077224 */ /* 0x000fe400078e0005 */
[----:B------:R-:W-:Y:S02]  /*1b150*/  IMAD.MOV.U32 R9, RZ, RZ, R194 ;  /* 0x000000ffff097224 */ /* 0x000fe400078e00c2 */
[----:B------:R-:W-:Y:S02]  /*1b160*/  IMAD.MOV.U32 R10, RZ, RZ, R188 ;  /* 0x000000ffff0a7224 */ /* 0x000fe400078e00bc */
[----:B------:R-:W-:-:S07]  /*1b170*/  IMAD.MOV.U32 R87, RZ, RZ, RZ ;  /* 0x000000ffff577224 */ /* 0x000fce00078e00ff */
.L_x_2797:
        /* <DEDUP_REMOVED lines=8> */
.L_x_2787:
[----:B------:R-:W-:-:S04]  /*1b200*/  IADD3 R4, R10, 0x1, RZ ;  /* 0x000000010a047810 */ /* 0x000fc80007ffe0ff */
[----:B------:R-:W-:-:S04]  /*1b210*/  ISETP.NE.AND P3, PT, R4, 0x2, PT ;  /* 0x000000020400780c */ /* 0x000fc80003f65270 */
[----:B------:R-:W-:Y:S02]  /*1b220*/  SEL R5, R4, RZ, P3 ;  /* 0x000000ff04057207 */ /* 0x000fe40001800000 */
[----:B------:R-:W-:-:S03]  /*1b230*/  SHF.L.U32 R4, R194, 0x1f, RZ ;  /* 0x0000001fc2047819 */ /* 0x000fc600000006ff */
[----:B------:R-:W-:-:S04]  /*1b240*/  IMAD R5, R5, 0x8, R18 ;  /* 0x0000000805057824 */ /* 0x000fc800078e0212 */
[----:B------:R0:W1:Y:S01]  /*1b250*/  SYNCS.PHASECHK.TRANS64.TRYWAIT P3, [R5+URZ+0x29830], R4 ;  /* 0x02983004050075a7 */ /* 0x000062000806017f */
[----:B------:R-:W-:Y:S05]  /*1b260*/  @!P1 BRA `(.L_x_2788) ;  /* 0x0000000000049947 */ /* 0x000fea0003800000 */
[----:B------:R-:W-:Y:S01]  /*1b270*/  BPT.TRAP 0x1 ;  /* 0x000000040000795c */ /* 0x000fe20000300000 */
.L_x_2788:
[----:B------:R-:W-:Y:S04]  /*1b280*/  BSSY B0, `(.L_x_2786) ;  /* 0x0000004000007945 */ /* 0x000fe80003800000 */
[----:B-1----:R-:W-:Y:S05]  /*1b290*/  @P3 BRA `(.L_x_2789) ;  /* 0x0000000000083947 */ /* 0x002fea0003800000 */
[----:B------:R-:W1:Y:S02]  /*1b2a0*/  SYNCS.PHASECHK.TRANS64.TRYWAIT P3, [R5+URZ+0x29830], R4 ;  /* 0x02983004050075a7 */ /* 0x000e64000806017f */
[----:B-1----:R-:W-:Y:S05]  /*1b2b0*/  @!P3 BRA `(.L_x_2790) ;  /* 0x0000012c00b0b947 */ /* 0x002fea0003800000 */
.L_x_2789:
[----:B------:R-:W-:Y:S05]  /*1b2c0*/  BSYNC B0 ;  /* 0x0000000000007941 */ /* 0x000fea0003800000 */
.L_x_2786:
[----:B01----:R-:W0:Y:S01]  /*1b2d0*/  S2R R4, SR_TID.X ;  /* 0x0000000000047919 */ /* 0x003e220000002100 */
[----:B------:R-:W-:Y:S01]  /*1b2e0*/  VIADD R188, R10, 0x1 ;  /* 0x000000010abc7836 */ /* 0x000fe20000000000 */
[----:B------:R-:W-:Y:S05]  /*1b2f0*/  WARPSYNC.ALL ;  /* 0x0000000000007948 */ /* 0x000fea0003800000 */
[C---:B------:R-:W-:Y:S01]  /*1b300*/  ISETP.NE.AND P3, PT, R188.reuse, 0x2, PT ;  /* 0x00000002bc00780c */ /* 0x040fe20003f65270 */
[----:B------:R-:W-:Y:S01]  /*1b310*/  UMOV UR44, UR24 ;  /* 0x00000018002c7c82 */ /* 0x000fe20008000000 */
[----:B------:R-:W-:Y:S01]  /*1b320*/  MOV R5, 0x80000020 ;  /* 0x8000002000057802 */ /* 0x000fe20000000f00 */
[----:B------:R-:W-:Y:S01]  /*1b330*/  UMOV UR45, UR25 ;  /* 0x00000019002d7c82 */ /* 0x000fe20008000000 */
[----:B------:R-:W-:Y:S01]  /*1b340*/  SEL R188, R188, RZ, P3 ;  /* 0x000000ffbcbc7207 */ /* 0x000fe20001800000 */
[----:B------:R-:W-:Y:S01]  /*1b350*/  IMAD.MOV.U32 R13, RZ, RZ, -0x7fffffe0 ;  /* 0x80000020ff0d7424 */ /* 0x000fe200078e00ff */
[----:B------:R-:W-:Y:S01]  /*1b360*/  R2UR UR47, R5 ;  /* 0x00000000052f72ca */ /* 0x000fe200000e0000 */
[----:B------:R-:W-:Y:S01]  /*1b370*/  UMOV UR40, UR24 ;  /* 0x0000001800287c82 */ /* 0x000fe20008000000 */
[----:B------:R-:W-:Y:S01]  /*1b380*/  UMOV UR41, UR25 ;  /* 0x0000001900297c82 */ /* 0x000fe20008000000 */
[----:B------:R-:W-:Y:S01]  /*1b390*/  MOV R89, 0x80000020 ;  /* 0x8000002000597802 */ /* 0x000fe20000000f00 */
        /* <DEDUP_REMOVED lines=11> */
[----:B------:R-:W-:-:S02]  /*1b450*/  MOV R21, 0x80000020 ;  /* 0x8000002000157802 */ /* 0x000fc40000000f00 */
[----:B------:R-:W-:Y:S02]  /*1b460*/  MOV R5, 0x80000020 ;  /* 0x8000002000057802 */ /* 0x000fe40000000f00 */
[----:B0-----:R-:W-:-:S05]  /*1b470*/  SHF.R.U32.HI R4, RZ, 0x7, R4 ;  /* 0x00000007ff047819 */ /* 0x001fca0000011604 */
[----:B------:R-:W-:Y:S02]  /*1b480*/  VIADD R15, R4, 0x8 ;  /* 0x00000008040f7836 */ /* 0x000fe40000000000 */
[----:B------:R-:W-:-:S03]  /*1b490*/  IMAD R4, R188, 0x780, R11 ;  /* 0x00000780bc047824 */ /* 0x000fc600078e020b */
[----:B------:R0:W-:Y:S01]  /*1b4a0*/  BAR.SYNC.DEFER_BLOCKING R15, 0x100 ;  /* 0x0004000f0000751d */ /* 0x0001e20000010000 */
[C---:B------:R-:W-:Y:S01]  /*1b4b0*/  VIADD R12, R4.reuse, 0x80 ;  /* 0x00000080040c7836 */ /* 0x040fe20000000000 */
[C---:B------:R-:W-:Y:S01]  /*1b4c0*/  R2UR UR46, R4.reuse ;  /* 0x00000000042e72ca */ /* 0x040fe200000e0000 */
[C---:B------:R-:W-:Y:S02]  /*1b4d0*/  VIADD R88, R4.reuse, 0x100 ;  /* 0x0000010004587836 */ /* 0x040fe40000000000 */
[----:B------:R-:W-:Y:S01]  /*1b4e0*/  VIADD R20, R4, 0x180 ;  /* 0x0000018004147836 */ /* 0x000fe20000000000 */
[----:B------:R-:W-:Y:S01]  /*1b4f0*/  R2UR UR42, R12 ;  /* 0x000000000c2a72ca */ /* 0x000fe200000e0000 */
        /* <DEDUP_REMOVED lines=33> */
[----:B------:R-:W-:Y:S01]  /*1b710*/  VIADD R12, R4, 0x202 ;  /* 0x00000202040c7836 */ /* 0x000fe20000000000 */
        /* <DEDUP_REMOVED lines=20> */
[----:B------:R-:W-:Y:S01]  /*1b860*/  UMOV UR40, UR8 ;  /* 0x0000000800287c82 */ /* 0x000fe20008000000 */
[----:B------:R-:W-:Y:S01]  /*1b870*/  UMOV UR41, UR9 ;  /* 0x0000000900297c82 */ /* 0x000fe20008000000 */
        /* <DEDUP_REMOVED lines=26> */
[----:B------:R-:W-:Y:S02]  /*1ba20*/  MOV R13, 0x80000020 ;  /* 0x80000020000d7802 */ /* 0x000fe40000000f00 */
[----:B------:R-:W-:Y:S01]  /*1ba30*/  R2UR UR46, R12 ;  /* 0x000000000c2e72ca */ /* 0x000fe200000e0000 */
[----:B------:R-:W-:Y:S01]  /*1ba40*/  VIADD R12, R4, 0x282 ;  /* 0x00000282040c7836 */ /* 0x000fe20000000000 */
[----:B------:R-:W-:Y:S01]  /*1ba50*/  R2UR UR47, R13 ;  /* 0x000000000d2f72ca */ /* 0x000fe200000e0000 */
        /* <DEDUP_REMOVED lines=110> */
[C---:B------:R-:W-:Y:S02]  /*1c140*/  VIADD R12, R4.reuse, 0x682 ;  /* 0x00000682040c7836 */ /* 0x040fe40000000000 */
[----:B------:R-:W-:Y:S02]  /*1c150*/  IMAD.MOV.U32 R13, RZ, RZ, -0x7fffffe0 ;  /* 0x80000020ff0d7424 */ /* 0x000fe400078e00ff */
[----:B------:R-:W-:Y:S01]  /*1c160*/  VIADD R4, R4, 0x702 ;  /* 0x0000070204047836 */ /* 0x000fe20000000000 */
        /* <DEDUP_REMOVED lines=30> */
[----:B0-----:R-:W-:Y:S05]  /*1c350*/  @P2 BRA `(.L_x_2791) ;  /* 0x0000000000282947 */ /* 0x001fea0003800000 */
[----:B------:R-:W-:Y:S05]  /*1c360*/  @!P1 BRA `(.L_x_2792) ;  /* 0x0000000000049947 */ /* 0x000fea0003800000 */
[----:B------:R-:W-:Y:S01]  /*1c370*/  BPT.TRAP 0x1 ;  /* 0x000000040000795c */ /* 0x000fe20000300000 */
.L_x_2792:
[----:B------:R-:W-:Y:S01]  /*1c380*/  SHF.L.U32 R4, R9, 0x1f, RZ ;  /* 0x0000001f09047819 */ /* 0x000fe200000006ff */
[----:B------:R-:W-:-:S04]  /*1c390*/  IMAD R5, R10, 0x8, R18 ;  /* 0x000000080a057824 */ /* 0x000fc800078e0212 */
[----:B------:R0:W1:Y:S01]  /*1c3a0*/  SYNCS.PHASECHK.TRANS64.TRYWAIT P2, [R5+URZ+0x29850], R4 ;  /* 0x02985004050075a7 */ /* 0x000062000804017f */
[----:B------:R-:W-:Y:S05]  /*1c3b0*/  @!P1 BRA `(.L_x_2793) ;  /* 0x0000000000049947 */ /* 0x000fea0003800000 */
[----:B------:R-:W-:Y:S01]  /*1c3c0*/  BPT.TRAP 0x1 ;  /* 0x000000040000795c */ /* 0x000fe20000300000 */
.L_x_2793:
[----:B-1----:R-:W-:Y:S05]  /*1c3d0*/  @P2 BRA `(.L_x_2791) ;  /* 0x0000000000082947 */ /* 0x002fea0003800000 */
[----:B------:R-:W1:Y:S02]  /*1c3e0*/  SYNCS.PHASECHK.TRANS64.TRYWAIT P2, [R5+URZ+0x29850], R4 ;  /* 0x02985004050075a7 */ /* 0x000e64000804017f */
[----:B-1----:R-:W-:Y:S05]  /*1c3f0*/  @!P2 BRA `(.L_x_2794) ;  /* 0x0000011c0074a947 */ /* 0x002fea0003800000 */
.L_x_2791:
[----:B01----:R-:W-:Y:S01]  /*1c400*/  VIADD R4, R18, 0x400 ;  /* 0x0000040012047836 */ /* 0x003fe20000000000 */
[----:B------:R-:W-:Y:S05]  /*1c410*/  WARPSYNC.ALL ;  /* 0x0000000000007948 */ /* 0x000fea0003800000 */
[----:B------:R-:W-:Y:S01]  /*1c420*/  SHF.R.U32.HI R4, RZ, 0x4, R4 ;  /* 0x00000004ff047819 */ /* 0x000fe20000011604 */
[----:B------:R-:W-:Y:S01]  /*1c430*/  IMAD.MOV.U32 R5, RZ, RZ, -0x3ffffff0 ;  /* 0xc0000010ff057424 */ /* 0x000fe200078e00ff */
[----:B------:R-:W-:Y:S01]  /*1c440*/  WARPGROUP.ARRIVE ;  /* 0x00000000000079c5 */ /* 0x000fe20000000000 */
[----:B------:R-:W-:-:S05]  /*1c450*/  MOV R13, 0xc0000010 ;  /* 0xc0000010000d7802 */ /* 0x000fca0000000f00 */
[----:B------:R-:W0:Y:S01]  /*1c460*/  S2R R9, SR_TID.X ;  /* 0x0000000000097919 */ /* 0x000e220000002100 */
[----:B------:R-:W-:Y:S02]  /*1c470*/  LOP3.LUT R4, R4, 0x3fff, RZ, 0xc0, !PT ;  /* 0x00003fff04047812 */ /* 0x000fe400078ec0ff */
[----:B------:R-:W-:Y:S01]  /*1c480*/  R2UR UR7, R5 ;  /* 0x00000000050772ca */ /* 0x000fe200000e0000 */
[----:B------:R-:W-:Y:S01]  /*1c490*/  IMAD.MOV.U32 R5, RZ, RZ, -0x3ffffff0 ;  /* 0xc0000010ff057424 */ /* 0x000fe200078e00ff */
[----:B------:R-:W-:-:S05]  /*1c4a0*/  LOP3.LUT R4, R4, 0x10000, RZ, 0xfc, !PT ;  /* 0x0001000004047812 */ /* 0x000fca00078efcff */
[----:B------:R-:W-:-:S04]  /*1c4b0*/  IMAD R4, R10, 0x500, R4 ;  /* 0x000005000a047824 */ /* 0x000fc800078e0204 */
[C---:B------:R-:W-:Y:S01]  /*1c4c0*/  VIADD R12, R4.reuse, 0x100 ;  /* 0x00000100040c7836 */ /* 0x040fe20000000000 */
[----:B------:R-:W-:-:S13]  /*1c4d0*/  R2UR UR6, R4 ;  /* 0x00000000040672ca */ /* 0x000fda00000e0000 */
[----:B------:R-:W-:Y:S01]  /*1c4e0*/  QGMMA.64x128x32.F32.E4M3.E4M3 R24, R184, gdesc[UR4], R24, gsb0 ;  /* 0x01e00004b8187df3 */ /* 0x000fe20008000818 */
[----:B------:R-:W-:Y:S01]  /*1c4f0*/  R2UR UR6, R12 ;  /* 0x000000000c0672ca */ /* 0x000fe200000e0000 */
[----:B------:R-:W-:Y:S01]  /*1c500*/  VIADD R12, R4, 0x200 ;  /* 0x00000200040c7836 */ /* 0x000fe20000000000 */
[----:B------:R-:W-:Y:S01]  /*1c510*/  R2UR UR7, R13 ;  /* 0x000000000d0772ca */ /* 0x000fe200000e0000 */
[----:B------:R-:W-:Y:S01]  /*1c520*/  IMAD.MOV.U32 R13, RZ, RZ, -0x3ffffff0 ;  /* 0xc0000010ff0d7424 */ /* 0x000fe200078e00ff */
[----:B0-----:R-:W-:Y:S01]  /*1c530*/  SHF.R.U32.HI R9, RZ, 0x7, R9 ;  /* 0x00000007ff097819 */ /* 0x001fe20000011609 */
[----:B------:R-:W-:Y:S02]  /*1c540*/  WARPGROUP.DEPBAR.LE gsb0, 0x0 ;  /* 0x00008000000079c5 */ /* 0x000fe40000010000 */
[----:B------:R-:W-:-:S08]  /*1c550*/  WARPGROUP.ARRIVE ;  /* 0x00000000000079c5 */ /* 0x000fd00000000000 */
[----:B------:R-:W-:Y:S01]  /*1c560*/  QGMMA.64x128x32.F32.E4M3.E4M3 R24, R180, gdesc[UR4], R24, gsb0 ;  /* 0x01e00004b4187df3 */ /* 0x000fe20008000818 */
[----:B------:R-:W-:Y:S01]  /*1c570*/  R2UR UR6, R12 ;  /* 0x000000000c0672ca */ /* 0x000fe200000e0000 */
[C---:B------:R-:W-:Y:S01]  /*1c580*/  VIADD R12, R4.reuse, 0x300 ;  /* 0x00000300040c7836 */ /* 0x040fe20000000000 */
[----:B------:R-:W-:Y:S01]  /*1c590*/  R2UR UR7, R13 ;  /* 0x000000000d0772ca */ /* 0x000fe200000e0000 */
[----:B------:R-:W-:Y:S01]  /*1c5a0*/  IMAD.MOV.U32 R13, RZ, RZ, -0x3ffffff0 ;  /* 0xc0000010ff0d7424 */ /* 0x000fe200078e00ff */
[----:B------:R-:W-:Y:S01]  /*1c5b0*/  IADD3 R4, R4, 0x400, RZ ;  /* 0x0000040004047810 */ /* 0x000fe20007ffe0ff */
[----:B------:R-:W-:Y:S02]  /*1c5c0*/  WARPGROUP.DEPBAR.LE gsb0, 0x0 ;  /* 0x00008000000079c5 */ /* 0x000fe40000010000 */
[----:B------:R-:W-:-:S08]  /*1c5d0*/  WARPGROUP.ARRIVE ;  /* 0x00000000000079c5 */ /* 0x000fd00000000000 */
        /* <DEDUP_REMOVED lines=16> */
.L_x_2795:
[----:B0-----:R-:W0:Y:S01]  /*1c6e0*/  @P0 LDC R4, c[0x0][0x44c] ;  /* 0x00011300ff040b82 */ /* 0x001e220000000800 */
[----:B------:R-:W-:-:S07]  /*1c6f0*/  IMAD.IADD R9, R218, 0x1, R212 ;  /* 0x00000001da097824 */ /* 0x000fce00078e02d4 */
[----:B------:R-:W1:Y:S01]  /*1c700*/  @P0 LDC R5, c[0x0][0x450] ;  /* 0x00011400ff050b82 */ /* 0x000e620000000800 */
[----:B0-----:R-:W-:-:S05]  /*1c710*/  @P0 IMAD.HI.U32 R4, R9, R4, RZ ;  /* 0x0000000409040227 */ /* 0x001fca00078e00ff */
[----:B-1----:R-:W-:Y:S01]  /*1c720*/  @P0 SHF.R.U32.HI R9, RZ, R5, R4 ;  /* 0x00000005ff090219 */ /* 0x002fe20000011604 */
[----:B------:R-:W-:-:S04]  /*1c730*/  IMAD.MOV.U32 R5, RZ, RZ, -0xa0 ;  /* 0xffffff60ff057424 */ /* 0x000fc800078e00ff */
[----:B------:R-:W0:Y:S01]  /*1c740*/  SHFL.IDX PT, R12, R9, RZ, 0x1c1f ;  /* 0x001c1fff090c7589 */ /* 0x000e2200000e0000 */
[----:B------:R-:W-:-:S04]  /*1c750*/  IMAD R4, R8, R5, 0x1 ;  /* 0x0000000108047424 */ /* 0x000fc800078e0205 */
[----:B------:R-:W-:-:S05]  /*1c760*/  IMAD R4, R217, -0x2, R4 ;  /* 0xfffffffed9047824 */ /* 0x000fca00078e0204 */
[----:B------:R-:W-:-:S05]  /*1c770*/  IADD3 R5, -R213, R4, R214 ;  /* 0x00000004d5057210 */ /* 0x000fca0007ffe1d6 */
[----:B0-----:R-:W-:-:S05]  /*1c780*/  IMAD.IADD R4, R5, 0x1, R12 ;  /* 0x0000000105047824 */ /* 0x001fca00078e020c */
[C---:B------:R-:W-:Y:S02]  /*1c790*/  ISETP.GT.AND P2, PT, R4.reuse, RZ, PT ;  /* 0x000000ff0400720c */ /* 0x040fe40003f44270 */
[----:B------:R-:W-:Y:S02]  /*1c7a0*/  ISETP.GT.AND P3, PT, R4, 0x1, PT ;  /* 0x000000010400780c */ /* 0x000fe40003f64270 */
[----:B------:R-:W-:Y:S02]  /*1c7b0*/  FSEL R152, R152, -INF , P2 ;  /* 0xff80000098987808 */ /* 0x000fe40001000000 */
[----:B------:R-:W-:Y:S02]  /*1c7c0*/  ISETP.GT.AND P2, PT, R4, 0x8, PT ;  /* 0x000000080400780c */ /* 0x000fe40003f44270 */
[----:B------:R-:W-:Y:S02]  /*1c7d0*/  FSEL R153, R153, -INF , P3 ;  /* 0xff80000099997808 */ /* 0x000fe40001800000 */
[----:B------:R-:W-:-:S02]  /*1c7e0*/  FMNMX.FTZ R12, R152, R7, !PT ;  /* 0x00000007980c7209 */ /* 0x000fc40007810000 */
[----:B------:R-:W-:Y:S02]  /*1c7f0*/  ISETP.GT.AND P3, PT, R4, 0x9, PT ;  /* 0x000000090400780c */ /* 0x000fe40003f64270 */
[----:B------:R-:W-:Y:S01]  /*1c800*/  FSEL R13, R156, -INF , P2 ;  /* 0xff8000009c0d7808 */ /* 0x000fe20001000000 */
[----:B------:R-:W-:Y:S01]  /*1c810*/  IMAD R156, R188, 0x8, R18 ;  /* 0x00000008bc9c7824 */ /* 0x000fe200078e0212 */
[----:B------:R-:W-:Y:S02]  /*1c820*/  FMNMX.FTZ R12, R153, R12, !PT ;  /* 0x0000000c990c7209 */ /* 0x000fe40007810000 */
[----:B------:R-:W-:Y:S01]  /*1c830*/  ISETP.GT.AND P2, PT, R4, 0x10, PT ;  /* 0x000000100400780c */ /* 0x000fe20003f44270 */
[----:B------:R-:W-:Y:S01]  /*1c840*/  VIADD R156, R156, 0x29840 ;  /* 0x000298409c9c7836 */ /* 0x000fe20000000000 */
        /* <DEDUP_REMOVED lines=101> */
[C---:B------:R-:W-:Y:S02]  /*1cea0*/  ISETP.GT.AND P5, PT, R4.reuse, 0x98, PT ;  /* 0x000000980400780c */ /* 0x040fe40003fa4270 */
[----:B------:R-:W-:Y:S02]  /*1ceb0*/  ISETP.GT.AND P4, PT, R4, 0x99, PT ;  /* 0x000000990400780c */ /* 0x000fe40003f84270 */
[----:B------:R-:W-:-:S02]  /*1cec0*/  FSEL R4, R97, -INF , P3 ;  /* 0xff80000061047808 */ /* 0x000fc40001800000 */
[----:B------:R-:W-:Y:S02]  /*1ced0*/  FMNMX.FTZ R12, R96, R12, !PT ;  /* 0x0000000c600c7209 */ /* 0x000fe40007810000 */
[----:B------:R-:W-:Y:S02]  /*1cee0*/  FSEL R97, R100, -INF , P5 ;  /* 0xff80000064617808 */ /* 0x000fe40002800000 */
[----:B------:R-:W-:Y:S02]  /*1cef0*/  FMNMX.FTZ R12, R4, R12, !PT ;  /* 0x0000000c040c7209 */ /* 0x000fe40007810000 */
[----:B------:R-:W-:Y:S02]  /*1cf00*/  FSEL R101, R101, -INF , P4 ;  /* 0xff80000065657808 */ /* 0x000fe40002000000 */
[----:B------:R-:W-:-:S04]  /*1cf10*/  FMNMX.FTZ R12, R97, R12, !PT ;  /* 0x0000000c610c7209 */ /* 0x000fc80007810000 */
[----:B------:R-:W-:-:S05]  /*1cf20*/  FMNMX.FTZ R20, R101, R12, !PT ;  /* 0x0000000c65147209 */ /* 0x000fca0007810000 */
[----:B------:R-:W0:Y:S02]  /*1cf30*/  SHFL.BFLY PT, R12, R20, 0x2, 0x1f ;  /* 0x0c401f00140c7f89 */ /* 0x000e2400000e0000 */
[----:B0-----:R-:W-:Y:S02]  /*1cf40*/  FMNMX.FTZ R100, R20, R12, !PT ;  /* 0x0000000c14647209 */ /* 0x001fe40007810000 */
[----:B------:R-:W0:Y:S04]  /*1cf50*/  SHFL.IDX PT, R12, R9, 0x1, 0x1c1f ;  /* 0x003c1f00090c7f89 */ /* 0x000e2800000e0000 */
[----:B------:R-:W1:Y:S01]  /*1cf60*/  SHFL.BFLY PT, R104, R100, 0x1, 0x1f ;  /* 0x0c201f0064687f89 */ /* 0x000e6200000e0000 */
[----:B0-----:R-:W-:-:S04]  /*1cf70*/  IADD3 R12, R5, R12, RZ ;  /* 0x0000000c050c7210 */ /* 0x001fc80007ffe0ff */
[C---:B------:R-:W-:Y:S02]  /*1cf80*/  ISETP.GT.AND P4, PT, R12.reuse, RZ, PT ;  /* 0x000000ff0c00720c */ /* 0x040fe40003f84270 */
[----:B------:R-:W-:Y:S02]  /*1cf90*/  ISETP.GT.AND P2, PT, R12, 0x8, PT ;  /* 0x000000080c00780c */ /* 0x000fe40003f44270 */
[----:B------:R-:W-:Y:S02]  /*1cfa0*/  FSEL R154, R154, -INF , P4 ;  /* 0xff8000009a9a7808 */ /* 0x000fe40002000000 */
[C---:B------:R-:W-:Y:S02]  /*1cfb0*/  ISETP.GT.AND P3, PT, R12.reuse, 0x9, PT ;  /* 0x000000090c00780c */ /* 0x040fe40003f64270 */
[----:B------:R-:W-:Y:S02]  /*1cfc0*/  ISETP.GT.AND P4, PT, R12, 0x10, PT ;  /* 0x000000100c00780c */ /* 0x000fe40003f84270 */
[----:B------:R-:W-:-:S02]  /*1cfd0*/  FSEL R9, R158, -INF , P2 ;  /* 0xff8000009e097808 */ /* 0x000fc40001000000 */
[----:B------:R-:W-:Y:S02]  /*1cfe0*/  ISETP.GT.AND P2, PT, R12, 0x18, PT ;  /* 0x000000180c00780c */ /* 0x000fe40003f44270 */
[----:B------:R-:W-:Y:S02]  /*1cff0*/  FSEL R159, R159, -INF , P3 ;  /* 0xff8000009f9f7808 */ /* 0x000fe40001800000 */
[----:B------:R-:W-:Y:S02]  /*1d000*/  FSEL R162, R162, -INF , P4 ;  /* 0xff800000a2a27808 */ /* 0x000fe40002000000 */
[C---:B------:R-:W-:Y:S02]  /*1d010*/  ISETP.GT.AND P3, PT, R12.reuse, 0x19, PT ;  /* 0x000000190c00780c */ /* 0x040fe40003f64270 */
[----:B------:R-:W-:Y:S02]  /*1d020*/  ISETP.GT.AND P4, PT, R12, 0x21, PT ;  /* 0x000000210c00780c */ /* 0x000fe40003f84270 */
[----:B-1----:R-:W-:-:S02]  /*1d030*/  FMNMX.FTZ R5, R100, R104, !PT ;  /* 0x0000006864057209 */ /* 0x002fc40007810000 */
[----:B------:R-:W-:Y:S02]  /*1d040*/  FSEL R166, R166, -INF , P2 ;  /* 0xff800000a6a67808 */ /* 0x000fe40001000000 */
[----:B------:R-:W-:Y:S01]  /*1d050*/  FSEL R167, R167, -INF , P3 ;  /* 0xff800000a7a77808 */ /* 0x000fe20001800000 */
[----:B------:R-:W-:-:S01]  /*1d060*/  FFMA.FTZ R20, R2, R5, -8 ;  /* 0xc100000002147423 */ /* 0x000fc20000010005 */
[C---:B------:R-:W-:Y:S02]  /*1d070*/  ISETP.GT.AND P2, PT, R12.reuse, 0x20, PT ;  /* 0x000000200c00780c */ /* 0x040fe40003f44270 */
[----:B------:R-:W-:Y:S02]  /*1d080*/  FSEL R139, R139, -INF , P4 ;  /* 0xff8000008b8b7808 */ /* 0x000fe40002000000 */
[C---:B------:R-:W-:Y:S02]  /*1d090*/  ISETP.GT.AND P3, PT, R12.reuse, 0x29, PT ;  /* 0x000000290c00780c */ /* 0x040fe40003f64270 */
[----:B------:R-:W-:-:S02]  /*1d0a0*/  ISETP.GT.AND P4, PT, R12, 0x30, PT ;  /* 0x000000300c00780c */ /* 0x000fc40003f84270 */
[----:B------:R-:W-:Y:S02]  /*1d0b0*/  FSEL R138, R138, -INF , P2 ;  /* 0xff8000008a8a7808 */ /* 0x000fe40001000000 */
[----:B------:R-:W-:Y:S02]  /*1d0c0*/  FSETP.NEU.FTZ.AND P2, PT, R5, -INF , PT ;  /* 0xff8000000500780b */ /* 0x000fe40003f5d000 */
[----:B------:R-:W-:Y:S02]  /*1d0d0*/  FSEL R143, R143, -INF , P3 ;  /* 0xff8000008f8f7808 */ /* 0x000fe40001800000 */
[----:B------:R-:W-:Y:S02]  /*1d0e0*/  FSEL R146, R146, -INF , P4 ;  /* 0xff80000092927808 */ /* 0x000fe40002000000 */
[C---:B------:R-:W-:Y:S02]  /*1d0f0*/  ISETP.GT.AND P5, PT, R12.reuse, 0x1, PT ;  /* 0x000000010c00780c */ /* 0x040fe40003fa4270 */
[----:B------:R-:W-:-:S02]  /*1d100*/  ISETP.GT.AND P3, PT, R12, 0x38, PT ;  /* 0x000000380c00780c */ /* 0x000fc40003f64270 */
[----:B------:R-:W-:Y:S02]  /*1d110*/  ISETP.GT.AND P4, PT, R12, 0x39, PT ;  /* 0x000000390c00780c */ /* 0x000fe40003f84270 */
[----:B------:R-:W-:Y:S02]  /*1d120*/  FSEL R20, R20, RZ, P2 ;  /* 0x000000ff14147208 */ /* 0x000fe40001000000 */
[----:B------:R-:W-:Y:S02]  /*1d130*/  FSEL R155, R155, -INF , P5 ;  /* 0xff8000009b9b7808 */ /* 0x000fe40002800000 */
[----:B------:R-:W-:Y:S01]  /*1d140*/  FSEL R150, R150, -INF , P3 ;  /* 0xff80000096967808 */ /* 0x000fe20001800000 */
[C-C-:B------:R-:W-:Y:S01]  /*1d150*/  FFMA.FTZ R108, R2.reuse, R153, -R20.reuse ;  /* 0x00000099026c7223 */ /* 0x140fe20000010814 */
[----:B------:R-:W-:Y:S01]  /*1d160*/  FSEL R151, R151, -INF , P4 ;  /* 0xff80000097977808 */ /* 0x000fe20002000000 */
[--C-:B------:R-:W-:Y:S01]  /*1d170*/  FFMA.FTZ R120, R2, R165, -R20.reuse ;  /* 0x000000a502787223 */ /* 0x100fe20000010814 */
[----:B------:R-:W-:Y:S01]  /*1d180*/  ISETP.GT.AND P5, PT, R12, 0x11, PT ;  /* 0x000000110c00780c */ /* 0x000fe20003fa4270 */
[--C-:B------:R-:W-:Y:S01]  /*1d190*/  FFMA.FTZ R100, R2, R152, -R20.reuse ;  /* 0x0000009802647223 */ /* 0x100fe20000010814 */
[----:B------:R-:W-:Y:S01]  /*1d1a0*/  ISETP.GT.AND P4, PT, R12, 0x40, PT ;  /* 0x000000400c00780c */ /* 0x000fe20003f84270 */
[--C-:B------:R-:W-:Y:S01]  /*1d1b0*/  FFMA.FTZ R13, R2, R13, -R20.reuse ;  /* 0x0000000d020d7223 */ /* 0x100fe20000010814 */
[----:B------:R-:W-:Y:S01]  /*1d1c0*/  ISETP.GT.AND P3, PT, R12, 0x41, PT ;  /* 0x000000410c00780c */ /* 0x000fe20003f64270 */
[C-C-:B------:R-:W-:Y:S01]  /*1d1d0*/  FFMA.FTZ R15, R2.reuse, R15, -R20.reuse ;  /* 0x0000000f020f7223 */ /* 0x140fe20000010814 */
[----:B------:R-:W-:Y:S01]  /*1d1e0*/  FSEL R163, R163, -INF , P5 ;  /* 0xff800000a3a37808 */ /* 0x000fe20002800000 */
[--C-:B------:R-:W-:Y:S01]  /*1d1f0*/  FFMA.FTZ R21, R2, R21, -R20.reuse ;  /* 0x0000001502157223 */ /* 0x100fe20000010814 */
[----:B------:R-:W-:Y:S01]  /*1d200*/  FSEL R153, R122, -INF , P4 ;  /* 0xff8000007a997808 */ /* 0x000fe20002000000 */
[C-C-:B------:R-:W-:Y:S01]  /*1d210*/  FFMA.FTZ R137, R2.reuse, R137, -R20.reuse ;  /* 0x0000008902897223 */ /* 0x140fe20000010814 */
[----:B------:R-:W-:Y:S01]  /*1d220*/  FSEL R104, R123, -INF , P3 ;  /* 0xff8000007b687808 */ /* 0x000fe20001800000 */
[--C-:B------:R-:W-:Y:S01]  /*1d230*/  FFMA.FTZ R141, R2, R141, -R20.reuse ;  /* 0x0000008d028d7223 */ /* 0x100fe20000010814 */
[C---:B------:R-:W-:Y:S01]  /*1d240*/  ISETP.GT.AND P5, PT, R12.reuse, 0x28, PT ;  /* 0x000000280c00780c */ /* 0x040fe20003fa4270 */
[----:B------:R0:W-:Y:S01]  /*1d250*/  MUFU.EX2 R123, R108 ;  /* 0x0000006c007b7308 */ /* 0x0001e20000000800 */
[----:B------:R-:W-:Y:S01]  /*1d260*/  ISETP.GT.AND P4, PT, R12, 0x49, PT ;  /* 0x000000490c00780c */ /* 0x000fe20003f84270 */
[--C-:B------:R-:W-:Y:S01]  /*1d270*/  FFMA.FTZ R145, R2, R145, -R20.reuse ;  /* 0x0000009102917223 */ /* 0x100fe20000010814 */
[----:B------:R-:W-:Y:S01]  /*1d280*/  ISETP.GT.AND P3, PT, R12, 0x50, PT ;  /* 0x000000500c00780c */ /* 0x000fe20003f64270 */
[--C-:B------:R-:W-:Y:S01]  /*1d290*/  FFMA.FTZ R149, R2, R149, -R20.reuse ;  /* 0x0000009502957223 */ /* 0x100fe20000010814 */
[----:B------:R-:W-:Y:S01]  /*1d2a0*/  FSEL R142, R142, -INF , P5 ;  /* 0xff8000008e8e7808 */ /* 0x000fe20002800000 */
[C-C-:B------:R-:W-:Y:S01]  /*1d2b0*/  FFMA.FTZ R177, R2.reuse, R177, -R20.reuse ;  /* 0x000000b102b17223 */ /* 0x140fe20000010814 */
[----:B------:R-:W-:Y:S01]  /*1d2c0*/  FSEL R127, R127, -INF , P4 ;  /* 0xff8000007f7f7808 */ /* 0x000fe20002000000 */
[--C-:B------:R-:W-:Y:S01]  /*1d2d0*/  FFMA.FTZ R121, R2, R121, -R20.reuse ;  /* 0x0000007902797223 */ /* 0x100fe20000010814 */
[----:B------:R-:W-:Y:S01]  /*1d2e0*/  FSEL R130, R130, -INF , P3 ;  /* 0xff80000082827808 */ /* 0x000fe20001800000 */
[--C-:B0-----:R-:W-:Y:S01]  /*1d2f0*/  FFMA.FTZ R108, R2, R157, -R20.reuse ;  /* 0x0000009d026c7223 */ /* 0x101fe20000010814 */
        /* <DEDUP_REMOVED lines=17> */
[--C-:B------:R-:W-:Y:S01]  /*1d410*/  FFMA.FTZ R112, R2, R112, -R20.reuse ;  /* 0x0000007002707223 */ /* 0x100fe20000010814 */
        /* <DEDUP_REMOVED lines=13> */
[C-C-:B------:R-:W-:Y:S01]  /*1d4f0*/  FFMA.FTZ R92, R2.reuse, R92, -R20.reuse ;  /* 0x0000005c025c7223 */ /* 0x140fe20000010814 */
[----:B------:R-:W-:Y:S01]  /*1d500*/  FSEL R111, R111, -INF , P4 ;  /* 0xff8000006f6f7808 */ /* 0x000fe20002000000 */
[--C-:B------:R-:W-:Y:S01]  /*1d510*/  FFMA.FTZ R93, R2, R93, -R20.reuse ;  /* 0x0000005d025d7223 */ /* 0x100fe20000010814 */
[----:B------:R-:W-:Y:S01]  /*1d520*/  FSEL R161, R114, -INF , P3 ;  /* 0xff80000072a17808 */ /* 0x000fe20001800000 */
[--C-:B------:R-:W-:Y:S01]  /*1d530*/  FFMA.FTZ R96, R2, R96, -R20.reuse ;  /* 0x0000006002607223 */ /* 0x100fe20000010814 */
[----:B------:R-:W-:Y:S01]  /*1d540*/  ISETP.GT.AND P5, PT, R12, 0x68, PT ;  /* 0x000000680c00780c */ /* 0x000fe20003fa4270 */
[----:B------:R-:W-:Y:S01]  /*1d550*/  FFMA.FTZ R97, R2, R97, -R20 ;  /* 0x0000006102617223 */ /* 0x000fe20000010814 */
[C---:B------:R-:W-:Y:S01]  /*1d560*/  ISETP.GT.AND P4, PT, R12.reuse, 0x78, PT ;  /* 0x000000780c00780c */ /* 0x040fe20003f84270 */
[----:B------:R-:W-:Y:S01]  /*1d570*/  MUFU.EX2 R100, R100 ;  /* 0x0000006400647308 */ /* 0x000fe20000000800 */
[----:B------:R-:W-:-:S02]  /*1d580*/  ISETP.GT.AND P3, PT, R12, 0x79, PT ;  /* 0x000000790c00780c */ /* 0x000fc40003f64270 */
[----:B------:R-:W-:Y:S02]  /*1d590*/  FSEL R110, R110, -INF , P5 ;  /* 0xff8000006e6e7808 */ /* 0x000fe40002800000 */
[----:B------:R-:W-:Y:S02]  /*1d5a0*/  FSEL R118, R118, -INF , P4 ;  /* 0xff80000076767808 */ /* 0x000fe40002000000 */
[----:B------:R-:W-:Y:S01]  /*1d5b0*/  FSEL R119, R119, -INF , P3 ;  /* 0xff80000077777808 */ /* 0x000fe20001800000 */
[----:B------:R-:W-:Y:S01]  /*1d5c0*/  MUFU.EX2 R13, R13 ;  /* 0x0000000d000d7308 */ /* 0x000fe20000000800 */
[C---:B------:R-:W-:Y:S02]  /*1d5d0*/  ISETP.GT.AND P5, PT, R12.reuse, 0x71, PT ;  /* 0x000000710c00780c */ /* 0x040fe40003fa4270 */
[C---:B------:R-:W-:Y:S02]  /*1d5e0*/  ISETP.GT.AND P4, PT, R12.reuse, 0x80, PT ;  /* 0x000000800c00780c */ /* 0x040fe40003f84270 */
[----:B------:R-:W-:-:S02]  /*1d5f0*/  ISETP.GT.AND P3, PT, R12, 0x81, PT ;  /* 0x000000810c00780c */ /* 0x000fc40003f64270 */
[----:B------:R-:W-:Y:S01]  /*1d600*/  FMNMX.FTZ R114, R154, R6, !PT ;  /* 0x000000069a727209 */ /* 0x000fe20007810000 */
[----:B------:R-:W-:Y:S01]  /*1d610*/  MUFU.EX2 R108, R108 ;  /* 0x0000006c006c7308 */ /* 0x000fe20000000800 */
[----:B------:R-:W-:Y:S02]  /*1d620*/  FSEL R115, R115, -INF , P5 ;  /* 0xff80000073737808 */ /* 0x000fe40002800000 */
[----:B------:R-:W-:Y:S02]  /*1d630*/  FSEL R90, R90, -INF , P4 ;  /* 0xff8000005a5a7808 */ /* 0x000fe40002000000 */
[----:B------:R-:W-:Y:S02]  /*1d640*/  FSEL R91, R91, -INF , P3 ;  /* 0xff8000005b5b7808 */ /* 0x000fe40001800000 */
[----:B------:R-:W-:Y:S01]  /*1d650*/  FMNMX.FTZ R114, R155, R114, !PT ;  /* 0x000000729b727209 */ /* 0x000fe20007810000 */
[----:B------:R-:W-:Y:S01]  /*1d660*/  MUFU.EX2 R15, R15 ;  /* 0x0000000f000f7308 */ /* 0x000fe20000000800 */
[----:B------:R-:W-:-:S02]  /*1d670*/  ISETP.GT.AND P5, PT, R12, 0x88, PT ;  /* 0x000000880c00780c */ /* 0x000fc40003fa4270 */
[C---:B------:R-:W-:Y:S02]  /*1d680*/  ISETP.GT.AND P4, PT, R12.reuse, 0x89, PT ;  /* 0x000000890c00780c */ /* 0x040fe40003f84270 */
[----:B------:R-:W-:Y:S02]  /*1d690*/  ISETP.GT.AND P3, PT, R12, 0x90, PT ;  /* 0x000000900c00780c */ /* 0x000fe40003f64270 */
[----:B------:R-:W-:Y:S01]  /*1d6a0*/  FMNMX.FTZ R114, R9, R114, !PT ;  /* 0x0000007209727209 */ /* 0x000fe20007810000 */
[----:B------:R-:W-:Y:S01]  /*1d6b0*/  MUFU.EX2 R106, R106 ;  /* 0x0000006a006a7308 */ /* 0x000fe20000000800 */
[----:B------:R-:W-:Y:S02]  /*1d6c0*/  FSEL R165, R94, -INF , P5 ;  /* 0xff8000005ea57808 */ /* 0x000fe40002800000 */
[----:B------:R-:W-:Y:S02]  /*1d6d0*/  FSEL R95, R95, -INF , P4 ;  /* 0xff8000005f5f7808 */ /* 0x000fe40002000000 */
[----:B------:R-:W-:-:S02]  /*1d6e0*/  FSEL R98, R98, -INF , P3 ;  /* 0xff80000062627808 */ /* 0x000fc40001800000 */
[C---:B------:R-:W-:Y:S01]  /*1d6f0*/  ISETP.GT.AND P5, PT, R12.reuse, 0x91, PT ;  /* 0x000000910c00780c */ /* 0x040fe20003fa4270 */
[----:B------:R0:W-:Y:S01]  /*1d700*/  MUFU.EX2 R94, R120 ;  /* 0x00000078005e7308 */ /* 0x0001e20000000800 */
[C---:B------:R-:W-:Y:S02]  /*1d710*/  ISETP.GT.AND P4, PT, R12.reuse, 0x98, PT ;  /* 0x000000980c00780c */ /* 0x040fe40003f84270 */
[----:B------:R-:W-:Y:S01]  /*1d720*/  ISETP.GT.AND P3, PT, R12, 0x99, PT ;  /* 0x000000990c00780c */ /* 0x000fe20003f64270 */
[----:B------:R-:W-:-:S01]  /*1d730*/  FFMA.FTZ R12, R2, R169, -R20 ;  /* 0x000000a9020c7223 */ /* 0x000fc20000010814 */
[----:B------:R-:W-:Y:S01]  /*1d740*/  FMNMX.FTZ R169, R159, R114, !PT ;  /* 0x000000729fa97209 */ /* 0x000fe20007810000 */
[----:B------:R-:W-:-:S01]  /*1d750*/  FFMA.FTZ R114, R2, R171, -R20 ;  /* 0x000000ab02727223 */ /* 0x000fc20000010814 */
[----:B------:R-:W-:Y:S01]  /*1d760*/  FSEL R99, R99, -INF , P5 ;  /* 0xff80000063637808 */ /* 0x000fe20002800000 */
[----:B------:R-:W-:Y:S01]  /*1d770*/  MUFU.EX2 R21, R21 ;  /* 0x0000001500157308 */ /* 0x000fe20000000800 */
[----:B0-----:R-:W-:-:S02]  /*1d780*/  FMNMX.FTZ R120, R162, R169, !PT ;  /* 0x000000a9a2787209 */ /* 0x001fc40007810000 */
[----:B------:R-:W-:Y:S02]  /*1d790*/  FSEL R103, R103, -INF , P3 ;  /* 0xff80000067677808 */ /* 0x000fe40001800000 */
[----:B------:R-:W-:Y:S02]  /*1d7a0*/  FMNMX.FTZ R169, R163, R120, !PT ;  /* 0x00000078a3a97209 */ /* 0x000fe40007810000 */
[----:B------:R-:W-:Y:S01]  /*1d7b0*/  FSEL R158, R5, RZ, P2 ;  /* 0x000000ff059e7208 */ /* 0x000fe20001000000 */
[----:B------:R-:W-:Y:S01]  /*1d7c0*/  MUFU.EX2 R12, R12 ;  /* 0x0000000c000c7308 */ /* 0x000fe20000000800 */
[----:B------:R-:W-:-:S04]  /*1d7d0*/  FMNMX.FTZ R120, R166, R169, !PT ;  /* 0x000000a9a6787209 */ /* 0x000fc80007810000 */
[----:B------:R-:W-:Y:S01]  /*1d7e0*/  FMNMX.FTZ R169, R167, R120, !PT ;  /* 0x00000078a7a97209 */ /* 0x000fe20007810000 */
[----:B------:R-:W-:-:S01]  /*1d7f0*/  FFMA.FTZ R120, R2, R173, -R20 ;  /* 0x000000ad02787223 */ /* 0x000fc20000010814 */
[----:B------:R-:W-:Y:S01]  /*1d800*/  FFMA.FTZ R173, R2, R4, -R20 ;  /* 0x0000000402ad7223 */ /* 0x000fe20000010814 */
[----:B------:R-:W-:Y:S01]  /*1d810*/  MUFU.EX2 R137, R137 ;  /* 0x0000008900897308 */ /* 0x000fe20000000800 */
[----:B------:R-:W-:-:S04]  /*1d820*/  FMNMX.FTZ R122, R138, R169, !PT ;  /* 0x000000a98a7a7209 */ /* 0x000fc80007810000 */
[----:B------:R-:W-:-:S03]  /*1d830*/  FMNMX.FTZ R169, R139, R122, !PT ;  /* 0x0000007a8ba97209 */ /* 0x000fc60007810000 */
[----:B------:R-:W-:Y:S01]  /*1d840*/  MUFU.EX2 R114, R114 ;  /* 0x0000007200727308 */ /* 0x000fe20000000800 */
[----:B------:R-:W-:-:S04]  /*1d850*/  FMNMX.FTZ R122, R142, R169, !PT ;  /* 0x000000a98e7a7209 */ /* 0x000fc80007810000 */
[----:B------:R-:W-:Y:S01]  /*1d860*/  FMNMX.FTZ R169, R143, R122, !PT ;  /* 0x0000007a8fa97209 */ /* 0x000fe20007810000 */
[----:B------:R-:W-:-:S02]  /*1d870*/  FFMA.FTZ R122, R2, R175, -R20 ;  /* 0x000000af027a7223 */ /* 0x000fc40000010814 */
[----:B------:R-:W-:Y:S01]  /*1d880*/  MUFU.EX2 R141, R141 ;  /* 0x0000008d008d7308 */ /* 0x000fe20000000800 */
[----:B------:R-:W-:-:S04]  /*1d890*/  FMNMX.FTZ R124, R146, R169, !PT ;  /* 0x000000a9927c7209 */ /* 0x000fc80007810000 */
[----:B------:R-:W-:-:S03]  /*1d8a0*/  FMNMX.FTZ R169, R147, R124, !PT ;  /* 0x0000007c93a97209 */ /* 0x000fc60007810000 */
        /* <DEDUP_REMOVED lines=35> */
[----:B------:R-:W-:-:S03]  /*1dae0*/  FMNMX.FTZ R169, R95, R144, !PT ;  /* 0x000000905fa97209 */ /* 0x000fc60007810000 */
[----:B------:R-:W-:Y:S01]  /*1daf0*/  MUFU.EX2 R133, R133 ;  /* 0x0000008500857308 */ /* 0x000fe20000000800 */
[----:B------:R-:W-:Y:S02]  /*1db00*/  FMNMX.FTZ R144, R98, R169, !PT ;  /* 0x000000a962907209 */ /* 0x000fe40007810000 */
[----:B------:R-:W-:Y:S02]  /*1db10*/  FSEL R169, R102, -INF , P4 ;  /* 0xff80000066a97808 */ /* 0x000fe40002000000 */
[----:B------:R-:W-:-:S03]  /*1db20*/  FMNMX.FTZ R144, R99, R144, !PT ;  /* 0x0000009063907209 */ /* 0x000fc60007810000 */
[----:B------:R-:W-:Y:S01]  /*1db30*/  MUFU.EX2 R140, R140 ;  /* 0x0000008c008c7308 */ /* 0x000fe20000000800 */
[----:B------:R-:W-:-:S04]  /*1db40*/  FMNMX.FTZ R144, R169, R144, !PT ;  /* 0x00000090a9907209 */ /* 0x000fc80007810000 */
[----:B------:R-:W-:-:S03]  /*1db50*/  FMNMX.FTZ R144, R103, R144, !PT ;  /* 0x0000009067907209 */ /* 0x000fc60007810000 */
[----:B------:R-:W-:Y:S02]  /*1db60*/  MUFU.EX2 R105, R105 ;  /* 0x0000006900697308 */ /* 0x000fe40000000800 */
[----:B------:R-:W0:Y:S06]  /*1db70*/  SHFL.BFLY PT, R171, R144, 0x2, 0x1f ;  /* 0x0c401f0090ab7f89 */ /* 0x000e2c00000e0000 */
[----:B------:R-:W-:Y:S08]  /*1db80*/  MUFU.EX2 R102, R187 ;  /* 0x000000bb00667308 */ /* 0x000ff00000000800 */
[----:B------:R-:W-:Y:S08]  /*1db90*/  MUFU.EX2 R109, R109 ;  /* 0x0000006d006d7308 */ /* 0x000ff00000000800 */
[----:B------:R-:W-:Y:S01]  /*1dba0*/  MUFU.EX2 R112, R112 ;  /* 0x0000007000707308 */ /* 0x000fe20000000800 */
[----:B0-----:R-:W-:-:S05]  /*1dbb0*/  FMNMX.FTZ R171, R144, R171, !PT ;  /* 0x000000ab90ab7209 */ /* 0x001fca0007810000 */
[----:B------:R-:W0:Y:S02]  /*1dbc0*/  SHFL.BFLY PT, R144, R171, 0x1, 0x1f ;  /* 0x0c201f00ab907f89 */ /* 0x000e2400000e0000 */
[----:B------:R-:W-:Y:S08]  /*1dbd0*/  MUFU.EX2 R113, R113 ;  /* 0x0000007100717308 */ /* 0x000ff00000000800 */
[----:B------:R-:W-:Y:S08]  /*1dbe0*/  MUFU.EX2 R116, R116 ;  /* 0x0000007400747308 */ /* 0x000ff00000000800 */
[----:B------:R-:W-:Y:S01]  /*1dbf0*/  MUFU.EX2 R117, R117 ;  /* 0x0000007500757308 */ /* 0x000fe20000000800 */
[----:B0-----:R-:W-:-:S07]  /*1dc00*/  FMNMX.FTZ R4, R171, R144, !PT ;  /* 0x00000090ab047209 */ /* 0x001fce0007810000 */
[----:B------:R-:W-:Y:S01]  /*1dc10*/  MUFU.EX2 R88, R88 ;  /* 0x0000005800587308 */ /* 0x000fe20000000800 */
[----:B------:R-:W-:Y:S01]  /*1dc20*/  FSETP.NEU.FTZ.AND P3, PT, R4, -INF , PT ;  /* 0xff8000000400780b */ /* 0x000fe20003f7d000 */
[----:B------:R-:W-:-:S06]  /*1dc30*/  FFMA.FTZ R101, R2, R4, -8 ;  /* 0xc100000002657423 */ /* 0x000fcc0000010004 */
[----:B------:R-:W-:Y:S01]  /*1dc40*/  MUFU.EX2 R89, R89 ;  /* 0x0000005900597308 */ /* 0x000fe20000000800 */
[----:B------:R-:W-:-:S05]  /*1dc50*/  FSEL R101, R101, RZ, P3 ;  /* 0x000000ff65657208 */ /* 0x000fca0001800000 */
[C-C-:B------:R-:W-:Y:S01]  /*1dc60*/  FFMA.FTZ R144, R2.reuse, R155, -R101.reuse ;  /* 0x0000009b02907223 */ /* 0x140fe20000010865 */
[----:B------:R-:W-:-:S01]  /*1dc70*/  FFMA.FTZ R155, R2, R163, -R101 ;  /* 0x000000a3029b7223 */ /* 0x000fc20000010865 */
[----:B------:R-:W-:Y:S02]  /*1dc80*/  IMAD.U32 R163, RZ, RZ, UR38 ;  /* 0x00000026ffa37e24 */ /* 0x000fe4000f8e00ff */
[----:B------:R-:W-:-:S01]  /*1dc90*/  FFMA.FTZ R160, R2, R127, -R101 ;  /* 0x0000007f02a07223 */ /* 0x000fc20000010865 */
[----:B------:R-:W-:Y:S01]  /*1dca0*/  FADD.FTZ R127, -R158, R7 ;  /* 0x000000079e7f7221 */ /* 0x000fe20000010100 */
[----:B------:R-:W-:-:S01]  /*1dcb0*/  FFMA.FTZ R171, R2, R154, -R101 ;  /* 0x0000009a02ab7223 */ /* 0x000fc20000010865 */
[C-C-:B------:R-:W-:Y:S01]  /*1dcc0*/  FFMA.FTZ R9, R2.reuse, R9, -R101.reuse ;  /* 0x0000000902097223 */ /* 0x140fe20000010865 */
[----:B------:R-:W-:Y:S01]  /*1dcd0*/  PRMT R156, R163, 0x654, R156 ;  /* 0x00000654a39c7816 */ /* 0x000fe2000000009c */
[----:B------:R-:W-:Y:S01]  /*1dce0*/  FMUL.FTZ R127, R2, R127 ;  /* 0x0000007f027f7220 */ /* 0x000fe20000410000 */
[----:B------:R-:W-:Y:S01]  /*1dcf0*/  FSEL R163, R4, RZ, P3 ;  /* 0x000000ff04a37208 */ /* 0x000fe20001800000 */
[----:B------:R-:W-:Y:S01]  /*1dd00*/  MUFU.EX2 R144, R144 ;  /* 0x0000009000907308 */ /* 0x000fe20000000800 */
[----:B------:R-:W-:-:S01]  /*1dd10*/  FFMA.FTZ R148, R2, R159, -R101 ;  /* 0x0000009f02947223 */ /* 0x000fc20000010865 */
[----:B------:R-:W-:Y:S01]  /*1dd20*/  FFMA.FTZ R152, R2, R162, -R101 ;  /* 0x000000a202987223 */ /* 0x000fe20000010865 */
[----:B------:R0:W-:Y:S01]  /*1dd30*/  SYNCS.ARRIVE.TRANS64.RED.A1T0 RZ, [R156+URZ], RZ ;  /* 0x000000ff9cff79a7 */ /* 0x0001e2000810043f */
[----:B------:R-:W-:-:S01]  /*1dd40*/  FADD.FTZ R163, -R163, R6 ;  /* 0x00000006a3a37221 */ /* 0x000fc20000010100 */
[C-C-:B------:R-:W-:Y:S01]  /*1dd50*/  FFMA.FTZ R154, R2.reuse, R166, -R101.reuse ;  /* 0x000000a6029a7223 */ /* 0x140fe20000010865 */
[----:B------:R-:W-:-:S01]  /*1dd60*/  FFMA.FTZ R159, R2, R167, -R101 ;  /* 0x000000a7029f7223 */ /* 0x000fc20000010865 */
[C-C-:B------:R-:W-:Y:S01]  /*1dd70*/  FFMA.FTZ R138, R2.reuse, R138, -R101.reuse ;  /* 0x0000008a028a7223 */ /* 0x140fe20000010865 */
[C---:B------:R-:W-:Y:S01]  /*1dd80*/  FMUL.FTZ R6, R2.reuse, R163 ;  /* 0x000000a302067220 */ /* 0x040fe20000410000 */
        /* <DEDUP_REMOVED lines=17> */
[----:B0-----:R-:W-:-:S01]  /*1dea0*/  FFMA.FTZ R156, R127, R3, R100 ;  /* 0x000000037f9c7223 */ /* 0x001fc20000010064 */
[C-C-:B------:R-:W-:Y:S01]  /*1deb0*/  FFMA.FTZ R157, R2.reuse, R157, -R101.reuse ;  /* 0x0000009d029d7223 */ /* 0x140fe20000010865 */
[----:B------:R-:W-:-:S01]  /*1dec0*/  FFMA.FTZ R107, R2, R107, -R101 ;  /* 0x0000006b026b7223 */ /* 0x000fc20000010865 */
[----:B------:R-:W-:Y:S01]  /*1ded0*/  FFMA.FTZ R110, R2, R110, -R101 ;  /* 0x0000006e026e7223 */ /* 0x000fe20000010865 */
[----:B------:R-:W-:-:S01]  /*1dee0*/  FADD.FTZ R156, R123, R156 ;  /* 0x0000009c7b9c7221 */ /* 0x000fc20000010000 */
        /* <DEDUP_REMOVED lines=11> */
[----:B-1----:R-:W-:-:S01]  /*1dfa0*/  FFMA.FTZ R3, R6, R0, R171 ;  /* 0x0000000006037223 */ /* 0x002fc200000100ab */
[C-C-:B------:R-:W-:Y:S01]  /*1dfb0*/  FFMA.FTZ R98, R2.reuse, R98, -R101.reuse ;  /* 0x0000006202627223 */ /* 0x140fe20000010865 */
[----:B------:R-:W-:-:S01]  /*1dfc0*/  FFMA.FTZ R99, R2, R99, -R101 ;  /* 0x0000006302637223 */ /* 0x000fc20000010865 */
[----:B------:R-:W-:Y:S01]  /*1dfd0*/  FFMA.FTZ R169, R2, R169, -R101 ;  /* 0x000000a902a97223 */ /* 0x000fe20000010865 */
[----:B------:R-:W-:-:S01]  /*1dfe0*/  FADD.FTZ R0, R144, R3 ;  /* 0x0000000390007221 */ /* 0x000fc20000010000 */
[----:B------:R-:W-:Y:S01]  /*1dff0*/  FFMA.FTZ R101, R2, R103, -R101 ;  /* 0x0000006702657223 */ /* 0x000fe20000010865 */
[----:B------:R-:W-:-:S01]  /*1e000*/  FADD.FTZ R3, R13, R156 ;  /* 0x0000009c0d037221 */ /* 0x000fc20000010000 */
[----:B------:R-:W1:Y:S01]  /*1e010*/  MUFU.EX2 R152, R152 ;  /* 0x0000009800987308 */ /* 0x000e620000000800 */
[----:B0-----:R-:W-:-:S02]  /*1e020*/  FADD.FTZ R103, R9, R0 ;  /* 0x0000000009677221 */ /* 0x001fc40000010000 */
[----:B------:R-:W-:-:S04]  /*1e030*/  FADD.FTZ R0, R108, R3 ;  /* 0x000000036c007221 */ /* 0x000fc80000010000 */
[----:B------:R-:W-:Y:S01]  /*1e040*/  FADD.FTZ R3, R15, R0 ;  /* 0x000000000f037221 */ /* 0x000fe20000010000 */
[----:B------:R-:W0:Y:S01]  /*1e050*/  MUFU.EX2 R155, R155 ;  /* 0x0000009b009b7308 */ /* 0x000e220000000800 */
[----:B--2---:R-:W-:-:S02]  /*1e060*/  FADD.FTZ R103, R148, R103 ;  /* 0x0000006794677221 */ /* 0x004fc40000010000 */
[----:B------:R-:W-:-:S05]  /*1e070*/  FADD.FTZ R156, R106, R3 ;  /* 0x000000036a9c7221 */ /* 0x000fca0000010000 */
[----:B------:R-:W2:Y:S01]  /*1e080*/  MUFU.EX2 R154, R154 ;  /* 0x0000009a009a7308 */ /* 0x000ea20000000800 */
[----:B-1----:R-:W-:-:S01]  /*1e090*/  FADD.FTZ R0, R152, R103 ;  /* 0x0000006798007221 */ /* 0x002fc20000010000 */
[----:B------:R-:W-:-:S04]  /*1e0a0*/  FADD.FTZ R103, R21, R156 ;  /* 0x0000009c15677221 */ /* 0x000fc80000010000 */
[----:B------:R-:W-:Y:S02]  /*1e0b0*/  FADD.FTZ R103, R94, R103 ;  /* 0x000000675e677221 */ /* 0x000fe40000010000 */
        /* <DEDUP_REMOVED lines=27> */
[----:B------:R-:W1:Y:S08]  /*1e270*/  MUFU.EX2 R153, R153 ;  /* 0x0000009900997308 */ /* 0x000e700000000800 */
[----:B------:R-:W3:Y:S08]  /*1e280*/  MUFU.EX2 R104, R104 ;  /* 0x0000006800687308 */ /* 0x000ef00000000800 */
[----:B------:R-:W4:Y:S08]  /*1e290*/  MUFU.EX2 R126, R126 ;  /* 0x0000007e007e7308 */ /* 0x000f300000000800 */
[----:B------:R0:W5:Y:S08]  /*1e2a0*/  MUFU.EX2 R7, R160 ;  /* 0x000000a000077308 */ /* 0x0001700000000800 */
[----:B------:R-:W5:Y:S01]  /*1e2b0*/  MUFU.EX2 R130, R130 ;  /* 0x0000008200827308 */ /* 0x000f620000000800 */
[----:B0-----:R-:W-:-:S01]  /*1e2c0*/  FADD.FTZ R160, R150, R103 ;  /* 0x0000006796a07221 */ /* 0x001fc20000010000 */
[----:B------:R-:W-:-:S03]  /*1e2d0*/  FADD.FTZ R103, R121, R0 ;  /* 0x0000000079677221 */ /* 0x000fc60000010000 */
[----:B--2---:R-:W-:Y:S01]  /*1e2e0*/  FADD.FTZ R160, R151, R160 ;  /* 0x000000a097a07221 */ /* 0x004fe20000010000 */
[----:B------:R-:W-:-:S02]  /*1e2f0*/  FADD.FTZ R0, R128, R103 ;  /* 0x0000006780007221 */ /* 0x000fc40000010000 */
[----:B------:R-:W0:Y:S01]  /*1e300*/  MUFU.EX2 R131, R131 ;  /* 0x0000008300837308 */ /* 0x000e220000000800 */
[----:B-1----:R-:W-:-:S04]  /*1e310*/  FADD.FTZ R3, R153, R160 ;  /* 0x000000a099037221 */ /* 0x002fc80000010000 */
[----:B---3--:R-:W-:-:S03]  /*1e320*/  FADD.FTZ R3, R104, R3 ;  /* 0x0000000368037221 */ /* 0x008fc60000010000 */
[----:B------:R-:W1:Y:S01]  /*1e330*/  MUFU.EX2 R134, R134 ;  /* 0x0000008600867308 */ /* 0x000e620000000800 */
[----:B----4-:R-:W-:-:S01]  /*1e340*/  FADD.FTZ R160, R126, R3 ;  /* 0x000000037ea07221 */ /* 0x010fc20000010000 */
[----:B------:R-:W-:-:S03]  /*1e350*/  FADD.FTZ R3, R125, R0 ;  /* 0x000000007d037221 */ /* 0x000fc60000010000 */
[----:B-----5:R-:W-:Y:S01]  /*1e360*/  FADD.FTZ R103, R7, R160 ;  /* 0x000000a007677221 */ /* 0x020fe20000010000 */
[----:B------:R-:W-:-:S02]  /*1e370*/  FADD.FTZ R0, R132, R3 ;  /* 0x0000000384007221 */ /* 0x000fc40000010000 */
[----:B------:R-:W2:Y:S01]  /*1e380*/  MUFU.EX2 R135, R135 ;  /* 0x0000008700877308 */ /* 0x000ea20000000800 */
[----:B------:R-:W-:-:S01]  /*1e390*/  FADD.FTZ R160, R130, R103 ;  /* 0x0000006782a07221 */ /* 0x000fc20000010000 */
[----:B------:R-:W-:-:S03]  /*1e3a0*/  FADD.FTZ R3, R129, R0 ;  /* 0x0000000081037221 */ /* 0x000fc60000010000 */
[----:B0-----:R-:W-:Y:S01]  /*1e3b0*/  FADD.FTZ R103, R131, R160 ;  /* 0x000000a083677221 */ /* 0x001fe20000010000 */
[----:B------:R-:W-:-:S02]  /*1e3c0*/  FADD.FTZ R0, R136, R3 ;  /* 0x0000000388007221 */ /* 0x000fc40000010000 */
        /* <DEDUP_REMOVED lines=9> */
[----:B0-----:R-:W-:-:S07]  /*1e460*/  FADD.FTZ R3, R157, R160 ;  /* 0x000000a09d037221 */ /* 0x001fce0000010000 */
[----:B------:R-:W0:Y:S01]  /*1e470*/  MUFU.EX2 R111, R111 ;  /* 0x0000006f006f7308 */ /* 0x000e220000000800 */
[----:B-1----:R-:W-:-:S07]  /*1e480*/  FADD.FTZ R3, R156, R3 ;  /* 0x000000039c037221 */ /* 0x002fce0000010000 */
        /* <DEDUP_REMOVED lines=10> */
[----:B------:R-:W-:Y:S01]  /*1e530*/  MUFU.EX2 R119, R119 ;  /* 0x0000007700777308 */ /* 0x000fe20000000800 */
[----:B--2---:R-:W-:-:S07]  /*1e540*/  FADD.FTZ R3, R158, R3 ;  /* 0x000000039e037221 */ /* 0x004fce0000010000 */
[----:B------:R-:W-:Y:S01]  /*1e550*/  MUFU.EX2 R90, R90 ;  /* 0x0000005a005a7308 */ /* 0x000fe20000000800 */
[----:B0-----:R-:W-:-:S01]  /*1e560*/  FADD.FTZ R162, R118, R3 ;  /* 0x0000000376a27221 */ /* 0x001fc20000010000 */
[----:B------:R-:W-:-:S04]  /*1e570*/  FADD.FTZ R3, R117, R0 ;  /* 0x0000000075037221 */ /* 0x000fc80000010000 */
[----:B------:R-:W-:Y:S02]  /*1e580*/  FADD.FTZ R0, R88, R3 ;  /* 0x0000000358007221 */ /* 0x000fe40000010000 */
[----:B------:R-:W-:Y:S02]  /*1e590*/  MUFU.EX2 R91, R91 ;  /* 0x0000005b005b7308 */ /* 0x000fe40000000800 */
[----:B------:R-:W-:-:S06]  /*1e5a0*/  FADD.FTZ R3, R89, R0 ;  /* 0x0000000059037221 */ /* 0x000fcc0000010000 */
[----:B------:R-:W0:Y:S08]  /*1e5b0*/  MUFU.EX2 R92, R92 ;  /* 0x0000005c005c7308 */ /* 0x000e300000000800 */
[----:B------:R-:W-:Y:S08]  /*1e5c0*/  MUFU.EX2 R165, R165 ;  /* 0x000000a500a57308 */ /* 0x000ff00000000800 */
[----:B------:R-:W1:Y:S01]  /*1e5d0*/  MUFU.EX2 R93, R93 ;  /* 0x0000005d005d7308 */ /* 0x000e620000000800 */
[----:B0-----:R-:W-:-:S07]  /*1e5e0*/  FADD.FTZ R0, R92, R3 ;  /* 0x000000035c007221 */ /* 0x001fce0000010000 */
[----:B------:R0:W2:Y:S08]  /*1e5f0*/  MUFU.EX2 R160, R95 ;  /* 0x0000005f00a07308 */ /* 0x0000b00000000800 */
[----:B------:R-:W3:Y:S01]  /*1e600*/  MUFU.EX2 R96, R96 ;  /* 0x0000006000607308 */ /* 0x000ee20000000800 */
[----:B0-----:R-:W-:-:S04]  /*1e610*/  FADD.FTZ R95, R119, R162 ;  /* 0x000000a2775f7221 */ /* 0x001fc80000010000 */
[----:B------:R-:W-:Y:S01]  /*1e620*/  FADD.FTZ R162, R90, R95 ;  /* 0x0000005f5aa27221 */ /* 0x000fe20000010000 */
[----:B-1----:R-:W-:-:S02]  /*1e630*/  FADD.FTZ R95, R93, R0 ;  /* 0x000000005d5f7221 */ /* 0x002fc40000010000 */
[----:B------:R-:W0:Y:S01]  /*1e640*/  MUFU.EX2 R98, R98 ;  /* 0x0000006200627308 */ /* 0x000e220000000800 */
[----:B------:R-:W-:-:S04]  /*1e650*/  FADD.FTZ R162, R91, R162 ;  /* 0x000000a25ba27221 */ /* 0x000fc80000010000 */
[----:B------:R-:W-:-:S03]  /*1e660*/  FADD.FTZ R3, R165, R162 ;  /* 0x000000a2a5037221 */ /* 0x000fc60000010000 */
[----:B------:R-:W1:Y:S01]  /*1e670*/  MUFU.EX2 R173, R173 ;  /* 0x000000ad00ad7308 */ /* 0x000e620000000800 */
[----:B--2---:R-:W-:-:S01]  /*1e680*/  FADD.FTZ R3, R160, R3 ;  /* 0x00000003a0037221 */ /* 0x004fc20000010000 */
[----:B---3--:R-:W-:-:S06]  /*1e690*/  FADD.FTZ R0, R96, R95 ;  /* 0x0000005f60007221 */ /* 0x008fcc0000010000 */
        /* <DEDUP_REMOVED lines=14> */
.L_x_2796:
[----:B------:R-:W-:Y:S01]  /*1e780*/  F2FP.SATFINITE.E4M3.F32.PACK_AB_MERGE_C R7, R7, R126, RZ ;  /* 0x0000007e0707723e */ /* 0x000fe200048070ff */
[----:B------:R-:W-:Y:S01]  /*1e790*/  FMUL.FTZ R26, R26, R6 ;  /* 0x000000061a1a7220 */ /* 0x000fe20000410000 */
[----:B------:R-:W-:Y:S01]  /*1e7a0*/  ISETP.GT.AND P2, PT, R8, R14, PT ;  /* 0x0000000e0800720c */ /* 0x000fe20003f44270 */
[-C--:B------:R-:W-:Y:S01]  /*1e7b0*/  FMUL.FTZ R27, R27, R6.reuse ;  /* 0x000000061b1b7220 */ /* 0x080fe20000410000 */
[----:B------:R-:W-:Y:S01]  /*1e7c0*/  F2FP.SATFINITE.E4M3.F32.PACK_AB_MERGE_C R177, R104, R153, R7 ;  /* 0x0000009968b1723e */ /* 0x000fe20004807007 */
[----:B------:R-:W-:Y:S01]  /*1e7d0*/  IMAD R7, R10, 0x8, R18 ;  /* 0x000000080a077824 */ /* 0x000fe200078e0212 */
[----:B------:R-:W-:Y:S01]  /*1e7e0*/  MOV R10, UR38 ;  /* 0x00000026000a7c02 */ /* 0x000fe20008000f00 */
        /* <DEDUP_REMOVED lines=9> */
[----:B------:R-:W-:Y:S01]  /*1e880*/  F2FP.SATFINITE.E4M3.F32.PACK_AB_MERGE_C R110, R156, R157, R110 ;  /* 0x0000009d9c6e723e */ /* 0x000fe2000480706e */
[-C--:B------:R-:W-:Y:S01]  /*1e890*/  FMUL.FTZ R38, R38, R6.reuse ;  /* 0x0000000626267220 */ /* 0x080fe20000410000 */
[----:B------:R-:W-:Y:S01]  /*1e8a0*/  F2FP.SATFINITE.E4M3.F32.PACK_AB_MERGE_C R13, R108, R13, RZ ;  /* 0x0000000d6c0d723e */ /* 0x000fe200048070ff */
[----:B------:R0:W-:Y:S01]  /*1e8b0*/  SYNCS.ARRIVE.TRANS64.RED.A1T0 RZ, [R7+URZ], RZ ;  /* 0x000000ff07ff79a7 */ /* 0x0001e2000810043f */
        /* <DEDUP_REMOVED lines=90> */
[----:B------:R-:W-:Y:S01]  /*1ee60*/  VIADD R8, R8, 0xffffffff ;  /* 0xffffffff08087836 */ /* 0x000fe20000000000 */
[----:B------:R-:W-:Y:S01]  /*1ee70*/  MOV R9, R194 ;  /* 0x000000c200097202 */ /* 0x000fe20000000f00 */
[----:B------:R-:W-:-:S02]  /*1ee80*/  IMAD.MOV.U32 R6, RZ, RZ, R4 ;  /* 0x000000ffff067224 */ /* 0x000fc400078e0004 */
[----:B0-----:R-:W-:Y:S02]  /*1ee90*/  IMAD.MOV.U32 R7, RZ, RZ, R5 ;  /* 0x000000ffff077224 */ /* 0x001fe400078e0005 */
[----:B------:R-:W-:Y:S02]  /*1eea0*/  IMAD.MOV.U32 R10, RZ, RZ, R188 ;  /* 0x000000ffff0a7224 */ /* 0x000fe400078e00bc */
[----:B------:R-:W-:Y:S01]  /*1eeb0*/  IMAD.MOV.U32 R173, RZ, RZ, R110 ;  /* 0x000000ffffad7224 */ /* 0x000fe200078e006e */
[----:B------:R-:W-:Y:S06]  /*1eec0*/  @P2 BRA `(.L_x_2797) ;  /* 0xffffffc000ac2947 */ /* 0x000fec000383ffff */
.L_x_2785:
[----:B------:R-:W-:-:S13]  /*1eed0*/  ISETP.GE.AND P0, PT, R8, RZ, PT ;  /* 0x000000ff0800720c */ /* 0x000fda0003f06270 */
[----:B------:R-:W-:Y:S05]  /*1eee0*/  @!P0 BRA `(.L_x_2798) ;  /* 0x0000003000848947 */ /* 0x000fea0003800000 */
[----:B------:R-:W-:Y:S01]  /*1eef0*/  IMAD.MOV.U32 R6, RZ, RZ, R4 ;  /* 0x000000ffff067224 */ /* 0x000fe200078e0004 */
[----:B------:R-:W-:Y:S01]  /*1ef00*/  MOV R9, R194 ;  /* 0x000000c200097202 */ /* 0x000fe20000000f00 */
[----:B------:R-:W-:Y:S02]  /*1ef10*/  IMAD.MOV.U32 R7, RZ, RZ, R5 ;  /* 0x000000ffff077224 */ /* 0x000fe400078e0005 */
[----:B------:R-:W-:-:S07]  /*1ef20*/  IMAD.MOV.U32 R10, RZ, RZ, R188 ;  /* 0x000000ffff0a7224 */ /* 0x000fce00078e00bc */
.L_x_2810:
        /* <DEDUP_REMOVED lines=10> */
.L_x_2800:
[----:B------:R-:W-:Y:S01]  /*1efd0*/  IMAD R4, R188, 0x8, R18 ;  /* 0x00000008bc047824 */ /* 0x000fe200078e0212 */
[----:B------:R-:W-:-:S04]  /*1efe0*/  SHF.L.U32 R5, R194, 0x1f, RZ ;  /* 0x0000001fc2057819 */ /* 0x000fc800000006ff */
[----:B------:R0:W1:Y:S01]  /*1eff0*/  SYNCS.PHASECHK.TRANS64.TRYWAIT P0, [R4+URZ+0x29830], R5 ;  /* 0x02983005040075a7 */ /* 0x000062000800017f */
[----:B------:R-:W-:Y:S05]  /*1f000*/  @!P1 BRA `(.L_x_2801) ;  /* 0x0000000000049947 */ /* 0x000fea0003800000 */
[----:B------:R-:W-:Y:S01]  /*1f010*/  BPT.TRAP 0x1 ;  /* 0x000000040000795c */ /* 0x000fe20000300000 */
.L_x_2801:
[----:B------:R-:W-:Y:S04]  /*1f020*/  BSSY B0, `(.L_x_2799) ;  /* 0x0000004000007945 */ /* 0x000fe80003800000 */
[----:B-1----:R-:W-:Y:S05]  /*1f030*/  @P0 BRA `(.L_x_2802) ;  /* 0x0000000000080947 */ /* 0x002fea0003800000 */
[----:B------:R-:W1:Y:S02]  /*1f040*/  SYNCS.PHASECHK.TRANS64.TRYWAIT P0, [R4+URZ+0x29830], R5 ;  /* 0x02983005040075a7 */ /* 0x000e64000800017f */
[----:B-1----:R-:W-:Y:S05]  /*1f050*/  @!P0 BRA `(.L_x_2803) ;  /* 0x000000f000708947 */ /* 0x002fea0003800000 */
.L_x_2802:
[----:B------:R-:W-:Y:S05]  /*1f060*/  BSYNC B0 ;  /* 0x0000000000007941 */ /* 0x000fea0003800000 */
.L_x_2799:
[----:B01----:R-:W0:Y:S01]  /*1f070*/  S2R R4, SR_TID.X ;  /* 0x0000000000047919 */ /* 0x003e220000002100 */
[----:B------:R-:W-:Y:S05]  /*1f080*/  WARPSYNC.ALL ;  /* 0x0000000000007948 */ /* 0x000fea0003800000 */
[----:B------:R-:W-:Y:S01]  /*1f090*/  IMAD.MOV.U32 R5, RZ, RZ, -0x7fffffe0 ;  /* 0x80000020ff057424 */ /* 0x000fe200078e00ff */
[----:B------:R-:W-:Y:S01]  /*1f0a0*/  UMOV UR44, UR24 ;  /* 0x00000018002c7c82 */ /* 0x000fe20008000000 */
[----:B------:R-:W-:Y:S01]  /*1f0b0*/  UMOV UR45, UR25 ;  /* 0x00000019002d7c82 */ /* 0x000fe20008000000 */
[----:B------:R-:W-:Y:S01]  /*1f0c0*/  IMAD.MOV.U32 R13, RZ, RZ, -0x7fffffe0 ;  /* 0x80000020ff0d7424 */ /* 0x000fe200078e00ff */
[----:B------:R-:W-:Y:S01]  /*1f0d0*/  UMOV UR40, UR24 ;  /* 0x0000001800287c82 */ /* 0x000fe20008000000 */
[----:B------:R-:W-:Y:S01]  /*1f0e0*/  R2UR UR47, R5 ;  /* 0x00000000052f72ca */ /* 0x000fe200000e0000 */
[----:B------:R-:W-:Y:S01]  /*1f0f0*/  UMOV UR41, UR25 ;  /* 0x0000001900297c82 */ /* 0x000fe20008000000 */
[----:B------:R-:W-:Y:S01]  /*1f100*/  IMAD.MOV.U32 R21, RZ, RZ, -0x7fffffe0 ;  /* 0x80000020ff157424 */ /* 0x000fe200078e00ff */
[----:B------:R-:W-:Y:S01]  /*1f110*/  R2UR UR43, R13 ;  /* 0x000000000d2b72ca */ /* 0x000fe200000e0000 */
[----:B------:R-:W-:Y:S01]  /*1f120*/  IMAD.MOV.U32 R15, RZ, RZ, -0x7fffffe0 ;  /* 0x80000020ff0f7424 */ /* 0x000fe200078e00ff */
[----:B------:R-:W-:Y:S01]  /*1f130*/  UMOV UR28, UR24 ;  /* 0x00000018001c7c82 */ /* 0x000fe20008000000 */
        /* <DEDUP_REMOVED lines=8> */
[----:B------:R-:W-:-:S02]  /*1f1c0*/  IMAD.MOV.U32 R13, RZ, RZ, -0x7fffffe0 ;  /* 0x80000020ff0d7424 */ /* 0x000fc400078e00ff */
[----:B------:R-:W-:Y:S01]  /*1f1d0*/  IMAD.MOV.U32 R5, RZ, RZ, -0x7fffffe0 ;  /* 0x80000020ff057424 */ /* 0x000fe200078e00ff */
[----:B0-----:R-:W-:-:S05]  /*1f1e0*/  SHF.R.U32.HI R4, RZ, 0x7, R4 ;  /* 0x00000007ff047819 */ /* 0x001fca0000011604 */
[----:B------:R-:W-:Y:S02]  /*1f1f0*/  VIADD R88, R4, 0x8 ;  /* 0x0000000804587836 */ /* 0x000fe40000000000 */
[----:B------:R-:W-:-:S03]  /*1f200*/  IMAD R4, R188, 0x780, R11 ;  /* 0x00000780bc047824 */ /* 0x000fc600078e020b */
[----:B------:R0:W-:Y:S01]  /*1f210*/  BAR.SYNC.DEFER_BLOCKING R88, 0x100 ;  /* 0x000400580000751d */ /* 0x0001e20000010000 */
[C---:B------:R-:W-:Y:S01]  /*1f220*/  VIADD R20, R4.reuse, 0x100 ;  /* 0x0000010004147836 */ /* 0x040fe20000000000 */
[C---:B------:R-:W-:Y:S01]  /*1f230*/  R2UR UR46, R4.reuse ;  /* 0x00000000042e72ca */ /* 0x040fe200000e0000 */
[C---:B------:R-:W-:Y:S01]  /*1f240*/  VIADD R14, R4.reuse, 0x180 ;  /* 0x00000180040e7836 */ /* 0x040fe20000000000 */
[----:B------:R-:W-:Y:S02]  /*1f250*/  IADD3 R12, R4, 0x80, RZ ;  /* 0x00000080040c7810 */ /* 0x000fe40007ffe0ff */
[----:B------:R-:W-:Y:S01]  /*1f260*/  R2UR UR26, R20 ;  /* 0x00000000141a72ca */ /* 0x000fe200000e0000 */
[----:B------:R-:W-:Y:S01]  /*1f270*/  VIADD R20, R4, 0x2 ;  /* 0x0000000204147836 */ /* 0x000fe20000000000 */
[----:B------:R-:W-:Y:S02]  /*1f280*/  R2UR UR42, R12 ;  /* 0x000000000c2a72ca */ /* 0x000fe400000e0000 */
[----:B------:R-:W-:Y:S01]  /*1f290*/  R2UR UR30, R14 ;  /* 0x000000000e1e72ca */ /* 0x000fe200000e0000 */
[C---:B------:R-:W-:Y:S01]  /*1f2a0*/  VIADD R14, R4.reuse, 0x82 ;  /* 0x00000082040e7836 */ /* 0x040fe20000000000 */
[----:B------:R-:W-:-:S02]  /*1f2b0*/  IADD3 R12, R4, 0x200, RZ ;  /* 0x00000200040c7810 */ /* 0x000fc40007ffe0ff */
[----:B------:R-:W-:Y:S02]  /*1f2c0*/  R2UR UR6, R20 ;  /* 0x00000000140672ca */ /* 0x000fe400000e0000 */
[----:B------:R-:W-:Y:S02]  /*1f2d0*/  R2UR UR34, R12 ;  /* 0x000000000c2272ca */ /* 0x000fe400000e0000 */
[----:B------:R-:W-:Y:S01]  /*1f2e0*/  IADD3 R12, R4, 0x102, RZ ;  /* 0x00000102040c7810 */ /* 0x000fe20007ffe0ff */
        /* <DEDUP_REMOVED lines=74> */
[----:B------:R-:W-:-:S04]  /*1f790*/  IADD3 R12, R4, 0x480, RZ ;  /* 0x00000480040c7810 */ /* 0x000fc80007ffe0ff */
[----:B------:R-:W-:Y:S01]  /*1f7a0*/  R2UR UR46, R12 ;  /* 0x000000000c2e72ca */ /* 0x000fe200000e0000 */
[----:B------:R-:W-:Y:S01]  /*1f7b0*/  VIADD R12, R4, 0x282 ;  /* 0x00000282040c7836 */ /* 0x000fe20000000000 */
[----:B------:R-:W-:Y:S01]  /*1f7c0*/  R2UR UR47, R13 ;  /* 0x000000000d2f72ca */ /* 0x000fe200000e0000 */
        /* <DEDUP_REMOVED lines=146> */
.L_x_2805:
[----:B------:R-:W-:Y:S01]  /*200f0*/  SHF.L.U32 R4, R9, 0x1f, RZ ;  /* 0x0000001f09047819 */ /* 0x000fe200000006ff */
[----:B------:R-:W-:-:S04]  /*20100*/  IMAD R5, R10, 0x8, R18 ;  /* 0x000000080a057824 */ /* 0x000fc800078e0212 */
[----:B------:R0:W1:Y:S01]  /*20110*/  SYNCS.PHASECHK.TRANS64.TRYWAIT P0, [R5+URZ+0x29850], R4 ;  /* 0x02985004050075a7 */ /* 0x000062000800017f */
[----:B------:R-:W-:Y:S05]  /*20120*/  @!P1 BRA `(.L_x_2806) ;  /* 0x0000000000049947 */ /* 0x000fea0003800000 */
[----:B------:R-:W-:Y:S01]  /*20130*/  BPT.TRAP 0x1 ;  /* 0x000000040000795c */ /* 0x000fe20000300000 */
.L_x_2806:
[----:B-1----:R-:W-:Y:S05]  /*20140*/  @P0 BRA `(.L_x_2804) ;  /* 0x0000000000080947 */ /* 0x002fea0003800000 */
[----:B------:R-:W1:Y:S02]  /*20150*/  SYNCS.PHASECHK.TRANS64.TRYWAIT P0, [R5+URZ+0x29850], R4 ;  /* 0x02985004050075a7 */ /* 0x000e64000800017f */
[----:B-1----:R-:W-:Y:S05]  /*20160*/  @!P0 BRA `(.L_x_2807) ;  /* 0x000000e000408947 */ /* 0x002fea0003800000 */
.L_x_2804:
[----:B01----:R-:W-:Y:S01]  /*20170*/  VIADD R4, R18, 0x400 ;  /* 0x0000040012047836 */ /* 0x003fe20000000000 */
[----:B------:R-:W-:Y:S05]  /*20180*/  WARPSYNC.ALL ;  /* 0x0000000000007948 */ /* 0x000fea0003800000 */
[----:B------:R-:W-:Y:S01]  /*20190*/  SHF.R.U32.HI R4, RZ, 0x4, R4 ;  /* 0x00000004ff047819 */ /* 0x000fe20000011604 */
[----:B------:R-:W-:Y:S01]  /*201a0*/  IMAD.MOV.U32 R5, RZ, RZ, -0x3ffffff0 ;  /* 0xc0000010ff057424 */ /* 0x000fe200078e00ff */
[----:B------:R-:W-:Y:S01]  /*201b0*/  WARPGROUP.ARRIVE ;  /* 0x00000000000079c5 */ /* 0x000fe20000000000 */
[----:B------:R-:W-:Y:S01]  /*201c0*/  IMAD.MOV.U32 R13, RZ, RZ, -0x3ffffff0 ;  /* 0xc0000010ff0d7424 */ /* 0x000fe200078e00ff */
[----:B------:R-:W-:-:S04]  /*201d0*/  LOP3.LUT R4, R4, 0x3fff, RZ, 0xc0, !PT ;  /* 0x00003fff04047812 */ /* 0x000fc800078ec0ff */
[----:B------:R-:W0:Y:S01]  /*201e0*/  S2R R9, SR_TID.X ;  /* 0x0000000000097919 */ /* 0x000e220000002100 */
[----:B------:R-:W-:Y:S01]  /*201f0*/  R2UR UR7, R5 ;  /* 0x00000000050772ca */ /* 0x000fe200000e0000 */
[----:B------:R-:W-:Y:S01]  /*20200*/  IMAD.MOV.U32 R5, RZ, RZ, -0x3ffffff0 ;  /* 0xc0000010ff057424 */ /* 0x000fe200078e00ff */
[----:B------:R-:W-:-:S05]  /*20210*/  LOP3.LUT R4, R4, 0x10000, RZ, 0xfc, !PT ;  /* 0x0001000004047812 */ /* 0x000fca00078efcff */
[----:B------:R-:W-:-:S05]  /*20220*/  IMAD R4, R10, 0x500, R4 ;  /* 0x000005000a047824 */ /* 0x000fca00078e0204 */
[C---:B------:R-:W-:Y:S02]  /*20230*/  R2UR UR6, R4.reuse ;  /* 0x00000000040672ca */ /* 0x040fe400000e0000 */
[----:B------:R-:W-:-:S11]  /*20240*/  IADD3 R12, R4, 0x100, RZ ;  /* 0x00000100040c7810 */ /* 0x000fd60007ffe0ff */
        /* <DEDUP_REMOVED lines=12> */
[----:B------:R-:W-:Y:S01]  /*20310*/  VIADD R4, R4, 0x400 ;  /* 0x0000040004047836 */ /* 0x000fe20000000000 */
[----:B------:R-:W-:Y:S01]  /*20320*/  MOV R13, 0xc0000010 ;  /* 0xc0000010000d7802 */ /* 0x000fe20000000f00 */
        /* <DEDUP_REMOVED lines=18> */
.L_x_2808:
[----:B0-----:R-:W-:-:S04]  /*20450*/  FMNMX.FTZ R4, R152, R7, !PT ;  /* 0x0000000798047209 */ /* 0x001fc80007810000 */
[----:B------:R-:W-:Y:S02]  /*20460*/  FMNMX.FTZ R5, R153, R4, !PT ;  /* 0x0000000499057209 */ /* 0x000fe40007810000 */
        /* <DEDUP_REMOVED lines=127> */
[C---:B------:R-:W-:Y:S01]  /*20c60*/  FMUL.FTZ R15, R2.reuse, R7 ;  /* 0x00000007020f7220 */ /* 0x040fe20000410000 */
[----:B------:R-:W-:Y:S01]  /*20c70*/  FFMA.FTZ R9, R2, R101, -R9 ;  /* 0x0000006502097223 */ /* 0x000fe20000010809 */
[----:B------:R-:W-:-:S01]  /*20c80*/  FADD.FTZ R7, -R4, R6 ;  /* 0x0000000604077221 */ /* 0x000fc20000010100 */
[C---:B------:R-:W-:Y:S01]  /*20c90*/  FFMA.FTZ R101, R2.reuse, R4, -8 ;  /* 0xc100000002657423 */ /* 0x040fe20000010004 */
[----:B------:R-:W-:Y:S02]  /*20ca0*/  MUFU.EX2 R6, R15 ;  /* 0x0000000f00067308 */ /* 0x000fe40000000800 */
[C---:B------:R-:W-:Y:S01]  /*20cb0*/  FMUL.FTZ R7, R2.reuse, R7 ;  /* 0x0000000702077220 */ /* 0x040fe20000410000 */
[C-C-:B------:R-:W-:Y:S01]  /*20cc0*/  FFMA.FTZ R154, R2.reuse, R154, -R101.reuse ;  /* 0x0000009a029a7223 */ /* 0x140fe20000010865 */
[----:B------:R-:W-:-:S01]  /*20cd0*/  FFMA.FTZ R155, R2, R155, -R101 ;  /* 0x0000009b029b7223 */ /* 0x000fc20000010865 */
[C-C-:B------:R-:W-:Y:S01]  /*20ce0*/  FFMA.FTZ R156, R2.reuse, R158, -R101.reuse ;  /* 0x0000009e029c7223 */ /* 0x140fe20000010865 */
[----:B------:R-:W-:-:S01]  /*20cf0*/  FFMA.FTZ R158, R2, R162, -R101 ;  /* 0x000000a2029e7223 */ /* 0x000fc20000010865 */
[----:B------:R-:W-:Y:S01]  /*20d00*/  IMAD R162, R188, 0x8, R18 ;  /* 0x00000008bca27824 */ /* 0x000fe200078e0212 */
[----:B------:R-:W0:Y:S01]  /*20d10*/  MUFU.EX2 R13, R13 ;  /* 0x0000000d000d7308 */ /* 0x000e220000000800 */
[----:B------:R-:W-:-:S01]  /*20d20*/  FFMA.FTZ R160, R2, R166, -R101 ;  /* 0x000000a602a07223 */ /* 0x000fc20000010865 */
[----:B------:R-:W-:Y:S01]  /*20d30*/  FFMA.FTZ R161, R2, R167, -R101 ;  /* 0x000000a702a17223 */ /* 0x000fe20000010865 */
[----:B------:R-:W-:-:S02]  /*20d40*/  VIADD R162, R162, 0x29840 ;  /* 0x00029840a2a27836 */ /* 0x000fc40000000000 */
        /* <DEDUP_REMOVED lines=38> */
[----:B0-----:R-:W-:-:S06]  /*20fb0*/  FADD.FTZ R3, R12, R3 ;  /* 0x000000030c037221 */ /* 0x001fcc0000010000 */
[----:B------:R-:W0:Y:S01]  /*20fc0*/  MUFU.EX2 R14, R14 ;  /* 0x0000000e000e7308 */ /* 0x000e220000000800 */
[----:B-1----:R-:W-:-:S01]  /*20fd0*/  FFMA.FTZ R157, R2, R159, -R101 ;  /* 0x0000009f029d7223 */ /* 0x002fc20000010865 */
[C-C-:B------:R-:W-:Y:S01]  /*20fe0*/  FFMA.FTZ R159, R2.reuse, R163, -R101.reuse ;  /* 0x000000a3029f7223 */ /* 0x140fe20000010865 */
[----:B------:R-:W-:Y:S01]  /*20ff0*/  MOV R163, UR38 ;  /* 0x0000002600a37c02 */ /* 0x000fe20008000f00 */
[----:B------:R-:W-:Y:S01]  /*21000*/  FFMA.FTZ R101, R2, R103, -R101 ;  /* 0x0000006702657223 */ /* 0x000fe20000010865 */
[----:B--2---:R-:W-:-:S02]  /*21010*/  FADD.FTZ R103, R155, R0 ;  /* 0x000000009b677221 */ /* 0x004fc40000010000 */
[----:B------:R-:W-:Y:S01]  /*21020*/  PRMT R162, R163, 0x654, R162 ;  /* 0x00000654a3a27816 */ /* 0x000fe200000000a2 */
[----:B------:R-:W1:Y:S03]  /*21030*/  MUFU.EX2 R156, R156 ;  /* 0x0000009c009c7308 */ /* 0x000e660000000800 */
[----:B------:R1:W-:Y:S05]  /*21040*/  SYNCS.ARRIVE.TRANS64.RED.A1T0 RZ, [R162+URZ], RZ ;  /* 0x000000ffa2ff79a7 */ /* 0x0003ea000810043f */
        /* <DEDUP_REMOVED lines=151> */
.L_x_2809:
[----:B------:R-:W-:Y:S01]  /*219c0*/  F2FP.SATFINITE.E4M3.F32.PACK_AB_MERGE_C R100, R9, R100, RZ ;  /* 0x000000640964723e */ /* 0x000fe200048070ff */
[----:B------:R-:W-:Y:S01]  /*219d0*/  IMAD R9, R10, 0x8, R18 ;  /* 0x000000080a097824 */ /* 0x000fe200078e0212 */
[----:B------:R-:W-:Y:S01]  /*219e0*/  ISETP.GT.AND P0, PT, R8, RZ, PT ;  /* 0x000000ff0800720c */ /* 0x000fe20003f04270 */
[----:B------:R-:W-:Y:S01]  /*219f0*/  IMAD.U32 R10, RZ, RZ, UR38 ;  /* 0x00000026ff0a7e24 */ /* 0x000fe2000f8e00ff */
[----:B------:R-:W-:Y:S01]  /*21a00*/  F2FP.SATFINITE.E4M3.F32.PACK_AB_MERGE_C R14, R15, R14, RZ ;  /* 0x0000000e0f0e723e */ /* 0x000fe200048070ff */
[----:B------:R-:W-:Y:S01]  /*21a10*/  VIADD R9, R9, 0x29860 ;  /* 0x0002986009097836 */ /* 0x000fe20000000000 */
[----:B------:R-:W-:Y:S01]  /*21a20*/  F2FP.SATFINITE.E4M3.F32.PACK_AB_MERGE_C R156, R157, R156, RZ ;  /* 0x0000009c9d9c723e */ /* 0x000fe200048070ff */
[----:B------:R-:W-:Y:S01]  /*21a30*/  FMUL.FTZ R24, R24, R6 ;  /* 0x0000000618187220 */ /* 0x000fe20000410000 */
        /* <DEDUP_REMOVED lines=108> */
.L_x_2798:
[----:B------:R-:W-:Y:S05]  /*22100*/  WARPSYNC.ALL ;  /* 0x0000000000007948 */ /* 0x000fea0003800000 */
[----:B------:R-:W-:Y:S06]  /*22110*/  BAR.ARV 0x8, 0x180 ;  /* 0x0206000000007b1d */ /* 0x000fec0000002000 */
[----:B------:R-:W-:Y:S05]  /*22120*/  @!P1 BRA `(.L_x_2811) ;  /* 0x0000000000049947 */ /* 0x000fea0003800000 */
[----:B------:R-:W-:Y:S01]  /*22130*/  BPT.TRAP 0x1 ;  /* 0x000000040000795c */ /* 0x000fe20000300000 */
.L_x_2811:
[----:B------:R-:W-:Y:S01]  /*22140*/  IMAD R15, R188, 0x8, R18 ;  /* 0x00000008bc0f7824 */ /* 0x000fe200078e0212 */
[----:B------:R-:W-:-:S04]  /*22150*/  SHF.L.U32 R6, R194, 0x1f, RZ ;  /* 0x0000001fc2067819 */ /* 0x000fc800000006ff */
[----:B------:R0:W1:Y:S01]  /*22160*/  SYNCS.PHASECHK.TRANS64.TRYWAIT P0, [R15+URZ+0x29850], R6 ;  /* 0x029850060f0075a7 */ /* 0x000062000800017f */
[----:B------:R-:W-:Y:S05]  /*22170*/  @!P1 BRA `(.L_x_2812) ;  /* 0x0000000000049947 */ /* 0x000fea0003800000 */
[----:B------:R-:W-:Y:S01]  /*22180*/  BPT.TRAP 0x1 ;  /* 0x000000040000795c */ /* 0x000fe20000300000 */
.L_x_2812:
[----:B------:R-:W-:-:S04]  /*22190*/  IADD3 R18, R18, 0x400, RZ ;  /* 0x0000040012127810 */ /* 0x000fc80007ffe0ff */
[----:B------:R-:W-:-:S04]  /*221a0*/  SHF.R.U32.HI R18, RZ, 0x4, R18 ;  /* 0x00000004ff127819 */ /* 0x000fc80000011612 */
[----:B------:R-:W-:-:S04]  /*221b0*/  LOP3.LUT R18, R18, 0x3fff, RZ, 0xc0, !PT ;  /* 0x00003fff12127812 */ /* 0x000fc800078ec0ff */
[----:B------:R-:W-:Y:S01]  /*221c0*/  LOP3.LUT R7, R18, 0x10000, RZ, 0xfc, !PT ;  /* 0x0001000012077812 */ /* 0x000fe200078efcff */
[----:B-1----:R-:W-:Y:S06]  /*221d0*/  @P0 BRA `(.L_x_2813) ;  /* 0x0000000000080947 */ /* 0x002fec0003800000 */
[----:B------:R-:W1:Y:S02]  /*221e0*/  SYNCS.PHASECHK.TRANS64.TRYWAIT P0, [R15+URZ+0x29850], R6 ;  /* 0x029850060f0075a7 */ /* 0x000e64000800017f */
[----:B-1----:R-:W-:Y:S05]  /*221f0*/  @!P0 BRA `(.L_x_2814) ;  /* 0x000000c000308947 */ /* 0x002fea0003800000 */
.L_x_2813:
[----:B01----:R-:W-:Y:S01]  /*22200*/  IMAD R6, R188, 0x500, R7 ;  /* 0x00000500bc067824 */ /* 0x003fe200078e0207 */
[----:B------:R-:W-:Y:S05]  /*22210*/  WARPSYNC.ALL ;  /* 0x0000000000007948 */ /* 0x000fea0003800000 */
[----:B------:R-:W-:Y:S01]  /*22220*/  IMAD.MOV.U32 R7, RZ, RZ, -0x3ffffff0 ;  /* 0xc0000010ff077424 */ /* 0x000fe200078e00ff */
[C---:B------:R-:W-:Y:S01]  /*22230*/  R2UR UR6, R6.reuse ;  /* 0x00000000060672ca */ /* 0x040fe200000e0000 */
[----:B------:R-:W-:Y:S01]  /*22240*/  WARPGROUP.ARRIVE ;  /* 0x00000000000079c5 */ /* 0x000fe20000000000 */
[C---:B------:R-:W-:Y:S01]  /*22250*/  VIADD R8, R6.reuse, 0x100 ;  /* 0x0000010006087836 */ /* 0x040fe20000000000 */
[----:B------:R-:W-:Y:S01]  /*22260*/  ULDC.64 UR4, c[0x0][0x9a0] ;  /* 0x0002680000047ab9 */ /* 0x000fe20000000a00 */
[----:B------:R-:W-:Y:S01]  /*22270*/  R2UR UR7, R7 ;  /* 0x00000000070772ca */ /* 0x000fe200000e0000 */
[----:B------:R-:W-:Y:S01]  /*22280*/  IMAD.MOV.U32 R9, RZ, RZ, -0x3ffffff0 ;  /* 0xc0000010ff097424 */ /* 0x000fe200078e00ff */
[----:B------:R-:W-:Y:S01]  /*22290*/  ISETP.NE.U32.AND P0, PT, RZ, UR4, PT ;  /* 0x00000004ff007c0c */ /* 0x000fe2000bf05070 */
[----:B------:R-:W-:-:S02]  /*222a0*/  VIADD R20, R6, 0x200 ;  /* 0x0000020006147836 */ /* 0x000fc40000000000 */
[----:B------:R-:W-:Y:S01]  /*222b0*/  IMAD.MOV.U32 R21, RZ, RZ, -0x3ffffff0 ;  /* 0xc0000010ff157424 */ /* 0x000fe200078e00ff */
[----:B------:R-:W-:-:S07]  /*222c0*/  ISETP.NE.AND.EX P0, PT, RZ, UR5, PT, P0 ;  /* 0x00000005ff007c0c */ /* 0x000fce000bf05300 */
[----:B------:R-:W-:Y:S01]  /*222d0*/  QGMMA.64x128x32.F32.E4M3.E4M3 R24, R184, gdesc[UR4], R24, gsb0 ;  /* 0x01e00004b8187df3 */ /* 0x000fe20008000818 */
[----:B------:R-:W-:Y:S02]  /*222e0*/  R2UR UR6, R8 ;  /* 0x00000000080672ca */ /* 0x000fe400000e0000 */
[----:B------:R-:W-:-:S03]  /*222f0*/  R2UR UR7, R9 ;  /* 0x00000000090772ca */ /* 0x000fc600000e0000 */
[----:B------:R-:W0:Y:S08]  /*22300*/  @P0 LDC.64 R12, c[0x0][0x9c8] ;  /* 0x00027200ff0c0b82 */ /* 0x000e300000000a00 */
[----:B------:R-:W1:Y:S01]  /*22310*/  @P0 LDC.64 R8, c[0x0][0x9d0] ;  /* 0x00027400ff080b82 */ /* 0x000e620000000a00 */
        /* <DEDUP_REMOVED lines=8> */
[----:B------:R-:W-:Y:S01]  /*223a0*/  IMAD.MOV.U32 R12, RZ, RZ, 0x3f800000 ;  /* 0x3f800000ff0c7424 */ /* 0x000fe200078e00ff */
[----:B------:R-:W-:Y:S02]  /*223b0*/  @P0 IADD3 R7, R9, R7, RZ ;  /* 0x0000000709070210 */ /* 0x000fe40007ffe0ff */
        /* <DEDUP_REMOVED lines=15> */
[----:B------:R-:W-:Y:S02]  /*224b0*/  VIADD R6, R6, 0x400 ;  /* 0x0000040006067836 */ /* 0x000fe40000000000 */
[----:B------:R-:W-:Y:S01]  /*224c0*/  IMAD.MOV.U32 R7, RZ, RZ, -0x3ffffff0 ;  /* 0xc0000010ff077424 */ /* 0x000fe200078e00ff */
        /* <DEDUP_REMOVED lines=9> */
[----:B------:R-:W1:Y:S04]  /*22560*/  SHFL.BFLY PT, R7, R8, 0x1, 0x1f ;  /* 0x0c201f0008077f89 */ /* 0x000e6800000e0000 */
[----:B------:R-:W0:Y:S01]  /*22570*/  SHFL.BFLY PT, R6, R9, 0x1, 0x1f ;  /* 0x0c201f0009067f89 */ /* 0x000e2200000e0000 */
[----:B------:R-:W-:Y:S02]  /*22580*/  IMAD.MOV.U32 R3, RZ, RZ, RZ ;  /* 0x000000ffff037224 */ /* 0x000fe400078e00ff */
[----:B-1----:R-:W-:Y:S01]  /*22590*/  FADD.FTZ R7, R8, R7 ;  /* 0x0000000708077221 */ /* 0x002fe20000010000 */
[----:B0-----:R-:W-:-:S04]  /*225a0*/  FADD.FTZ R10, R9, R6 ;  /* 0x00000006090a7221 */ /* 0x001fc80000010000 */
        /* <DEDUP_REMOVED lines=17> */
[----:B------:R-:W-:Y:S01]  /*226c0*/  IMAD.MOV.U32 R89, RZ, RZ, -0x800000 ;  /* 0xff800000ff597424 */ /* 0x000fe200078e00ff */
[----:B------:R-:W-:Y:S01]  /*226d0*/  MOV R88, 0xff800000 ;  /* 0xff80000000587802 */ /* 0x000fe20000000f00 */
[----:B-1----:R-:W-:Y:S01]  /*226e0*/  @P2 FMUL.FTZ R7, R6, 0.69314718246459960938 ;  /* 0x3f31721806072820 */ /* 0x002fe20000410000 */
[----:B------:R-:W-:-:S01]  /*226f0*/  @P3 FFMA.FTZ R89, R2, R4, R11 ;  /* 0x0000000402593223 */ /* 0x000fc2000001000b */
[----:B--2---:R-:W-:-:S02]  /*22700*/  FMUL.FTZ R3, R3, R12 ;  /* 0x0000000c03037220 */ /* 0x004fc40000410000 */
[----:B------:R-:W-:-:S01]  /*22710*/  @P2 FFMA.FTZ R88, R0, R5, R7 ;  /* 0x0000000500582223 */ /* 0x000fc20000010007 */
[----:B---3--:R-:W-:Y:S01]  /*22720*/  FMUL.FTZ R2, R9, R12 ;  /* 0x0000000c09027220 */ /* 0x008fe20000410000 */
[----:B------:R-:W-:Y:S02]  /*22730*/  WARPGROUP.DEPBAR.LE gsb0, 0x0 ;  /* 0x00008000000079c5 */ /* 0x000fe40000010000 */
[----:B------:R-:W-:Y:S05]  /*22740*/  @!P1 BRA `(.L_x_2815) ;  /* 0x0000000000049947 */ /* 0x000fea0003800000 */
[----:B------:R-:W-:Y:S01]  /*22750*/  BPT.TRAP 0x1 ;  /* 0x000000040000795c */ /* 0x000fe20000300000 */
.L_x_2815:
        /* <DEDUP_REMOVED lines=38> */
[----:B------:R-:W-:Y:S01]  /*229c0*/  SEL R3, RZ, 0x1, P1 ;  /* 0x00000001ff037807 */ /* 0x000fe20000800000 */
        /* <DEDUP_REMOVED lines=35> */
[----:B0-----:R-:W-:-:S11]  /*22c00*/  SEL R188, R188, RZ, P1 ;  /* 0x000000ffbcbc7207 */ /* 0x001fd60000800000 */
.L_x_2744:
[----:B------:R-:W-:Y:S05]  /*22c10*/  WARPSYNC.ALL ;  /* 0x0000000000007948 */ /* 0x000fea0003800000 */
[----:B------:R-:W0:Y:S08]  /*22c20*/  S2UR UR38, SR_CgaCtaId ;  /* 0x00000000002679c3 */ /* 0x000e300000008800 */
[----:B------:R-:W-:Y:S06]  /*22c30*/  BAR.SYNC.DEFER_BLOCKING 0x5, 0x180 ;  /* 0x0146000000007b1d */ /* 0x000fec0000010000 */
[----:B------:R-:W-:Y:S01]  /*22c40*/  UMOV UR4, 0x400 ;  /* 0x0000040000047882 */ /* 0x000fe20000000000 */
[----:B------:R-:W-:Y:S01]  /*22c50*/  BSSY B0, `(.L_x_2816) ;  /* 0x0000279000007945 */ /* 0x000fe20003800000 */
[----:B0-----:R-:W-:-:S06]  /*22c60*/  ULEA UR4, UR38, UR4, 0x18 ;  /* 0x0000000426047291 */ /* 0x001fcc000f8ec03f */
[----:B------:R-:W-:-:S05]  /*22c70*/  MOV R18, UR4 ;  /* 0x0000000400127c02 */ /* 0x000fca0008000f00 */
[----:B------:R0:W1:Y:S01]  /*22c80*/  LDS.128 R20, [R18+0x298d0] ;  /* 0x0298d00012147984 */ /* 0x0000620000000c00 */
[----:B------:R-:W-:Y:S06]  /*22c90*/  BAR.ARV 0x4, 0x180 ;  /* 0x0106000000007b1d */ /* 0x000fec0000002000 */
[----:B------:R-:W-:Y:S05]  /*22ca0*/  @P0 BRA `(.L_x_2817) ;  /* 0x0000001800d80947 */ /* 0x000fea0003800000 */
[----:B------:R-:W2:Y:S01]  /*22cb0*/  S2R R43, SR_TID.X ;  /* 0x00000000002b7919 */ /* 0x000ea20000002100 */
[----:B------:R-:W-:Y:S01]  /*22cc0*/  ULDC.64 UR4, c[0x4][0x40] ;  /* 0x0100100000047ab9 */ /* 0x000fe20000000a00 */
[----:B----4-:R-:W3:Y:S01]  /*22cd0*/  LDL R42, [R1+0x38] ;  /* 0x00003800012a7983 */ /* 0x010ee20000100800 */
        /* <DEDUP_REMOVED lines=24> */
[----:B-1----:R-:W-:-:S02]  /*22e60*/  F2FP.BF16.F32.PACK_AB R20, R40, R57 ;  /* 0x000000392814723e */ /* 0x002fc400000010ff */
[----:B------:R-:W-:Y:S02]  /*22e70*/  MOV R44, R18 ;  /* 0x00000012002c7202 */ /* 0x000fe40000000f00 */
[----:B0-----:R-:W-:Y:S02]  /*22e80*/  MOV R45, R39 ;  /* 0x00000027002d7202 */ /* 0x001fe40000000f00 */
[----:B------:R-:W-:Y:S02]  /*22e90*/  F2FP.BF16.F32.PACK_AB R34, R77, R10 ;  /* 0x0000000a4d22723e */ /* 0x000fe400000010ff */
[----:B------:R-:W-:Y:S02]  /*22ea0*/  F2FP.BF16.F32.PACK_AB R40, R85, R8 ;  /* 0x000000085528723e */ /* 0x000fe400000010ff */
[----:B------:R-:W-:Y:S02]  /*22eb0*/  F2FP.BF16.F32.PACK_AB R67, R63, R24 ;  /* 0x000000183f43723e */ /* 0x000fe400000010ff */
[----:B--2---:R-:W-:-:S02]  /*22ec0*/  LOP3.LUT P0, R2, R43, 0x3, RZ, 0xc0, !PT ;  /* 0x000000032b027812 */ /* 0x004fc4000780c0ff */
[----:B------:R-:W-:Y:S02]  /*22ed0*/  F2FP.BF16.F32.PACK_AB R96, R96, R97 ;  /* 0x000000616060723e */ /* 0x000fe400000010ff */
[----:B------:R-:W-:Y:S02]  /*22ee0*/  F2FP.BF16.F32.PACK_AB R95, R94, R95 ;  /* 0x0000005f5e5f723e */ /* 0x000fe400000010ff */
[----:B------:R-:W-:Y:S02]  /*22ef0*/  ISETP.EQ.OR P0, PT, R2, 0x3, !P0 ;  /* 0x000000030200780c */ /* 0x000fe40004702670 */
        /* <DEDUP_REMOVED lines=9> */
[----:B------:R-:W-:Y:S01]  /*22f90*/  SEL R3, R95, R96, P0 ;  /* 0x000000605f037207 */ /* 0x000fe20000000000 */
[----:B---3--:R-:W-:Y:S01]  /*22fa0*/  IMAD.WIDE R4, R42, 0x2, R44 ;  /* 0x000000022a047825 */ /* 0x008fe200078e022c */
[----:B------:R-:W-:Y:S02]  /*22fb0*/  F2FP.BF16.F32.PACK_AB R42, R87, R6 ;  /* 0x00000006572a723e */ /* 0x000fe400000010ff */
[C---:B------:R-:W-:Y:S02]  /*22fc0*/  IADD3 R29, P5, R4.reuse, 0x4060, RZ ;  /* 0x00004060041d7810 */ /* 0x040fe40007fbe0ff */
[----:B------:R-:W-:Y:S02]  /*22fd0*/  IADD3 R27, P1, R4, 0x4040, RZ ;  /* 0x00004040041b7810 */ /* 0x000fe40007f3e0ff */
[----:B------:R-:W-:Y:S02]  /*22fe0*/  LOP3.LUT R28, R29, 0x380, RZ, 0xc0, !PT ;  /* 0x000003801d1c7812 */ /* 0x000fe400078ec0ff */
[----:B------:R-:W-:-:S02]  /*22ff0*/  LOP3.LUT R26, R27, 0x380, RZ, 0xc0, !PT ;  /* 0x000003801b1a7812 */ /* 0x000fc400078ec0ff */
[----:B------:R-:W-:Y:S02]  /*23000*/  IADD3 R7, P3, R4, 0x4000, RZ ;  /* 0x0000400004077810 */ /* 0x000fe40007f7e0ff */
[----:B------:R-:W-:Y:S02]  /*23010*/  SHF.R.U64 R28, R28, 0x3, RZ ;  /* 0x000000031c1c7819 */ /* 0x000fe400000012ff */
[----:B------:R-:W-:Y:S02]  /*23020*/  SHF.R.U64 R26, R26, 0x3, RZ ;  /* 0x000000031a1a7819 */ /* 0x000fe400000012ff */
[----:B------:R-:W-:Y:S02]  /*23030*/  LOP3.LUT R14, R7, 0x380, RZ, 0xc0, !PT ;  /* 0x00000380070e7812 */ /* 0x000fe400078ec0ff */
[----:B------:R-:W-:Y:S01]  /*23040*/  LOP3.LUT R28, R28, R29, RZ, 0x3c, !PT ;  /* 0x0000001d1c1c7212 */ /* 0x000fe200078e3cff */
[--C-:B------:R-:W-:Y:S01]  /*23050*/  IMAD.X R29, RZ, RZ, R5.reuse, P5 ;  /* 0x000000ffff1d7224 */ /* 0x100fe200028e0605 */
[----:B------:R-:W-:Y:S01]  /*23060*/  LOP3.LUT R26, R26, R27, RZ, 0x3c, !PT ;  /* 0x0000001b1a1a7212 */ /* 0x000fe200078e3cff */
[----:B------:R-:W-:Y:S01]  /*23070*/  IMAD.X R27, RZ, RZ, R5, P1 ;  /* 0x000000ffff1b7224 */ /* 0x000fe200008e0605 */
[----:B------:R-:W-:-:S02]  /*23080*/  SHF.R.U64 R14, R14, 0x3, RZ ;  /* 0x000000030e0e7819 */ /* 0x000fc400000012ff */
[C---:B------:R-:W-:Y:S02]  /*23090*/  IADD3 R15, P4, R4.reuse, 0x60, RZ ;  /* 0x00000060040f7810 */ /* 0x040fe40007f9e0ff */
[C---:B------:R-:W-:Y:S02]  /*230a0*/  IADD3 R11, P5, R4.reuse, 0x40, RZ ;  /* 0x00000040040b7810 */ /* 0x040fe40007fbe0ff */
        /* <DEDUP_REMOVED lines=73> */
[----:B------:R-:W3:Y:S01]  /*23540*/  SHFL.IDX PT, R30, R31, R0, 0x1c1f ;  /* 0x001c1f001f1e7589 */ /* 0x000ee200000e0000 */
[----:B------:R-:W-:Y:S02]  /*23550*/  SEL R75, R38, R75, P0 ;  /* 0x0000004b264b7207 */ /* 0x000fe40000000000 */
[----:B------:R-:W-:Y:S01]  /*23560*/  SEL R77, R79, R42, P0 ;  /* 0x0000002a4f4d7207 */ /* 0x000fe20000000000 */
[----:B------:R-:W4:Y:S01]  /*23570*/  SHFL.IDX PT, R20, R25, R2, 0x1c1f ;  /* 0x001c1f0219147589 */ /* 0x000f2200000e0000 */
[----:B------:R-:W-:-:S02]  /*23580*/  SEL R79, R42, R79, P0 ;  /* 0x0000004f2a4f7207 */ /* 0x000fc40000000000 */
[----:B0-----:R-:W-:Y:S01]  /*23590*/  SEL R24, R26, R29, P0 ;  /* 0x0000001d1a187207 */ /* 0x001fe20000000000 */
[----:B------:R-:W0:Y:S01]  /*235a0*/  SHFL.IDX PT, R38, R39, R0, 0x1c1f ;  /* 0x001c1f0027267589 */ /* 0x000e2200000e0000 */
[----:B-1----:R-:W-:Y:S02]  /*235b0*/  SEL R8, R10, R7, P0 ;  /* 0x000000070a087207 */ /* 0x002fe40000000000 */
[----:B------:R-:W-:Y:S01]  /*235c0*/  SEL R26, R29, R26, P0 ;  /* 0x0000001a1d1a7207 */ /* 0x000fe20000000000 */
[----:B------:R-:W1:Y:S01]  /*235d0*/  SHFL.IDX PT, R42, R43, R0, 0x1c1f ;  /* 0x001c1f002b2a7589 */ /* 0x000e6200000e0000 */
[----:B--2---:R-:W-:Y:S02]  /*235e0*/  SEL R32, R34, R37, P0 ;  /* 0x0000002522207207 */ /* 0x004fe40000000000 */
[----:B------:R-:W-:Y:S01]  /*235f0*/  SEL R4, R6, R3, P0 ;  /* 0x0000000306047207 */ /* 0x000fe20000000000 */
[----:B------:R-:W-:Y:S01]  /*23600*/  SHFL.IDX PT, R31, R65, R0, 0x1c1f ;  /* 0x001c1f00411f7589 */ /* 0x000fe200000e0000 */
[----:B------:R-:W-:-:S02]  /*23610*/  SEL R10, R7, R10, P0 ;  /* 0x0000000a070a7207 */ /* 0x000fc40000000000 */
[----:B------:R-:W-:Y:S01]  /*23620*/  SEL R34, R37, R34, P0 ;  /* 0x0000002225227207 */ /* 0x000fe20000000000 */
[----:B------:R-:W-:Y:S01]  /*23630*/  SHFL.IDX PT, R35, R69, R0, 0x1c1f ;  /* 0x001c1f0045237589 */ /* 0x000fe200000e0000 */
[----:B------:R-:W-:-:S03]  /*23640*/  SEL R6, R3, R6, P0 ;  /* 0x0000000603067207 */ /* 0x000fc60000000000 */
[----:B------:R-:W2:Y:S01]  /*23650*/  SHFL.IDX PT, R52, R63, R2, 0x1c1f ;  /* 0x001c1f023f347589 */ /* 0x000ea200000e0000 */
[----:B---3--:R-:W-:Y:S02]  /*23660*/  SEL R28, R30, R33, P0 ;  /* 0x000000211e1c7207 */ /* 0x008fe40000000000 */
[----:B------:R-:W-:Y:S01]  /*23670*/  SEL R30, R33, R30, P0 ;  /* 0x0000001e211e7207 */ /* 0x000fe20000000000 */
[----:B------:R-:W3:Y:S01]  /*23680*/  SHFL.IDX PT, R54, R67, R2, 0x1c1f ;  /* 0x001c1f0243367589 */ /* 0x000ee200000e0000 */
[----:B----4-:R-:W-:Y:S02]  /*23690*/  SEL R12, R9, R20, P0 ;  /* 0x00000014090c7207 */ /* 0x010fe40000000000 */
[----:B------:R-:W-:Y:S01]  /*236a0*/  SEL R14, R20, R9, P0 ;  /* 0x00000009140e7207 */ /* 0x000fe20000000000 */
[----:B------:R-:W4:Y:S01]  /*236b0*/  SHFL.IDX PT, R56, R71, R2, 0x1c1f ;  /* 0x001c1f0247387589 */ /* 0x000f2200000e0000 */
[----:B0-----:R-:W-:Y:S02]  /*236c0*/  SEL R36, R38, R41, P0 ;  /* 0x0000002926247207 */ /* 0x001fe40000000000 */
[----:B------:R-:W-:Y:S01]  /*236d0*/  SEL R38, R41, R38, P0 ;  /* 0x0000002629267207 */ /* 0x000fe20000000000 */
[----:B------:R-:W-:Y:S01]  /*236e0*/  SHFL.IDX PT, R49, R49, R0, 0x1c1f ;  /* 0x001c1f0031317589 */ /* 0x000fe200000e0000 */
[----:B-1----:R-:W-:-:S02]  /*236f0*/  SEL R40, R42, R47, P0 ;  /* 0x0000002f2a287207 */ /* 0x002fc40000000000 */
[----:B------:R-:W-:Y:S01]  /*23700*/  SEL R42, R47, R42, P0 ;  /* 0x0000002a2f2a7207 */ /* 0x000fe20000000000 */
[----:B------:R-:W-:Y:S04]  /*23710*/  SHFL.IDX PT, R53, R53, R0, 0x1c1f ;  /* 0x001c1f0035357589 */ /* 0x000fe800000e0000 */
[----:B------:R-:W-:Y:S04]  /*23720*/  SHFL.IDX PT, R57, R57, R0, 0x1c1f ;  /* 0x001c1f0039397589 */ /* 0x000fe800000e0000 */
[----:B------:R-:W-:Y:S01]  /*23730*/  SHFL.IDX PT, R73, R73, R0, 0x1c1f ;  /* 0x001c1f0049497589 */ /* 0x000fe200000e0000 */
[----:B--2---:R-:W-:-:S02]  /*23740*/  SEL R25, R27, R52, P0 ;  /* 0x000000341b197207 */ /* 0x004fc40000000000 */
[----:B------:R-:W-:Y:S01]  /*23750*/  SEL R27, R52, R27, P0 ;  /* 0x0000001b341b7207 */ /* 0x000fe20000000000 */
[----:B------:R-:W0:Y:S01]  /*23760*/  SHFL.IDX PT, R46, R51, R2, 0x1c1f ;  /* 0x001c1f02332e7589 */ /* 0x000e2200000e0000 */
[----:B---3--:R-:W-:Y:S02]  /*23770*/  SEL R29, R31, R54, P0 ;  /* 0x000000361f1d7207 */ /* 0x008fe40000000000 */
[----:B------:R-:W-:Y:S01]  /*23780*/  SEL R31, R54, R31, P0 ;  /* 0x0000001f361f7207 */ /* 0x000fe20000000000 */
[----:B------:R-:W1:Y:S01]  /*23790*/  SHFL.IDX PT, R48, R55, R2, 0x1c1f ;  /* 0x001c1f0237307589 */ /* 0x000e6200000e0000 */
[----:B----4-:R-:W-:Y:S02]  /*237a0*/  SEL R33, R35, R56, P0 ;  /* 0x0000003823217207 */ /* 0x010fe40000000000 */
[----:B------:R-:W-:Y:S01]  /*237b0*/  SEL R35, R56, R35, P0 ;  /* 0x0000002338237207 */ /* 0x000fe20000000000 */
[----:B------:R-:W2:Y:S04]  /*237c0*/  SHFL.IDX PT, R50, R59, R2, 0x1c1f ;  /* 0x001c1f023b327589 */ /* 0x000ea800000e0000 */
[----:B------:R-:W3:Y:S04]  /*237d0*/  SHFL.IDX PT, R58, R75, R2, 0x1c1f ;  /* 0x001c1f024b3a7589 */ /* 0x000ee800000e0000 */
[----:B------:R-:W4:Y:S04]  /*237e0*/  SHFL.IDX PT, R77, R77, R0, 0x1c1f ;  /* 0x001c1f004d4d7589 */ /* 0x000f2800000e0000 */
[----:B------:R3:W4:Y:S01]  /*237f0*/  SHFL.IDX PT, R60, R79, R2, 0x1c1f ;  /* 0x001c1f024f3c7589 */ /* 0x00072200000e0000 */
[----:B0-----:R-:W-:-:S02]  /*23800*/  SEL R5, R49, R46, P0 ;  /* 0x0000002e31057207 */ /* 0x001fc40000000000 */
[----:B------:R-:W-:Y:S02]  /*23810*/  SEL R7, R46, R49, P0 ;  /* 0x000000312e077207 */ /* 0x000fe40000000000 */
[----:B-1----:R-:W-:Y:S02]  /*23820*/  SEL R9, R53, R48, P0 ;  /* 0x0000003035097207 */ /* 0x002fe40000000000 */
[----:B------:R-:W-:Y:S02]  /*23830*/  SEL R11, R48, R53, P0 ;  /* 0x00000035300b7207 */ /* 0x000fe40000000000 */
[----:B--2---:R-:W-:Y:S02]  /*23840*/  SEL R13, R57, R50, P0 ;  /* 0x00000032390d7207 */ /* 0x004fe40000000000 */
[----:B------:R-:W-:Y:S02]  /*23850*/  SEL R15, R50, R57, P0 ;  /* 0x00000039320f7207 */ /* 0x000fe40000000000 */
[----:B---3--:R-:W-:-:S02]  /*23860*/  SEL R37, R73, R58, P0 ;  /* 0x0000003a49257207 */ /* 0x008fc40000000000 */
[----:B------:R-:W-:Y:S02]  /*23870*/  SEL R39, R58, R73, P0 ;  /* 0x000000493a277207 */ /* 0x000fe40000000000 */
[----:B------:R-:W-:-:S07]  /*23880*/  MOV R2, RZ ;  /* 0x000000ff00027202 */ /* 0x000fce0000000f00 */
.L_x_3058:
[----:B------:R-:W-:Y:S05]  /*23890*/  WARPSYNC.ALL ;  /* 0x0000000000007948 */ /* 0x000fea0003800000 */
[----:B------:R-:W-:Y:S01]  /*238a0*/  BAR.SYNC.DEFER_BLOCKING 0x1, 0x100 ;  /* 0x0044000000007b1d */ /* 0x000fe20000010000 */
[----:B----4-:R-:W-:Y:S02]  /*238b0*/  SEL R41, R77, R60, P0 ;  /* 0x0000003c4d297207 */ /* 0x010fe40000000000 */
[----:B------:R-:W-:-:S03]  /*238c0*/  SEL R43, R60, R77, P0 ;  /* 0x0000004d3c2b7207 */ /* 0x000fc60000000000 */
[----:B------:R-:W-:Y:S02]  /*238d0*/  ULDC.64 UR4, c[0x0][0xc00] ;  /* 0x0003000000047ab9 */ /* 0x000fe40000000a00 */
[----:B------:R-:W0:Y:S01]  /*238e0*/  LDC R51, c[0x0][0xbe8] ;  /* 0x0002fa00ff337b82 */ /* 0x000e220000000800 */
[----:B------:R-:W-:Y:S02]  /*238f0*/  ISETP.NE.U32.AND P1, PT, RZ, UR4, PT ;  /* 0x00000004ff007c0c */ /* 0x000fe4000bf25070 */
[----:B------:R-:W-:Y:S02]  /*23900*/  IADD3 R46, P2, R225, UR4, RZ ;  /* 0x00000004e12e7c10 */ /* 0x000fe4000ff5e0ff */
[----:B------:R-:W-:Y:S02]  /*23910*/  ISETP.NE.AND.EX P1, PT, RZ, UR5, PT, P1 ;  /* 0x00000005ff007c0c */ /* 0x000fe4000bf25310 */
[----:B------:R-:W-:Y:S01]  /*23920*/  IADD3.X R47, R226, UR5, RZ, P2, !PT ;  /* 0x00000005e22f7c10 */ /* 0x000fe200097fe4ff */
[----:B------:R-:W-:-:S02]  /*23930*/  ULDC.64 UR4, c[0x0][0xc08] ;  /* 0x0003020000047ab9 */ /* 0x000fc40000000a00 */
[----:B------:R-:W-:Y:S01]  /*23940*/  ISETP.NE.U32.AND P0, PT, RZ, UR4, PT ;  /* 0x00000004ff007c0c */ /* 0x000fe2000bf05070 */
[----:B------:R1:W-:Y:S04]  /*23950*/  STSM.16.M88.4 [R81], R4 ;  /* 0x0000000451007844 */ /* 0x0003e80000000200 */
[----:B------:R2:W-:Y:S04]  /*23960*/  STSM.16.M88.4 [R80], R8 ;  /* 0x0000000850007844 */ /* 0x0005e80000000200 */
        /* <DEDUP_REMOVED lines=8> */
[----:B-1----:R-:W-:Y:S01]  /*239f0*/  @P0 IADD3 R4, P3, R225, UR4, RZ ;  /* 0x00000004e1040c10 */ /* 0x002fe2000ff7e0ff */
[----:B------:R-:W-:-:S02]  /*23a00*/  ULDC UR4, c[0x0][0xa88] ;  /* 0x0002a20000047ab9 */ /* 0x000fc40000000800 */
[----:B------:R-:W-:Y:S01]  /*23a10*/  IMAD.U32 R0, RZ, RZ, UR4 ;  /* 0x00000004ff007e24 */ /* 0x000fe2000f8e00ff */
[----:B------:R-:W-:Y:S01]  /*23a20*/  @P0 IADD3.X R5, R226, UR5, RZ, P3, !PT ;  /* 0x00000005e2050c10 */ /* 0x000fe20009ffe4ff */
[----:B------:R3:W5:Y:S01]  /*23a30*/  @P1 LDG.E R2, desc[UR50][R46.64] ;  /* 0x000000322e021981 */ /* 0x000762000c1e1900 */
[----:B0-----:R-:W-:Y:S01]  /*23a40*/  ISETP.NE.AND P2, PT, R51, 0x1, PT ;  /* 0x000000013300780c */ /* 0x001fe20003f45270 */
[----:B--2---:R-:W-:Y:S02]  /*23a50*/  IMAD.IADD R8, R218, 0x1, R212 ;  /* 0x00000001da087824 */ /* 0x004fe400078e02d4 */
[----:B------:R3:W5:Y:S10]  /*23a60*/  @P0 LDG.E R0, desc[UR50][R4.64] ;  /* 0x0000003204000981 */ /* 0x000774000c1e1900 */
[----:B------:R-:W0:Y:S08]  /*23a70*/  @P2 LDC R3, c[0x0][0xbec] ;  /* 0x0002fb00ff032b82 */ /* 0x000e300000000800 */
[----:B------:R-:W1:Y:S01]  /*23a80*/  @P2 LDC R11, c[0x0][0xbf0] ;  /* 0x0002fc00ff0b2b82 */ /* 0x000e620000000800 */
[----:B---3--:R-:W-:Y:S05]  /*23a90*/  @P0 BRA `(.L_x_2819) ;  /* 0x0000000000100947 */ /* 0x008fea0003800000 */
[----:B------:R-:W-:Y:S05]  /*23aa0*/  @!P1 BRA `(.L_x_2819) ;  /* 0x00000000000c9947 */ /* 0x000fea0003800000 */
[----:B------:R-:W2:Y:S04]  /*23ab0*/  LDG.E R5, desc[UR50][R46.64] ;  /* 0x000000322e057981 */ /* 0x000ea8000c1e1900 */
[----:B-----5:R-:W2:Y:S02]  /*23ac0*/  LDG.E R0, desc[UR50][R46.64+0x4] ;  /* 0x000004322e007981 */ /* 0x020ea4000c1e1900 */
[----:B--2---:R-:W-:-:S07]  /*23ad0*/  IMAD.IADD R0, R0, 0x1, -R5 ;  /* 0x0000000100007824 */ /* 0x004fce00078e0a05 */
.L_x_2819:
[----:B------:R-:W2:Y:S01]  /*23ae0*/  LDL R10, [R1+0x30] ;  /* 0x00003000010a7983 */ /* 0x000ea20000100800 */
[----:B------:R-:W-:Y:S01]  /*23af0*/  SHF.R.S32.HI R50, RZ, 0x1f, R224 ;  /* 0x0000001fff327819 */ /* 0x000fe200000114e0 */
[----:B0-----:R-:W-:Y:S01]  /*23b00*/  @P2 IMAD.HI.U32 R4, R8, R3, RZ ;  /* 0x0000000308042227 */ /* 0x001fe200078e00ff */
[----:B------:R-:W-:Y:S01]  /*23b10*/  ULDC.64 UR4, c[0x0][0xb90] ;  /* 0x0002e40000047ab9 */ /* 0x000fe20000000a00 */
[----:B------:R-:W0:Y:S01]  /*23b20*/  S2R R14, SR_TID.X ;  /* 0x00000000000e7919 */ /* 0x000e220000002100 */
[----:B-----5:R-:W-:Y:S01]  /*23b30*/  SHF.R.S32.HI R3, RZ, 0x1f, R2 ;  /* 0x0000001fff037819 */ /* 0x020fe20000011402 */
[----:B------:R-:W-:Y:S01]  /*23b40*/  IMAD R9, R50, UR4, RZ ;  /* 0x0000000432097c24 */ /* 0x000fe2000f8e02ff */
[----:B------:R-:W-:Y:S01]  /*23b50*/  SEL R20, R227, RZ, !P1 ;  /* 0x000000ffe3147207 */ /* 0x000fe20004800000 */
[----:B------:R-:W-:Y:S01]  /*23b60*/  IMAD.MOV.U32 R7, RZ, RZ, R8 ;  /* 0x000000ffff077224 */ /* 0x000fe200078e0008 */
[----:B-1----:R-:W-:Y:S01]  /*23b70*/  @P2 SHF.R.U32.HI R7, RZ, R11, R4 ;  /* 0x0000000bff072219 */ /* 0x002fe20000011604 */
[C---:B------:R-:W-:Y:S01]  /*23b80*/  IMAD.WIDE.U32 R4, R224.reuse, UR4, R2 ;  /* 0x00000004e0047c25 */ /* 0x040fe2000f8e0002 */
[----:B------:R-:W-:Y:S01]  /*23b90*/  SEL R221, R221, RZ, !P1 ;  /* 0x000000ffdddd7207 */ /* 0x000fe20004800000 */
[----:B------:R-:W1:Y:S01]  /*23ba0*/  @P2 LDC R55, c[0x0][0xbec] ;  /* 0x0002fb00ff372b82 */ /* 0x000e620000000800 */
[----:B------:R-:W-:Y:S01]  /*23bb0*/  LEA R11, R229, R215, 0x6 ;  /* 0x000000d7e50b7211 */ /* 0x000fe200078e30ff */
[----:B------:R-:W-:Y:S01]  /*23bc0*/  IMAD R9, R224, UR5, R9 ;  /* 0x00000005e0097c24 */ /* 0x000fe2000f8e0209 */
[----:B------:R-:W-:Y:S01]  /*23bd0*/  ULDC.64 UR4, c[0x0][0xb98] ;  /* 0x0002e60000047ab9 */ /* 0x000fe20000000a00 */
[----:B------:R-:W-:-:S02]  /*23be0*/  IMAD.MOV R6, RZ, RZ, -R7 ;  /* 0x000000ffff067224 */ /* 0x000fc400078e0a07 */
        /* <DEDUP_REMOVED lines=11> */
[----:B0-----:R-:W-:Y:S01]  /*23ca0*/  VIADD R15, R14, 0xffffff80 ;  /* 0xffffff800e0f7836 */ /* 0x001fe20000000000 */
[----:B------:R-:W-:Y:S01]  /*23cb0*/  IADD3.X R5, R11, R5, R8, P1, !PT ;  /* 0x000000050b057210 */ /* 0x000fe20000ffe408 */
[----:B------:R-:W-:Y:S01]  /*23cc0*/  IMAD R6, R6, UR4, RZ ;  /* 0x0000000406067c24 */ /* 0x000fe2000f8e02ff */
[----:B------:R-:W-:Y:S01]  /*23cd0*/  IADD3 R13, P4, R44, 0x2000, RZ ;  /* 0x000020002c0d7810 */ /* 0x000fe20007f9e0ff */
[----:B------:R-:W-:Y:S01]  /*23ce0*/  IMAD R53, R0, R51, RZ ;  /* 0x0000003300357224 */ /* 0x000fe200078e02ff */
[----:B------:R-:W-:Y:S01]  /*23cf0*/  SHF.R.S32.HI R14, RZ, 0x1f, R15 ;  /* 0x0000001fff0e7819 */ /* 0x000fe2000001140f */
[C---:B------:R-:W-:Y:S01]  /*23d00*/  IMAD R11, R9.reuse, UR5, R6 ;  /* 0x00000005090b7c24 */ /* 0x040fe2000f8e0206 */
[----:B------:R-:W-:Y:S01]  /*23d10*/  IADD3 R29, P3, R44, 0x4000, RZ ;  /* 0x000040002c1d7810 */ /* 0x000fe20007f7e0ff */
[----:B------:R-:W-:Y:S01]  /*23d20*/  IMAD.WIDE.U32 R4, R9, UR4, R4 ;  /* 0x0000000409047c25 */ /* 0x000fe2000f8e0004 */
[----:B------:R-:W-:Y:S01]  /*23d30*/  ULDC.64 UR4, c[0x0][0xb50] ;  /* 0x0002d40000047ab9 */ /* 0x000fe20000000a00 */
[----:B------:R-:W-:-:S02]  /*23d40*/  LEA.HI R14, R14, R15, RZ, 0x7 ;  /* 0x0000000f0e0e7211 */ /* 0x000fc400078f38ff */
[----:B------:R-:W-:Y:S01]  /*23d50*/  IMAD.IADD R5, R5, 0x1, R11 ;  /* 0x0000000105057824 */ /* 0x000fe200078e020b */
[----:B------:R-:W-:Y:S01]  /*23d60*/  LEA R6, P1, R4, UR4, 0x2 ;  /* 0x0000000404067c11 */ /* 0x000fe2000f8210ff */
[----:B------:R-:W-:Y:S01]  /*23d70*/  IMAD.X R9, RZ, RZ, R45, P0 ;  /* 0x000000ffff097224 */ /* 0x000fe200000e062d */
[----:B------:R-:W-:Y:S02]  /*23d80*/  LOP3.LUT R14, R14, 0xffffff80, RZ, 0xc0, !PT ;  /* 0xffffff800e0e7812 */ /* 0x000fe400078ec0ff */
[----:B------:R-:W-:Y:S01]  /*23d90*/  LEA.HI.X R4, R4, UR5, R5, 0x2, P1 ;  /* 0x0000000504047c11 */ /* 0x000fe200088f1405 */
[----:B------:R-:W-:Y:S01]  /*23da0*/  SHFL.IDX PT, R46, R6, RZ, 0x1c1f ;  /* 0x001c1fff062e7589 */ /* 0x000fe200000e0000 */
[----:B------:R-:W-:Y:S01]  /*23db0*/  IADD3 R25, P1, R44, 0x3000, RZ ;  /* 0x000030002c197810 */ /* 0x000fe20007f3e0ff */
[----:B------:R-:W-:Y:S01]  /*23dc0*/  ULDC.64 UR4, c[0x0][0xaa0] ;  /* 0x0002a80000047ab9 */ /* 0x000fe20000000a00 */
[----:B------:R-:W-:Y:S01]  /*23dd0*/  IADD3 R14, R15, -R14, RZ ;  /* 0x8000000e0f0e7210 */ /* 0x000fe20007ffe0ff */
[----:B------:R-:W0:Y:S01]  /*23de0*/  SHFL.IDX PT, R47, R4, RZ, 0x1c1f ;  /* 0x001c1fff042f7589 */ /* 0x000e2200000e0000 */
[----:B------:R-:W-:-:S02]  /*23df0*/  LOP3.LUT R24, R25, 0x380, RZ, 0xc0, !PT ;  /* 0x0000038019187812 */ /* 0x000fc400078ec0ff */
[----:B------:R-:W-:Y:S01]  /*23e00*/  LOP3.LUT R12, R13, 0x380, RZ, 0xc0, !PT ;  /* 0x000003800d0c7812 */ /* 0x000fe200078ec0ff */
[----:B------:R-:W-:Y:S01]  /*23e10*/  SHFL.IDX PT, R48, R6, 0x1, 0x1c1f ;  /* 0x003c1f0006307f89 */ /* 0x000fe200000e0000 */
[----:B------:R-:W-:Y:S02]  /*23e20*/  SHF.R.U64 R24, R24, 0x3, RZ ;  /* 0x0000000318187819 */ /* 0x000fe400000012ff */
[----:B------:R-:W-:Y:S01]  /*23e30*/  LOP3.LUT R28, R29, 0x380, RZ, 0xc0, !PT ;  /* 0x000003801d1c7812 */ /* 0x000fe200078ec0ff */
[----:B------:R-:W3:Y:S01]  /*23e40*/  SHFL.IDX PT, R49, R4, 0x1, 0x1c1f ;  /* 0x003c1f0004317f89 */ /* 0x000ee200000e0000 */
[----:B------:R-:W-:Y:S02]  /*23e50*/  LOP3.LUT R8, R7, 0x380, RZ, 0xc0, !PT ;  /* 0x0000038007087812 */ /* 0x000fe400078ec0ff */
[----:B------:R-:W-:Y:S02]  /*23e60*/  LOP3.LUT P0, RZ, R14, 0x3, RZ, 0xc0, !PT ;  /* 0x000000030eff7812 */ /* 0x000fe4000780c0ff */
[----:B------:R-:W-:Y:S01]  /*23e70*/  LOP3.LUT R24, R24, R25, RZ, 0x3c, !PT ;  /* 0x0000001918187212 */ /* 0x000fe200078e3cff */
[----:B------:R-:W-:Y:S01]  /*23e80*/  IMAD.X R25, RZ, RZ, R45, P1 ;  /* 0x000000ffff197224 */ /* 0x000fe200008e062d */
[----:B------:R-:W-:-:S02]  /*23e90*/  SHF.R.U64 R12, R12, 0x3, RZ ;  /* 0x000000030c0c7819 */ /* 0x000fc400000012ff */
[----:B------:R-:W-:Y:S02]  /*23ea0*/  SHF.R.U64 R28, R28, 0x3, RZ ;  /* 0x000000031c1c7819 */ /* 0x000fe400000012ff */
[----:B------:R-:W-:Y:S02]  /*23eb0*/  SHF.R.U64 R8, R8, 0x3, RZ ;  /* 0x0000000308087819 */ /* 0x000fe400000012ff */
[----:B------:R-:W-:Y:S01]  /*23ec0*/  LOP3.LUT R12, R12, R13, RZ, 0x3c, !PT ;  /* 0x0000000d0c0c7212 */ /* 0x000fe200078e3cff */
[--C-:B------:R-:W-:Y:S01]  /*23ed0*/  IMAD.X R13, RZ, RZ, R45.reuse, P4 ;  /* 0x000000ffff0d7224 */ /* 0x100fe200020e062d */
[----:B------:R-:W-:Y:S01]  /*23ee0*/  LOP3.LUT R28, R28, R29, RZ, 0x3c, !PT ;  /* 0x0000001d1c1c7212 */ /* 0x000fe200078e3cff */
[----:B------:R-:W-:Y:S01]  /*23ef0*/  IMAD.X R29, RZ, RZ, R45, P3 ;  /* 0x000000ffff1d7224 */ /* 0x000fe200018e062d */
[----:B------:R-:W-:Y:S02]  /*23f00*/  LOP3.LUT R8, R8, R7, RZ, 0x3c, !PT ;  /* 0x0000000708087212 */ /* 0x000fe400078e3cff */
[----:B------:R-:W-:-:S02]  /*23f10*/  IADD3 R33, P5, R44, 0x5000, RZ ;  /* 0x000050002c217810 */ /* 0x000fc40007fbe0ff */
[C---:B------:R-:W-:Y:S02]  /*23f20*/  IADD3 R37, P4, R44.reuse, 0x6000, RZ ;  /* 0x000060002c257810 */ /* 0x040fe40007f9e0ff */
[C---:B------:R-:W-:Y:S02]  /*23f30*/  LOP3.LUT R7, R44.reuse, 0x380, RZ, 0xc0, !PT ;  /* 0x000003802c077812 */ /* 0x040fe400078ec0ff */
[----:B------:R-:W-:Y:S02]  /*23f40*/  IADD3 R5, P3, R44, 0x7000, RZ ;  /* 0x000070002c057810 */ /* 0x000fe40007f7e0ff */
[----:B------:R-:W-:Y:S02]  /*23f50*/  LOP3.LUT R32, R33, 0x380, RZ, 0xc0, !PT ;  /* 0x0000038021207812 */ /* 0x000fe400078ec0ff */
[----:B------:R-:W-:Y:S01]  /*23f60*/  LOP3.LUT R36, R37, 0x380, RZ, 0xc0, !PT ;  /* 0x0000038025247812 */ /* 0x000fe200078ec0ff */
[----:B------:R-:W-:Y:S01]  /*23f70*/  IMAD R3, R3, UR4, RZ ;  /* 0x0000000403037c24 */ /* 0x000fe2000f8e02ff */
[----:B------:R-:W-:Y:S01]  /*23f80*/  SHF.R.U64 R7, R7, 0x3, RZ ;  /* 0x0000000307077819 */ /* 0x000fe200000012ff */
[----:B------:R-:W-:Y:S01]  /*23f90*/  IMAD.X R41, RZ, RZ, R45, P3 ;  /* 0x000000ffff297224 */ /* 0x000fe200018e062d */
[----:B------:R-:W-:-:S02]  /*23fa0*/  SHF.R.U64 R32, R32, 0x3, RZ ;  /* 0x0000000320207819 */ /* 0x000fc400000012ff */
[----:B------:R-:W-:Y:S02]  /*23fb0*/  SHF.R.U64 R36, R36, 0x3, RZ ;  /* 0x0000000324247819 */ /* 0x000fe400000012ff */
[----:B------:R-:W-:Y:S02]  /*23fc0*/  LOP3.LUT R44, R7, R44, RZ, 0x3c, !PT ;  /* 0x0000002c072c7212 */ /* 0x000fe400078e3cff */
[----:B------:R-:W-:Y:S01]  /*23fd0*/  LOP3.LUT R32, R32, R33, RZ, 0x3c, !PT ;  /* 0x0000002120207212 */ /* 0x000fe200078e3cff */
[--C-:B------:R-:W-:Y:S01]  /*23fe0*/  IMAD.X R33, RZ, RZ, R45.reuse, P5 ;  /* 0x000000ffff217224 */ /* 0x100fe200028e062d */
[----:B------:R-:W-:Y:S01]  /*23ff0*/  LOP3.LUT R36, R36, R37, RZ, 0x3c, !PT ;  /* 0x0000002524247212 */ /* 0x000fe200078e3cff */
[----:B------:R-:W-:Y:S01]  /*24000*/  IMAD.X R37, RZ, RZ, R45, P4 ;  /* 0x000000ffff257224 */ /* 0x000fe200020e062d */
[----:B------:R-:W-:Y:S01]  /*24010*/  BSSY B1, `(.L_x_2820) ;  /* 0x0000053000017945 */ /* 0x000fe20003800000 */
[----:B------:R-:W-:Y:S02]  /*24020*/  SHF.R.S32.HI R52, RZ, 0x1f, R222 ;  /* 0x0000001fff347819 */ /* 0x000fe400000114de */
[----:B------:R-:W-:Y:S01]  /*24030*/  SHF.R.S32.HI R54, RZ, 0x1f, R215 ;  /* 0x0000001fff367819 */ /* 0x000fe200000114d7 */
[----:B--2---:R-:W-:-:S05]  /*24040*/  IMAD.IADD R10, R10, 0x1, R212 ;  /* 0x000000010a0a7824 */ /* 0x004fca00078e02d4 */
[C---:B------:R-:W-:Y:S02]  /*24050*/  IADD3 R0, R10.reuse, 0x8, RZ ;  /* 0x000000080a007810 */ /* 0x040fe40007ffe0ff */
[-C--:B------:R-:W-:Y:S02]  /*24060*/  ISETP.GE.OR P1, PT, R10, R53.reuse, P0 ;  /* 0x000000350a00720c */ /* 0x080fe40000726670 */
[----:B------:R-:W-:Y:S02]  /*24070*/  ISETP.GE.OR P0, PT, R0, R53, P0 ;  /* 0x000000350000720c */ /* 0x000fe40000706670 */
[----:B------:R-:W-:-:S04]  /*24080*/  LOP3.LUT R0, R5, 0x380, RZ, 0xc0, !PT ;  /* 0x0000038005007812 */ /* 0x000fc800078ec0ff */
[----:B------:R-:W-:-:S04]  /*24090*/  SHF.R.U64 R0, R0, 0x3, RZ ;  /* 0x0000000300007819 */ /* 0x000fc800000012ff */
[----:B------:R-:W-:Y:S01]  /*240a0*/  LOP3.LUT R40, R0, R5, RZ, 0x3c, !PT ;  /* 0x0000000500287212 */ /* 0x000fe200078e3cff */
[----:B0-----:R-:W-:Y:S04]  /*240b0*/  @!P1 ST.E desc[UR50][R46.64], R88 ;  /* 0x000000582e009985 */ /* 0x001fe8000c101932 */
[----:B---3--:R0:W-:Y:S04]  /*240c0*/  @!P0 ST.E desc[UR50][R48.64], R89 ;  /* 0x0000005930008985 */ /* 0x0081e8000c101932 */
[----:B------:R2:W5:Y:S04]  /*240d0*/  LD.E.128 R4, desc[UR50][R44.64] ;  /* 0x000000322c047980 */ /* 0x000568000c101d00 */
[----:B------:R-:W5:Y:S01]  /*240e0*/  LD.E.128 R8, desc[UR50][R8.64] ;  /* 0x0000003208087980 */ /* 0x000f62000c101d00 */
[----:B0-----:R-:W0:Y:S03]  /*240f0*/  @P2 LDC R49, c[0x0][0xbf0] ;  /* 0x0002fc00ff312b82 */ /* 0x001e260000000800 */
[----:B------:R-:W5:Y:S01]  /*24100*/  LD.E.128 R12, desc[UR50][R12.64] ;  /* 0x000000320c0c7980 */ /* 0x000f62000c101d00 */
[----:B--2---:R-:W-:-:S02]  /*24110*/  IMAD R45, R2, UR5, R3 ;  /* 0x00000005022d7c24 */ /* 0x004fc4000f8e0203 */
[----:B------:R-:W-:Y:S01]  /*24120*/  IMAD.WIDE.U32 R2, R2, UR4, RZ ;  /* 0x0000000402027c25 */ /* 0x000fe2000f8e00ff */
[----:B------:R-:W-:Y:S01]  /*24130*/  ULDC.64 UR4, c[0x0][0xae8] ;  /* 0x0002ba0000047ab9 */ /* 0x000fe20000000a00 */
[----:B------:R-:W5:Y:S03]  /*24140*/  LD.E.128 R24, desc[UR50][R24.64] ;  /* 0x0000003218187980 */ /* 0x000f66000c101d00 */
[----:B------:R-:W-:Y:S01]  /*24150*/  IADD3 R3, R3, R45, RZ ;  /* 0x0000002d03037210 */ /* 0x000fe20007ffe0ff */
[----:B------:R-:W-:Y:S01]  /*24160*/  IMAD R45, R223, 0x20, R229 ;  /* 0x00000020df2d7824 */ /* 0x000fe200078e02e5 */
[----:B------:R-:W5:Y:S01]  /*24170*/  LD.E.128 R28, desc[UR50][R28.64] ;  /* 0x000000321c1c7980 */ /* 0x000f62000c101d00 */
[----:B------:R-:W-:Y:S02]  /*24180*/  IMAD R47, R50, UR4, RZ ;  /* 0x00000004322f7c24 */ /* 0x000fe4000f8e02ff */
[----:B------:R-:W-:Y:S01]  /*24190*/  IMAD.IADD R44, R212, 0x1, R45 ;  /* 0x00000001d42c7824 */ /* 0x000fe200078e022d */
[----:B------:R-:W5:Y:S01]  /*241a0*/  LD.E.128 R32, desc[UR50][R32.64] ;  /* 0x0000003220207980 */ /* 0x000f62000c101d00 */
[----:B------:R-:W-:-:S02]  /*241b0*/  IMAD R47, R224, UR5, R47 ;  /* 0x00000005e02f7c24 */ /* 0x000fc4000f8e022f */
[----:B-1----:R-:W-:Y:S01]  /*241c0*/  @P2 IMAD.HI.U32 R0, R44, R55, RZ ;  /* 0x000000372c002227 */ /* 0x002fe200078e00ff */
[----:B------:R-:W5:Y:S03]  /*241d0*/  LD.E.128 R36, desc[UR50][R36.64] ;  /* 0x0000003224247980 */ /* 0x000f66000c101d00 */
[----:B------:R-:W-:Y:S01]  /*241e0*/  IMAD.WIDE.U32 R2, R224, UR4, R2 ;  /* 0x00000004e0027c25 */ /* 0x000fe2000f8e0002 */
[----:B------:R-:W-:Y:S01]  /*241f0*/  ULDC.64 UR4, c[0x0][0xaf0] ;  /* 0x0002bc0000047ab9 */ /* 0x000fe20000000a00 */
[----:B------:R-:W5:Y:S02]  /*24200*/  LD.E.128 R40, desc[UR50][R40.64] ;  /* 0x0000003228287980 */ /* 0x000f64000c101d00 */
[----:B------:R-:W-:Y:S01]  /*24210*/  IMAD.MOV.U32 R45, RZ, RZ, R44 ;  /* 0x000000ffff2d7224 */ /* 0x000fe200078e002c */
[----:B0-----:R-:W-:Y:S01]  /*24220*/  @P2 SHF.R.U32.HI R45, RZ, R49, R0 ;  /* 0x00000031ff2d2219 */ /* 0x001fe20000011600 */
[----:B------:R-:W-:Y:S01]  /*24230*/  IMAD R20, R20, UR4, RZ ;  /* 0x0000000414147c24 */ /* 0x000fe2000f8e02ff */
[----:B------:R-:W-:Y:S01]  /*24240*/  @!PT LDS RZ, [RZ] ;  /* 0x00000000fffff984 */ /* 0x000fe20000000800 */
[----:B------:R-:W-:Y:S01]  /*24250*/  @!PT LDS RZ, [RZ] ;  /* 0x00000000fffff984 */ /* 0x000fe20000000800 */
[----:B------:R-:W-:Y:S01]  /*24260*/  @!PT LDS RZ, [RZ] ;  /* 0x00000000fffff984 */ /* 0x000fe20000000800 */
[----:B------:R-:W-:Y:S01]  /*24270*/  @!PT LDS RZ, [RZ] ;  /* 0x00000000fffff984 */ /* 0x000fe20000000800 */
[----:B------:R0:W-:Y:S06]  /*24280*/  MEMBAR.ALL.CTA ;  /* 0x0000000000007992 */ /* 0x0001ec0000008000 */
[----:B0-----:R-:W0:Y:S01]  /*24290*/  FENCE.VIEW.ASYNC.S ;  /* 0x00000000000073c6 */ /* 0x001e220000000000 */
[----:B------:R-:W-:Y:S01]  /*242a0*/  IMAD.IADD R3, R3, 0x1, R47 ;  /* 0x0000000103037824 */ /* 0x000fe200078e022f */
[----:B------:R-:W-:Y:S01]  /*242b0*/  SHF.R.S32.HI R0, RZ, 0x1f, R45 ;  /* 0x0000001fff007819 */ /* 0x000fe2000001142d */
[----:B------:R-:W-:Y:S01]  /*242c0*/  IMAD R47, R221, UR5, R20 ;  /* 0x00000005dd2f7c24 */ /* 0x000fe2000f8e0214 */
[----:B------:R-:W-:Y:S01]  /*242d0*/  IADD3 R20, -R45, RZ, RZ ;  /* 0x000000ff2d147210 */ /* 0x000fe20007ffe1ff */
[----:B------:R-:W-:Y:S01]  /*242e0*/  IMAD.WIDE.U32 R2, R221, UR4, R2 ;  /* 0x00000004dd027c25 */ /* 0x000fe2000f8e0002 */
[----:B------:R-:W-:-:S03]  /*242f0*/  ULDC.64 UR4, c[0x0][0xae0] ;  /* 0x0002b80000047ab9 */ /* 0x000fc60000000a00 */
        /* <DEDUP_REMOVED lines=15> */
[----:B------:R-:W-:Y:S01]  /*243f0*/  ULDC.64 UR4, c[0x0][0xa80] ;  /* 0x0002a00000047ab9 */ /* 0x000fe20000000a00 */
[----:B------:R-:W-:Y:S01]  /*24400*/  IADD3 R0, R18, 0x29820, RZ ;  /* 0x0002982012007810 */ /* 0x000fe20007ffe0ff */
[----:B------:R-:W-:Y:S01]  /*24410*/  VIADD R20, R212, 0x40 ;  /* 0x00000040d4147836 */ /* 0x000fe20000000000 */
[----:B------:R-:W-:Y:S01]  /*24420*/  LEA R46, P3, R2, UR4, 0x1 ;  /* 0x00000004022e7c11 */ /* 0x000fe2000f8608ff */
[----:B------:R-:W-:Y:S01]  /*24430*/  IMAD.IADD R3, R3, 0x1, R45 ;  /* 0x0000000103037824 */ /* 0x000fe200078e022d */
[----:B------:R-:W-:-:S02]  /*24440*/  PRMT R0, RZ, 0x654, R0 ;  /* 0x00000654ff007816 */ /* 0x000fc40000000000 */
[----:B------:R-:W-:Y:S01]  /*24450*/  ISETP.GE.AND P1, PT, R20, R53, PT ;  /* 0x000000351400720c */ /* 0x000fe20003f26270 */
[----:B0-----:R0:W1:Y:S01]  /*24460*/  SHFL.IDX PT, R44, R46, RZ, 0x181f ;  /* 0x00181fff2e2c7589 */ /* 0x00106200000e0000 */
        /* <DEDUP_REMOVED lines=13> */
.L_x_2821:
[----:B------:R-:W-:Y:S05]  /*24540*/  BSYNC B1 ;  /* 0x0000000000017941 */ /* 0x000fea0003800000 */
.L_x_2820:
        /* <DEDUP_REMOVED lines=13> */
.L_x_2823:
[----:B------:R-:W-:Y:S05]  /*24620*/  BSYNC B1 ;  /* 0x0000000000017941 */ /* 0x000fea0003800000 */
.L_x_2822:
        /* <DEDUP_REMOVED lines=13> */
.L_x_2825:
[----:B------:R-:W-:Y:S05]  /*24700*/  BSYNC B1 ;  /* 0x0000000000017941 */ /* 0x000fea0003800000 */
.L_x_2824:
        /* <DEDUP_REMOVED lines=16> */
.L_x_2817:
        /* <DEDUP_REMOVED lines=27> */
.L_x_2827:
        /* <DEDUP_REMOVED lines=8> */
[----:B-----5:R-:W-:Y:S01]  /*24a40*/  IMAD R2, R6, R9, RZ ;  /* 0x0000000906027224 */ /* 0x020fe200078e02ff */
[----:B---3--:R-:W-:-:S04]  /*24a50*/  IADD3 R8, R212, -0x80, R3 ;  /* 0xffffff80d4087810 */ /* 0x008fc80007ffe003 */
[----:B------:R-:W-:-:S13]  /*24a60*/  ISETP.GE.AND P0, PT, R8, R2, PT ;  /* 0x000000020800720c */ /* 0x000fda0003f06270 */
[----:B------:R-:W-:Y:S05]  /*24a70*/  @P0 BRA `(.L_x_2829) ;  /* 0x0000000000840947 */ /* 0x000fea0003800000 */
[----:B------:R-:W-:Y:S01]  /*24a80*/  ISETP.NE.AND P0, PT, R9, 0x1, PT ;  /* 0x000000010900780c */ /* 0x000fe20003f05270 */
[----:B------:R-:W-:Y:S01]  /*24a90*/  ULDC.64 UR4, c[0x0][0xb90] ;  /* 0x0002e40000047ab9 */ /* 0x000fe20000000a00 */
[----:B------:R-:W-:Y:S01]  /*24aa0*/  MOV R3, R11 ;  /* 0x0000000b00037202 */ /* 0x000fe20000000f00 */
[----:B------:R-:W-:Y:S02]  /*24ab0*/  IMAD R7, R10, UR4, RZ ;  /* 0x000000040a077c24 */ /* 0x000fe4000f8e02ff */
[----:B------:R-:W-:Y:S02]  /*24ac0*/  IMAD.MOV.U32 R2, RZ, RZ, R0 ;  /* 0x000000ffff027224 */ /* 0x000fe400078e0000 */
[----:B------:R-:W-:Y:S02]  /*24ad0*/  IMAD.MOV.U32 R5, RZ, RZ, R8 ;  /* 0x000000ffff057224 */ /* 0x000fe400078e0008 */
[----:B------:R-:W-:-:S04]  /*24ae0*/  IMAD.WIDE.U32 R2, R224, UR4, R2 ;  /* 0x00000004e0027c25 */ /* 0x000fc8000f8e0002 */
[----:B------:R-:W3:Y:S01]  /*24af0*/  @P0 LDC R13, c[0x0][0xbec] ;  /* 0x0002fb00ff0d0b82 */ /* 0x000ee20000000800 */
[----:B------:R-:W-:Y:S01]  /*24b00*/  IMAD R7, R224, UR5, R7 ;  /* 0x00000005e0077c24 */ /* 0x000fe2000f8e0207 */
[----:B------:R-:W-:-:S03]  /*24b10*/  ULDC.64 UR4, c[0x0][0xb98] ;  /* 0x0002e60000047ab9 */ /* 0x000fc60000000a00 */
[----:B------:R-:W-:-:S03]  /*24b20*/  IMAD.IADD R3, R3, 0x1, R7 ;  /* 0x0000000103037824 */ /* 0x000fc600078e0207 */
[----:B------:R-:W5:Y:S01]  /*24b30*/  @P0 LDC R15, c[0x0][0xbf0] ;  /* 0x0002fc00ff0f0b82 */ /* 0x000f620000000800 */
[----:B------:R-:W-:-:S04]  /*24b40*/  IMAD.WIDE.U32 R2, R221, UR4, R2 ;  /* 0x00000004dd027c25 */ /* 0x000fc8000f8e0002 */
[----:B---3--:R-:W-:-:S05]  /*24b50*/  @P0 IMAD.HI.U32 R4, R8, R13, RZ ;  /* 0x0000000d08040227 */ /* 0x008fca00078e00ff */
        /* <DEDUP_REMOVED lines=19> */
.L_x_2829:
[----:B------:R-:W-:Y:S05]  /*24c90*/  BSYNC B1 ;  /* 0x0000000000017941 */ /* 0x000fea0003800000 */
.L_x_2828:
[----:B------:R-:W-:Y:S01]  /*24ca0*/  ULDC.64 UR4, c[0x0][0xaa0] ;  /* 0x0002a80000047ab9 */ /* 0x000fe20000000a00 */
[----:B------:R-:W-:Y:S01]  /*24cb0*/  LEA R7, R223, R229, 0x5 ;  /* 0x000000e5df077211 */ /* 0x000fe200078e28ff */
[----:B---3--:R-:W-:-:S04]  /*24cc0*/  IMAD R3, R11, UR4, RZ ;  /* 0x000000040b037c24 */ /* 0x008fc8000f8e02ff */
[C---:B------:R-:W-:Y:S02]  /*24cd0*/  IMAD R5, R0.reuse, UR5, R3 ;  /* 0x0000000500057c24 */ /* 0x040fe4000f8e0203 */
[----:B------:R-:W-:Y:S01]  /*24ce0*/  IMAD.WIDE.U32 R2, R0, UR4, RZ ;  /* 0x0000000400027c25 */ /* 0x000fe2000f8e00ff */
[----:B------:R-:W-:-:S03]  /*24cf0*/  ULDC.64 UR4, c[0x0][0xae8] ;  /* 0x0002ba0000047ab9 */ /* 0x000fc60000000a00 */
[----:B------:R-:W-:Y:S02]  /*24d00*/  IMAD.IADD R9, R212, 0x1, R7 ;  /* 0x00000001d4097824 */ /* 0x000fe400078e0207 */
[----:B------:R-:W-:Y:S02]  /*24d10*/  IMAD.IADD R3, R3, 0x1, R5 ;  /* 0x0000000103037824 */ /* 0x000fe400078e0205 */
[----:B------:R-:W-:Y:S02]  /*24d20*/  IMAD R7, R10, UR4, RZ ;  /* 0x000000040a077c24 */ /* 0x000fe4000f8e02ff */
[----:B--2---:R-:W-:-:S04]  /*24d30*/  @P2 IMAD.HI.U32 R0, R9, R12, RZ ;  /* 0x0000000c09002227 */ /* 0x004fc800078e00ff */
[C---:B------:R-:W-:Y:S02]  /*24d40*/  IMAD R7, R224.reuse, UR5, R7 ;  /* 0x00000005e0077c24 */ /* 0x040fe4000f8e0207 */
[----:B------:R-:W-:Y:S01]  /*24d50*/  IMAD.WIDE.U32 R2, R224, UR4, R2 ;  /* 0x00000004e0027c25 */ /* 0x000fe2000f8e0002 */
[----:B------:R-:W-:-:S03]  /*24d60*/  ULDC.64 UR4, c[0x0][0xaf0] ;  /* 0x0002bc0000047ab9 */ /* 0x000fc60000000a00 */
[----:B------:R-:W-:Y:S01]  /*24d70*/  IMAD.MOV.U32 R5, RZ, RZ, R9 ;  /* 0x000000ffff057224 */ /* 0x000fe200078e0009 */
[----:B----4-:R-:W-:Y:S01]  /*24d80*/  @P2 SHF.R.U32.HI R5, RZ, R27, R0 ;  /* 0x0000001bff052219 */ /* 0x010fe20000011600 */
[----:B------:R-:W-:Y:S02]  /*24d90*/  IMAD R4, R227, UR4, RZ ;  /* 0x00000004e3047c24 */ /* 0x000fe4000f8e02ff */
        /* <DEDUP_REMOVED lines=25> */
.L_x_3061:
[----:B------:R-:W-:Y:S01]  /*24f30*/  IMAD R25, R6, R25, RZ ;  /* 0x0000001906197224 */ /* 0x000fe200078e02ff */
[----:B------:R-:W-:Y:S01]  /*24f40*/  BSSY B1, `(.L_x_2831) ;  /* 0x000000f000017945 */ /* 0x000fe20003800000 */
[----:B------:R-:W-:-:S05]  /*24f50*/  IMAD.IADD R212, R229, 0x1, R212 ;  /* 0x00000001e5d47824 */ /* 0x000fca00078e02d4 */
        /* <DEDUP_REMOVED lines=13> */
.L_x_2832:
[----:B------:R-:W-:Y:S05]  /*25030*/  BSYNC B1 ;  /* 0x0000000000017941 */ /* 0x000fea0003800000 */
.L_x_2831:
[----:B------:R-:W-:-:S03]  /*25040*/  UMOV UR4, 0xffffffff ;  /* 0xffffffff00047882 */ /* 0x000fc60000000000 */
[----:B------:R-:W-:Y:S05]  /*25050*/  BRA.DIV UR4, `(.L_x_2833) ;  /* 0x000000a204dc7947 */ /* 0x000fea000b800000 */
[----:B---3--:R3:W0:Y:S04]  /*25060*/  SHFL.IDX PT, R0, R3, 0x1, 0x181f ;  /* 0x00381f0003007f89 */ /* 0x00862800000e0000 */
[----:B----4-:R3:W4:Y:S02]  /*25070*/  SHFL.IDX PT, R14, R2, 0x1, 0x181f ;  /* 0x00381f00020e7f89 */ /* 0x01072400000e0000 */
.L_x_3065:
[----:B------:R-:W-:Y:S01]  /*25080*/  IADD3 R4, R212, 0x20, RZ ;  /* 0x00000020d4047810 */ /* 0x000fe20007ffe0ff */
[----:B------:R-:W-:Y:S03]  /*25090*/  BSSY B1, `(.L_x_2834) ;  /* 0x000000e000017945 */ /* 0x000fe60003800000 */
        /* <DEDUP_REMOVED lines=13> */
.L_x_2835:
[----:B------:R-:W-:Y:S05]  /*25170*/  BSYNC B1 ;  /* 0x0000000000017941 */ /* 0x000fea0003800000 */
.L_x_2834:
[----:B------:R-:W-:-:S03]  /*25180*/  UMOV UR4, 0xffffffff ;  /* 0xffffffff00047882 */ /* 0x000fc60000000000 */
[----:B------:R-:W-:Y:S05]  /*25190*/  BRA.DIV UR4, `(.L_x_2836) ;  /* 0x000000a204d47947 */ /* 0x000fea000b800000 */
[----:B0-----:R0:W0:Y:S04]  /*251a0*/  SHFL.IDX PT, R0, R3, 0x2, 0x181f ;  /* 0x00581f0003007f89 */ /* 0x00102800000e0000 */
[----:B----4-:R4:W0:Y:S02]  /*251b0*/  SHFL.IDX PT, R14, R2, 0x2, 0x181f ;  /* 0x00581f00020e7f89 */ /* 0x01082400000e0000 */
.L_x_3069:
        /* <DEDUP_REMOVED lines=15> */
.L_x_2838:
[----:B------:R-:W-:Y:S05]  /*252b0*/  BSYNC B1 ;  /* 0x0000000000017941 */ /* 0x000fea0003800000 */
.L_x_2837:
[----:B------:R-:W-:-:S03]  /*252c0*/  UMOV UR4, 0xffffffff ;  /* 0xffffffff00047882 */ /* 0x000fc60000000000 */
[----:B------:R-:W-:Y:S05]  /*252d0*/  BRA.DIV UR4, `(.L_x_2839) ;  /* 0x000000a204cc7947 */ /* 0x000fea000b800000 */
[----:B0-----:R0:W0:Y:S04]  /*252e0*/  SHFL.IDX PT, R0, R3, 0x3, 0x181f ;  /* 0x00781f0003007f89 */ /* 0x00102800000e0000 */
[----:B------:R0:W0:Y:S02]  /*252f0*/  SHFL.IDX PT, R14, R2, 0x3, 0x181f ;  /* 0x00781f00020e7f89 */ /* 0x00002400000e0000 */
.L_x_3073:
[----:B0-234-:R-:W-:-:S05]  /*25300*/  VIADD R2, R212, 0x60 ;  /* 0x00000060d4027836 */ /* 0x01dfca0000000000 */
        /* <DEDUP_REMOVED lines=13> */
.L_x_2826:
[----:B------:R-:W-:Y:S05]  /*253e0*/  BSYNC B0 ;  /* 0x0000000000007941 */ /* 0x000fea0003800000 */
.L_x_2816:
[----:B------:R-:W-:Y:S02]  /*253f0*/  ULDC UR4, c[0x0][0xc3c] ;  /* 0x00030f0000047ab9 */ /* 0x000fe40000000800 */
[----:B-1----:R-:W-:-:S13]  /*25400*/  ISETP.GE.AND P0, PT, R23, UR4, PT ;  /* 0x0000000417007c0c */ /* 0x002fda000bf06270 */
[----:B------:R-:W-:Y:S05]  /*25410*/  @!P0 BRA `(.L_x_2840) ;  /* 0xfffffdc000388947 */ /* 0x000fea000383ffff */
[----:B------:R-:W-:Y:S05]  /*25420*/  BRA `(.L_x_2628) ;  /* 0x0000007c00dc7947 */ /* 0x000fea0003800000 */
.L_x_2626:
        /* <DEDUP_REMOVED lines=58> */
.L_x_2846:
        /* <DEDUP_REMOVED lines=12> */
.L_x_2845:
[----:B------:R-:W-:Y:S05]  /*25890*/  BSYNC B0 ;  /* 0x0000000000007941 */ /* 0x000fea0003800000 */
.L_x_2844:
[----:B0----5:R-:W0:Y:S02]  /*258a0*/  SHFL.UP PT, R2, R0, 0x1, RZ ;  /* 0x0420000000027989 */ /* 0x021e2400000e00ff */
        /* <DEDUP_REMOVED lines=16> */
[----:B------:R-:W-:-:S04]  /*259b0*/  IADD3 R4, R3, R4, RZ ;  /* 0x0000000403047210 */ /* 0x000fc80007ffe0ff */
[----:B------:R-:W-:-:S13]  /*259c0*/  ISETP.GT.AND P6, PT, R4, UR6, PT ;  /* 0x0000000604007c0c */ /* 0x000fda000bfc4270 */
[----:B------:R-:W-:Y:S05]  /*259d0*/  @!P6 BRA `(.L_x_2846) ;  /* 0xfffffffc007ce947 */ /* 0x000fea000383ffff */
.L_x_2842:
        /* <DEDUP_REMOVED lines=20> */
.L_x_2847:
[----:B-1----:R-:W-:Y:S01]  /*25b20*/  IADD3 R2, RZ, -R3, RZ ;  /* 0x80000003ff027210 */ /* 0x002fe20007ffe0ff */
[----:B---3--:R-:W-:-:S04]  /*25b30*/  IMAD R16, R16, UR5, R11 ;  /* 0x0000000510107c24 */ /* 0x008fc8000f8e020b */
        /* <DEDUP_REMOVED lines=8> */
[----:B------:R-:W-:Y:S01]  /*25bc0*/  IMAD.MOV.U32 R3, RZ, RZ, R6 ;  /* 0x000000ffff037224 */ /* 0x000fe200078e0006 */
[----:B------:R-:W-:-:S03]  /*25bd0*/  MOV R6, R8 ;  /* 0x0000000800067202 */ /* 0x000fc60000000f00 */
        /* <DEDUP_REMOVED lines=13> */
[----:B------:R-:W-:-:S03]  /*25cb0*/  IMAD.MOV R2, RZ, RZ, -R2 ;  /* 0x000000ffff027224 */ /* 0x000fc600078e0a02 */
[----:B------:R-:W-:Y:S01]  /*25cc0*/  IADD3 R6, -R11, RZ, RZ ;  /* 0x000000ff0b067210 */ /* 0x000fe20007ffe1ff */
[----:B------:R-:W-:Y:S02]  /*25cd0*/  IMAD R4, R4, R2, R9 ;  /* 0x0000000204047224 */ /* 0x000fe400078e0209 */
[----:B------:R-:W-:Y:S01]  /*25ce0*/  IMAD.MOV.U32 R2, RZ, RZ, RZ ;  /* 0x000000ffff027224 */ /* 0x000fe200078e00ff */
[----:B------:R-:W-:Y:S02]  /*25cf0*/  VIADDMNMX R13, R6, UR5, R7, PT ;  /* 0x00000005060d7c46 */ /* 0x000fe4000b800107 */
[----:B------:R-:W-:Y:S02]  /*25d00*/  IABS R9, R4 ;  /* 0x0000000400097213 */ /* 0x000fe40000000000 */
[-C--:B------:R-:W-:Y:S01]  /*25d10*/  IABS R8, R13.reuse ;  /* 0x0000000d00087213 */ /* 0x080fe20000000000 */
[----:B------:R-:W-:Y:S01]  /*25d20*/  IMAD.MOV R18, RZ, RZ, -R13 ;  /* 0x000000ffff127224 */ /* 0x000fe200078e0a0d */
[----:B0-----:R-:W-:-:S02]  /*25d30*/  IABS R10, R13 ;  /* 0x0000000d000a7213 */ /* 0x001fc40000000000 */
[----:B------:R-:W0:Y:S08]  /*25d40*/  I2F.RP R6, R8 ;  /* 0x0000000800067306 */ /* 0x000e300000209400 */
[----:B0-----:R-:W0:Y:S02]  /*25d50*/  MUFU.RCP R6, R6 ;  /* 0x0000000600067308 */ /* 0x001e240000001000 */
[----:B0-----:R-:W-:-:S06]  /*25d60*/  VIADD R3, R6, 0xffffffe ;  /* 0x0ffffffe06037836 */ /* 0x001fcc0000000000 */
[----:B------:R-:W0:Y:S02]  /*25d70*/  F2I.FTZ.U32.TRUNC.NTZ R3, R3 ;  /* 0x0000000300037305 */ /* 0x000e24000021f000 */
[----:B0-----:R-:W-:-:S04]  /*25d80*/  IMAD.MOV R7, RZ, RZ, -R3 ;  /* 0x000000ffff077224 */ /* 0x001fc800078e0a03 */
[----:B------:R-:W-:-:S04]  /*25d90*/  IMAD R7, R7, R8, RZ ;  /* 0x0000000807077224 */ /* 0x000fc800078e02ff */
[----:B------:R-:W-:Y:S01]  /*25da0*/  IMAD.HI.U32 R2, R3, R7, R2 ;  /* 0x0000000703027227 */ /* 0x000fe200078e0002 */
[----:B------:R-:W-:-:S05]  /*25db0*/  IADD3 R3, RZ, -R10, RZ ;  /* 0x8000000aff037210 */ /* 0x000fca0007ffe0ff */
        /* <DEDUP_REMOVED lines=8> */
[----:B------:R-:W-:Y:S02]  /*25e40*/  ISETP.GE.AND P2, PT, R3, RZ, PT ;  /* 0x000000ff0300720c */ /* 0x000fe40003f46270 */
[----:B------:R-:W-:-:S05]  /*25e50*/  IADD3 R3, R4, R11, RZ ;  /* 0x0000000b04037210 */ /* 0x000fca0007ffe0ff */
[----:B------:R-:W-:-:S06]  /*25e60*/  @P0 VIADD R2, R2, 0x1 ;  /* 0x0000000102020836 */ /* 0x000fcc0000000000 */
[----:B------:R-:W-:Y:S01]  /*25e70*/  @!P2 IMAD.MOV R2, RZ, RZ, -R2 ;  /* 0x000000ffff02a224 */ /* 0x000fe200078e0a02 */
[----:B------:R-:W-:-:S04]  /*25e80*/  @!P1 LOP3.LUT R2, RZ, R13, RZ, 0x33, !PT ;  /* 0x0000000dff029212 */ /* 0x000fc800078e33ff */
[----:B------:R-:W-:Y:S01]  /*25e90*/  LOP3.LUT R17, RZ, R2, RZ, 0x33, !PT ;  /* 0x00000002ff117212 */ /* 0x000fe200078e33ff */
[----:B------:R-:W-:-:S04]  /*25ea0*/  IMAD R18, R2, R18, R3 ;  /* 0x0000001202127224 */ /* 0x000fc800078e0203 */
[----:B------:R-:W-:Y:S01]  /*25eb0*/  IMAD.IADD R17, R0, 0x1, R17 ;  /* 0x0000000100117824 */ /* 0x000fe200078e0211 */
[----:B------:R-:W-:Y:S06]  /*25ec0*/  BRA `(.L_x_2848) ;  /* 0x00000000000c7947 */ /* 0x000fec0003800000 */
.L_x_2843:
[----:B------:R-:W-:Y:S01]  /*25ed0*/  IMAD.MOV.U32 R17, RZ, RZ, RZ ;  /* 0x000000ffff117224 */ /* 0x000fe200078e00ff */
[----:B------:R-:W-:Y:S01]  /*25ee0*/  MOV R18, RZ ;  /* 0x000000ff00127202 */ /* 0x000fe20000000f00 */
[----:B------:R-:W-:-:S07]  /*25ef0*/  IMAD.U32 R16, RZ, RZ, UR6 ;  /* 0x00000006ff107e24 */ /* 0x000fce000f8e00ff */
.L_x_2848:
[----:B------:R-:W-:-:S13]  /*25f00*/  ISETP.NE.AND P0, PT, R5, RZ, PT ;  /* 0x000000ff0500720c */ /* 0x000fda0003f05270 */
[----:B------:R-:W0:Y:S01]  /*25f10*/  @!P0 S2R R3, SR_CgaCtaId ;  /* 0x0000000000038919 */ /* 0x000e220000008800 */
[----:B------:R-:W-:-:S04]  /*25f20*/  @!P0 MOV R0, 0x400 ;  /* 0x0000040000008802 */ /* 0x000fc80000000f00 */
[----:B0-----:R-:W-:-:S05]  /*25f30*/  @!P0 LEA R0, R3, R0, 0x18 ;  /* 0x0000000003008211 */ /* 0x001fca00078ec0ff */
[----:B------:R2:W-:Y:S01]  /*25f40*/  @!P0 STS.128 [R0+0x298d0], R16 ;  /* 0x0298d01000008388 */ /* 0x0005e20000000c00 */
[----:B------:R-:W-:Y:S06]  /*25f50*/  BAR.ARV 0x5, 0x180 ;  /* 0x0146000000007b1d */ /* 0x000fec0000002000 */
.L_x_2841:
        /* <DEDUP_REMOVED lines=19> */
[C---:B0-----:R-:W-:Y:S01]  /*26090*/  IMAD.SHL.U32 R2, R12.reuse, 0x10, RZ ;  /* 0x000000100c027824 */ /* 0x041fe200078e00ff */
[C---:B------:R-:W-:Y:S01]  /*260a0*/  SHF.L.U32 R11, R12.reuse, 0x1, RZ ;  /* 0x000000010c0b7819 */ /* 0x040fe200000006ff */
[C---:B------:R-:W-:Y:S01]  /*260b0*/  IMAD.SHL.U32 R3, R12.reuse, 0x80, RZ ;  /* 0x000000800c037824 */ /* 0x040fe200078e00ff */
[----:B------:R-:W-:Y:S01]  /*260c0*/  SHF.R.U32.HI R7, RZ, 0x5, R10 ;  /* 0x00000005ff077819 */ /* 0x000fe2000001160a */
[----:B------:R-:W-:Y:S01]  /*260d0*/  IMAD.SHL.U32 R37, R12, 0x4, RZ ;  /* 0x000000040c257824 */ /* 0x000fe200078e00ff */
[----:B--2---:R-:W-:-:S02]  /*260e0*/  LOP3.LUT R0, R2, 0x1b0, RZ, 0xc0, !PT ;  /* 0x000001b002007812 */ /* 0x004fc400078ec0ff */
[----:B------:R-:W-:Y:S01]  /*260f0*/  SHF.R.U32.HI R5, RZ, 0x1, R12 ;  /* 0x00000001ff057819 */ /* 0x000fe2000001160c */
[----:B------:R-:W-:Y:S01]  /*26100*/  IMAD.SHL.U32 R9, R7, 0x200, RZ ;  /* 0x0000020007097824 */ /* 0x000fe200078e00ff */
[----:B------:R-:W-:Y:S01]  /*26110*/  LOP3.LUT R11, R0, 0x30, R11, 0x78, !PT ;  /* 0x00000030000b7812 */ /* 0x000fe200078e780b */
[----:B------:R-:W-:Y:S01]  /*26120*/  IMAD.SHL.U32 R0, R12, 0x20, RZ ;  /* 0x000000200c007824 */ /* 0x000fe200078e00ff */
[----:B------:R-:W-:Y:S02]  /*26130*/  LOP3.LUT R4, R3, 0x380, RZ, 0xc0, !PT ;  /* 0x0000038003047812 */ /* 0x000fe400078ec0ff */
[----:B------:R-:W-:Y:S02]  /*26140*/  LOP3.LUT R6, R9, 0x40, R2, 0xf8, !PT ;  /* 0x0000004009067812 */ /* 0x000fe400078ef802 */
[----:B------:R-:W-:Y:S02]  /*26150*/  LOP3.LUT R5, R4, 0x30, R5, 0xf8, !PT ;  /* 0x0000003004057812 */ /* 0x000fe400078ef805 */
[----:B------:R-:W-:-:S02]  /*26160*/  LOP3.LUT R4, R0, 0x80, RZ, 0xc0, !PT ;  /* 0x0000008000047812 */ /* 0x000fc400078ec0ff */
[----:B------:R-:W-:Y:S02]  /*26170*/  LOP3.LUT R8, R6, R11, RZ, 0xfc, !PT ;  /* 0x0000000b06087212 */ /* 0x000fe400078efcff */
[----:B------:R-:W-:Y:S02]  /*26180*/  LOP3.LUT R6, R4, 0x10, R12, 0xf8, !PT ;  /* 0x0000001004067812 */ /* 0x000fe400078ef80c */
[----:B------:R-:W-:Y:S01]  /*26190*/  LOP3.LUT R9, R9, 0x60, R0, 0xf8, !PT ;  /* 0x0000006009097812 */ /* 0x000fe200078ef800 */
[----:B------:R-:W-:Y:S01]  /*261a0*/  STL [R1+0x14], R8 ;  /* 0x0000140801007387 */ /* 0x000fe20000100800 */
[----:B------:R-:W-:Y:S02]  /*261b0*/  LOP3.LUT R4, R5, 0x70, R2, 0x78, !PT ;  /* 0x0000007005047812 */ /* 0x000fe400078e7802 */
[----:B------:R-:W-:Y:S02]  /*261c0*/  LOP3.LUT R6, R6, 0x10, R37, 0x78, !PT ;  /* 0x0000001006067812 */ /* 0x000fe400078e7825 */
[----:B------:R-:W-:-:S02]  /*261d0*/  LOP3.LUT R9, R9, 0x100, R0, 0xf8, !PT ;  /* 0x0000010009097812 */ /* 0x000fc400078ef800 */
[----:B------:R-:W-:Y:S02]  /*261e0*/  LOP3.LUT R4, R4, 0xc00, R3, 0xf8, !PT ;  /* 0x00000c0004047812 */ /* 0x000fe400078ef803 */
[----:B------:R-:W-:Y:S02]  /*261f0*/  LOP3.LUT R3, R9, R6, RZ, 0xfc, !PT ;  /* 0x0000000609037212 */ /* 0x000fe400078efcff */
[----:B------:R-:W-:Y:S01]  /*26200*/  R2P PR, R12, 0x14 ;  /* 0x000000140c007804 */ /* 0x000fe20000000000 */
[----:B------:R3:W-:Y:S01]  /*26210*/  STL [R1+0x20], R4 ;  /* 0x0000200401007387 */ /* 0x0007e20000100800 */
[----:B------:R-:W-:Y:S02]  /*26220*/  LOP3.LUT R11, R0, 0x380, RZ, 0xc0, !PT ;  /* 0x00000380000b7812 */ /* 0x000fe400078ec0ff */
[----:B------:R-:W-:Y:S01]  /*26230*/  SHF.L.U32 R6, R7, 0xa, RZ ;  /* 0x0000000a07067819 */ /* 0x000fe200000006ff */
[----:B------:R0:W-:Y:S01]  /*26240*/  STL [R1+0x1c], R3 ;  /* 0x00001c0301007387 */ /* 0x0001e20000100800 */
[----:B------:R-:W-:-:S02]  /*26250*/  SHF.R.U32.HI R5, RZ, 0x2, R10 ;  /* 0x00000002ff057819 */ /* 0x000fc4000001160a */
[----:B------:R-:W-:Y:S02]  /*26260*/  LOP3.LUT R11, R11, 0x30, R2, 0xf8, !PT ;  /* 0x000000300b0b7812 */ /* 0x000fe400078ef802 */
[----:B------:R-:W-:Y:S01]  /*26270*/  LOP3.LUT R2, R2, 0x30, RZ, 0xc0, !PT ;  /* 0x0000003002027812 */ /* 0x000fe200078ec0ff */
[----:B---3--:R-:W-:Y:S01]  /*26280*/  IMAD.U32 R4, RZ, RZ, UR4 ;  /* 0x00000004ff047e24 */ /* 0x008fe2000f8e00ff */
[----:B------:R-:W-:Y:S02]  /*26290*/  LOP3.LUT R0, R5, 0x60, R0, 0xf8, !PT ;  /* 0x0000006005007812 */ /* 0x000fe400078ef800 */
        /* <DEDUP_REMOVED lines=14> */
.L_x_2965:
[----:B------:R-:W0:Y:S02]  /*26380*/  LDC.64 R24, c[0x0][0xc88] ;  /* 0x00032200ff187b82 */ /* 0x000e240000000a00 */
[----:B0-----:R-:W-:-:S06]  /*26390*/  IMAD.WIDE R24, R19, 0x4, R24 ;  /* 0x0000000413187825 */ /* 0x001fcc00078e0218 */
[----:B--2---:R-:W2:Y:S01]  /*263a0*/  LDG.E R24, desc[UR50][R24.64] ;  /* 0x0000003218187981 */ /* 0x004ea2000c1e1900 */
[----:B------:R-:W-:Y:S05]  /*263b0*/  YIELD ;  /* 0x0000000000007946 */ /* 0x000fea0003800000 */
[----:B------:R-:W-:Y:S01]  /*263c0*/  ULDC.64 UR4, c[0x0][0xa28] ;  /* 0x00028a0000047ab9 */ /* 0x000fe20000000a00 */
[----:B------:R-:W-:Y:S01]  /*263d0*/  IMAD.MOV.U32 R8, RZ, RZ, RZ ;  /* 0x000000ffff087224 */ /* 0x000fe200078e00ff */
[----:B------:R-:W-:Y:S01]  /*263e0*/  ISETP.NE.U32.AND P0, PT, RZ, UR4, PT ;  /* 0x00000004ff007c0c */ /* 0x000fe2000bf05070 */
[----:B------:R-:W-:Y:S01]  /*263f0*/  ULDC.64 UR6, c[0x0][0xa10] ;  /* 0x0002840000067ab9 */ /* 0x000fe20000000a00 */
[----:B------:R-:W-:Y:S01]  /*26400*/  IMAD.MOV.U32 R29, RZ, RZ, RZ ;  /* 0x000000ffff1d7224 */ /* 0x000fe200078e00ff */
[----:B------:R-:W-:Y:S01]  /*26410*/  ULDC.64 UR8, c[0x0][0xa18] ;  /* 0x0002860000087ab9 */ /* 0x000fe20000000a00 */
[----:B------:R-:W-:-:S02]  /*26420*/  ISETP.NE.AND.EX P0, PT, RZ, UR5, PT, P0 ;  /* 0x00000005ff007c0c */ /* 0x000fc4000bf05300 */
[----:B-12---:R-:W-:-:S11]  /*26430*/  SHF.R.S32.HI R0, RZ, 0x1f, R24 ;  /* 0x0000001fff007819 */ /* 0x006fd60000011418 */
[C---:B------:R-:W-:Y:S01]  /*26440*/  @P0 LEA R2, P1, R24.reuse, UR4, 0x2 ;  /* 0x0000000418020c11 */ /* 0x040fe2000f8210ff */
[C---:B------:R-:W-:Y:S01]  /*26450*/  IMAD.SHL.U32 R25, R24.reuse, 0x4, RZ ;  /* 0x0000000418197824 */ /* 0x040fe200078e00ff */
[C-C-:B------:R-:W-:Y:S01]  /*26460*/  SHF.L.U64.HI R26, R24.reuse, 0x2, R0.reuse ;  /* 0x00000002181a7819 */ /* 0x140fe20000010200 */
[----:B------:R0:W-:Y:S01]  /*26470*/  STL [R1+0x38], R0 ;  /* 0x0000380001007387 */ /* 0x0001e20000100800 */
[----:B------:R-:W-:Y:S01]  /*26480*/  @P0 LEA.HI.X R3, R24, UR5, R0, 0x2, P1 ;  /* 0x0000000518030c11 */ /* 0x000fe200088f1400 */
[----:B------:R-:W-:-:S04]  /*26490*/  ULDC.64 UR4, c[0x0][0xa00] ;  /* 0x0002800000047ab9 */ /* 0x000fc80000000a00 */
[----:B------:R1:W2:Y:S01]  /*264a0*/  @P0 LDG.E R8, desc[UR50][R2.64] ;  /* 0x0000003202080981 */ /* 0x0002a2000c1e1900 */
[----:B------:R-:W-:Y:S02]  /*264b0*/  ISETP.NE.U32.AND P0, PT, RZ, UR4, PT ;  /* 0x00000004ff007c0c */ /* 0x000fe4000bf05070 */
[----:B------:R-:W-:Y:S02]  /*264c0*/  ISETP.NE.U32.AND P1, PT, RZ, UR6, PT ;  /* 0x00000006ff007c0c */ /* 0x000fe4000bf25070 */
[----:B------:R-:W-:Y:S02]  /*264d0*/  ISETP.NE.AND.EX P0, PT, RZ, UR5, PT, P0 ;  /* 0x00000005ff007c0c */ /* 0x000fe4000bf05300 */
[----:B------:R-:W-:Y:S02]  /*264e0*/  ISETP.NE.AND.EX P1, PT, RZ, UR7, PT, P1 ;  /* 0x00000007ff007c0c */ /* 0x000fe4000bf25310 */
[C---:B------:R-:W-:Y:S02]  /*264f0*/  IADD3 R4, P4, R25.reuse, UR6, RZ ;  /* 0x0000000619047c10 */ /* 0x040fe4000ff9e0ff */
[----:B-1----:R-:W-:-:S02]  /*26500*/  IADD3 R2, P3, R25, UR4, RZ ;  /* 0x0000000419027c10 */ /* 0x002fc4000ff7e0ff */
[----:B0-----:R-:W-:Y:S02]  /*26510*/  MOV R0, RZ ;  /* 0x000000ff00007202 */ /* 0x001fe40000000f00 */
[C---:B------:R-:W-:Y:S02]  /*26520*/  IADD3.X R3, R26.reuse, UR5, RZ, P3, !PT ;  /* 0x000000051a037c10 */ /* 0x040fe40009ffe4ff */
[----:B------:R-:W-:Y:S02]  /*26530*/  IADD3.X R5, R26, UR7, RZ, P4, !PT ;  /* 0x000000071a057c10 */ /* 0x000fe4000a7fe4ff */
[----:B------:R-:W-:Y:S01]  /*26540*/  ISETP.NE.U32.AND P2, PT, RZ, UR8, PT ;  /* 0x00000008ff007c0c */ /* 0x000fe2000bf45070 */
[----:B------:R-:W5:Y:S01]  /*26550*/  @P0 LDG.E R29, desc[UR50][R2.64] ;  /* 0x00000032021d0981 */ /* 0x000f62000c1e1900 */
[----:B------:R-:W-:Y:S02]  /*26560*/  ULDC UR4, c[0x0][0x288] ;  /* 0x0000a20000047ab9 */ /* 0x000fe40000000800 */
[----:B------:R-:W-:Y:S01]  /*26570*/  ISETP.NE.AND.EX P2, PT, RZ, UR9, PT, P2 ;  /* 0x00000009ff007c0c */ /* 0x000fe2000bf45320 */
[----:B------:R-:W5:Y:S01]  /*26580*/  @P1 LDG.E R0, desc[UR50][R4.64] ;  /* 0x0000003204001981 */ /* 0x000f62000c1e1900 */
[----:B------:R-:W-:Y:S01]  /*26590*/  IMAD.U32 R30, RZ, RZ, UR4 ;  /* 0x00000004ff1e7e24 */ /* 0x000fe2000f8e00ff */
[----:B------:R-:W-:-:S02]  /*265a0*/  ULDC.64 UR4, c[0x0][0x418] ;  /* 0x0001060000047ab9 */ /* 0x000fc40000000a00 */
[----:B------:R-:W-:-:S03]  /*265b0*/  UISETP.NE.U32.AND UP0, UPT, UR4, URZ, UPT ;  /* 0x0000003f0400728c */ /* 0x000fc6000bf05070 */
[----:B------:R-:W-:Y:S01]  /*265c0*/  ULDC UR4, c[0x0][0x424] ;  /* 0x0001090000047ab9 */ /* 0x000fe20000000800 */
[----:B------:R-:W-:-:S03]  /*265d0*/  UISETP.NE.AND.EX UP0, UPT, UR5, URZ, UPT, UP0 ;  /* 0x0000003f0500728c */ /* 0x000fc6000bf05300 */
[----:B------:R-:W-:Y:S01]  /*265e0*/  ULDC UR5, c[0x0][0x2f0] ;  /* 0x0000bc0000057ab9 */ /* 0x000fe20000000800 */
[----:B------:R-:W-:Y:S01]  /*265f0*/  @P2 IADD3 R6, P3, R25, UR8, RZ ;  /* 0x0000000819062c10 */ /* 0x000fe2000ff7e0ff */
[----:B------:R-:W-:-:S03]  /*26600*/  USEL UR4, UR4, 0x1, UP0 ;  /* 0x0000000104047887 */ /* 0x000fc60008000000 */
[----:B------:R-:W-:Y:S01]  /*26610*/  @P2 IADD3.X R7, R26, UR9, RZ, P3, !PT ;  /* 0x000000091a072c10 */ /* 0x000fe20009ffe4ff */
[----:B------:R-:W-:-:S03]  /*26620*/  UIMAD UR4, UR4, UR5, URZ ;  /* 0x00000005040472a4 */ /* 0x000fc6000f8e023f */
[----:B------:R-:W-:Y:S01]  /*26630*/  ULDC UR5, c[0x0][0x348] ;  /* 0x0000d20000057ab9 */ /* 0x000fe20000000800 */
[----:B------:R0:W5:Y:S02]  /*26640*/  @P2 LDG.E R30, desc[UR50][R6.64] ;  /* 0x00000032061e2981 */ /* 0x000164000c1e1900 */
        /* <DEDUP_REMOVED lines=8> */
.L_x_2850:
        /* <DEDUP_REMOVED lines=9> */
.L_x_2851:
        /* <DEDUP_REMOVED lines=9> */
.L_x_2852:
[----:B-1----:R-:W2:Y:S01]  /*267f0*/  @P1 LDG.E R2, desc[UR50][R4.64] ;  /* 0x0000003204021981 */ /* 0x002ea2000c1e1900 */
[----:B------:R-:W1:Y:S03]  /*26800*/  LDC R3, c[0x0][0x448] ;  /* 0x00011200ff037b82 */ /* 0x000e660000000800 */
[----:B------:R3:W2:Y:S01]  /*26810*/  @P1 LDG.E R4, desc[UR50][R4.64+0x4] ;  /* 0x0000043204041981 */ /* 0x0006a2000c1e1900 */
[----:B-----5:R-:W-:Y:S01]  /*26820*/  IADD3 R7, -R8, R7, RZ ;  /* 0x0000000708077210 */ /* 0x020fe20007ffe1ff */
[----:B------:R-:W-:Y:S01]  /*26830*/  BSSY B0, `(.L_x_2853) ;  /* 0x0000125000007945 */ /* 0x000fe20003800000 */
[----:B-1----:R-:W-:-:S13]  /*26840*/  ISETP.NE.AND P0, PT, R3, 0x1, PT ;  /* 0x000000010300780c */ /* 0x002fda0003f05270 */
[----:B------:R-:W1:Y:S08]  /*26850*/  @P0 LDC R3, c[0x0][0x44c] ;  /* 0x00011300ff030b82 */ /* 0x000e700000000800 */
[----:B---3--:R-:W3:Y:S01]  /*26860*/  @P0 LDC R5, c[0x0][0x450] ;  /* 0x00011400ff050b82 */ /* 0x008ee20000000800 */
[----:B--2---:R-:W-:Y:S02]  /*26870*/  @P1 IMAD.IADD R6, R4, 0x1, -R2 ;  /* 0x0000000104061824 */ /* 0x004fe400078e0a02 */
[----:B------:R-:W-:-:S02]  /*26880*/  IMAD.SHL.U32 R2, R17, 0x80, RZ ;  /* 0x0000008011027824 */ /* 0x000fc400078e00ff */
[----:B------:R-:W-:Y:S02]  /*26890*/  IMAD.IADD R27, R7, 0x1, R6 ;  /* 0x00000001071b7824 */ /* 0x000fe400078e0206 */
[----:B------:R-:W-:Y:S02]  /*268a0*/  VIADD R2, R2, 0x7f ;  /* 0x0000007f02027836 */ /* 0x000fe40000000000 */
[C---:B------:R-:W-:Y:S01]  /*268b0*/  VIADD R32, R27.reuse, 0x9f ;  /* 0x0000009f1b207836 */ /* 0x040fe20000000000 */
[----:B------:R-:W-:Y:S01]  /*268c0*/  IADD3 R20, R27, 0xa0, -R30 ;  /* 0x000000a01b147810 */ /* 0x000fe20007ffe81e */
[----:B-1----:R-:W-:-:S04]  /*268d0*/  @P0 IMAD.HI.U32 R3, R2, R3, RZ ;  /* 0x0000000302030227 */ /* 0x002fc800078e00ff */
[----:B------:R-:W-:Y:S01]  /*268e0*/  IMAD.HI R32, R32, 0x66666667, RZ ;  /* 0x6666666720207827 */ /* 0x000fe200078e02ff */
[----:B---3--:R-:W-:-:S04]  /*268f0*/  @P0 SHF.R.U32.HI R2, RZ, R5, R3 ;  /* 0x00000005ff020219 */ /* 0x008fc80000011603 */
[----:B------:R-:W-:Y:S01]  /*26900*/  SHF.R.U32.HI R3, RZ, 0x1f, R32 ;  /* 0x0000001fff037819 */ /* 0x000fe20000011620 */
[----:B------:R-:W-:-:S03]  /*26910*/  IMAD.IADD R2, R20, 0x1, R2 ;  /* 0x0000000114027824 */ /* 0x000fc600078e0202 */
[----:B------:R-:W-:Y:S01]  /*26920*/  LEA.HI.SX32 R32, R32, R3, 0x1a ;  /* 0x0000000320207211 */ /* 0x000fe200078fd2ff */
[----:B------:R-:W-:-:S05]  /*26930*/  IMAD.HI R2, R2, 0x66666667, RZ ;  /* 0x6666666702027827 */ /* 0x000fca00078e02ff */
[----:B------:R-:W-:-:S04]  /*26940*/  SHF.R.U32.HI R3, RZ, 0x1f, R2 ;  /* 0x0000001fff037819 */ /* 0x000fc80000011602 */
[----:B------:R-:W-:-:S04]  /*26950*/  LEA.HI.SX32 R3, R2, R3, 0x1a ;  /* 0x0000000302037211 */ /* 0x000fc800078fd2ff */
[----:B------:R-:W-:-:S05]  /*26960*/  VIMNMX R2, R32, R3, PT ;  /* 0x0000000320027248 */ /* 0x000fca0003fe0100 */
[--C-:B------:R-:W-:Y:S02]  /*26970*/  IMAD R2, R2, 0xa0, -R7.reuse ;  /* 0x000000a002027824 */ /* 0x100fe400078e0a07 */
[----:B------:R-:W-:-:S03]  /*26980*/  IMAD.MOV R7, RZ, RZ, -R7 ;  /* 0x000000ffff077224 */ /* 0x000fc600078e0a07 */
[----:B------:R-:W-:Y:S02]  /*26990*/  VIMNMX R2, R2, R6, PT ;  /* 0x0000000602027248 */ /* 0x000fe40003fe0100 */
[----:B------:R-:W-:-:S04]  /*269a0*/  VIMNMX R7, RZ, R7, !PT ;  /* 0x00000007ff077248 */ /* 0x000fc80007fe0100 */
[----:B------:R-:W-:Y:S01]  /*269b0*/  ISETP.GT.AND P0, PT, R2, R7, PT ;  /* 0x000000070200720c */ /* 0x000fe20003f04270 */
[----:B------:R-:W-:-:S05]  /*269c0*/  IMAD.WIDE.U32 R4, R7, -0x33333333, RZ ;  /* 0xcccccccd07047825 */ /* 0x000fca00078e00ff */
[----:B------:R-:W-:-:S05]  /*269d0*/  SHF.R.U32.HI R4, RZ, 0x7, R5 ;  /* 0x00000007ff047819 */ /* 0x000fca0000011605 */
[----:B------:R-:W-:Y:S02]  /*269e0*/  IMAD.MOV.U32 R3, RZ, RZ, R4 ;  /* 0x000000ffff037224 */ /* 0x000fe400078e0004 */
[----:B------:R-:W-:-:S05]  /*269f0*/  @P0 IADD3 R2, R2, 0x9f, RZ ;  /* 0x0000009f02020810 */ /* 0x000fca0007ffe0ff */
        /* <DEDUP_REMOVED lines=13> */
.L_x_3076:
[----:B--2---:R-:W-:Y:S02]  /*26ad0*/  ISETP.NE.AND P0, PT, R14, RZ, PT ;  /* 0x000000ff0e00720c */ /* 0x004fe40003f05270 */
[----:B------:R-:W-:-:S11]  /*26ae0*/  PLOP3.LUT P6, PT, PT, PT, PT, 0x8, 0x0 ;  /* 0x000000000000781c */ /* 0x000fd60003fce170 */
[----:B------:R-:W-:Y:S05]  /*26af0*/  @P0 BRA `(.L_x_2856) ;  /* 0x00000000000c0947 */ /* 0x000fea0003800000 */
[----:B------:R-:W-:-:S03]  /*26b00*/  UMOV UR4, 0xffffffff ;  /* 0xffffffff00047882 */ /* 0x000fc60000000000 */
[----:B------:R-:W-:Y:S05]  /*26b10*/  BRA.DIV UR4, `(.L_x_2857) ;  /* 0x0000008e04387947 */ /* 0x000fea000b800000 */
[----:B------:R-:W-:-:S13]  /*26b20*/  ELECT P6, URZ, PT ;  /* 0x00000000003f782f */ /* 0x000fda00038c0000 */
.L_x_2856:
[----:B-1----:R-:W2:Y:S01]  /*26b30*/  LDL R5, [R1+0x3c] ;  /* 0x00003c0001057983 */ /* 0x002ea20000100800 */
[----:B------:R-:W-:Y:S01]  /*26b40*/  BSSY B1, `(.L_x_2858) ;  /* 0x0000008000017945 */ /* 0x000fe20003800000 */
[----:B--2---:R-:W-:-:S05]  /*26b50*/  VIADD R5, R5, 0x1 ;  /* 0x0000000105057836 */ /* 0x004fca0000000000 */
[----:B------:R-:W-:-:S04]  /*26b60*/  LEA.HI R6, R5, R5, RZ, 0x1 ;  /* 0x0000000505067211 */ /* 0x000fc800078f08ff */
[----:B------:R-:W-:-:S05]  /*26b70*/  LOP3.LUT R6, R6, 0xfffffffe, RZ, 0xc0, !PT ;  /* 0xfffffffe06067812 */ /* 0x000fca00078ec0ff */
[----:B------:R-:W-:-:S05]  /*26b80*/  IMAD.IADD R5, R5, 0x1, -R6 ;  /* 0x0000000105057824 */ /* 0x000fca00078e0a06 */
[----:B------:R-:W-:-:S04]  /*26b90*/  SHF.L.U32 R5, R5, 0x1f, RZ ;  /* 0x0000001f05057819 */ /* 0x000fc800000006ff */
[----:B------:R-:W1:Y:S02]  /*26ba0*/  SYNCS.PHASECHK.TRANS64.TRYWAIT P0, [R22+URZ+0x29820], R5 ;  /* 0x02982005160075a7 */ /* 0x000e64000800017f */
[----:B-1----:R-:W-:Y:S05]  /*26bb0*/  @!P0 BRA `(.L_x_2859) ;  /* 0x0000008c00308947 */ /* 0x002fea0003800000 */
.L_x_3079:
[----:B------:R-:W-:Y:S05]  /*26bc0*/  BSYNC B1 ;  /* 0x0000000000017941 */ /* 0x000fea0003800000 */
.L_x_2858:
[----:B------:R-:W-:Y:S04]  /*26bd0*/  BSSY B1, `(.L_x_2860) ;  /* 0x000006c000017945 */ /* 0x000fe80003800000 */
[----:B------:R-:W-:Y:S05]  /*26be0*/  @!P6 BRA `(.L_x_2861) ;  /* 0x0000000400a8e947 */ /* 0x000fea0003800000 */
[----:B------:R-:W-:Y:S01]  /*26bf0*/  IMAD R9, R28, 0x8, R22 ;  /* 0x000000081c097824 */ /* 0x000fe200078e0216 */
[----:B0-----:R-:W-:Y:S01]  /*26c00*/  SHF.L.U32 R8, R35, 0x1f, RZ ;  /* 0x0000001f23087819 */ /* 0x001fe200000006ff */
[----:B------:R-:W0:Y:S01]  /*26c10*/  S2R R6, SR_TID.X ;  /* 0x0000000000067919 */ /* 0x000e220000002100 */
[----:B------:R-:W-:Y:S02]  /*26c20*/  BSSY B2, `(.L_x_2862) ;  /* 0x0000005000027945 */ /* 0x000fe40003800000 */
[----:B------:R-:W2:Y:S01]  /*26c30*/  SYNCS.PHASECHK.TRANS64.TRYWAIT P0, [R9+URZ+0x298a0], R8 ;  /* 0x0298a008090075a7 */ /* 0x000ea2000800017f */
[----:B0-----:R-:W-:-:S04]  /*26c40*/  LOP3.LUT R6, R6, 0x7f, RZ, 0xc0, !PT ;  /* 0x0000007f06067812 */ /* 0x001fc800078ec0ff */
[----:B------:R-:W-:Y:S01]  /*26c50*/  ISETP.NE.AND P1, PT, R6, RZ, PT ;  /* 0x000000ff0600720c */ /* 0x000fe20003f25270 */
[----:B--2---:R-:W-:-:S12]  /*26c60*/  @!P0 BRA `(.L_x_2863) ;  /* 0x0000008c00188947 */ /* 0x004fd80003800000 */
.L_x_3080:
[----:B------:R-:W-:Y:S05]  /*26c70*/  BSYNC B2 ;  /* 0x0000000000027941 */ /* 0x000fea0003800000 */
.L_x_2862:
[----:B------:R-:W-:Y:S04]  /*26c80*/  BSSY B2, `(.L_x_2864) ;  /* 0x0000009000027945 */ /* 0x000fe80003800000 */
[----:B------:R-:W-:Y:S05]  /*26c90*/  @P1 BRA `(.L_x_2865) ;  /* 0x00000000001c1947 */ /* 0x000fea0003800000 */
[----:B-1----:R-:W1:Y:S02]  /*26ca0*/  S2R R5, SR_TID.X ;  /* 0x0000000000057919 */ /* 0x002e640000002100 */
[----:B-1----:R-:W-:Y:S02]  /*26cb0*/  LOP3.LUT R6, R5, 0x1f, RZ, 0xc0, !PT ;  /* 0x0000001f05067812 */ /* 0x002fe400078ec0ff */
[----:B------:R-:W-:Y:S02]  /*26cc0*/  MOV R5, 0x7800 ;  /* 0x0000780000057802 */ /* 0x000fe40000000f00 */
[----:B------:R-:W-:Y:S02]  /*26cd0*/  ISETP.NE.AND P0, PT, R6, RZ, PT ;  /* 0x000000ff0600720c */ /* 0x000fe40003f05270 */
[----:B------:R2:W-:Y:S11]  /*26ce0*/  SYNCS.ARRIVE.TRANS64 RZ, [R9+URZ+0x29890], R5 ;  /* 0x0298900509ff79a7 */ /* 0x0005f6000800003f */
[----:B--2---:R-:W-:Y:S05]  /*26cf0*/  @!P0 BRA `(.L_x_2865) ;  /* 0x0000000000048947 */ /* 0x004fea0003800000 */
[----:B------:R-:W-:Y:S01]  /*26d00*/  BPT.TRAP 0x1 ;  /* 0x000000040000795c */ /* 0x000fe20000300000 */
.L_x_2865:
[----:B------:R-:W-:Y:S05]  /*26d10*/  BSYNC B2 ;  /* 0x0000000000027941 */ /* 0x000fea0003800000 */
.L_x_2864:
        /* <DEDUP_REMOVED lines=8> */
[----:B-1----:R-:W-:Y:S01]  /*26da0*/  VIADD R5, R9, 0x29890 ;  /* 0x0002989009057836 */ /* 0x002fe20000000000 */
[----:B------:R-:W-:Y:S01]  /*26db0*/  UMOV UR6, 0x0 ;  /* 0x0000000000067882 */ /* 0x000fe20000000000 */
[----:B------:R-:W-:Y:S01]  /*26dc0*/  VIADD R10, R7, 0x1a400 ;  /* 0x0001a400070a7836 */ /* 0x000fe20000000000 */
[----:B------:R-:W-:-:S09]  /*26dd0*/  UMOV UR7, 0x12f00000 ;  /* 0x12f0000000077882 */ /* 0x000fd20000000000 */
.L_x_2866:
        /* <DEDUP_REMOVED lines=15> */
.L_x_2867:
        /* <DEDUP_REMOVED lines=15> */
.L_x_2868:
        /* <DEDUP_REMOVED lines=13> */
.L_x_3081:
[----:B------:R-:W-:Y:S05]  /*27090*/  BSYNC B2 ;  /* 0x0000000000027941 */ /* 0x000fea0003800000 */
.L_x_2869:
        /* <DEDUP_REMOVED lines=11> */
.L_x_2872:
[----:B------:R-:W-:Y:S05]  /*27150*/  BSYNC B2 ;  /* 0x0000000000027941 */ /* 0x000fea0003800000 */
.L_x_2871:
        /* <DEDUP_REMOVED lines=9> */
.L_x_2873:
        /* <DEDUP_REMOVED lines=10> */
.L_x_2861:
[----:B------:R-:W-:Y:S05]  /*27290*/  BSYNC B1 ;  /* 0x0000000000017941 */ /* 0x000fea0003800000 */
.L_x_2860:
        /* <DEDUP_REMOVED lines=9> */
.L_x_2888:
[----:B------:R-:W-:Y:S05]  /*27330*/  YIELD ;  /* 0x0000000000007946 */ /* 0x000fea0003800000 */
        /* <DEDUP_REMOVED lines=10> */
.L_x_3082:
[----:B------:R-:W-:Y:S05]  /*273e0*/  BSYNC B2 ;  /* 0x0000000000027941 */ /* 0x000fea0003800000 */
.L_x_2876:
[----:B------:R-:W-:Y:S04]  /*273f0*/  BSSY B2, `(.L_x_2878) ;  /* 0x0000009000027945 */ /* 0x000fe80003800000 */
[----:B------:R-:W-:Y:S05]  /*27400*/  @P2 BRA `(.L_x_2879) ;  /* 0x00000000001c2947 */ /* 0x000fea0003800000 */
[----:B------:R-:W1:Y:S02]  /*27410*/  S2R R3, SR_TID.X ;  /* 0x0000000000037919 */ /* 0x000e640000002100 */
[----:B-1----:R-:W-:Y:S02]  /*27420*/  LOP3.LUT R5, R3, 0x1f, RZ, 0xc0, !PT ;  /* 0x0000001f03057812 */ /* 0x002fe400078ec0ff */
[----:B------:R-:W-:Y:S02]  /*27430*/  MOV R3, 0x7800 ;  /* 0x0000780000037802 */ /* 0x000fe40000000f00 */
[----:B------:R-:W-:Y:S02]  /*27440*/  ISETP.NE.AND P1, PT, R5, RZ, PT ;  /* 0x000000ff0500720c */ /* 0x000fe40003f25270 */
[----:B------:R2:W-:Y:S11]  /*27450*/  SYNCS.ARRIVE.TRANS64 RZ, [R8+URZ+0x29890], R3 ;  /* 0x0298900308ff79a7 */ /* 0x0005f6000800003f */
[----:B--2---:R-:W-:Y:S05]  /*27460*/  @!P1 BRA `(.L_x_2879) ;  /* 0x0000000000049947 */ /* 0x004fea0003800000 */
[----:B------:R-:W-:Y:S01]  /*27470*/  BPT.TRAP 0x1 ;  /* 0x000000040000795c */ /* 0x000fe20000300000 */
.L_x_2879:
[----:B------:R-:W-:Y:S05]  /*27480*/  BSYNC B2 ;  /* 0x0000000000027941 */ /* 0x000fea0003800000 */
.L_x_2878:
[----:B------:R-:W-:Y:S01]  /*27490*/  IMAD.MOV.U32 R11, RZ, RZ, RZ ;  /* 0x000000ffff0b7224 */ /* 0x000fe200078e00ff */
[----:B------:R-:W-:Y:S01]  /*274a0*/  UIADD3 UR4, UP0, UR40, 0x570, URZ ;  /* 0x0000057028047890 */ /* 0x000fe2000ff1e03f */
[----:B------:R-:W-:Y:S01]  /*274b0*/  IMAD R6, R28, 0x7800, R22 ;  /* 0x000078001c067824 */ /* 0x000fe200078e0216 */
[----:B------:R-:W-:Y:S01]  /*274c0*/  PLOP3.LUT P1, PT, PT, PT, PT, 0x80, 0x0 ;  /* 0x000000000000781c */ /* 0x000fe20003f2f070 */
[----:B-1----:R-:W-:Y:S01]  /*274d0*/  IMAD R5, R9, 0xa0, R0 ;  /* 0x000000a009057824 */ /* 0x002fe200078e0200 */
[----:B------:R-:W-:Y:S01]  /*274e0*/  R2UR UR10, R11 ;  /* 0x000000000b0a72ca */ /* 0x000fe200000e0000 */
[----:B------:R-:W-:Y:S01]  /*274f0*/  VIADD R3, R8, 0x29890 ;  /* 0x0002989008037836 */ /* 0x000fe20000000000 */
[----:B------:R-:W-:Y:S01]  /*27500*/  UIADD3.X UR5, URZ, UR41, URZ, UP0, !UPT ;  /* 0x000000293f057290 */ /* 0x000fe200087fe43f */
[----:B------:R-:W-:Y:S01]  /*27510*/  VIADD R10, R6, 0x1a400 ;  /* 0x0001a400060a7836 */ /* 0x000fe20000000000 */
[----:B------:R-:W-:Y:S01]  /*27520*/  UMOV UR6, 0x0 ;  /* 0x0000000000067882 */ /* 0x000fe20000000000 */
[----:B------:R-:W-:-:S10]  /*27530*/  UMOV UR7, 0x12f00000 ;  /* 0x12f0000000077882 */ /* 0x000fd40000000000 */
.L_x_2880:
        /* <DEDUP_REMOVED lines=15> */
.L_x_2881:
        /* <DEDUP_REMOVED lines=15> */
.L_x_2882:
        /* <DEDUP_REMOVED lines=13> */
.L_x_3083:
[----:B------:R-:W-:Y:S05]  /*277f0*/  BSYNC B2 ;  /* 0x0000000000027941 */ /* 0x000fea0003800000 */
.L_x_2883:
        /* <DEDUP_REMOVED lines=11> */
.L_x_2886:
[----:B------:R-:W-:Y:S05]  /*278b0*/  BSYNC B2 ;  /* 0x0000000000027941 */ /* 0x000fea0003800000 */
.L_x_2885:
        /* <DEDUP_REMOVED lines=8> */
[----:B------:R-:W-:-:S11]  /*27940*/  IADD3 R3, R3, 0xa400, RZ ;  /* 0x0000a40003037810 */ /* 0x000fd60007ffe0ff */
.L_x_2887:
        /* <DEDUP_REMOVED lines=10> */
.L_x_2875:
[----:B------:R-:W-:Y:S05]  /*279f0*/  BSYNC B1 ;  /* 0x0000000000017941 */ /* 0x000fea0003800000 */
.L_x_2874:
        /* <DEDUP_REMOVED lines=8> */
.L_x_2854:
[----:B------:R-:W-:Y:S05]  /*27a80*/  BSYNC B0 ;  /* 0x0000000000007941 */ /* 0x000fea0003800000 */
.L_x_2853:
[----:B------:R-:W2:Y:S01]  /*27a90*/  LDC R0, c[0x0][0x448] ;  /* 0x00011200ff007b82 */ /* 0x000ea20000000800 */
[----:B------:R-:W-:Y:S01]  /*27aa0*/  LEA R2, R17, 0x7f, 0x7 ;  /* 0x0000007f11027811 */ /* 0x000fe200078e38ff */
[----:B------:R-:W-:Y:S06]  /*27ab0*/  @!P0 WARPSYNC.ALL ;  /* 0x0000000000008948 */ /* 0x000fec0003800000 */
[----:B------:R-:W-:Y:S01]  /*27ac0*/  @!P0 BAR.SYNC.DEFER_BLOCKING 0xc, 0x180 ;  /* 0x0306000000008b1d */ /* 0x000fe20000010000 */
[----:B--2---:R-:W-:-:S13]  /*27ad0*/  ISETP.NE.AND P1, PT, R0, 0x1, PT ;  /* 0x000000010000780c */ /* 0x004fda0003f25270 */
[----:B------:R-:W2:Y:S08]  /*27ae0*/  @P1 LDC R3, c[0x0][0x44c] ;  /* 0x00011300ff031b82 */ /* 0x000eb00000000800 */
[----:B------:R-:W3:Y:S01]  /*27af0*/  @P1 LDC R0, c[0x0][0x450] ;  /* 0x00011400ff001b82 */ /* 0x000ee20000000800 */
[----:B--2---:R-:W-:-:S05]  /*27b00*/  @P1 IMAD.HI.U32 R3, R2, R3, RZ ;  /* 0x0000000302031227 */ /* 0x004fca00078e00ff */
[----:B---3--:R-:W-:-:S05]  /*27b10*/  @P1 SHF.R.U32.HI R2, RZ, R0, R3 ;  /* 0x00000000ff021219 */ /* 0x008fca0000011603 */
[----:B------:R-:W-:-:S04]  /*27b20*/  IMAD.IADD R0, R20, 0x1, R2 ;  /* 0x0000000114007824 */ /* 0x000fc800078e0202 */
[----:B------:R-:W-:-:S05]  /*27b30*/  IMAD.HI R0, R0, 0x66666667, RZ ;  /* 0x6666666700007827 */ /* 0x000fca00078e02ff */
[----:B------:R-:W-:-:S04]  /*27b40*/  SHF.R.U32.HI R2, RZ, 0x1f, R0 ;  /* 0x0000001fff027819 */ /* 0x000fc80000011600 */
[----:B------:R-:W-:-:S04]  /*27b50*/  LEA.HI.SX32 R2, R0, R2, 0x1a ;  /* 0x0000000200027211 */ /* 0x000fc800078fd2ff */
[----:B------:R-:W-:-:S04]  /*27b60*/  VIMNMX R32, R32, R2, PT ;  /* 0x0000000220207248 */ /* 0x000fc80003fe0100 */
[----:B------:R-:W-:-:S13]  /*27b70*/  ISETP.GT.AND P0, PT, R32, RZ, PT ;  /* 0x000000ff2000720c */ /* 0x000fda0003f04270 */
[----:B------:R-:W-:Y:S05]  /*27b80*/  @P0 BRA `(.L_x_2889) ;  /* 0x0000000000440947 */ /* 0x000fea0003800000 */
[----:B-1----:R-:W1:Y:S02]  /*27b90*/  S2R R5, SR_TID.X ;  /* 0x0000000000057919 */ /* 0x002e640000002100 */
[----:B-1----:R-:W-:-:S04]  /*27ba0*/  LOP3.LUT R5, R5, 0x7f, RZ, 0xc0, !PT ;  /* 0x0000007f05057812 */ /* 0x002fc800078ec0ff */
[----:B------:R-:W-:-:S13]  /*27bb0*/  ISETP.NE.AND P0, PT, R5, RZ, PT ;  /* 0x000000ff0500720c */ /* 0x000fda0003f05270 */
        /* <DEDUP_REMOVED lines=14> */
.L_x_2889:
        /* <DEDUP_REMOVED lines=20> */
.L_x_2892:
[----:B------:R-:W-:Y:S05]  /*27de0*/  BSYNC B6 ;  /* 0x0000000000067941 */ /* 0x000fea0003800000 */
.L_x_2891:
[----:B------:R-:W2:Y:S01]  /*27df0*/  LDL.LU R31, [R1] ;  /* 0x00000000011f7983 */ /* 0x000ea20000300800 */
[----:B------:R-:W-:Y:S01]  /*27e00*/  VIADD R0, R22, 0xa400 ;  /* 0x0000a40016007836 */ /* 0x000fe20000000000 */
[----:B------:R-:W-:Y:S04]  /*27e10*/  BSSY B6, `(.L_x_2893) ;  /* 0x0000016000067945 */ /* 0x000fe80003800000 */
        /* <DEDUP_REMOVED lines=21> */
.L_x_2894:
[----:B------:R-:W-:Y:S05]  /*27f70*/  BSYNC B6 ;  /* 0x0000000000067941 */ /* 0x000fea0003800000 */
.L_x_2893:
        /* <DEDUP_REMOVED lines=20> */
.L_x_2896:
[----:B------:R-:W-:Y:S05]  /*280c0*/  BSYNC B6 ;  /* 0x0000000000067941 */ /* 0x000fea0003800000 */
.L_x_2895:
[----:B------:R-:W-:Y:S01]  /*280d0*/  LOP3.LUT P6, RZ, R31, 0x1, RZ, 0xc0, !PT ;  /* 0x000000011fff7812 */ /* 0x000fe200078cc0ff */
[----:B------:R-:W-:-:S12]  /*280e0*/  BSSY B6, `(.L_x_2897) ;  /* 0x0000012000067945 */ /* 0x000fd80003800000 */
        /* <DEDUP_REMOVED lines=9> */
[----:B0-----:R-:W-:Y:S01]  /*28180*/  MOV R8, 0x70 ;  /* 0x0000007000087802 */ /* 0x001fe20000000f00 */
[----:B------:R-:W-:Y:S02]  /*28190*/  IMAD.U32 R7, RZ, RZ, UR7 ;  /* 0x00000007ff077e24 */ /* 0x000fe4000f8e00ff */
[----:B------:R-:W-:-:S02]  /*281a0*/  IMAD.U32 R10, RZ, RZ, UR8 ;  /* 0x00000008ff0a7e24 */ /* 0x000fc4000f8e00ff */
[----:B------:R-:W-:Y:S02]  /*281b0*/  IMAD.U32 R11, RZ, RZ, UR9 ;  /* 0x00000009ff0b7e24 */ /* 0x000fe4000f8e00ff */
[----:B------:R-:W-:Y:S02]  /*281c0*/  IMAD.MOV.U32 R12, RZ, RZ, 0x1 ;  /* 0x00000001ff0c7424 */ /* 0x000fe400078e00ff */
[----:B------:R-:W-:-:S07]  /*281d0*/  IMAD.MOV.U32 R13, RZ, RZ, RZ ;  /* 0x000000ffff0d7224 */ /* 0x000fce00078e00ff */
[----:B------:R-:W-:-:S07]  /*281e0*/  LEPC R20, `(.L_x_2898) ;  /* 0x000000001014794e */ /* 0x000fce0000000000 */
[----:B-12---:R-:W-:Y:S05]  /*281f0*/  CALL.ABS.NOINC R2 ;  /* 0x0000000002007343 */ /* 0x006fea0003c00000 */
.L_x_2898:
[----:B------:R-:W-:Y:S05]  /*28200*/  BSYNC B6 ;  /* 0x0000000000067941 */ /* 0x000fea0003800000 */
.L_x_2897:
[----:B------:R-:W-:Y:S01]  /*28210*/  ULDC.64 UR4, c[0x0][0x9f8] ;  /* 0x00027e0000047ab9 */ /* 0x000fe20000000a00 */
[----:B------:R-:W3:Y:S01]  /*28220*/  S2R R20, SR_TID.X ;  /* 0x0000000000147919 */ /* 0x000ee20000002100 */
[----:B------:R-:W-:Y:S01]  /*28230*/  ISETP.NE.U32.AND P0, PT, RZ, UR4, PT ;  /* 0x00000004ff007c0c */ /* 0x000fe2000bf05070 */
[----:B------:R-:W4:Y:S03]  /*28240*/  LDC R14, c[0x0][0x430] ;  /* 0x00010c00ff0e7b82 */ /* 0x000f260000000800 */
[----:B------:R-:W-:-:S13]  /*28250*/  ISETP.NE.AND.EX P0, PT, RZ, UR5, PT, P0 ;  /* 0x00000005ff007c0c */ /* 0x000fda000bf05300 */
[----:B------:R-:W-:Y:S01]  /*28260*/  @P0 IADD3 R2, P1, R25, UR4, RZ ;  /* 0x0000000419020c10 */ /* 0x000fe2000ff3e0ff */
[----:B------:R-:W-:Y:S01]  /*28270*/  IMAD.MOV.U32 R0, RZ, RZ, 0xa0 ;  /* 0x000000a0ff007424 */ /* 0x000fe200078e00ff */
[----:B------:R-:W4:Y:S01]  /*28280*/  LDL R25, [R1+0x8] ;  /* 0x0000080001197983 */ /* 0x000f220000100800 */
[----:B------:R-:W-:Y:S01]  /*28290*/  ULDC UR4, c[0x0][0x2f4] ;  /* 0x0000bd0000047ab9 */ /* 0x000fe20000000800 */
[----:B------:R-:W-:Y:S01]  /*282a0*/  @P0 IADD3.X R3, R26, UR5, RZ, P1, !PT ;  /* 0x000000051a030c10 */ /* 0x000fe20008ffe4ff */
[----:B------:R-:W-:Y:S01]  /*282b0*/  IMAD R0, R32, R0, -0xa0 ;  /* 0xffffff6020007424 */ /* 0x000fe200078e0200 */
[----:B--2---:R-:W-:Y:S01]  /*282c0*/  LOP3.LUT R31, R31, 0xffffffbf, RZ, 0xc0, !PT ;  /* 0xffffffbf1f1f7812 */ /* 0x004fe200078ec0ff */
[----:B------:R-:W-:Y:S02]  /*282d0*/  ULDC UR5, c[0x0][0x320] ;  /* 0x0000c80000057ab9 */ /* 0x000fe40000000800 */
[----:B------:R2:W2:Y:S01]  /*282e0*/  @P0 LDG.E R33, desc[UR50][R2.64] ;  /* 0x0000003202210981 */ /* 0x0004a2000c1e1900 */
[C---:B---3--:R-:W-:Y:S01]  /*282f0*/  LOP3.LUT R21, R20.reuse, 0x7f, RZ, 0xc0, !PT ;  /* 0x0000007f14157812 */ /* 0x048fe200078ec0ff */
[----:B------:R-:W-:Y:S01]  /*28300*/  IMAD.SHL.U32 R20, R20, 0x20, RZ ;  /* 0x0000002014147824 */ /* 0x000fe200078e00ff */
[----:B----4-:R-:W-:-:S02]  /*28310*/  ISETP.NE.AND P2, PT, R14, 0x1, PT ;  /* 0x000000010e00780c */ /* 0x010fc40003f45270 */
[----:B------:R-:W-:-:S04]  /*28320*/  SHF.R.U32.HI R21, RZ, 0x2, R21 ;  /* 0x00000002ff157819 */ /* 0x000fc80000011615 */
[----:B------:R-:W-:-:S04]  /*28330*/  LOP3.LUT R20, R21, 0x60, R20, 0xf8, !PT ;  /* 0x0000006015147812 */ /* 0x000fc800078ef814 */
[----:B------:R-:W-:Y:S02]  /*28340*/  IADD3 R10, R20, R0, RZ ;  /* 0x00000000140a7210 */ /* 0x000fe40007ffe0ff */
[----:B------:R-:W3:Y:S01]  /*28350*/  S2R R20, SR_TID.X ;  /* 0x0000000000147919 */ /* 0x000ee20000002100 */
[----:B------:R-:W4:Y:S01]  /*28360*/  @P2 LDC R7, c[0x0][0x434] ;  /* 0x00010d00ff072b82 */ /* 0x000f220000000800 */
[----:B------:R-:W-:Y:S01]  /*28370*/  ISETP.GE.AND P1, PT, R10, R27, PT ;  /* 0x0000001b0a00720c */ /* 0x000fe20003f26270 */
[----:B------:R-:W3:Y:S06]  /*28380*/  S2R R21, SR_TID.X ;  /* 0x0000000000157919 */ /* 0x000eec0000002100 */
[----:B0-----:R-:W0:Y:S08]  /*28390*/  @P2 LDC R8, c[0x0][0x438] ;  /* 0x00010e00ff082b82 */ /* 0x001e300000000800 */
[----:B--2---:R-:W2:Y:S08]  /*283a0*/  @!P1 LDC.64 R2, c[0x0][0x428] ;  /* 0x00010a00ff029b82 */ /* 0x004eb00000000a00 */
[----:B-1----:R-:W1:Y:S01]  /*283b0*/  @!P1 LDC.64 R4, c[0x0][0x418] ;  /* 0x00010600ff049b82 */ /* 0x002e620000000a00 */
[----:B---3--:R-:W-:-:S04]  /*283c0*/  LOP3.LUT R20, R20, 0x7f, RZ, 0xc0, !PT ;  /* 0x0000007f14147812 */ /* 0x008fc800078ec0ff */
[----:B------:R-:W-:Y:S01]  /*283d0*/  SHF.R.U32.HI R12, RZ, 0x2, R20 ;  /* 0x00000002ff0c7819 */ /* 0x000fe20000011614 */
[----:B------:R-:W-:-:S05]  /*283e0*/  IMAD.SHL.U32 R20, R21, 0x20, RZ ;  /* 0x0000002015147824 */ /* 0x000fca00078e00ff */
[----:B------:R-:W-:-:S04]  /*283f0*/  LOP3.LUT R20, R12, 0x60, R20, 0xf8, !PT ;  /* 0x000000600c147812 */ /* 0x000fc800078ef814 */
[----:B------:R-:W-:-:S04]  /*28400*/  LOP3.LUT R20, R20, 0x80, RZ, 0xfc, !PT ;  /* 0x0000008014147812 */ /* 0x000fc800078efcff */
[----:B------:R-:W-:Y:S01]  /*28410*/  IADD3 R0, R20, R0, RZ ;  /* 0x0000000014007210 */ /* 0x000fe20007ffe0ff */
[----:B------:R-:W-:Y:S01]  /*28420*/  UMOV UR6, 0xffffffff ;  /* 0xffffffff00067882 */ /* 0x000fe20000000000 */
[----:B------:R-:W-:-:S04]  /*28430*/  IMAD.IADD R10, R10, 0x1, R25 ;  /* 0x000000010a0a7824 */ /* 0x000fc800078e0219 */
[----:B----4-:R-:W-:-:S04]  /*28440*/  @P2 IMAD.HI.U32 R7, R10, R7, RZ ;  /* 0x000000070a072227 */ /* 0x010fc800078e00ff */
[----:B------:R-:W-:Y:S01]  /*28450*/  IMAD.MOV.U32 R6, RZ, RZ, R10 ;  /* 0x000000ffff067224 */ /* 0x000fe200078e000a */
[----:B0-----:R-:W-:Y:S02]  /*28460*/  @P2 SHF.R.U32.HI R6, RZ, R8, R7 ;  /* 0x00000008ff062219 */ /* 0x001fe40000011607 */
[----:B------:R-:W-:Y:S02]  /*28470*/  SHF.R.S32.HI R15, RZ, 0x1f, R33 ;  /* 0x0000001fff0f7819 */ /* 0x000fe40000011421 */
[----:B------:R-:W-:-:S03]  /*28480*/  @!P1 SHF.R.S32.HI R7, RZ, 0x1f, R6 ;  /* 0x0000001fff079819 */ /* 0x000fc60000011406 */
[-C--:B--2---:R-:W-:Y:S02]  /*28490*/  @!P1 IMAD R11, R15, R2.reuse, RZ ;  /* 0x000000020f0b9224 */ /* 0x084fe400078e02ff */
[----:B------:R-:W-:-:S04]  /*284a0*/  @!P1 IMAD.WIDE.U32 R8, R33, R2, R6 ;  /* 0x0000000221089225 */ /* 0x000fc800078e0006 */
[----:B------:R-:W-:Y:S01]  /*284b0*/  @!P1 IMAD R2, R33, R3, R11 ;  /* 0x0000000321029224 */ /* 0x000fe200078e020b */
[----:B-1----:R-:W-:Y:S02]  /*284c0*/  @!P1 LEA R12, P0, R8, R4, 0x2 ;  /* 0x00000004080c9211 */ /* 0x002fe400078010ff */
[----:B------:R-:W0:Y:S01]  /*284d0*/  @P2 LDC R4, c[0x0][0x434] ;  /* 0x00010d00ff042b82 */ /* 0x000e220000000800 */
[----:B------:R-:W-:-:S05]  /*284e0*/  @!P1 IMAD.IADD R2, R9, 0x1, R2 ;  /* 0x0000000109029824 */ /* 0x000fca00078e0202 */
[----:B------:R-:W-:Y:S02]  /*284f0*/  @!P1 LEA.HI.X R13, R8, R5, R2, 0x2, P0 ;  /* 0x00000005080d9211 */ /* 0x000fe400000f1402 */
[----:B------:R-:W-:Y:S01]  /*28500*/  ISETP.GE.AND P0, PT, R0, R27, PT ;  /* 0x0000001b0000720c */ /* 0x000fe20003f06270 */
[----:B------:R-:W1:Y:S03]  /*28510*/  @P2 LDC R5, c[0x0][0x438] ;  /* 0x00010e00ff052b82 */ /* 0x000e660000000800 */
[----:B------:R-:W-:-:S13]  /*28520*/  ISETP.GT.U32.OR P0, PT, R20, 0x9f, P0 ;  /* 0x0000009f1400780c */ /* 0x000fda0000704470 */
[----:B------:R-:W2:Y:S01]  /*28530*/  @!P0 LDC.64 R2, c[0x0][0x428] ;  /* 0x00010a00ff028b82 */ /* 0x000ea20000000a00 */
[----:B------:R-:W-:Y:S01]  /*28540*/  IMAD.IADD R8, R0, 0x1, R25 ;  /* 0x0000000100087824 */ /* 0x000fe200078e0219 */
[----:B------:R-:W3:Y:S03]  /*28550*/  S2R R11, SR_TID.X ;  /* 0x00000000000b7919 */ /* 0x000ee60000002100 */
[----:B0-----:R-:W-:-:S04]  /*28560*/  @P2 IMAD.HI.U32 R4, R8, R4, RZ ;  /* 0x0000000408042227 */ /* 0x001fc800078e00ff */
[----:B------:R-:W-:Y:S01]  /*28570*/  IMAD.MOV.U32 R0, RZ, RZ, R8 ;  /* 0x000000ffff007224 */ /* 0x000fe200078e0008 */
[----:B-1----:R-:W-:Y:S01]  /*28580*/  @P2 SHF.R.U32.HI R0, RZ, R5, R4 ;  /* 0x00000005ff002219 */ /* 0x002fe20000011604 */
[----:B------:R-:W-:-:S03]  /*28590*/  IMAD.MOV R9, RZ, RZ, -R6 ;  /* 0x000000ffff097224 */ /* 0x000fc600078e0a06 */
[----:B------:R-:W-:Y:S01]  /*285a0*/  @!P0 SHF.R.S32.HI R5, RZ, 0x1f, R0 ;  /* 0x0000001fff058819 */ /* 0x000fe20000011400 */
[----:B--2---:R-:W-:-:S04]  /*285b0*/  @!P0 IMAD R4, R15, R2, RZ ;  /* 0x000000020f048224 */ /* 0x004fc800078e02ff */
[----:B------:R-:W-:Y:S02]  /*285c0*/  @!P0 IMAD R6, R33, R3, R4 ;  /* 0x0000000321068224 */ /* 0x000fe400078e0204 */
[----:B------:R-:W-:-:S04]  /*285d0*/  @!P0 IMAD.MOV.U32 R4, RZ, RZ, R0 ;  /* 0x000000ffff048224 */ /* 0x000fc800078e0000 */
[----:B------:R-:W-:Y:S02]  /*285e0*/  @!P0 IMAD.WIDE.U32 R4, R33, R2, R4 ;  /* 0x0000000221048225 */ /* 0x000fe400078e0004 */
[----:B------:R-:W0:Y:S01]  /*285f0*/  @!P0 LDC.64 R2, c[0x0][0x418] ;  /* 0x00010600ff028b82 */ /* 0x000e220000000a00 */
[----:B------:R1:W-:Y:S02]  /*28600*/  STL [R1+0xc], R15 ;  /* 0x00000c0f01007387 */ /* 0x0003e40000100800 */
[----:B------:R-:W-:Y:S01]  /*28610*/  @!P0 IADD3 R5, R6, R5, RZ ;  /* 0x0000000506058210 */ /* 0x000fe20007ffe0ff */
[----:B-1----:R-:W-:Y:S01]  /*28620*/  IMAD.U32 R15, RZ, RZ, UR39 ;  /* 0x00000027ff0f7e24 */ /* 0x002fe2000f8e00ff */
[----:B------:R-:W-:-:S04]  /*28630*/  CS2R R6, SRZ ;  /* 0x0000000000067805 */ /* 0x000fc8000001ff00 */
[----:B------:R-:W-:Y:S01]  /*28640*/  ISETP.NE.AND P3, PT, R15, 0x3, PT ;  /* 0x000000030f00780c */ /* 0x000fe20003f65270 */
[----:B---3--:R-:W-:Y:S01]  /*28650*/  IMAD.SHL.U32 R15, R11, 0x10, RZ ;  /* 0x000000100b0f7824 */ /* 0x008fe200078e00ff */
[----:B------:R1:W5:Y:S04]  /*28660*/  @!P1 LDG.E R6, desc[UR50][R12.64] ;  /* 0x000000320c069981 */ /* 0x000368000c1e1900 */
[----:B------:R-:W-:Y:S02]  /*28670*/  LOP3.LUT R15, R15, 0x30, RZ, 0xc0, !PT ;  /* 0x000000300f0f7812 */ /* 0x000fe400078ec0ff */
[C---:B0-----:R-:W-:Y:S02]  /*28680*/  @!P0 LEA R2, P2, R4.reuse, R2, 0x2 ;  /* 0x0000000204028211 */ /* 0x041fe400078410ff */
[----:B------:R-:W-:Y:S01]  /*28690*/  ISETP.GE.AND P1, PT, R15, UR4, PT ;  /* 0x000000040f007c0c */ /* 0x000fe2000bf26270 */
[----:B------:R-:W-:Y:S01]  /*286a0*/  IMAD.SHL.U32 R25, R11, 0x10, RZ ;  /* 0x000000100b197824 */ /* 0x000fe200078e00ff */
[----:B------:R-:W-:-:S02]  /*286b0*/  @!P0 LEA.HI.X R3, R4, R3, R5, 0x2, P2 ;  /* 0x0000000304038211 */ /* 0x000fc400010f1405 */
[----:B------:R-:W-:Y:S02]  /*286c0*/  LOP3.LUT R11, R15, 0x40, RZ, 0xfc, !PT ;  /* 0x000000400f0b7812 */ /* 0x000fe400078efcff */
[----:B------:R-:W-:Y:S01]  /*286d0*/  @P3 LOP3.LUT R31, R31, 0x40, RZ, 0xfc, !PT ;  /* 0x000000401f1f3812 */ /* 0x000fe200078efcff */
[----:B------:R1:W5:Y:S01]  /*286e0*/  @!P0 LDG.E R7, desc[UR50][R2.64] ;  /* 0x0000003202078981 */ /* 0x000362000c1e1900 */
[----:B------:R-:W-:Y:S02]  /*286f0*/  LOP3.LUT R25, R25, 0x30, RZ, 0xc0, !PT ;  /* 0x0000003019197812 */ /* 0x000fe400078ec0ff */
[----:B------:R-:W-:Y:S02]  /*28700*/  ISETP.GE.AND P0, PT, R11, UR4, PT ;  /* 0x000000040b007c0c */ /* 0x000fe4000bf06270 */
[----:B------:R-:W-:Y:S02]  /*28710*/  LOP3.LUT R31, R31, 0xffffffef, RZ, 0xc0, !PT ;  /* 0xffffffef1f1f7812 */ /* 0x000fe400078ec0ff */
[----:B------:R-:W-:-:S02]  /*28720*/  LOP3.LUT R25, R25, 0x80, RZ, 0xfc, !PT ;  /* 0x0000008019197812 */ /* 0x000fc400078efcff */
        /* <DEDUP_REMOVED lines=13> */
[----:B------:R-:W-:Y:S02]  /*28800*/  IMAD R9, R14, R9, R10 ;  /* 0x000000090e097224 */ /* 0x000fe400078e020a */
[----:B------:R-:W-:-:S04]  /*28810*/  IMAD.MOV R10, RZ, RZ, -R0 ;  /* 0x000000ffff0a7224 */ /* 0x000fc800078e0a00 */
[----:B------:R-:W-:Y:S01]  /*28820*/  IMAD R10, R14, R10, R8 ;  /* 0x0000000a0e0a7224 */ /* 0x000fe200078e0208 */
[----:B------:R-:W-:Y:S06]  /*28830*/  BRA.DIV UR6, `(.L_x_2899) ;  /* 0x0000007206747947 */ /* 0x000fec000b800000 */
.L_x_3086:
[----:B------:R-:W-:Y:S01]  /*28840*/  ISETP.GT.U32.AND P0, PT, R20, 0x9f, PT ;  /* 0x0000009f1400780c */ /* 0x000fe20003f04070 */
[----:B------:R-:W-:Y:S01]  /*28850*/  VIADD R5, R32, 0xffffffff ;  /* 0xffffffff20057836 */ /* 0x000fe20000000000 */
[----:B------:R-:W-:Y:S02]  /*28860*/  MOV R0, R31 ;  /* 0x0000001f00007202 */ /* 0x000fe40000000f00 */
[----:B------:R-:W-:Y:S02]  /*28870*/  SHF.R.S32.HI R36, RZ, 0x1f, R18 ;  /* 0x0000001fff247819 */ /* 0x000fe40000011412 */
[----:B------:R-:W-:-:S07]  /*28880*/  LOP3.LUT R0, R0, 0xffffffdf, RZ, 0xc0, !PT ;  /* 0xffffffdf00007812 */ /* 0x000fce00078ec0ff */
[----:B------:R-:W-:-:S05]  /*28890*/  @P0 LOP3.LUT R0, R0, 0x20, RZ, 0xfc, !PT ;  /* 0x0000002000000812 */ /* 0x000fca00078efcff */
[----:B------:R0:W-:Y:S01]  /*288a0*/  STL [R1], R0 ;  /* 0x0000000001007387 */ /* 0x0001e20000100800 */
[----:B------:R-:W-:Y:S05]  /*288b0*/  @!P3 BRA `(.L_x_2900) ;  /* 0x000000000004b947 */ /* 0x000fea0003800000 */
[----:B------:R-:W-:Y:S01]  /*288c0*/  BPT.TRAP 0x1 ;  /* 0x000000040000795c */ /* 0x000fe20000300000 */
.L_x_2900:
[----:B0-----:R-:W-:Y:S01]  /*288d0*/  IMAD R0, R23, 0x8, R22 ;  /* 0x0000000817007824 */ /* 0x001fe200078e0216 */
[----:B-1----:R-:W-:Y:S01]  /*288e0*/  SHF.L.U32 R2, R34, 0x1f, RZ ;  /* 0x0000001f22027819 */ /* 0x002fe200000006ff */
[----:B------:R-:W-:Y:S01]  /*288f0*/  BSSY B0, `(.L_x_2901) ;  /* 0x0000006000007945 */ /* 0x000fe20003800000 */
[----:B------:R-:W-:Y:S02]  /*28900*/  SHF.R.S32.HI R3, RZ, 0x1f, R9 ;  /* 0x0000001fff037819 */ /* 0x000fe40000011409 */
[----:B------:R-:W0:Y:S01]  /*28910*/  SYNCS.PHASECHK.TRANS64.TRYWAIT P0, [R0+URZ+0x29880], R2 ;  /* 0x02988002000075a7 */ /* 0x000e22000800017f */
[----:B------:R1:W-:Y:S04]  /*28920*/  STL [R1+0x34], R2 ;  /* 0x0000340201007387 */ /* 0x0003e80000100800 */
[----:B------:R1:W-:Y:S02]  /*28930*/  STL [R1+0x2c], R3 ;  /* 0x00002c0301007387 */ /* 0x0003e40000100800 */
[----:B01----:R-:W-:Y:S05]  /*28940*/  @!P0 BRA `(.L_x_2902) ;  /* 0x0000007000608947 */ /* 0x003fea0003800000 */
.L_x_3087:
[----:B------:R-:W-:Y:S05]  /*28950*/  BSYNC B0 ;  /* 0x0000000000007941 */ /* 0x000fea0003800000 */
.L_x_2901:
[----:B0-----:R-:W2:Y:S01]  /*28960*/  LDL R2, [R1+0x2c] ;  /* 0x00002c0001027983 */ /* 0x001ea20000100800 */
[----:B------:R-:W-:-:S03]  /*28970*/  ULDC.64 UR4, c[0x0][0x328] ;  /* 0x0000ca0000047ab9 */ /* 0x000fc60000000a00 */
[----:B------:R-:W3:Y:S01]  /*28980*/  LDL R20, [R1] ;  /* 0x0000000001147983 */ /* 0x000ee20000100800 */
[----:B-----5:R-:W-:Y:S01]  /*28990*/  SHF.R.S32.HI R8, RZ, 0x1f, R6 ;  /* 0x0000001fff087819 */ /* 0x020fe20000011406 */
[----:B------:R-:W-:Y:S01]  /*289a0*/  ULDC.64 UR6, c[0x0][0x338] ;  /* 0x0000ce0000067ab9 */ /* 0x000fe20000000a00 */
[----:B------:R-:W-:Y:S01]  /*289b0*/  IMAD R12, R5, -0xa0, R27 ;  /* 0xffffff60050c7824 */ /* 0x000fe200078e021b */
[----:B------:R-:W0:Y:S01]  /*289c0*/  S2R R13, SR_TID.X ;  /* 0x00000000000d7919 */ /* 0x000e220000002100 */
[----:B------:R-:W-:Y:S01]  /*289d0*/  SHF.R.S32.HI R27, RZ, 0x1f, R10 ;  /* 0x0000001fff1b7819 */ /* 0x000fe2000001140a */
[----:B------:R-:W-:Y:S01]  /*289e0*/  ULDC.64 UR8, c[0x0][0x330] ;  /* 0x0000cc0000087ab9 */ /* 0x000fe20000000a00 */
[----:B------:R-:W-:Y:S01]  /*289f0*/  SHF.R.S32.HI R31, RZ, 0x1f, R7 ;  /* 0x0000001fff1f7819 */ /* 0x000fe20000011407 */
[----:B------:R1:W-:Y:S01]  /*28a00*/  STL [R1+0x30], R8 ;  /* 0x0000300801007387 */ /* 0x0003e20000100800 */
[----:B------:R-:W-:Y:S01]  /*28a10*/  ULDC.64 UR10, c[0x0][0x318] ;  /* 0x0000c600000a7ab9 */ /* 0x000fe20000000a00 */
        /* <DEDUP_REMOVED lines=11> */
[----:B------:R-:W-:Y:S02]  /*28ad0*/  IMAD R4, R6, UR7, R4 ;  /* 0x0000000706047c24 */ /* 0x000fe4000f8e0204 */
[----:B-1----:R-:W-:Y:S02]  /*28ae0*/  IMAD R8, R36, UR8, RZ ;  /* 0x0000000824087c24 */ /* 0x002fe4000f8e02ff */
[----:B------:R-:W-:Y:S02]  /*28af0*/  IMAD.IADD R3, R3, 0x1, R4 ;  /* 0x0000000103037824 */ /* 0x000fe400078e0204 */
[----:B------:R-:W-:Y:S02]  /*28b00*/  IMAD R4, R27, UR4, RZ ;  /* 0x000000041b047c24 */ /* 0x000fe4000f8e02ff */
[----:B------:R-:W-:-:S04]  /*28b10*/  IMAD.WIDE.U32 R2, R18, UR8, R2 ;  /* 0x0000000812027c25 */ /* 0x000fc8000f8e0002 */
[----:B------:R-:W-:Y:S01]  /*28b20*/  IMAD R11, R10, UR5, R4 ;  /* 0x000000050a0b7c24 */ /* 0x000fe2000f8e0204 */
[----:B------:R-:W-:Y:S01]  /*28b30*/  IADD3 R2, P0, R2, UR10, RZ ;  /* 0x0000000a02027c10 */ /* 0x000fe2000ff1e0ff */
[----:B------:R-:W-:Y:S01]  /*28b40*/  IMAD.WIDE.U32 R4, R10, UR4, RZ ;  /* 0x000000040a047c25 */ /* 0x000fe2000f8e00ff */
[----:B------:R-:W-:-:S03]  /*28b50*/  UMOV UR4, 0xffffffff ;  /* 0xffffffff00047882 */ /* 0x000fc60000000000 */
[----:B------:R-:W-:Y:S01]  /*28b60*/  IMAD R8, R18, UR9, R8 ;  /* 0x0000000912087c24 */ /* 0x000fe2000f8e0208 */
[----:B------:R-:W-:Y:S01]  /*28b70*/  IADD3 R5, R5, R11, RZ ;  /* 0x0000000b05057210 */ /* 0x000fe20007ffe0ff */
[----:B------:R-:W-:-:S03]  /*28b80*/  IMAD R11, R31, UR6, RZ ;  /* 0x000000061f0b7c24 */ /* 0x000fc6000f8e02ff */
[----:B------:R-:W-:Y:S01]  /*28b90*/  IADD3.X R3, R3, UR11, R8, P0, !PT ;  /* 0x0000000b03037c10 */ /* 0x000fe200087fe408 */
[C---:B------:R-:W-:Y:S02]  /*28ba0*/  IMAD R11, R7.reuse, UR7, R11 ;  /* 0x00000007070b7c24 */ /* 0x040fe4000f8e020b */
[----:B------:R-:W-:-:S04]  /*28bb0*/  IMAD.WIDE.U32 R4, R7, UR6, R4 ;  /* 0x0000000607047c25 */ /* 0x000fc8000f8e0004 */
[----:B------:R-:W-:Y:S02]  /*28bc0*/  IMAD.IADD R5, R5, 0x1, R11 ;  /* 0x0000000105057824 */ /* 0x000fe400078e020b */
[----:B------:R-:W-:-:S03]  /*28bd0*/  IMAD.WIDE.U32 R4, R18, UR8, R4 ;  /* 0x0000000812047c25 */ /* 0x000fc6000f8e0004 */
[----:B------:R-:W-:-:S04]  /*28be0*/  IADD3 R26, P0, R4, UR10, RZ ;  /* 0x0000000a041a7c10 */ /* 0x000fc8000ff1e0ff */
[----:B------:R-:W-:Y:S01]  /*28bf0*/  IADD3.X R25, R8, UR11, R5, P0, !PT ;  /* 0x0000000b08197c10 */ /* 0x000fe200087fe405 */
[----:B------:R-:W-:Y:S02]  /*28c00*/  IMAD.IADD R8, R12, 0x1, -R14 ;  /* 0x000000010c087824 */ /* 0x000fe400078e0a0e */
[----:B------:R-:W-:-:S03]  /*28c10*/  IMAD R5, R23, 0x5000, R13 ;  /* 0x0000500017057824 */ /* 0x000fc600078e020d */
[----:B------:R-:W-:Y:S01]  /*28c20*/  ISETP.GE.AND P5, PT, R8, 0x1, PT ;  /* 0x000000010800780c */ /* 0x000fe20003fa6270 */
[----:B------:R-:W-:-:S12]  /*28c30*/  BRA.DIV UR4, `(.L_x_2903) ;  /* 0x0000006e04bc7947 */ /* 0x000fd8000b800000 */
[----:B------:R-:W2:Y:S04]  /*28c40*/  LDL R15, [R1+0x4] ;  /* 0x00000400010f7983 */ /* 0x000ea80000100800 */
[----:B------:R-:W3:Y:S01]  /*28c50*/  LDL.LU R11, [R1] ;  /* 0x00000000010b7983 */ /* 0x000ee20000300800 */
[----:B------:R-:W0:Y:S03]  /*28c60*/  S2R R12, SR_TID.X ;  /* 0x00000000000c7919 */ /* 0x000e260000002100 */
[----:B------:R-:W-:Y:S01]  /*28c70*/  SHFL.IDX PT, R4, R3, RZ, 0x1c1f ;  /* 0x001c1fff03047589 */ /* 0x000fe200000e0000 */
[----:B0-----:R-:W-:-:S03]  /*28c80*/  IMAD.SHL.U32 R14, R12, 0x10, RZ ;  /* 0x000000100c0e7824 */ /* 0x001fc600078e00ff */
[----:B------:R-:W0:Y:S02]  /*28c90*/  SHFL.IDX PT, R12, R2, RZ, 0x1c1f ;  /* 0x001c1fff020c7589 */ /* 0x000e2400000e0000 */
[----:B------:R-:W-:-:S04]  /*28ca0*/  LOP3.LUT R14, R14, 0x30, RZ, 0xc0, !PT ;  /* 0x000000300e0e7812 */ /* 0x000fc800078ec0ff */
[----:B0-----:R-:W-:-:S04]  /*28cb0*/  IADD3 R12, P0, R14, R12, RZ ;  /* 0x0000000c0e0c7210 */ /* 0x001fc80007f1e0ff */
[----:B------:R-:W-:Y:S02]  /*28cc0*/  IADD3.X R13, RZ, R4, RZ, P0, !PT ;  /* 0x00000004ff0d7210 */ /* 0x000fe400007fe4ff */
        /* <DEDUP_REMOVED lines=22> */
[----:B0-----:R-:W-:-:S05]  /*28e30*/  IADD3 R12, P0, R14, R12, RZ ;  /* 0x0000000c0e0c7210 */ /* 0x001fca0007f1e0ff */
[----:B------:R-:W-:Y:S01]  /*28e40*/  IMAD.X R13, RZ, RZ, R21, P0 ;  /* 0x000000ffff0d7224 */ /* 0x000fe200000e0615 */
        /* <DEDUP_REMOVED lines=16> */
.L_x_3099:
[----:B------:R-:W4:Y:S01]  /*28f50*/  LDL R12, [R1] ;  /* 0x00000000010c7983 */ /* 0x000f220000100800 */
[----:B0-----:R-:W0:Y:S02]  /*28f60*/  S2R R11, SR_TID.X ;  /* 0x00000000000b7919 */ /* 0x001e240000002100 */
[----:B0-----:R-:W-:-:S04]  /*28f70*/  SHF.L.U32 R11, R11, 0x4, RZ ;  /* 0x000000040b0b7819 */ /* 0x001fc800000006ff */
        /* <DEDUP_REMOVED lines=13> */
.L_x_2904:
        /* <DEDUP_REMOVED lines=11> */
.L_x_2905:
[----:B------:R0:W-:Y:S01]  /*29100*/  SYNCS.ARRIVE.TRANS64.A1T0 RZ, [R0+URZ+0x29870], RZ ;  /* 0x029870ff00ff79a7 */ /* 0x0001e2000810003f */
[----:B------:R-:W-:Y:S05]  /*29110*/  @!P6 BRA `(.L_x_2906) ;  /* 0x000000000004e947 */ /* 0x000fea0003800000 */
[----:B------:R-:W-:Y:S01]  /*29120*/  BPT.TRAP 0x1 ;  /* 0x000000040000795c */ /* 0x000fe20000300000 */
.L_x_2906:
[----:B------:R-:W2:Y:S01]  /*29130*/  LDL R2, [R1+0x34] ;  /* 0x0000340001027983 */ /* 0x000ea20000100800 */
[----:B------:R-:W-:Y:S01]  /*29140*/  BSSY B0, `(.L_x_2907) ;  /* 0x0000003000007945 */ /* 0x000fe20003800000 */
[----:B--2---:R-:W1:Y:S03]  /*29150*/  SYNCS.PHASECHK.TRANS64.TRYWAIT P0, [R0+URZ+0x29840], R2 ;  /* 0x02984002000075a7 */ /* 0x004e66000800017f */
[----:B-1----:R-:W-:Y:S05]  /*29160*/  @!P0 BRA `(.L_x_2908) ;  /* 0x0000007000608947 */ /* 0x002fea0003800000 */
.L_x_3100:
[----:B------:R-:W-:Y:S05]  /*29170*/  BSYNC B0 ;  /* 0x0000000000007941 */ /* 0x000fea0003800000 */
.L_x_2907:
        /* <DEDUP_REMOVED lines=16> */
[----:B------:R-:W-:Y:S01]  /*29280*/  IMAD.IADD R5, R3, 0x1, R4 ;  /* 0x0000000103057824 */ /* 0x000fe200078e0204 */
[----:B------:R-:W-:Y:S01]  /*29290*/  MOV R4, R2 ;  /* 0x0000000200047202 */ /* 0x000fe20000000f00 */
[C---:B------:R-:W-:Y:S02]  /*292a0*/  IMAD R6, R10.reuse, UR5, R6 ;  /* 0x000000050a067c24 */ /* 0x040fe4000f8e0206 */
[----:B------:R-:W-:Y:S01]  /*292b0*/  IMAD.WIDE.U32 R2, R10, UR4, RZ ;  /* 0x000000040a027c25 */ /* 0x000fe2000f8e00ff */
[----:B------:R-:W-:-:S03]  /*292c0*/  ULDC.64 UR4, c[0x0][0x308] ;  /* 0x0000c20000047ab9 */ /* 0x000fc60000000a00 */
[----:B------:R-:W-:Y:S02]  /*292d0*/  IMAD.IADD R3, R3, 0x1, R6 ;  /* 0x0000000103037824 */ /* 0x000fe400078e0206 */
        /* <DEDUP_REMOVED lines=35> */
[----:B------:R-:W-:-:S03]  /*29510*/  @P3 IMAD.IADD R9, R22, 0x1, R4 ;  /* 0x0000000116093824 */ /* 0x000fc600078e0204 */
        /* <DEDUP_REMOVED lines=22> */
[----:B-1----:R-:W-:-:S04]  /*29680*/  @P2 IADD3 R2, P0, R10, R2, RZ ;  /* 0x000000020a022210 */ /* 0x002fc80007f1e0ff */
[----:B------:R-:W-:-:S05]  /*29690*/  @P2 IADD3.X R3, RZ, R6, RZ, P0, !PT ;  /* 0x00000006ff032210 */ /* 0x000fca00007fe4ff */
[----:B------:R-:W-:Y:S04]  /*296a0*/  @P2 LDGSTS.E.BYPASS.LTC128B.128 [R21+0x1bc00], desc[UR50][R2.64], !P5 ;  /* 0x1bc0000002152fae */ /* 0x000fe8000e901d72 */
[----:B------:R-:W-:Y:S04]  /*296b0*/  @P2 LDGSTS.E.BYPASS.LTC128B.128 [R21+0x1e400], desc[UR50][R2.64+0x40], !P6 ;  /* 0x1e40004002152fae */ /* 0x000fe8000f101d72 */
[----:B------:R1:W-:Y:S04]  /*296c0*/  @P2 LDGSTS.E.BYPASS.LTC128B.128 [R21+0x20c00], desc[UR50][R2.64+0x80], !P1 ;  /* 0x20c0008002152fae */ /* 0x0003e8000c901d72 */
[----:B-1----:R1:W2:Y:S04]  /*296d0*/  SHFL.IDX PT, R3, R7, RZ, 0x1c1f ;  /* 0x001c1fff07037589 */ /* 0x0022a800000e0000 */
[----:B------:R1:W3:Y:S02]  /*296e0*/  SHFL.IDX PT, R2, R8, RZ, 0x1c1f ;  /* 0x001c1fff08027589 */ /* 0x0002e400000e0000 */
.L_x_3112:
        /* <DEDUP_REMOVED lines=10> */
[----:B---3--:R-:W-:-:S05]  /*29790*/  IADD3 R2, P0, R5, R2, RZ ;  /* 0x0000000205027210 */ /* 0x008fca0007f1e0ff */
[----:B--2---:R-:W-:-:S05]  /*297a0*/  IMAD.X R3, RZ, RZ, R3, P0 ;  /* 0x000000ffff037224 */ /* 0x004fca00000e0603 */
[----:B------:R-:W-:Y:S01]  /*297b0*/  @!PT LDS RZ, [RZ] ;  /* 0x00000000fffff984 */ /* 0x000fe20000000800 */
[----:B------:R-:W-:Y:S01]  /*297c0*/  @!PT LDS RZ, [RZ] ;  /* 0x00000000fffff984 */ /* 0x000fe20000000800 */
[----:B------:R-:W-:Y:S01]  /*297d0*/  @!PT LDS RZ, [RZ] ;  /* 0x00000000fffff984 */ /* 0x000fe20000000800 */
[----:B------:R4:W-:Y:S04]  /*297e0*/  LDGSTS.E.BYPASS.LTC128B.128 [R4+0x1c400], desc[UR50][R2.64], !P3 ;  /* 0x1c40000002047fae */ /* 0x0009e8000d901d72 */
[----:B------:R4:W-:Y:S04]  /*297f0*/  LDGSTS.E.BYPASS.LTC128B.128 [R4+0x1ec00], desc[UR50][R2.64+0x40], !P2 ;  /* 0x1ec0004002047fae */ /* 0x0009e8000d101d72 */
[----:B------:R4:W-:Y:S02]  /*29800*/  LDGSTS.E.BYPASS.LTC128B.128 [R4+0x21400], desc[UR50][R2.64+0x80], !P1 ;  /* 0x2140008002047fae */ /* 0x0009e4000c901d72 */
.L_x_2911:
[----:B------:R-:W-:Y:S05]  /*29810*/  BSYNC B0 ;  /* 0x0000000000007941 */ /* 0x000fea0003800000 */
.L_x_2910:
[----:B------:R-:W-:Y:S01]  /*29820*/  NOP ;  /* 0x0000000000007918 */ /* 0x000fe20000000000 */
[----:B------:R-:W-:-:S13]  /*29830*/  PLOP3.LUT P0, PT, PT, PT, PT, 0x80, 0x0 ;  /* 0x000000000000781c */ /* 0x000fda0003f0f070 */
.L_x_2912:
[----:B------:R-:W-:Y:S02]  /*29840*/  PLOP3.LUT P1, PT, P1, P0, PT, 0xa2, 0x0 ;  /* 0x000000000000781c */ /* 0x000fe40000f21472 */
[----:B------:R-:W-:-:S08]  /*29850*/  @P0 R2UR P1, UR4, R0 ;  /* 0x00000000000402ca */ /* 0x000fd00000020000 */
[----:B------:R-:W-:-:S05]  /*29860*/  @P0 PLOP3.LUT P0, PT, P1, PT, PT, 0x80, 0x0 ;  /* 0x000000000000081c */ /* 0x000fca0000f0f070 */
[----:B------:R-:W-:Y:S01]  /*29870*/  @!P1 SYNCS.ARRIVE.TRANS64.RED.A0T1 RZ, [UR4+0x29830], RZ ;  /* 0x029830ffffff99a7 */ /* 0x000fe20008200404 */
[----:B------:R-:W-:Y:S07]  /*29880*/  @!P1 ARRIVES.LDGSTSBAR.64.TRANSCNT [UR4+0x29830] ;  /* 0x02983000ff0099b0 */ /* 0x000fee0008000a84 */
[----:B------:R-:W-:Y:S05]  /*29890*/  @P0 BRA.U.ANY `(.L_x_2912) ;  /* 0xfffffffd00e80947 */ /* 0x000fea000393ffff */
[----:B------:R-:W-:Y:S01]  /*298a0*/  NOP ;  /* 0x0000000000007918 */ /* 0x000fe20000000000 */
[----:B---34-:R-:W-:-:S04]  /*298b0*/  MOV R2, UR39 ;  /* 0x0000002700027c02 */ /* 0x018fc80008000f00 */
[----:B------:R-:W-:-:S13]  /*298c0*/  ISETP.NE.AND P2, PT, R2, 0x3, PT ;  /* 0x000000030200780c */ /* 0x000fda0003f45270 */
[----:B------:R-:W-:Y:S05]  /*298d0*/  @!P2 BRA `(.L_x_2913) ;  /* 0x000000000004a947 */ /* 0x000fea0003800000 */
[----:B------:R-:W-:Y:S01]  /*298e0*/  BPT.TRAP 0x1 ;  /* 0x000000040000795c */ /* 0x000fe20000300000 */
.L_x_2913:
[----:B------:R3:W5:Y:S01]  /*298f0*/  LDL.LU R2, [R1+0x38] ;  /* 0x0000380001027983 */ /* 0x0007620000300800 */
[----:B------:R3:W-:Y:S02]  /*29900*/  SYNCS.ARRIVE.TRANS64.A1T0 RZ, [R0+URZ+0x29830], RZ ;  /* 0x029830ff00ff79a7 */ /* 0x0007e4000810003f */
[----:B------:R-:W-:Y:S05]  /*29910*/  WARPSYNC.ALL ;  /* 0x0000000000007948 */ /* 0x000fea0003800000 */
[----:B------:R-:W-:Y:S01]  /*29920*/  ULDC.64 UR4, c[0x0][0xa00] ;  /* 0x0002800000047ab9 */ /* 0x000fe20000000a00 */
[----:B------:R-:W-:Y:S01]  /*29930*/  SHF.R.S32.HI R27, RZ, 0x1f, R29 ;  /* 0x0000001fff1b7819 */ /* 0x000fe2000001141d */
[----:B0--3--:R-:W-:Y:S01]  /*29940*/  VIADD R0, R22, 0x14400 ;  /* 0x0001440016007836 */ /* 0x009fe20000000000 */
[----:B------:R-:W-:Y:S01]  /*29950*/  BAR.SYNC.DEFER_BLOCKING 0x8, 0x180 ;  /* 0x0206000000007b1d */ /* 0x000fe20000010000 */
[----:B------:R-:W-:-:S04]  /*29960*/  ISETP.NE.U32.AND P0, PT, RZ, UR4, PT ;  /* 0x00000004ff007c0c */ /* 0x000fc8000bf05070 */
[----:B------:R-:W-:Y:S01]  /*29970*/  ISETP.NE.AND.EX P0, PT, RZ, UR5, PT, P0 ;  /* 0x00000005ff007c0c */ /* 0x000fe2000bf05300 */
[----:B------:R-:W-:Y:S01]  /*29980*/  ULDC.64 UR4, c[0x0][0x298] ;  /* 0x0000a60000047ab9 */ /* 0x000fe20000000a00 */
[----:B------:R-:W-:Y:S01]  /*29990*/  BSSY B6, `(.L_x_2914) ;  /* 0x0000019000067945 */ /* 0x000fe20003800000 */
[----:B------:R-:W-:Y:S01]  /*299a0*/  IMAD R27, R27, UR4, RZ ;  /* 0x000000041b1b7c24 */ /* 0x000fe2000f8e02ff */
[----:B------:R-:W-:Y:S01]  /*299b0*/  SEL R26, R24, RZ, !P0 ;  /* 0x000000ff181a7207 */ /* 0x000fe20004000000 */
[----:B------:R-:W-:-:S04]  /*299c0*/  IMAD.WIDE.U32 R24, R29, UR4, RZ ;  /* 0x000000041d187c25 */ /* 0x000fc8000f8e00ff */
[----:B------:R-:W-:-:S04]  /*299d0*/  IMAD R27, R29, UR5, R27 ;  /* 0x000000051d1b7c24 */ /* 0x000fc8000f8e021b */
[----:B------:R-:W-:Y:S01]  /*299e0*/  IMAD.IADD R27, R25, 0x1, R27 ;  /* 0x00000001191b7824 */ /* 0x000fe200078e021b */
[----:B-----5:R-:W-:Y:S02]  /*299f0*/  SEL R31, R2, RZ, !P0 ;  /* 0x000000ff021f7207 */ /* 0x020fe40004000000 */
[----:B------:R-:W-:-:S13]  /*29a00*/  LOP3.LUT P0, RZ, R0, 0x1bf, RZ, 0xc0, !PT ;  /* 0x000001bf00ff7812 */ /* 0x000fda000780c0ff */
[----:B------:R-:W-:Y:S05]  /*29a10*/  @!P0 BRA `(.L_x_2915) ;  /* 0x0000000000408947 */ /* 0x000fea0003800000 */
[----:B------:R-:W-:Y:S01]  /*29a20*/  MOV R2, 0x0 ;  /* 0x0000000000027802 */ /* 0x000fe20000000f00 */
[----:B------:R-:W-:Y:S01]  /*29a30*/  ULDC.64 UR4, c[0x4][0xc8] ;  /* 0x0100320000047ab9 */ /* 0x000fe20000000a00 */
[----:B------:R-:W-:Y:S01]  /*29a40*/  ULDC.64 UR6, c[0x4][0xd0] ;  /* 0x0100340000067ab9 */ /* 0x000fe20000000a00 */
[----:B------:R-:W-:Y:S01]  /*29a50*/  ULDC.64 UR8, c[0x4][0x28] ;  /* 0x01000a0000087ab9 */ /* 0x000fe20000000a00 */
[----:B------:R-:W-:Y:S01]  /*29a60*/  IMAD.U32 R4, RZ, RZ, UR4 ;  /* 0x00000004ff047e24 */ /* 0x000fe2000f8e00ff */
[----:B------:R-:W-:Y:S01]  /*29a70*/  MOV R6, UR6 ;  /* 0x0000000600067c02 */ /* 0x000fe20008000f00 */
[----:B--2---:R-:W0:Y:S01]  /*29a80*/  LDC.64 R2, c[0x4][R2] ;  /* 0x0100000002027b82 */ /* 0x004e220000000a00 */
[----:B------:R-:W-:Y:S01]  /*29a90*/  IMAD.U32 R5, RZ, RZ, UR5 ;  /* 0x00000005ff057e24 */ /* 0x000fe2000f8e00ff */
[----:B------:R-:W-:Y:S01]  /*29aa0*/  MOV R12, 0x1 ;  /* 0x00000001000c7802 */ /* 0x000fe20000000f00 */
[----:B-1----:R-:W-:Y:S02]  /*29ab0*/  IMAD.U32 R7, RZ, RZ, UR7 ;  /* 0x00000007ff077e24 */ /* 0x002fe4000f8e00ff */
[----:B------:R-:W-:-:S02]  /*29ac0*/  IMAD.U32 R10, RZ, RZ, UR8 ;  /* 0x00000008ff0a7e24 */ /* 0x000fc4000f8e00ff */
[----:B------:R-:W-:Y:S02]  /*29ad0*/  IMAD.U32 R11, RZ, RZ, UR9 ;  /* 0x00000009ff0b7e24 */ /* 0x000fe4000f8e00ff */
[----:B------:R-:W-:Y:S02]  /*29ae0*/  IMAD.MOV.U32 R8, RZ, RZ, 0x70 ;  /* 0x00000070ff087424 */ /* 0x000fe400078e00ff */
[----:B------:R-:W-:-:S07]  /*29af0*/  IMAD.MOV.U32 R13, RZ, RZ, RZ ;  /* 0x000000ffff0d7224 */ /* 0x000fce00078e00ff */
[----:B------:R-:W-:-:S07]  /*29b00*/  LEPC R20, `(.L_x_2915) ;  /* 0x000000001014794e */ /* 0x000fce0000000000 */
[----:B0-----:R-:W-:Y:S05]  /*29b10*/  CALL.ABS.NOINC R2 ;  /* 0x0000000002007343 */ /* 0x001fea0003c00000 */
.L_x_2915:
[----:B------:R-:W-:Y:S05]  /*29b20*/  BSYNC B6 ;  /* 0x0000000000067941 */ /* 0x000fea0003800000 */
.L_x_2914:
[----:B-1----:R0:W5:Y:S01]  /*29b30*/  LDL R8, [R1+0x28] ;  /* 0x0000280001087983 */ /* 0x0021620000100800 */
[----:B------:R-:W1:Y:S01]  /*29b40*/  LDC R7, c[0x0][0x448] ;  /* 0x00011200ff077b82 */ /* 0x000e620000000800 */
[----:B------:R-:W-:Y:S01]  /*29b50*/  ULDC.64 UR4, c[0x0][0x2d8] ;  /* 0x0000b60000047ab9 */ /* 0x000fe20000000a00 */
[----:B------:R-:W-:Y:S01]  /*29b60*/  IMAD.MOV.U32 R2, RZ, RZ, R24 ;  /* 0x000000ffff027224 */ /* 0x000fe200078e0018 */
[----:B------:R-:W3:Y:S01]  /*29b70*/  S2R R20, SR_TID.X ;  /* 0x0000000000147919 */ /* 0x000ee20000002100 */
[----:B--2---:R-:W-:Y:S02]  /*29b80*/  IMAD.MOV.U32 R3, RZ, RZ, R27 ;  /* 0x000000ffff037224 */ /* 0x004fe400078e001b */
[----:B------:R-:W-:Y:S02]  /*29b90*/  IMAD R0, R36, UR4, RZ ;  /* 0x0000000424007c24 */ /* 0x000fe4000f8e02ff */
[----:B------:R-:W-:-:S04]  /*29ba0*/  IMAD.WIDE.U32 R2, R18, UR4, R2 ;  /* 0x0000000412027c25 */ /* 0x000fc8000f8e0002 */
[----:B------:R-:W-:Y:S01]  /*29bb0*/  IMAD R0, R18, UR5, R0 ;  /* 0x0000000512007c24 */ /* 0x000fe2000f8e0200 */
[----:B------:R-:W-:-:S03]  /*29bc0*/  ULDC.64 UR4, c[0x0][0x2e0] ;  /* 0x0000b80000047ab9 */ /* 0x000fc60000000a00 */
[----:B------:R-:W-:Y:S02]  /*29bd0*/  IMAD.IADD R3, R3, 0x1, R0 ;  /* 0x0000000103037824 */ /* 0x000fe400078e0200 */
[----:B------:R-:W-:Y:S02]  /*29be0*/  IMAD R0, R31, UR4, RZ ;  /* 0x000000041f007c24 */ /* 0x000fe4000f8e02ff */
[----:B------:R-:W-:Y:S01]  /*29bf0*/  IMAD.WIDE.U32 R2, R26, UR4, R2 ;  /* 0x000000041a027c25 */ /* 0x000fe2000f8e0002 */
[----:B-1----:R-:W-:-:S03]  /*29c00*/  ISETP.NE.AND P0, PT, R7, 0x1, PT ;  /* 0x000000010700780c */ /* 0x002fc60003f05270 */
[----:B------:R-:W-:Y:S01]  /*29c10*/  IMAD R0, R26, UR5, R0 ;  /* 0x000000051a007c24 */ /* 0x000fe2000f8e0200 */
[----:B------:R-:W1:Y:S01]  /*29c20*/  S2R R29, SR_TID.X ;  /* 0x00000000001d7919 */ /* 0x000e620000002100 */
[----:B------:R-:W-:-:S03]  /*29c30*/  ULDC.64 UR4, c[0x0][0x2d0] ;  /* 0x0000b40000047ab9 */ /* 0x000fc60000000a00 */
[----:B------:R-:W-:Y:S02]  /*29c40*/  IADD3 R3, R3, R0, RZ ;  /* 0x0000000003037210 */ /* 0x000fe40007ffe0ff */
[C---:B---3--:R-:W-:Y:S01]  /*29c50*/  LOP3.LUT R21, R20.reuse, 0x7f, RZ, 0xc0, !PT ;  /* 0x0000007f14157812 */ /* 0x048fe200078ec0ff */
[----:B------:R-:W-:Y:S02]  /*29c60*/  IMAD.SHL.U32 R20, R20, 0x20, RZ ;  /* 0x0000002014147824 */ /* 0x000fe400078e00ff */
[----:B------:R-:W2:Y:S01]  /*29c70*/  @P0 LDC R6, c[0x0][0x44c] ;  /* 0x00011300ff060b82 */ /* 0x000ea20000000800 */
[----:B------:R-:W-:-:S04]  /*29c80*/  SHF.R.U32.HI R21, RZ, 0x2, R21 ;  /* 0x00000002ff157819 */ /* 0x000fc80000011615 */
[----:B------:R-:W-:-:S03]  /*29c90*/  LOP3.LUT R20, R21, 0x60, R20, 0xf8, !PT ;  /* 0x0000006015147812 */ /* 0x000fc600078ef814 */
[----:B------:R-:W3:Y:S02]  /*29ca0*/  @P0 LDC R0, c[0x0][0x450] ;  /* 0x00011400ff000b82 */ /* 0x000ee40000000800 */
[----:B------:R-:W-:-:S04]  /*29cb0*/  IMAD R5, R17, 0x80, R20 ;  /* 0x0000008011057824 */ /* 0x000fc800078e0214 */
[----:B------:R-:W-:Y:S02]  /*29cc0*/  IMAD.MOV.U32 R4, RZ, RZ, R5 ;  /* 0x000000ffff047224 */ /* 0x000fe400078e0005 */
[----:B--2---:R-:W-:-:S05]  /*29cd0*/  @P0 IMAD.HI.U32 R6, R5, R6, RZ ;  /* 0x0000000605060227 */ /* 0x004fca00078e00ff */
[----:B---3--:R-:W-:-:S05]  /*29ce0*/  @P0 SHF.R.U32.HI R4, RZ, R0, R6 ;  /* 0x00000000ff040219 */ /* 0x008fca0000011606 */
[----:B------:R-:W-:-:S04]  /*29cf0*/  IMAD.MOV R0, RZ, RZ, -R4 ;  /* 0x000000ffff007224 */ /* 0x000fc800078e0a04 */
[----:B------:R-:W-:Y:S01]  /*29d00*/  IMAD R0, R7, R0, R5 ;  /* 0x0000000007007224 */ /* 0x000fe200078e0205 */
[----:B------:R-:W-:Y:S01]  /*29d10*/  SHF.R.S32.HI R5, RZ, 0x1f, R4 ;  /* 0x0000001fff057819 */ /* 0x000fe20000011404 */
[----:B------:R-:W-:-:S04]  /*29d20*/  IMAD.WIDE.U32 R2, R4, UR4, R2 ;  /* 0x0000000404027c25 */ /* 0x000fc8000f8e0002 */
[----:B------:R-:W-:-:S04]  /*29d30*/  IMAD R5, R5, UR4, RZ ;  /* 0x0000000405057c24 */ /* 0x000fc8000f8e02ff */
[----:B------:R-:W-:Y:S01]  /*29d40*/  IMAD R5, R4, UR5, R5 ;  /* 0x0000000504057c24 */ /* 0x000fe2000f8e0205 */
[----:B------:R-:W-:Y:S01]  /*29d50*/  SHF.R.S32.HI R4, RZ, 0x1f, R0 ;  /* 0x0000001fff047819 */ /* 0x000fe20000011400 */
[----:B------:R-:W-:-:S03]  /*29d60*/  ULDC.64 UR4, c[0x0][0x2c8] ;  /* 0x0000b20000047ab9 */ /* 0x000fc60000000a00 */
[----:B------:R-:W-:Y:S01]  /*29d70*/  IADD3 R3, R3, R5, RZ ;  /* 0x0000000503037210 */ /* 0x000fe20007ffe0ff */
[----:B------:R-:W-:Y:S02]  /*29d80*/  IMAD R4, R4, UR4, RZ ;  /* 0x0000000404047c24 */ /* 0x000fe4000f8e02ff */
[----:B-1----:R-:W-:Y:S02]  /*29d90*/  IMAD.SHL.U32 R21, R29, 0x10, RZ ;  /* 0x000000101d157824 */ /* 0x002fe400078e00ff */
[----:B------:R-:W-:-:S03]  /*29da0*/  IMAD.WIDE.U32 R2, R0, UR4, R2 ;  /* 0x0000000400027c25 */ /* 0x000fc6000f8e0002 */
[----:B------:R-:W-:Y:S01]  /*29db0*/  LOP3.LUT R21, R21, 0x30, RZ, 0xc0, !PT ;  /* 0x0000003015157812 */ /* 0x000fe200078ec0ff */
[----:B------:R-:W-:Y:S01]  /*29dc0*/  IMAD R0, R0, UR5, R4 ;  /* 0x0000000500007c24 */ /* 0x000fe2000f8e0204 */
[----:B------:R-:W-:Y:S01]  /*29dd0*/  ULDC.64 UR4, c[0x0][0x280] ;  /* 0x0000a00000047ab9 */ /* 0x000fe20000000a00 */
[----:B------:R-:W-:Y:S01]  /*29de0*/  IMAD.SHL.U32 R20, R29, 0x10, RZ ;  /* 0x000000101d147824 */ /* 0x000fe200078e00ff */
[----:B------:R-:W-:Y:S01]  /*29df0*/  IADD3 R4, P0, R2, UR4, RZ ;  /* 0x0000000402047c10 */ /* 0x000fe2000ff1e0ff */
[----:B------:R-:W-:Y:S01]  /*29e00*/  ULDC UR4, c[0x0][0x2b8] ;  /* 0x0000ae0000047ab9 */ /* 0x000fe20000000800 */
[C---:B------:R-:W-:Y:S02]  /*29e10*/  LOP3.LUT R9, R21.reuse, 0x40, RZ, 0xfc, !PT ;  /* 0x0000004015097812 */ /* 0x040fe400078efcff */
[----:B------:R-:W-:Y:S02]  /*29e20*/  LOP3.LUT R20, R20, 0x30, RZ, 0xc0, !PT ;  /* 0x0000003014147812 */ /* 0x000fe400078ec0ff */
[----:B------:R-:W-:-:S02]  /*29e30*/  LOP3.LUT R21, R21, 0x80, RZ, 0xfc, !PT ;  /* 0x0000008015157812 */ /* 0x000fc400078efcff */
[----:B------:R-:W-:Y:S01]  /*29e40*/  IADD3.X R0, R3, UR5, R0, P0, !PT ;  /* 0x0000000503007c10 */ /* 0x000fe200087fe400 */
[----:B------:R-:W-:Y:S01]  /*29e50*/  UMOV UR5, 0xffffffff ;  /* 0xffffffff00057882 */ /* 0x000fe20000000000 */
[----:B------:R-:W-:Y:S02]  /*29e60*/  LOP3.LUT R29, R29, 0x7f, RZ, 0xc0, !PT ;  /* 0x0000007f1d1d7812 */ /* 0x000fe400078ec0ff */
[----:B------:R-:W-:Y:S02]  /*29e70*/  ISETP.GE.AND P3, PT, R20, UR4, PT ;  /* 0x0000000414007c0c */ /* 0x000fe4000bf66270 */
[----:B------:R-:W-:Y:S02]  /*29e80*/  ISETP.GE.AND P2, PT, R9, UR4, PT ;  /* 0x0000000409007c0c */ /* 0x000fe4000bf46270 */
[----:B------:R-:W-:Y:S02]  /*29e90*/  ISETP.GE.AND P1, PT, R21, UR4, PT ;  /* 0x0000000415007c0c */ /* 0x000fe4000bf26270 */
[----:B------:R-:W-:Y:S01]  /*29ea0*/  SHF.R.U32.HI R9, RZ, 0x2, R29 ;  /* 0x00000002ff097819 */ /* 0x000fe2000001161d */
[----:B0-----:R-:W-:Y:S10]  /*29eb0*/  BRA.DIV UR5, `(.L_x_2916) ;  /* 0x0000006e05107947 */ /* 0x001ff4000b800000 */
[----:B------:R-:W0:Y:S01]  /*29ec0*/  SHFL.IDX PT, R3, R4, RZ, 0x1c1f ;  /* 0x001c1fff04037589 */ /* 0x000e2200000e0000 */
[----:B------:R-:W-:Y:S02]  /*29ed0*/  IMAD R5, R30, R7, RZ ;  /* 0x000000071e057224 */ /* 0x000fe400078e02ff */
[----:B------:R-:W-:Y:S01]  /*29ee0*/  IMAD R17, R17, 0x80, R9 ;  /* 0x0000008011117824 */ /* 0x000fe200078e0209 */
        /* <DEDUP_REMOVED lines=11> */
[----:B0-----:R-:W-:-:S02]  /*29fa0*/  IADD3 R2, R17, 0x20, RZ ;  /* 0x0000002011027810 */ /* 0x001fc40007ffe0ff */
[----:B------:R-:W0:Y:S02]  /*29fb0*/  SHFL.IDX PT, R3, R4, 0x1, 0x1c1f ;  /* 0x003c1f0004037f89 */ /* 0x000e2400000e0000 */
        /* <DEDUP_REMOVED lines=24> */
.L_x_3121:
        /* <DEDUP_REMOVED lines=12> */
.L_x_2918:
[----:B------:R-:W-:Y:S05]  /*2a200*/  BSYNC B0 ;  /* 0x0000000000007941 */ /* 0x000fea0003800000 */
.L_x_2917:
[----:B------:R-:W-:Y:S01]  /*2a210*/  NOP ;  /* 0x0000000000007918 */ /* 0x000fe20000000000 */
[----:B------:R-:W-:-:S13]  /*2a220*/  PLOP3.LUT P0, PT, PT, PT, PT, 0x80, 0x0 ;  /* 0x000000000000781c */ /* 0x000fda0003f0f070 */
.L_x_2919:
        /* <DEDUP_REMOVED lines=18> */
.L_x_3122:
[----:B------:R-:W-:Y:S05]  /*2a350*/  BSYNC B0 ;  /* 0x0000000000007941 */ /* 0x000fea0003800000 */
.L_x_2920:
[----:B------:R-:W-:-:S13]  /*2a360*/  ISETP.GE.AND P0, PT, R32, 0x2, PT ;  /* 0x000000022000780c */ /* 0x000fda0003f06270 */
[----:B------:R-:W-:Y:S05]  /*2a370*/  @!P0 BRA `(.L_x_2922) ;  /* 0x0000001400f08947 */ /* 0x000fea0003800000 */
[----:B------:R-:W-:Y:S01]  /*2a380*/  VIADD R32, R32, 0xfffffffe ;  /* 0xfffffffe20207836 */ /* 0x000fe20000000000 */
[----:B------:R-:W-:Y:S01]  /*2a390*/  MOV R21, R34 ;  /* 0x0000002200157202 */ /* 0x000fe20000000f00 */
[----:B------:R-:W-:-:S07]  /*2a3a0*/  IMAD.MOV.U32 R20, RZ, RZ, R23 ;  /* 0x000000ffff147224 */ /* 0x000fce00078e0017 */
.L_x_2942:
[----:B--2---:R-:W2:Y:S01]  /*2a3b0*/  LDL R0, [R1+0x8] ;  /* 0x0000080001007983 */ /* 0x004ea20000100800 */
[----:B0-----:R-:W0:Y:S03]  /*2a3c0*/  LDC R4, c[0x0][0x430] ;  /* 0x00010c00ff047b82 */ /* 0x001e260000000800 */
[----:B------:R-:W3:Y:S01]  /*2a3d0*/  LDL R9, [R1+0xc] ;  /* 0x00000c0001097983 */ /* 0x000ee20000100800 */
[----:B------:R-:W1:Y:S01]  /*2a3e0*/  S2R R2, SR_TID.X ;  /* 0x0000000000027919 */ /* 0x000e620000002100 */
[----:B0-----:R-:W-:Y:S01]  /*2a3f0*/  ISETP.NE.AND P0, PT, R4, 0x1, PT ;  /* 0x000000010400780c */ /* 0x001fe20003f05270 */
[----:B------:R-:W0:-:S12]  /*2a400*/  S2R R7, SR_TID.X ;  /* 0x0000000000077919 */ /* 0x000e180000002100 */
[----:B------:R-:W4:Y:S01]  /*2a410*/  @P0 LDC R6, c[0x0][0x434] ;  /* 0x00010d00ff060b82 */ /* 0x000f220000000800 */
[C---:B-1----:R-:W-:Y:S01]  /*2a420*/  LOP3.LUT R3, R2.reuse, 0x7f, RZ, 0xc0, !PT ;  /* 0x0000007f02037812 */ /* 0x042fe200078ec0ff */
[----:B------:R-:W-:-:S03]  /*2a430*/  IMAD.SHL.U32 R5, R2, 0x20, RZ ;  /* 0x0000002002057824 */ /* 0x000fc600078e00ff */
[----:B------:R-:W-:-:S04]  /*2a440*/  SHF.R.U32.HI R3, RZ, 0x2, R3 ;  /* 0x00000002ff037819 */ /* 0x000fc80000011603 */
[----:B------:R-:W-:Y:S02]  /*2a450*/  LOP3.LUT R5, R3, 0x60, R5, 0xf8, !PT ;  /* 0x0000006003057812 */ /* 0x000fe400078ef805 */
[----:B------:R-:W1:Y:S01]  /*2a460*/  @P0 LDC R3, c[0x0][0x438] ;  /* 0x00010e00ff030b82 */ /* 0x000e620000000800 */
[----:B------:R-:W-:-:S04]  /*2a470*/  LOP3.LUT R2, R2, 0x7f, RZ, 0xc0, !PT ;  /* 0x0000007f02027812 */ /* 0x000fc800078ec0ff */
[----:B------:R-:W-:Y:S01]  /*2a480*/  SHF.R.U32.HI R8, RZ, 0x2, R2 ;  /* 0x00000002ff087819 */ /* 0x000fe20000011602 */
[----:B0-----:R-:W-:-:S05]  /*2a490*/  IMAD.SHL.U32 R7, R7, 0x20, RZ ;  /* 0x0000002007077824 */ /* 0x001fca00078e00ff */
        /* <DEDUP_REMOVED lines=8> */
[----:B----4-:R-:W-:-:S04]  /*2a520*/  @P0 IMAD.HI.U32 R6, R5, R6, RZ ;  /* 0x0000000605060227 */ /* 0x010fc800078e00ff */
[----:B------:R-:W-:Y:S01]  /*2a530*/  IMAD.MOV.U32 R2, RZ, RZ, R5 ;  /* 0x000000ffff027224 */ /* 0x000fe200078e0005 */
[----:B-1----:R-:W-:Y:S02]  /*2a540*/  @P0 SHF.R.U32.HI R2, RZ, R3, R6 ;  /* 0x00000003ff020219 */ /* 0x002fe40000011606 */
[----:B------:R-:W0:Y:S08]  /*2a550*/  @P0 LDC R6, c[0x0][0x434] ;  /* 0x00010d00ff060b82 */ /* 0x000e300000000800 */
[----:B------:R-:W1:Y:S01]  /*2a560*/  @P0 LDC R3, c[0x0][0x438] ;  /* 0x00010e00ff030b82 */ /* 0x000e620000000800 */
[----:B------:R-:W-:-:S05]  /*2a570*/  IADD3 R0, R7, R0, RZ ;  /* 0x0000000007007210 */ /* 0x000fca0007ffe0ff */
[----:B------:R-:W-:Y:S02]  /*2a580*/  IMAD.MOV.U32 R8, RZ, RZ, R0 ;  /* 0x000000ffff087224 */ /* 0x000fe400078e0000 */
[----:B0-----:R-:W-:-:S05]  /*2a590*/  @P0 IMAD.HI.U32 R6, R0, R6, RZ ;  /* 0x0000000600060227 */ /* 0x001fca00078e00ff */
[----:B-1----:R-:W-:Y:S01]  /*2a5a0*/  @P0 SHF.R.U32.HI R8, RZ, R3, R6 ;  /* 0x00000003ff080219 */ /* 0x002fe20000011606 */
[----:B------:R-:W-:-:S04]  /*2a5b0*/  IMAD.MOV R6, RZ, RZ, -R2 ;  /* 0x000000ffff067224 */ /* 0x000fc800078e0a02 */
[----:B------:R-:W-:Y:S02]  /*2a5c0*/  IMAD.MOV R3, RZ, RZ, -R8 ;  /* 0x000000ffff037224 */ /* 0x000fe400078e0a08 */
[C---:B------:R-:W-:Y:S02]  /*2a5d0*/  IMAD R5, R4.reuse, R6, R5 ;  /* 0x0000000604057224 */ /* 0x040fe400078e0205 */
[----:B------:R-:W-:Y:S01]  /*2a5e0*/  IMAD R4, R4, R3, R0 ;  /* 0x0000000304047224 */ /* 0x000fe200078e0200 */
[----:B------:R-:W-:Y:S01]  /*2a5f0*/  SHF.R.S32.HI R3, RZ, 0x1f, R2 ;  /* 0x0000001fff037819 */ /* 0x000fe20000011402 */
[----:B---3--:R-:W-:-:S04]  /*2a600*/  IMAD R0, R9, UR4, RZ ;  /* 0x0000000409007c24 */ /* 0x008fc8000f8e02ff */
[C---:B------:R-:W-:Y:S02]  /*2a610*/  IMAD R0, R33.reuse, UR5, R0 ;  /* 0x0000000521007c24 */ /* 0x040fe4000f8e0200 */
[----:B------:R-:W-:-:S04]  /*2a620*/  IMAD.WIDE.U32 R2, R33, UR4, R2 ;  /* 0x0000000421027c25 */ /* 0x000fc8000f8e0002 */
[----:B------:R-:W-:Y:S01]  /*2a630*/  IMAD.IADD R3, R0, 0x1, R3 ;  /* 0x0000000100037824 */ /* 0x000fe200078e0203 */
[----:B------:R-:W-:-:S04]  /*2a640*/  LEA R6, P0, R2, UR6, 0x2 ;  /* 0x0000000602067c11 */ /* 0x000fc8000f8010ff */
[----:B------:R-:W-:-:S05]  /*2a650*/  LEA.HI.X R7, R2, UR7, R3, 0x2, P0 ;  /* 0x0000000702077c11 */ /* 0x000fca00080f1403 */
[----:B------:R-:W2:Y:S01]  /*2a660*/  LDG.E R6, desc[UR50][R6.64] ;  /* 0x0000003206067981 */ /* 0x000ea2000c1e1900 */
[----:B------:R-:W-:Y:S02]  /*2a670*/  @!P1 SHF.R.S32.HI R3, RZ, 0x1f, R8 ;  /* 0x0000001fff039819 */ /* 0x000fe40000011408 */
[----:B------:R-:W-:-:S05]  /*2a680*/  @!P1 MOV R2, R8 ;  /* 0x0000000800029202 */ /* 0x000fca0000000f00 */
[----:B------:R-:W-:-:S04]  /*2a690*/  @!P1 IMAD.WIDE.U32 R2, R33, UR4, R2 ;  /* 0x0000000421029c25 */ /* 0x000fc8000f8e0002 */
[----:B------:R-:W-:Y:S01]  /*2a6a0*/  @!P1 IMAD.IADD R0, R0, 0x1, R3 ;  /* 0x0000000100009824 */ /* 0x000fe200078e0203 */
        /* <DEDUP_REMOVED lines=17> */
.L_x_2923:
[----:B------:R-:W-:Y:S01]  /*2a7c0*/  IMAD R0, R23, 0x8, R22 ;  /* 0x0000000817007824 */ /* 0x000fe200078e0216 */
[----:B------:R-:W-:Y:S01]  /*2a7d0*/  SHF.L.U32 R31, R34, 0x1f, RZ ;  /* 0x0000001f221f7819 */ /* 0x000fe200000006ff */
[----:B------:R-:W-:Y:S01]  /*2a7e0*/  BSSY B0, `(.L_x_2924) ;  /* 0x0000004000007945 */ /* 0x000fe20003800000 */
[----:B------:R-:W-:Y:S02]  /*2a7f0*/  SHF.R.S32.HI R29, RZ, 0x1f, R5 ;  /* 0x0000001fff1d7819 */ /* 0x000fe40000011405 */
[----:B------:R-:W0:Y:S02]  /*2a800*/  SYNCS.PHASECHK.TRANS64.TRYWAIT P0, [R0+URZ+0x29880], R31 ;  /* 0x0298801f000075a7 */ /* 0x000e24000800017f */
[----:B0-----:R-:W-:Y:S05]  /*2a810*/  @!P0 BRA `(.L_x_2925) ;  /* 0x0000006800288947 */ /* 0x001fea0003800000 */
.L_x_3123:
[----:B------:R-:W-:Y:S05]  /*2a820*/  BSYNC B0 ;  /* 0x0000000000007941 */ /* 0x000fea0003800000 */
.L_x_2924:
        /* <DEDUP_REMOVED lines=28> */
[----:B------:R-:W-:Y:S01]  /*2a9f0*/  IMAD.WIDE.U32 R2, R4, UR4, RZ ;  /* 0x0000000404027c25 */ /* 0x000fe2000f8e00ff */
[----:B------:R-:W-:-:S04]  /*2aa00*/  UMOV UR4, 0xffffffff ;  /* 0xffffffff00047882 */ /* 0x000fc80000000000 */
[----:B------:R-:W-:Y:S01]  /*2aa10*/  IADD3 R3, R3, R10, RZ ;  /* 0x0000000a03037210 */ /* 0x000fe20007ffe0ff */
[----:B------:R-:W-:-:S04]  /*2aa20*/  IMAD R10, R27, UR6, RZ ;  /* 0x000000061b0a7c24 */ /* 0x000fc8000f8e02ff */
[C---:B------:R-:W-:Y:S02]  /*2aa30*/  IMAD R10, R8.reuse, UR7, R10 ;  /* 0x00000007080a7c24 */ /* 0x040fe4000f8e020a */
[----:B------:R-:W-:-:S04]  /*2aa40*/  IMAD.WIDE.U32 R2, R8, UR6, R2 ;  /* 0x0000000608027c25 */ /* 0x000fc8000f8e0002 */
        /* <DEDUP_REMOVED lines=9> */
[----:B------:R-:W-:Y:S01]  /*2aae0*/  IADD3 R10, R22, R10, R37 ;  /* 0x0000000a160a7210 */ /* 0x000fe20007ffe025 */
[----:B-1----:R-:W-:Y:S02]  /*2aaf0*/  IMAD.SHL.U32 R11, R3, 0x10, RZ ;  /* 0x00000010030b7824 */ /* 0x002fe400078e00ff */
[----:B------:R-:W1:Y:S03]  /*2ab00*/  SHFL.IDX PT, R3, R9, RZ, 0x1c1f ;  /* 0x001c1fff09037589 */ /* 0x000e6600000e0000 */
[----:B------:R-:W-:-:S04]  /*2ab10*/  LOP3.LUT R11, R11, 0x30, RZ, 0xc0, !PT ;  /* 0x000000300b0b7812 */ /* 0x000fc800078ec0ff */
[----:B---3--:R-:W-:-:S05]  /*2ab20*/  IADD3 R2, P0, R11, R2, RZ ;  /* 0x000000020b027210 */ /* 0x008fca0007f1e0ff */
[----:B-1----:R-:W-:-:S05]  /*2ab30*/  IMAD.X R3, RZ, RZ, R3, P0 ;  /* 0x000000ffff037224 */ /* 0x002fca00000e0603 */
[----:B------:R-:W-:Y:S01]  /*2ab40*/  @!PT LDS RZ, [RZ] ;  /* 0x00000000fffff984 */ /* 0x000fe20000000800 */
[----:B------:R-:W-:Y:S04]  /*2ab50*/  LDGSTS.E.BYPASS.LTC128B.128 [R10+0xa400], desc[UR50][R2.64], !P3 ;  /* 0x0a400000020a7fae */ /* 0x000fe8000d901d72 */
[----:B------:R-:W-:Y:S01]  /*2ab60*/  SHFL.IDX PT, R24, R24, RZ, 0x1c1f ;  /* 0x001c1fff18187589 */ /* 0x000fe200000e0000 */
[----:B--2---:R-:W-:-:S05]  /*2ab70*/  IADD3 R17, R12, R10, RZ ;  /* 0x0000000a0c117210 */ /* 0x004fca0007ffe0ff */
        /* <DEDUP_REMOVED lines=13> */
[----:B------:R-:W-:Y:S04]  /*2ac50*/  SHFL.IDX PT, R9, R9, 0x3, 0x1c1f ;  /* 0x007c1f0009097f89 */ /* 0x000fe800000e0000 */
[----:B-1----:R-:W1:Y:S02]  /*2ac60*/  SHFL.IDX PT, R2, R7, 0x3, 0x1c1f ;  /* 0x007c1f0007027f89 */ /* 0x002e6400000e0000 */
[----:B-1----:R-:W-:-:S05]  /*2ac70*/  IADD3 R2, P0, R11, R2, RZ ;  /* 0x000000020b027210 */ /* 0x002fca0007f1e0ff */
[----:B------:R-:W-:-:S05]  /*2ac80*/  IMAD.X R3, RZ, RZ, R9, P0 ;  /* 0x000000ffff037224 */ /* 0x000fca00000e0609 */
[----:B------:R-:W-:Y:S04]  /*2ac90*/  LDGSTS.E.BYPASS.LTC128B.128 [R10+0xd400], desc[UR50][R2.64], !P3 ;  /* 0x0d400000020a7fae */ /* 0x000fe8000d901d72 */
[----:B------:R1:W-:Y:S04]  /*2aca0*/  LDGSTS.E.BYPASS.LTC128B.128 [R17+0xd400], desc[UR50][R2.64+0x40], !P1 ;  /* 0x0d40004002117fae */ /* 0x0003e8000c901d72 */
[----:B-1----:R1:W2:Y:S02]  /*2acb0*/  SHFL.IDX PT, R2, R25, RZ, 0x1c1f ;  /* 0x001c1fff19027589 */ /* 0x0022a400000e0000 */
.L_x_3135:
[----:B------:R-:W3:Y:S02]  /*2acc0*/  S2R R3, SR_TID.X ;  /* 0x0000000000037919 */ /* 0x000ee40000002100 */
[----:B---3--:R-:W-:-:S05]  /*2acd0*/  IMAD.SHL.U32 R3, R3, 0x10, RZ ;  /* 0x0000001003037824 */ /* 0x008fca00078e00ff */
[----:B------:R-:W-:-:S04]  /*2ace0*/  LOP3.LUT R3, R3, 0x30, RZ, 0xc0, !PT ;  /* 0x0000003003037812 */ /* 0x000fc800078ec0ff */
[----:B--2---:R-:W-:-:S04]  /*2acf0*/  IADD3 R2, P0, R3, R2, RZ ;  /* 0x0000000203027210 */ /* 0x004fc80007f1e0ff */
[----:B------:R-:W-:Y:S02]  /*2ad00*/  IADD3.X R3, RZ, R24, RZ, P0, !PT ;  /* 0x00000018ff037210 */ /* 0x000fe400007fe4ff */
[----:B------:R-:W-:-:S03]  /*2ad10*/  PLOP3.LUT P0, PT, PT, PT, PT, 0x80, 0x0 ;  /* 0x000000000000781c */ /* 0x000fc60003f0f070 */
[----:B------:R-:W-:Y:S01]  /*2ad20*/  @!PT LDS RZ, [RZ] ;  /* 0x00000000fffff984 */ /* 0x000fe20000000800 */
[----:B------:R-:W-:Y:S01]  /*2ad30*/  @!PT LDS RZ, [RZ] ;  /* 0x00000000fffff984 */ /* 0x000fe20000000800 */
[----:B------:R-:W-:Y:S01]  /*2ad40*/  @!PT LDS RZ, [RZ] ;  /* 0x00000000fffff984 */ /* 0x000fe20000000800 */
[----:B------:R2:W-:Y:S04]  /*2ad50*/  LDGSTS.E.BYPASS.LTC128B.128 [R10+0xe400], desc[UR50][R2.64], !P3 ;  /* 0x0e400000020a7fae */ /* 0x0005e8000d901d72 */
[----:B------:R2:W-:Y:S01]  /*2ad60*/  LDGSTS.E.BYPASS.LTC128B.128 [R17+0xe400], desc[UR50][R2.64+0x40], !P1 ;  /* 0x0e40004002117fae */ /* 0x0005e2000c901d72 */
[----:B------:R-:W-:-:S05]  /*2ad70*/  NOP ;  /* 0x0000000000007918 */ /* 0x000fca0000000000 */
.L_x_2927:
        /* <DEDUP_REMOVED lines=11> */
.L_x_2928:
[----:B------:R2:W-:Y:S01]  /*2ae30*/  SYNCS.ARRIVE.TRANS64.A1T0 RZ, [R0+URZ+0x29870], RZ ;  /* 0x029870ff00ff79a7 */ /* 0x0005e2000810003f */
[----:B------:R-:W-:Y:S05]  /*2ae40*/  @!P3 BRA `(.L_x_2929) ;  /* 0x000000000004b947 */ /* 0x000fea0003800000 */
[----:B------:R-:W-:Y:S01]  /*2ae50*/  BPT.TRAP 0x1 ;  /* 0x000000040000795c */ /* 0x000fe20000300000 */
.L_x_2929:
[----:B------:R-:W3:Y:S01]  /*2ae60*/  SYNCS.PHASECHK.TRANS64.TRYWAIT P0, [R0+URZ+0x29840], R31 ;  /* 0x0298401f000075a7 */ /* 0x000ee2000800017f */
[----:B------:R-:W-:Y:S04]  /*2ae70*/  BSSY B0, `(.L_x_2930) ;  /* 0x0000002000007945 */ /* 0x000fe80003800000 */
[----:B---3--:R-:W-:Y:S05]  /*2ae80*/  @!P0 BRA `(.L_x_2931) ;  /* 0x0000006800548947 */ /* 0x008fea0003800000 */
.L_x_3136:
[----:B------:R-:W-:Y:S05]  /*2ae90*/  BSYNC B0 ;  /* 0x0000000000007941 */ /* 0x000fea0003800000 */
.L_x_2930:
        /* <DEDUP_REMOVED lines=41> */
[----:B------:R-:W-:-:S03]  /*2b130*/  IMAD.IADD R7, R22, 0x1, R7 ;  /* 0x0000000116077824 */ /* 0x000fc600078e0207 */
        /* <DEDUP_REMOVED lines=10> */
[----:B0-----:R-:W-:-:S04]  /*2b1e0*/  IADD3 R2, P0, R10, R2, RZ ;  /* 0x000000020a027210 */ /* 0x001fc80007f1e0ff */
[----:B----4-:R-:W-:-:S05]  /*2b1f0*/  IADD3.X R3, RZ, R3, RZ, P0, !PT ;  /* 0x00000003ff037210 */ /* 0x010fca00007fe4ff */
        /* <DEDUP_REMOVED lines=17> */
.L_x_3148:
        /* <DEDUP_REMOVED lines=10> */
.L_x_2933:
        /* <DEDUP_REMOVED lines=11> */
.L_x_2934:
[----:B------:R2:W-:Y:S02]  /*2b460*/  SYNCS.ARRIVE.TRANS64.A1T0 RZ, [R0+URZ+0x29830], RZ ;  /* 0x029830ff00ff79a7 */ /* 0x0005e4000810003f */
[----:B--23--:R-:W-:-:S04]  /*2b470*/  MOV R0, UR37 ;  /* 0x0000002500007c02 */ /* 0x00cfc80008000f00 */
[----:B------:R-:W-:-:S13]  /*2b480*/  ISETP.NE.AND P1, PT, R0, 0x3, PT ;  /* 0x000000030000780c */ /* 0x000fda0003f25270 */
[----:B------:R-:W-:Y:S05]  /*2b490*/  @!P1 BRA `(.L_x_2935) ;  /* 0x0000000000049947 */ /* 0x000fea0003800000 */
[----:B------:R-:W-:Y:S01]  /*2b4a0*/  BPT.TRAP 0x1 ;  /* 0x000000040000795c */ /* 0x000fe20000300000 */
.L_x_2935:
[----:B------:R-:W-:Y:S01]  /*2b4b0*/  LOP3.LUT R0, R21, 0x1, RZ, 0x3c, !PT ;  /* 0x0000000115007812 */ /* 0x000fe200078e3cff */
[----:B------:R-:W-:Y:S01]  /*2b4c0*/  IMAD R3, R20, 0x8, R22 ;  /* 0x0000000814037824 */ /* 0x000fe200078e0216 */
[----:B------:R-:W-:Y:S02]  /*2b4d0*/  BSSY B0, `(.L_x_2936) ;  /* 0x0000004000007945 */ /* 0x000fe40003800000 */
[----:B------:R-:W-:-:S04]  /*2b4e0*/  SHF.L.U32 R0, R0, 0x1f, RZ ;  /* 0x0000001f00007819 */ /* 0x000fc800000006ff */
[----:B------:R-:W2:Y:S02]  /*2b4f0*/  SYNCS.PHASECHK.TRANS64.TRYWAIT P0, [R3+URZ+0x29870], R0 ;  /* 0x02987000030075a7 */ /* 0x000ea4000800017f */
[----:B--2---:R-:W-:Y:S05]  /*2b500*/  @!P0 BRA `(.L_x_2937) ;  /* 0x0000006800488947 */ /* 0x004fea0003800000 */
.L_x_3149:
[----:B------:R-:W-:Y:S05]  /*2b510*/  BSYNC B0 ;  /* 0x0000000000007941 */ /* 0x000fea0003800000 */
.L_x_2936:
[----:B------:R-:W-:-:S05]  /*2b520*/  IMAD.U32 R2, RZ, RZ, UR39 ;  /* 0x00000027ff027e24 */ /* 0x000fca000f8e00ff */
[----:B------:R-:W-:-:S13]  /*2b530*/  ISETP.NE.AND P0, PT, R2, 0x3, PT ;  /* 0x000000030200780c */ /* 0x000fda0003f05270 */
[----:B------:R-:W-:Y:S05]  /*2b540*/  @!P0 BRA `(.L_x_2938) ;  /* 0x0000000000048947 */ /* 0x000fea0003800000 */
[----:B------:R-:W-:Y:S01]  /*2b550*/  BPT.TRAP 0x1 ;  /* 0x000000040000795c */ /* 0x000fe20000300000 */
.L_x_2938:
[----:B--2---:R-:W-:Y:S01]  /*2b560*/  SHF.L.U32 R0, R21, 0x1f, RZ ;  /* 0x0000001f15007819 */ /* 0x004fe200000006ff */
[----:B------:R-:W-:-:S03]  /*2b570*/  IMAD R12, R20, 0x5000, RZ ;  /* 0x00005000140c7824 */ /* 0x000fc600078e02ff */
[----:B------:R-:W2:Y:S02]  /*2b580*/  SYNCS.PHASECHK.TRANS64.TRYWAIT P0, [R3+URZ+0x29860], R0 ;  /* 0x02986000030075a7 */ /* 0x000ea4000800017f */
[----:B--2---:R-:W-:Y:S05]  /*2b590*/  @!P0 BRA `(.L_x_2939) ;  /* 0x0000006800388947 */ /* 0x004fea0003800000 */
.L_x_3150:
[----:B------:R-:W0:Y:S04]  /*2b5a0*/  LDL R4, [R1+0x20] ;  /* 0x0000200001047983 */ /* 0x000e280000100800 */
[----:B------:R-:W3:Y:S04]  /*2b5b0*/  LDL R2, [R1+0x24] ;  /* 0x0000240001027983 */ /* 0x000ee80000100800 */
[----:B------:R-:W4:Y:S01]  /*2b5c0*/  LDL R13, [R1+0x1c] ;  /* 0x00001c00010d7983 */ /* 0x000f220000100800 */
[----:B------:R-:W-:Y:S05]  /*2b5d0*/  WARPSYNC.ALL ;  /* 0x0000000000007948 */ /* 0x000fea0003800000 */
[----:B------:R-:W-:-:S05]  /*2b5e0*/  IMAD.U32 R20, RZ, RZ, UR39 ;  /* 0x00000027ff147e24 */ /* 0x000fca000f8e00ff */
[----:B------:R-:W-:Y:S02]  /*2b5f0*/  ISETP.NE.AND P0, PT, R20, 0x3, PT ;  /* 0x000000031400780c */ /* 0x000fe40003f05270 */
[----:B0-----:R-:W-:-:S05]  /*2b600*/  LOP3.LUT R5, R12, R4, RZ, 0xfc, !PT ;  /* 0x000000040c057212 */ /* 0x001fca00078efcff */
[----:B--2---:R-:W-:Y:S01]  /*2b610*/  IMAD.IADD R0, R22, 0x1, R5 ;  /* 0x0000000116007824 */ /* 0x004fe200078e0205 */
[----:B----4-:R-:W-:-:S03]  /*2b620*/  LOP3.LUT R17, R12, R13, RZ, 0xfc, !PT ;  /* 0x0000000d0c117212 */ /* 0x010fc600078efcff */
[----:B---3--:R-:W-:Y:S01]  /*2b630*/  IMAD.IADD R2, R2, 0x1, R0 ;  /* 0x0000000102027824 */ /* 0x008fe200078e0200 */
[----:B------:R-:W0:Y:S01]  /*2b640*/  LDSM.16.MT88.4 R4, [R0+0xa400] ;  /* 0x00a400000004783b */ /* 0x000e220000004200 */
[----:B------:R-:W-:Y:S02]  /*2b650*/  IADD3 R17, R22, R17, RZ ;  /* 0x0000001116117210 */ /* 0x000fe40007ffe0ff */
[C-C-:B0-----:R-:W-:Y:S02]  /*2b660*/  PRMT R8, R4.reuse, 0x6420, R5.reuse ;  /* 0x0000642004087816 */ /* 0x141fe40000000005 */
[----:B------:R-:W-:Y:S02]  /*2b670*/  PRMT R9, R4, 0x7531, R5 ;  /* 0x0000753104097816 */ /* 0x000fe40000000005 */
[C-C-:B------:R-:W-:Y:S02]  /*2b680*/  PRMT R10, R6.reuse, 0x6420, R7.reuse ;  /* 0x00006420060a7816 */ /* 0x140fe40000000007 */
[----:B------:R-:W-:-:S02]  /*2b690*/  PRMT R11, R6, 0x7531, R7 ;  /* 0x00007531060b7816 */ /* 0x000fc40000000007 */
[----:B------:R-:W0:Y:S04]  /*2b6a0*/  LDSM.16.MT88.4 R4, [R2+0xa400] ;  /* 0x00a400000204783b */ /* 0x000e280000004200 */
[----:B------:R-:W-:Y:S01]  /*2b6b0*/  STSM.16.M88.4 [R17+0x400], R8 ;  /* 0x0004000811007844 */ /* 0x000fe20000000200 */
[C-C-:B0-----:R-:W-:Y:S02]  /*2b6c0*/  PRMT R12, R4.reuse, 0x6420, R5.reuse ;  /* 0x00006420040c7816 */ /* 0x141fe40000000005 */
        /* <DEDUP_REMOVED lines=60> */
.L_x_2940:
[----:B-1----:R1:W-:Y:S01]  /*2ba90*/  SYNCS.ARRIVE.TRANS64.A1T0 RZ, [R3+URZ+0x29850], RZ ;  /* 0x029850ff03ff79a7 */ /* 0x0023e2000810003f */
[----:B------:R-:W-:Y:S06]  /*2baa0*/  BAR.SYNC.DEFER_BLOCKING 0x2, 0x80 ;  /* 0x0082000000007b1d */ /* 0x000fec0000010000 */
[----:B------:R-:W-:Y:S05]  /*2bab0*/  @!P1 BRA `(.L_x_2941) ;  /* 0x0000000000049947 */ /* 0x000fea0003800000 */
[----:B------:R-:W-:Y:S01]  /*2bac0*/  BPT.TRAP 0x1 ;  /* 0x000000040000795c */ /* 0x000fe20000300000 */
.L_x_2941:
[----:B------:R-:W2:Y:S01]  /*2bad0*/  LDL R0, [R1+0x10] ;  /* 0x0000100001007983 */ /* 0x000ea20000100800 */
[----:B-1----:R-:W-:Y:S02]  /*2bae0*/  VIADD R3, R3, 0x29880 ;  /* 0x0002988003037836 */ /* 0x002fe40000000000 */
[----:B------:R-:W-:Y:S02]  /*2baf0*/  IMAD.MOV.U32 R20, RZ, RZ, R23 ;  /* 0x000000ffff147224 */ /* 0x000fe400078e0017 */
[----:B------:R-:W-:Y:S01]  /*2bb00*/  IMAD.MOV.U32 R21, RZ, RZ, R34 ;  /* 0x000000ffff157224 */ /* 0x000fe200078e0022 */
[----:B--2---:R-:W-:-:S04]  /*2bb10*/  PRMT R3, R0, 0x654, R3 ;  /* 0x0000065400037816 */ /* 0x004fc80000000003 */
[----:B------:R2:W-:Y:S01]  /*2bb20*/  SYNCS.ARRIVE.TRANS64.RED.A1T0 RZ, [R3+URZ], RZ ;  /* 0x000000ff03ff79a7 */ /* 0x0005e2000810043f */
[----:B------:R-:W-:Y:S05]  /*2bb30*/  @P2 BRA `(.L_x_2942) ;  /* 0xffffffe8001c2947 */ /* 0x000fea000383ffff */
.L_x_2922:
[----:B------:R-:W3:Y:S01]  /*2bb40*/  S2R R0, SR_TID.X ;  /* 0x0000000000007919 */ /* 0x000ee20000002100 */
[----:B------:R-:W-:Y:S01]  /*2bb50*/  BSSY B0, `(.L_x_2943) ;  /* 0x0000012000007945 */ /* 0x000fe20003800000 */
[----:B---3--:R-:W-:Y:S02]  /*2bb60*/  LOP3.LUT R2, R0, 0x7f, RZ, 0xc0, !PT ;  /* 0x0000007f00027812 */ /* 0x008fe400078ec0ff */
[----:B------:R-:W-:Y:S02]  /*2bb70*/  MOV R0, UR37 ;  /* 0x0000002500007c02 */ /* 0x000fe40008000f00 */
[----:B------:R-:W-:Y:S02]  /*2bb80*/  ISETP.NE.AND P1, PT, R2, RZ, PT ;  /* 0x000000ff0200720c */ /* 0x000fe40003f25270 */
[----:B------:R-:W-:-:S11]  /*2bb90*/  ISETP.NE.AND P0, PT, R0, 0x3, PT ;  /* 0x000000030000780c */ /* 0x000fd60003f05270 */
[----:B------:R-:W-:Y:S05]  /*2bba0*/  @P1 BRA `(.L_x_2944) ;  /* 0x0000000000301947 */ /* 0x000fea0003800000 */
[----:B------:R-:W3:Y:S01]  /*2bbb0*/  S2R R5, SR_LANEID ;  /* 0x0000000000057919 */ /* 0x000ee20000000000 */
[----:B------:R-:W-:Y:S01]  /*2bbc0*/  VOTEU.ANY UR4, UPT, PT ;  /* 0x0000000000047886 */ /* 0x000fe200038e0100 */
[----:B-12---:R-:W1:Y:S01]  /*2bbd0*/  LDC.64 R2, c[0x0][0xc60] ;  /* 0x00031800ff027b82 */ /* 0x006e620000000a00 */
[----:B------:R-:W3:Y:S02]  /*2bbe0*/  FLO.U32 R0, UR4 ;  /* 0x0000000400007d00 */ /* 0x000ee400080e0000 */
[----:B---3--:R-:W-:-:S06]  /*2bbf0*/  ISETP.EQ.U32.AND P1, PT, R0, R5, PT ;  /* 0x000000050000720c */ /* 0x008fcc0003f22070 */
[----:B------:R-:W1:Y:S07]  /*2bc00*/  POPC R5, UR4 ;  /* 0x0000000400057d09 */ /* 0x000e6e0008000000 */
[----:B-1----:R-:W2:Y:S01]  /*2bc10*/  @P1 ATOMG.E.ADD.STRONG.GPU PT, R3, desc[UR50][R2.64], R5 ;  /* 0x00000005020319a8 */ /* 0x002ea200081ee1f2 */
[----:B0-----:R-:W0:Y:S02]  /*2bc20*/  S2R R4, SR_LTMASK ;  /* 0x0000000000047919 */ /* 0x001e240000003900 */
[----:B0-----:R-:W-:-:S04]  /*2bc30*/  LOP3.LUT R4, R4, UR4, RZ, 0xc0, !PT ;  /* 0x0000000404047c12 */ /* 0x001fc8000f8ec0ff */
[----:B------:R-:W0:Y:S01]  /*2bc40*/  POPC R7, R4 ;  /* 0x0000000400077309 */ /* 0x000e220000000000 */
[----:B--2---:R-:W0:Y:S02]  /*2bc50*/  SHFL.IDX PT, R0, R3, R0, 0x1f ;  /* 0x00001f0003007589 */ /* 0x004e2400000e0000 */
[----:B0-----:R-:W-:-:S07]  /*2bc60*/  IADD3 R16, R0, UR38, R7 ;  /* 0x0000002600107c10 */ /* 0x001fce000fffe007 */
.L_x_2944:
[----:B------:R-:W-:Y:S05]  /*2bc70*/  BSYNC B0 ;  /* 0x0000000000007941 */ /* 0x000fea0003800000 */
.L_x_2943:
[----:B------:R-:W-:Y:S05]  /*2bc80*/  @!P0 BRA `(.L_x_2945) ;  /* 0x0000000000048947 */ /* 0x000fea0003800000 */
[----:B------:R-:W-:Y:S01]  /*2bc90*/  BPT.TRAP 0x1 ;  /* 0x000000040000795c */ /* 0x000fe20000300000 */
.L_x_2945:
[----:B------:R-:W-:Y:S01]  /*2bca0*/  LOP3.LUT R0, R34, 0x1, RZ, 0x3c, !PT ;  /* 0x0000000122007812 */ /* 0x000fe200078e3cff */
[----:B0-----:R-:W-:Y:S01]  /*2bcb0*/  IMAD R17, R23, 0x8, R22 ;  /* 0x0000000817117824 */ /* 0x001fe200078e0216 */
[----:B------:R-:W-:Y:S02]  /*2bcc0*/  BSSY B0, `(.L_x_2946) ;  /* 0x0000004000007945 */ /* 0x000fe40003800000 */
[----:B------:R-:W-:-:S04]  /*2bcd0*/  SHF.L.U32 R0, R0, 0x1f, RZ ;  /* 0x0000001f00007819 */ /* 0x000fc800000006ff */
[----:B------:R-:W0:Y:S02]  /*2bce0*/  SYNCS.PHASECHK.TRANS64.TRYWAIT P1, [R17+URZ+0x29870], R0 ;  /* 0x02987000110075a7 */ /* 0x000e24000802017f */
[----:B0-----:R-:W-:Y:S05]  /*2bcf0*/  @!P1 BRA `(.L_x_2947) ;  /* 0x0000006000749947 */ /* 0x001fea0003800000 */
.L_x_3151:
[----:B------:R-:W-:Y:S05]  /*2bd00*/  BSYNC B0 ;  /* 0x0000000000007941 */ /* 0x000fea0003800000 */
.L_x_2946:
[----:B------:R-:W-:-:S05]  /*2bd10*/  IMAD.U32 R2, RZ, RZ, UR39 ;  /* 0x00000027ff027e24 */ /* 0x000fca000f8e00ff */
[----:B------:R-:W-:-:S13]  /*2bd20*/  ISETP.NE.AND P1, PT, R2, 0x3, PT ;  /* 0x000000030200780c */ /* 0x000fda0003f25270 */
[----:B------:R-:W-:Y:S05]  /*2bd30*/  @!P1 BRA `(.L_x_2948) ;  /* 0x0000000000049947 */ /* 0x000fea0003800000 */
[----:B------:R-:W-:Y:S01]  /*2bd40*/  BPT.TRAP 0x1 ;  /* 0x000000040000795c */ /* 0x000fe20000300000 */
.L_x_2948:
[----:B0-----:R-:W-:-:S04]  /*2bd50*/  SHF.L.U32 R0, R34, 0x1f, RZ ;  /* 0x0000001f22007819 */ /* 0x001fc800000006ff */
[----:B------:R-:W0:Y:S02]  /*2bd60*/  SYNCS.PHASECHK.TRANS64.TRYWAIT P1, [R17+URZ+0x29860], R0 ;  /* 0x02986000110075a7 */ /* 0x000e24000802017f */
[----:B0-----:R-:W-:Y:S05]  /*2bd70*/  @!P1 BRA `(.L_x_2949) ;  /* 0x0000006000689947 */ /* 0x001fea0003800000 */
.L_x_3152:
        /* <DEDUP_REMOVED lines=18> */
[----:B------:R0:W-:Y:S02]  /*2bea0*/  STSM.16.M88.4 [R0+0x400], R8 ;  /* 0x0004000800007844 */ /* 0x0001e40000000200 */
        /* <DEDUP_REMOVED lines=61> */
.L_x_2950:
[----:B0-----:R0:W-:Y:S01]  /*2c280*/  SYNCS.ARRIVE.TRANS64.A1T0 RZ, [R17+URZ+0x29850], RZ ;  /* 0x029850ff11ff79a7 */ /* 0x0011e2000810003f */
[----:B------:R-:W-:Y:S06]  /*2c290*/  BAR.SYNC.DEFER_BLOCKING 0x2, 0x80 ;  /* 0x0082000000007b1d */ /* 0x000fec0000010000 */
[----:B------:R-:W-:Y:S05]  /*2c2a0*/  @!P0 BRA `(.L_x_2951) ;  /* 0x0000000000048947 */ /* 0x000fea0003800000 */
[----:B------:R-:W-:Y:S01]  /*2c2b0*/  BPT.TRAP 0x1 ;  /* 0x000000040000795c */ /* 0x000fe20000300000 */
.L_x_2951:
[----:B-1----:R-:W2:Y:S01]  /*2c2c0*/  LDL R0, [R1+0x10] ;  /* 0x0000100001007983 */ /* 0x002ea20000100800 */
        /* <DEDUP_REMOVED lines=8> */
.L_x_2890:
[----:B------:R-:W2:Y:S02]  /*2c350*/  LDL R0, [R1] ;  /* 0x0000000001007983 */ /* 0x000ea40000100800 */
[----:B--2---:R-:W-:-:S13]  /*2c360*/  LOP3.LUT P0, RZ, R0, 0x100, RZ, 0xc0, !PT ;  /* 0x0000010000ff7812 */ /* 0x004fda000780c0ff */
[----:B------:R-:W-:Y:S05]  /*2c370*/  @!P0 BRA `(.L_x_2952) ;  /* 0x0000000000288947 */ /* 0x000fea0003800000 */
[----:B------:R-:W-:Y:S05]  /*2c380*/  WARPSYNC.ALL ;  /* 0x0000000000007948 */ /* 0x000fea0003800000 */
[----:B------:R-:W1:Y:S08]  /*2c390*/  S2UR UR4, SR_CgaCtaId ;  /* 0x00000000000479c3 */ /* 0x000e700000008800 */
[----:B------:R-:W-:Y:S01]  /*2c3a0*/  BAR.SYNC.DEFER_BLOCKING 0x5, 0x180 ;  /* 0x0146000000007b1d */ /* 0x000fe20000010000 */
[----:B------:R-:W-:Y:S01]  /*2c3b0*/  MOV R22, 0x400 ;  /* 0x0000040000167802 */ /* 0x000fe20000000f00 */
[----:B-1----:R-:W-:-:S05]  /*2c3c0*/  IMAD.U32 R0, RZ, RZ, UR4 ;  /* 0x00000004ff007e24 */ /* 0x002fca000f8e00ff */
[----:B------:R-:W-:Y:S01]  /*2c3d0*/  LEA R22, R0, R22, 0x18 ;  /* 0x0000001600167211 */ /* 0x000fe200078ec0ff */
[----:B------:R1:W-:Y:S04]  /*2c3e0*/  STL [R1+0x10], R0 ;  /* 0x0000100001007387 */ /* 0x0003e80000100800 */
[----:B0-----:R1:W0:Y:S01]  /*2c3f0*/  LDS.128 R16, [R22+0x298d0] ;  /* 0x0298d00016107984 */ /* 0x0012220000000c00 */
[----:B------:R-:W-:Y:S06]  /*2c400*/  BAR.ARV 0x4, 0x180 ;  /* 0x0106000000007b1d */ /* 0x000fec0000002000 */
[----:B------:R-:W-:Y:S05]  /*2c410*/  BRA `(.L_x_2953) ;  /* 0x0000000800d47947 */ /* 0x000fea0003800000 */
.L_x_2952:
[----:B------:R-:W1:Y:S01]  /*2c420*/  S2R R0, SR_TID.X ;  /* 0x0000000000007919 */ /* 0x000e620000002100 */
[----:B------:R-:W-:Y:S01]  /*2c430*/  UMOV UR4, 0xffffffff ;  /* 0xffffffff00047882 */ /* 0x000fe20000000000 */
[----:B-1----:R-:W-:-:S04]  /*2c440*/  LOP3.LUT R7, R0, 0x1f, RZ, 0xc0, !PT ;  /* 0x0000001f00077812 */ /* 0x002fc800078ec0ff */
[----:B------:R-:W-:Y:S01]  /*2c450*/  ISETP.NE.AND P0, PT, R7, 0x1f, PT ;  /* 0x0000001f0700780c */ /* 0x000fe20003f05270 */
[----:B------:R-:W-:-:S12]  /*2c460*/  BRA.DIV UR4, `(.L_x_2954) ;  /* 0x0000005a04c07947 */ /* 0x000fd8000b800000 */
[----:B------:R-:W-:Y:S01]  /*2c470*/  IADD3 R5, R19, R7, RZ ;  /* 0x0000000713057210 */ /* 0x000fe20007ffe0ff */
[----:B------:R-:W-:-:S03]  /*2c480*/  ULDC UR4, c[0x0][0xc3c] ;  /* 0x00030f0000047ab9 */ /* 0x000fc60000000800 */
[----:B------:R-:W-:-:S13]  /*2c490*/  ISETP.GE.OR P1, PT, R5, UR4, !P0 ;  /* 0x0000000405007c0c */ /* 0x000fda000c726670 */
[----:B------:R-:W1:Y:S02]  /*2c4a0*/  @!P1 LDC.64 R2, c[0x0][0xc80] ;  /* 0x00032000ff029b82 */ /* 0x000e640000000a00 */
[----:B-1----:R-:W-:-:S06]  /*2c4b0*/  @!P1 IMAD.WIDE R2, R5, 0x4, R2 ;  /* 0x0000000405029825 */ /* 0x002fcc00078e0202 */
[----:B------:R1:W2:Y:S01]  /*2c4c0*/  @!P1 LDG.E R3, desc[UR50][R2.64] ;  /* 0x0000003202039981 */ /* 0x0002a2000c1e1900 */
[C---:B------:R-:W-:Y:S02]  /*2c4d0*/  ISETP.GE.U32.AND P2, PT, R7.reuse, 0x2, PT ;  /* 0x000000020700780c */ /* 0x040fe40003f46070 */
[C---:B------:R-:W-:Y:S01]  /*2c4e0*/  ISETP.GE.U32.AND P3, PT, R7.reuse, 0x4, PT ;  /* 0x000000040700780c */ /* 0x040fe20003f66070 */
[----:B------:R-:W-:Y:S01]  /*2c4f0*/  SHFL.IDX PT, R0, R16, RZ, 0x1f ;  /* 0x00001fff10007589 */ /* 0x000fe200000e0000 */
[C---:B------:R-:W-:Y:S02]  /*2c500*/  ISETP.GE.U32.AND P4, PT, R7.reuse, 0x8, PT ;  /* 0x000000080700780c */ /* 0x040fe40003f86070 */
[C---:B------:R-:W-:Y:S01]  /*2c510*/  ISETP.GE.U32.AND P5, PT, R7.reuse, 0x10, PT ;  /* 0x000000100700780c */ /* 0x040fe20003fa6070 */
[----:B------:R-:W-:Y:S01]  /*2c520*/  SHFL.IDX PT, R16, R16, 0x1, 0x1f ;  /* 0x00201f0010107f89 */ /* 0x000fe200000e0000 */
[----:B-1----:R-:W-:Y:S02]  /*2c530*/  IMAD.MOV.U32 R2, RZ, RZ, RZ ;  /* 0x000000ffff027224 */ /* 0x002fe400078e00ff */
[----:B--2---:R-:W-:Y:S01]  /*2c540*/  @!P1 IMAD.MOV.U32 R2, RZ, RZ, R3 ;  /* 0x000000ffff029224 */ /* 0x004fe200078e0003 */
[----:B------:R-:W-:-:S04]  /*2c550*/  ISETP.NE.AND P1, PT, R7, RZ, PT ;  /* 0x000000ff0700720c */ /* 0x000fc80003f25270 */
[----:B------:R-:W1:Y:S02]  /*2c560*/  SHFL.UP PT, R14, R2, 0x1, RZ ;  /* 0x04200000020e7989 */ /* 0x000e6400000e00ff */
[----:B-1----:R-:W-:-:S05]  /*2c570*/  SEL R5, R14, RZ, P1 ;  /* 0x000000ff0e057207 */ /* 0x002fca0000800000 */
[----:B------:R-:W-:-:S05]  /*2c580*/  IMAD.IADD R4, R2, 0x1, R5 ;  /* 0x0000000102047824 */ /* 0x000fca00078e0205 */
[----:B------:R-:W1:Y:S02]  /*2c590*/  SHFL.UP PT, R14, R4, 0x2, RZ ;  /* 0x04400000040e7989 */ /* 0x000e6400000e00ff */
[----:B-1----:R-:W-:-:S05]  /*2c5a0*/  SEL R5, R14, RZ, P2 ;  /* 0x000000ff0e057207 */ /* 0x002fca0001000000 */
[----:B------:R-:W-:-:S05]  /*2c5b0*/  IMAD.IADD R5, R4, 0x1, R5 ;  /* 0x0000000104057824 */ /* 0x000fca00078e0205 */
[----:B------:R-:W1:Y:S02]  /*2c5c0*/  SHFL.UP PT, R14, R5, 0x4, RZ ;  /* 0x04800000050e7989 */ /* 0x000e6400000e00ff */
[----:B-1----:R-:W-:-:S04]  /*2c5d0*/  SEL R6, R14, RZ, P3 ;  /* 0x000000ff0e067207 */ /* 0x002fc80001800000 */
[----:B------:R-:W-:-:S05]  /*2c5e0*/  IADD3 R6, R5, R6, RZ ;  /* 0x0000000605067210 */ /* 0x000fca0007ffe0ff */
[----:B------:R-:W1:Y:S02]  /*2c5f0*/  SHFL.UP PT, R14, R6, 0x8, RZ ;  /* 0x05000000060e7989 */ /* 0x000e6400000e00ff */
[----:B-1----:R-:W-:-:S05]  /*2c600*/  SEL R3, R14, RZ, P4 ;  /* 0x000000ff0e037207 */ /* 0x002fca0002000000 */
[----:B------:R-:W-:-:S05]  /*2c610*/  IMAD.IADD R4, R6, 0x1, R3 ;  /* 0x0000000106047824 */ /* 0x000fca00078e0203 */
[----:B------:R-:W1:Y:S02]  /*2c620*/  SHFL.UP PT, R14, R4, 0x10, RZ ;  /* 0x06000000040e7989 */ /* 0x000e6400000e00ff */
[----:B-1----:R-:W-:-:S05]  /*2c630*/  SEL R3, R14, RZ, P5 ;  /* 0x000000ff0e037207 */ /* 0x002fca0002800000 */
[----:B------:R-:W-:-:S05]  /*2c640*/  IMAD.IADD R3, R4, 0x1, R3 ;  /* 0x0000000104037824 */ /* 0x000fca00078e0203 */
[----:B------:R1:W2:Y:S02]  /*2c650*/  SHFL.IDX PT, R14, R3, 0x1f, 0x1f ;  /* 0x03e01f00030e7f89 */ /* 0x0002a400000e0000 */
.L_x_3162:
[----:B------:R-:W-:Y:S02]  /*2c660*/  ULDC UR4, c[0x0][0xc38] ;  /* 0x00030e0000047ab9 */ /* 0x000fe40000000800 */
[----:B------:R-:W-:-:S04]  /*2c670*/  IMAD.U32 R4, RZ, RZ, UR4 ;  /* 0x00000004ff047e24 */ /* 0x000fc8000f8e00ff */
[----:B--2---:R-:W-:-:S04]  /*2c680*/  IMAD R5, R14, R4, RZ ;  /* 0x000000040e057224 */ /* 0x004fc800078e02ff */
[----:B------:R-:W-:-:S05]  /*2c690*/  IMAD.IADD R16, R16, 0x1, R5 ;  /* 0x0000000110107824 */ /* 0x000fca00078e0205 */
[----:B------:R-:W-:-:S13]  /*2c6a0*/  ISETP.GT.AND P6, PT, R16, R0, PT ;  /* 0x000000001000720c */ /* 0x000fda0003fc4270 */
[----:B------:R-:W-:Y:S05]  /*2c6b0*/  @P6 BRA `(.L_x_2955) ;  /* 0x00000000009c6947 */ /* 0x000fea0003800000 */
.L_x_2960:
[----:B------:R-:W2:Y:S01]  /*2c6c0*/  LDC R4, c[0x0][0xc3c] ;  /* 0x00030f00ff047b82 */ /* 0x000ea20000000800 */
[----:B------:R-:W-:-:S04]  /*2c6d0*/  IADD3 R19, R19, 0x1f, RZ ;  /* 0x0000001f13137810 */ /* 0x000fc80007ffe0ff */
[----:B--2---:R-:W-:-:S13]  /*2c6e0*/  ISETP.GE.AND P6, PT, R19, R4, PT ;  /* 0x000000041300720c */ /* 0x004fda0003fc6270 */
[----:B------:R-:W-:Y:S05]  /*2c6f0*/  @P6 BRA `(.L_x_2956) ;  /* 0x0000000400d06947 */ /* 0x000fea0003800000 */
[----:B------:R-:W2:Y:S01]  /*2c700*/  S2R R2, SR_TID.X ;  /* 0x0000000000027919 */ /* 0x000ea20000002100 */
[----:B------:R-:W-:Y:S01]  /*2c710*/  BSSY B0, `(.L_x_2957) ;  /* 0x0000009000007945 */ /* 0x000fe20003800000 */
[----:B--2---:R-:W-:-:S05]  /*2c720*/  LOP3.LUT R2, R2, 0x1f, RZ, 0xc0, !PT ;  /* 0x0000001f02027812 */ /* 0x004fca00078ec0ff */
[----:B------:R-:W-:Y:S02]  /*2c730*/  IMAD.IADD R5, R19, 0x1, R2 ;  /* 0x0000000113057824 */ /* 0x000fe400078e0202 */
[----:B------:R-:W-:-:S03]  /*2c740*/  IMAD.MOV.U32 R2, RZ, RZ, RZ ;  /* 0x000000ffff027224 */ /* 0x000fc600078e00ff */
[----:B------:R-:W-:-:S13]  /*2c750*/  ISETP.GE.OR P6, PT, R5, R4, !P0 ;  /* 0x000000040500720c */ /* 0x000fda00047c6670 */
[----:B------:R-:W-:Y:S05]  /*2c760*/  @P6 BRA `(.L_x_2958) ;  /* 0x00000000000c6947 */ /* 0x000fea0003800000 */
[----:B-1----:R-:W1:Y:S02]  /*2c770*/  LDC.64 R2, c[0x0][0xc80] ;  /* 0x00032000ff027b82 */ /* 0x002e640000000a00 */
[----:B-1----:R-:W-:-:S06]  /*2c780*/  IMAD.WIDE R2, R5, 0x4, R2 ;  /* 0x0000000405027825 */ /* 0x002fcc00078e0202 */
[----:B------:R2:W5:Y:S02]  /*2c790*/  LDG.E R2, desc[UR50][R2.64] ;  /* 0x0000003202027981 */ /* 0x000564000c1e1900 */
.L_x_2958:
[----:B------:R-:W-:Y:S05]  /*2c7a0*/  BSYNC B0 ;  /* 0x0000000000007941 */ /* 0x000fea0003800000 */
.L_x_2957:
[----:B------:R-:W-:-:S03]  /*2c7b0*/  UMOV UR4, 0xffffffff ;  /* 0xffffffff00047882 */ /* 0x000fc60000000000 */
[----:B------:R-:W-:Y:S05]  /*2c7c0*/  BRA.DIV UR4, `(.L_x_2959) ;  /* 0x0000005e040c7947 */ /* 0x000fea000b800000 */
[----:B-----5:R-:W3:Y:S02]  /*2c7d0*/  SHFL.UP PT, R14, R2, 0x1, RZ ;  /* 0x04200000020e7989 */ /* 0x020ee400000e00ff */
[----:B---3--:R-:W-:-:S05]  /*2c7e0*/  SEL R13, R14, RZ, P1 ;  /* 0x000000ff0e0d7207 */ /* 0x008fca0000800000 */
[----:B------:R-:W-:-:S05]  /*2c7f0*/  IMAD.IADD R13, R2, 0x1, R13 ;  /* 0x00000001020d7824 */ /* 0x000fca00078e020d */
[----:B------:R-:W3:Y:S02]  /*2c800*/  SHFL.UP PT, R14, R13, 0x2, RZ ;  /* 0x044000000d0e7989 */ /* 0x000ee400000e00ff */
[----:B---3--:R-:W-:-:S05]  /*2c810*/  SEL R14, R14, RZ, P2 ;  /* 0x000000ff0e0e7207 */ /* 0x008fca0001000000 */
[----:B-12---:R-:W-:-:S05]  /*2c820*/  IMAD.IADD R3, R13, 0x1, R14 ;  /* 0x000000010d037824 */ /* 0x006fca00078e020e */
        /* <DEDUP_REMOVED lines=10> */
.L_x_3170:
[----:B------:R-:W-:Y:S02]  /*2c8d0*/  ULDC UR4, c[0x0][0xc38] ;  /* 0x00030e0000047ab9 */ /* 0x000fe40000000800 */
[----:B------:R-:W-:-:S04]  /*2c8e0*/  IMAD.U32 R4, RZ, RZ, UR4 ;  /* 0x00000004ff047e24 */ /* 0x000fc8000f8e00ff */
[----:B--2---:R-:W-:-:S04]  /*2c8f0*/  IMAD R5, R14, R4, RZ ;  /* 0x000000040e057224 */ /* 0x004fc800078e02ff */
[----:B------:R-:W-:-:S05]  /*2c900*/  IMAD.IADD R16, R5, 0x1, R16 ;  /* 0x0000000105107824 */ /* 0x000fca00078e0210 */
[----:B------:R-:W-:-:S13]  /*2c910*/  ISETP.GT.AND P6, PT, R16, R0, PT ;  /* 0x000000001000720c */ /* 0x000fda0003fc4270 */
[----:B------:R-:W-:Y:S05]  /*2c920*/  @!P6 BRA `(.L_x_2960) ;  /* 0xfffffffc0064e947 */ /* 0x000fea000383ffff */
.L_x_2955:
[----:B------:R-:W-:Y:S01]  /*2c930*/  IADD3 R16, -R5, R16, RZ ;  /* 0x0000001005107210 */ /* 0x000fe20007ffe1ff */
[----:B------:R-:W-:-:S04]  /*2c940*/  UMOV UR4, 0xffffffff ;  /* 0xffffffff00047882 */ /* 0x000fc80000000000 */
[----:B------:R-:W-:-:S05]  /*2c950*/  IMAD R5, R3, R4, R16 ;  /* 0x0000000403057224 */ /* 0x000fca00078e0210 */
[----:B------:R-:W-:Y:S01]  /*2c960*/  ISETP.GT.AND P6, PT, R5, R0, PT ;  /* 0x000000000500720c */ /* 0x000fe20003fc4270 */
[----:B------:R-:W-:-:S12]  /*2c970*/  BRA.DIV UR4, `(.L_x_2961) ;  /* 0x0000005e045c7947 */ /* 0x000fd8000b800000 */
[----:B------:R-:W-:-:S04]  /*2c980*/  VOTE.ANY R5, PT, !P6 ;  /* 0x0000000000057806 */ /* 0x000fc800070e0100 */
[----:B------:R-:W0:Y:S02]  /*2c990*/  POPC R6, R5 ;  /* 0x0000000500067309 */ /* 0x000e240000000000 */
[----:B0-----:R0:W2:Y:S02]  /*2c9a0*/  SHFL.IDX PT, R17, R2, R6, 0x1f ;  /* 0x00001f0602117589 */ /* 0x0010a400000e0000 */
.L_x_3174:
[----:B------:R-:W-:Y:S01]  /*2c9b0*/  ISETP.NE.AND P0, PT, R5, RZ, PT ;  /* 0x000000ff0500720c */ /* 0x000fe20003f05270 */
[----:B------:R-:W-:-:S12]  /*2c9c0*/  IMAD.MOV.U32 R5, RZ, RZ, RZ ;  /* 0x000000ffff057224 */ /* 0x000fd800078e00ff */
[----:B------:R-:W-:Y:S05]  /*2c9d0*/  @!P0 BRA `(.L_x_2962) ;  /* 0x0000000000108947 */ /* 0x000fea0003800000 */
[----:B------:R-:W-:Y:S01]  /*2c9e0*/  UMOV UR4, 0xffffffff ;  /* 0xffffffff00047882 */ /* 0x000fe20000000000 */
[----:B------:R-:W-:Y:S02]  /*2c9f0*/  VIADD R12, R6, 0xffffffff ;  /* 0xffffffff060c7836 */ /* 0x000fe40000000000 */
[----:B------:R-:W-:Y:S05]  /*2ca00*/  BRA.DIV UR4, `(.L_x_2963) ;  /* 0x0000005e04807947 */ /* 0x000fea000b800000 */
[----:B------:R3:W4:Y:S02]  /*2ca10*/  SHFL.IDX PT, R5, R3, R12, 0x1f ;  /* 0x00001f0c03057589 */ /* 0x00072400000e0000 */
.L_x_2962:
        /* <DEDUP_REMOVED lines=12> */
[----:B0-----:R-:W-:-:S05]  /*2cae0*/  IADD3 R5, RZ, -R3, RZ ;  /* 0x80000003ff057210 */ /* 0x001fca0007ffe0ff */
        /* <DEDUP_REMOVED lines=11> */
[----:B------:R-:W-:Y:S01]  /*2cba0*/  @!P1 IMAD.IADD R3, R3, 0x1, -R8 ;  /* 0x0000000103039824 */ /* 0x000fe200078e0a08 */
[----:B------:R-:W-:Y:S02]  /*2cbb0*/  @!P1 IADD3 R2, R2, 0x1, RZ ;  /* 0x0000000102029810 */ /* 0x000fe40007ffe0ff */
[----:B------:R-:W-:Y:S02]  /*2cbc0*/  ISETP.NE.AND P1, PT, R6, RZ, PT ;  /* 0x000000ff0600720c */ /* 0x000fe40003f25270 */
[----:B------:R-:W-:-:S13]  /*2cbd0*/  ISETP.GE.U32.AND P0, PT, R3, R8, PT ;  /* 0x000000080300720c */ /* 0x000fda0003f06070 */
[----:B------:R-:W-:-:S04]  /*2cbe0*/  @P0 VIADD R2, R2, 0x1 ;  /* 0x0000000102020836 */ /* 0x000fc80000000000 */
[----:B------:R-:W-:Y:S01]  /*2cbf0*/  @!P2 IMAD.MOV R2, RZ, RZ, -R2 ;  /* 0x000000ffff02a224 */ /* 0x000fe200078e0a02 */
[----:B------:R-:W-:-:S05]  /*2cc00*/  @!P1 LOP3.LUT R2, RZ, R6, RZ, 0x33, !PT ;  /* 0x00000006ff029212 */ /* 0x000fca00078e33ff */
[----:B------:R-:W-:Y:S01]  /*2cc10*/  IMAD R0, R7, R2, RZ ;  /* 0x0000000207007224 */ /* 0x000fe200078e02ff */
[----:B------:R-:W-:-:S03]  /*2cc20*/  IADD3 R2, -R2, RZ, RZ ;  /* 0x000000ff02027210 */ /* 0x000fc60007ffe1ff */
[----:B------:R-:W-:Y:S02]  /*2cc30*/  IMAD.MOV R3, RZ, RZ, -R0 ;  /* 0x000000ffff037224 */ /* 0x000fe400078e0a00 */
[----:B------:R-:W-:-:S03]  /*2cc40*/  IMAD R5, R6, R2, R5 ;  /* 0x0000000206057224 */ /* 0x000fc600078e0205 */
[----:B------:R-:W-:Y:S01]  /*2cc50*/  VIADDMNMX R4, R3, R4, R7, PT ;  /* 0x0000000403047246 */ /* 0x000fe20003800107 */
[----:B------:R-:W-:-:S03]  /*2cc60*/  IMAD.IADD R0, R5, 0x1, R0 ;  /* 0x0000000105007824 */ /* 0x000fc600078e0200 */
        /* <DEDUP_REMOVED lines=13> */
[----:B------:R-:W-:-:S05]  /*2cd40*/  IMAD R2, R3, R6, R2 ;  /* 0x0000000603027224 */ /* 0x000fca00078e0202 */
[----:B------:R-:W-:-:S13]  /*2cd50*/  ISETP.GT.U32.AND P1, PT, R7, R2, PT ;  /* 0x000000020700720c */ /* 0x000fda0003f24070 */
[----:B------:R-:W-:Y:S01]  /*2cd60*/  @!P1 IMAD.IADD R2, R2, 0x1, -R7 ;  /* 0x0000000102029824 */ /* 0x000fe200078e0a07 */
[----:B------:R-:W-:Y:S02]  /*2cd70*/  @!P1 IADD3 R3, R3, 0x1, RZ ;  /* 0x0000000103039810 */ /* 0x000fe40007ffe0ff */
[----:B------:R-:W-:Y:S02]  /*2cd80*/  ISETP.NE.AND P1, PT, R4, RZ, PT ;  /* 0x000000ff0400720c */ /* 0x000fe40003f25270 */
[----:B------:R-:W-:Y:S02]  /*2cd90*/  ISETP.GE.U32.AND P0, PT, R2, R7, PT ;  /* 0x000000070200720c */ /* 0x000fe40003f06070 */
[----:B------:R-:W-:-:S04]  /*2cda0*/  LOP3.LUT R2, R5, R4, RZ, 0x3c, !PT ;  /* 0x0000000405027212 */ /* 0x000fc800078e3cff */
[----:B------:R-:W-:-:S07]  /*2cdb0*/  ISETP.GE.AND P2, PT, R2, RZ, PT ;  /* 0x000000ff0200720c */ /* 0x000fce0003f46270 */
[----:B------:R-:W-:-:S06]  /*2cdc0*/  @P0 VIADD R3, R3, 0x1 ;  /* 0x0000000103030836 */ /* 0x000fcc0000000000 */
[----:B------:R-:W-:Y:S01]  /*2cdd0*/  @!P2 IMAD.MOV R3, RZ, RZ, -R3 ;  /* 0x000000ffff03a224 */ /* 0x000fe200078e0a03 */
[----:B------:R-:W-:Y:S01]  /*2cde0*/  @!P1 LOP3.LUT R3, RZ, R4, RZ, 0x33, !PT ;  /* 0x00000004ff039212 */ /* 0x000fe200078e33ff */
[----:B------:R-:W-:-:S04]  /*2cdf0*/  IMAD.MOV R4, RZ, RZ, -R4 ;  /* 0x000000ffff047224 */ /* 0x000fc800078e0a04 */
[----:B------:R-:W-:Y:S01]  /*2ce00*/  IMAD R18, R3, R4, R0 ;  /* 0x0000000403127224 */ /* 0x000fe200078e0200 */
[----:B------:R-:W-:-:S04]  /*2ce10*/  LOP3.LUT R0, RZ, R3, RZ, 0x33, !PT ;  /* 0x00000003ff007212 */ /* 0x000fc800078e33ff */
[----:B------:R-:W-:Y:S01]  /*2ce20*/  IADD3 R17, R17, R0, RZ ;  /* 0x0000000011117210 */ /* 0x000fe20007ffe0ff */
[----:B------:R-:W-:Y:S06]  /*2ce30*/  BRA `(.L_x_2964) ;  /* 0x00000000001c7947 */ /* 0x000fec0003800000 */
.L_x_2956:
[----:B------:R-:W-:Y:S01]  /*2ce40*/  UMOV UR4, URZ ;  /* 0x0000003f00047c82 */ /* 0x000fe20008000000 */
[----:B------:R-:W-:Y:S01]  /*2ce50*/  UMOV UR5, URZ ;  /* 0x0000003f00057c82 */ /* 0x000fe20008000000 */
[----:B------:R-:W-:Y:S01]  /*2ce60*/  ULDC UR6, c[0x0][0xc3c] ;  /* 0x00030f0000067ab9 */ /* 0x000fe20000000800 */
[----:B------:R-:W-:Y:S02]  /*2ce70*/  IMAD.MOV.U32 R16, RZ, RZ, R0 ;  /* 0x000000ffff107224 */ /* 0x000fe400078e0000 */
[----:B0-----:R-:W-:Y:S02]  /*2ce80*/  IMAD.U32 R17, RZ, RZ, UR4 ;  /* 0x00000004ff117e24 */ /* 0x001fe4000f8e00ff */
[----:B------:R-:W-:Y:S02]  /*2ce90*/  IMAD.U32 R18, RZ, RZ, UR5 ;  /* 0x00000005ff127e24 */ /* 0x000fe4000f8e00ff */
[----:B------:R-:W-:-:S07]  /*2cea0*/  IMAD.U32 R19, RZ, RZ, UR6 ;  /* 0x00000006ff137e24 */ /* 0x000fce000f8e00ff */
.L_x_2964:
[----:B------:R2:W3:Y:S01]  /*2ceb0*/  LDL R2, [R1+0x10] ;  /* 0x0000100001027983 */ /* 0x0004e20000100800 */
[----:B------:R-:W0:Y:S01]  /*2cec0*/  S2R R0, SR_TID.X ;  /* 0x0000000000007919 */ /* 0x000e220000002100 */
[----:B------:R-:W-:Y:S05]  /*2ced0*/  WARPSYNC.ALL ;  /* 0x0000000000007948 */ /* 0x000fea0003800000 */
[----:B0-----:R-:W-:Y:S01]  /*2cee0*/  LOP3.LUT R0, R0, 0x1f, RZ, 0xc0, !PT ;  /* 0x0000001f00007812 */ /* 0x001fe200078ec0ff */
[----:B------:R-:W-:Y:S03]  /*2cef0*/  BAR.SYNC.DEFER_BLOCKING 0x4, 0x180 ;  /* 0x0106000000007b1d */ /* 0x000fe60000010000 */
[----:B------:R-:W-:-:S13]  /*2cf00*/  ISETP.NE.AND P0, PT, R0, RZ, PT ;  /* 0x000000ff0000720c */ /* 0x000fda0003f05270 */
[----:B------:R-:W-:Y:S01]  /*2cf10*/  @!P0 MOV R0, 0x400 ;  /* 0x0000040000008802 */ /* 0x000fe20000000f00 */
[----:B---3--:R-:W0:Y:S03]  /*2cf20*/  @!P0 S2R R2, SR_CgaCtaId ;  /* 0x0000000000028919 */ /* 0x008e260000008800 */
[----:B0-----:R-:W-:Y:S01]  /*2cf30*/  @!P0 LEA R22, R2, R0, 0x18 ;  /* 0x0000000002168211 */ /* 0x001fe200078ec0ff */
[----:B------:R2:W-:Y:S04]  /*2cf40*/  @!P0 STL [R1+0x10], R2 ;  /* 0x0000100201008387 */ /* 0x0005e80000100800 */
[----:B------:R2:W-:Y:S01]  /*2cf50*/  @!P0 STS.128 [R22+0x298d0], R16 ;  /* 0x0298d01016008388 */ /* 0x0005e20000000c00 */
[----:B------:R-:W-:Y:S06]  /*2cf60*/  BAR.ARV 0x5, 0x180 ;  /* 0x0146000000007b1d */ /* 0x000fec0000002000 */
.L_x_2953:
[----:B------:R-:W-:Y:S02]  /*2cf70*/  ULDC UR4, c[0x0][0xc3c] ;  /* 0x00030f0000047ab9 */ /* 0x000fe40000000800 */
[----:B0-----:R-:W-:-:S13]  /*2cf80*/  ISETP.GE.AND P0, PT, R19, UR4, PT ;  /* 0x0000000413007c0c */ /* 0x001fda000bf06270 */
[----:B------:R-:W-:Y:S05]  /*2cf90*/  @!P0 BRA `(.L_x_2965) ;  /* 0xffffff9000f88947 */ /* 0x000fea000383ffff */
[----:B------:R-:W-:Y:S05]  /*2cfa0*/  BSYNC B7 ;  /* 0x0000000000077941 */ /* 0x000fea0003800000 */
.L_x_2849:
[----:B-12---:R-:W2:Y:S01]  /*2cfb0*/  LDL.LU R0, [R1+0x3c] ;  /* 0x00003c0001007983 */ /* 0x006ea20000300800 */
[----:B------:R-:W-:Y:S01]  /*2cfc0*/  BSSY B0, `(.L_x_2966) ;  /* 0x000000b000007945 */ /* 0x000fe20003800000 */
[----:B------:R-:W1:Y:S01]  /*2cfd0*/  S2R R5, SR_CgaCtaId ;  /* 0x0000000000057919 */ /* 0x000e620000008800 */
[----:B--2---:R-:W-:-:S04]  /*2cfe0*/  IADD3 R0, R0, 0x1, RZ ;  /* 0x0000000100007810 */ /* 0x004fc80007ffe0ff */
[----:B0-----:R-:W-:-:S04]  /*2cff0*/  LEA.HI R2, R0, R0, RZ, 0x1 ;  /* 0x0000000000027211 */ /* 0x001fc800078f08ff */
[----:B------:R-:W-:Y:S02]  /*2d000*/  LOP3.LUT R3, R2, 0xfffffffe, RZ, 0xc0, !PT ;  /* 0xfffffffe02037812 */ /* 0x000fe400078ec0ff */
[----:B------:R-:W-:-:S03]  /*2d010*/  MOV R2, 0x400 ;  /* 0x0000040000027802 */ /* 0x000fc60000000f00 */
[----:B------:R-:W-:Y:S01]  /*2d020*/  IMAD.IADD R0, R0, 0x1, -R3 ;  /* 0x0000000100007824 */ /* 0x000fe200078e0a03 */
[----:B-1----:R-:W-:-:S04]  /*2d030*/  LEA R4, R5, R2, 0x18 ;  /* 0x0000000205047211 */ /* 0x002fc800078ec0ff */
[----:B------:R-:W-:-:S04]  /*2d040*/  SHF.L.U32 R0, R0, 0x1f, RZ ;  /* 0x0000001f00007819 */ /* 0x000fc800000006ff */
[----:B------:R-:W0:Y:S02]  /*2d050*/  SYNCS.PHASECHK.TRANS64.TRYWAIT P0, [R4+URZ+0x29820], R0 ;  /* 0x02982000040075a7 */ /* 0x000e24000800017f */
[----:B0-----:R-:W-:Y:S05]  /*2d060*/  @!P0 BRA `(.L_x_2967) ;  /* 0x0000005800108947 */ /* 0x001fea0003800000 */
.L_x_3177:
[----:B------:R-:W-:Y:S05]  /*2d070*/  BSYNC B0 ;  /* 0x0000000000007941 */ /* 0x000fea0003800000 */
.L_x_2966:
[----:B------:R-:W-:-:S03]  /*2d080*/  UMOV UR4, 0xffffffff ;  /* 0xffffffff00047882 */ /* 0x000fc60000000000 */
[----:B------:R-:W-:Y:S05]  /*2d090*/  BRA.DIV UR4, `(.L_x_2968) ;  /* 0x0000005a04187947 */ /* 0x000fea000b800000 */
[----:B0-----:R-:W0:Y:S02]  /*2d0a0*/  S2R R0, SR_TID.X ;  /* 0x0000000000007919 */ /* 0x001e240000002100 */
[----:B0-----:R-:W-:-:S04]  /*2d0b0*/  SHF.R.U32.HI R0, RZ, 0x5, R0 ;  /* 0x00000005ff007819 */ /* 0x001fc80000011600 */
[----:B------:R-:W-:-:S05]  /*2d0c0*/  LOP3.LUT R0, R0, 0x3, RZ, 0xc0, !PT ;  /* 0x0000000300007812 */ /* 0x000fca00078ec0ff */
[----:B------:R0:W1:Y:S02]  /*2d0d0*/  SHFL.IDX PT, R14, R0, RZ, 0x1f ;  /* 0x00001fff000e7589 */ /* 0x00006400000e0000 */
.L_x_3180:
[----:B-1----:R-:W-:-:S13]  /*2d0e0*/  ISETP.NE.AND P0, PT, R14, RZ, PT ;  /* 0x000000ff0e00720c */ /* 0x002fda0003f05270 */
[----:B------:R-:W-:Y:S05]  /*2d0f0*/  @P0 BRA `(.L_x_2628) ;  /* 0x0000000000a80947 */ /* 0x000fea0003800000 */
[----:B------:R-:W-:-:S03]  /*2d100*/  UMOV UR4, 0xffffffff ;  /* 0xffffffff00047882 */ /* 0x000fc60000000000 */
[----:B------:R-:W-:Y:S05]  /*2d110*/  BRA.DIV UR4, `(.L_x_2969) ;  /* 0x0000005a042c7947 */ /* 0x000fea000b800000 */
[----:B------:R-:W-:-:S13]  /*2d120*/  ELECT P6, URZ, PT ;  /* 0x00000000003f782f */ /* 0x000fda00038c0000 */
.L_x_3183:
[----:B------:R-:W-:Y:S05]  /*2d130*/  @!P6 BRA `(.L_x_2628) ;  /* 0x000000000098e947 */ /* 0x000fea0003800000 */
[----:B------:R-:W-:-:S06]  /*2d140*/  ULOP3.LUT UR4, UR36, 0x2, URZ, 0xfc, !UPT ;  /* 0x0000000224047892 */ /* 0x000fcc000f8efc3f */
[----:B0-----:R-:W-:-:S05]  /*2d150*/  IMAD.U32 R0, RZ, RZ, UR4 ;  /* 0x00000004ff007e24 */ /* 0x001fca000f8e00ff */
[----:B------:R-:W-:-:S13]  /*2d160*/  ISETP.NE.AND P0, PT, R0, 0x3, PT ;  /* 0x000000030000780c */ /* 0x000fda0003f05270 */
[----:B------:R-:W-:Y:S05]  /*2d170*/  @!P0 BRA `(.L_x_2970) ;  /* 0x0000000000048947 */ /* 0x000fea0003800000 */
[----:B------:R-:W-:Y:S01]  /*2d180*/  BPT.TRAP 0x1 ;  /* 0x000000040000795c */ /* 0x000fe20000300000 */
.L_x_2970:
[C---:B------:R-:W-:Y:S01]  /*2d190*/  IMAD R5, R23.reuse, 0x8, R4 ;  /* 0x0000000817057824 */ /* 0x040fe200078e0204 */
[----:B------:R-:W-:Y:S01]  /*2d1a0*/  SHF.L.U32 R0, R34, 0x1f, RZ ;  /* 0x0000001f22007819 */ /* 0x000fe200000006ff */
[----:B------:R-:W-:-:S03]  /*2d1b0*/  VIADD R23, R23, 0x1 ;  /* 0x0000000117177836 */ /* 0x000fc60000000000 */
[----:B------:R-:W0:Y:S02]  /*2d1c0*/  SYNCS.PHASECHK.TRANS64.TRYWAIT P1, [R5+URZ+0x29840], R0 ;  /* 0x02984000050075a7 */ /* 0x000e24000802017f */
[----:B------:R-:W-:-:S04]  /*2d1d0*/  ISETP.NE.AND P2, PT, R23, 0x2, PT ;  /* 0x000000021700780c */ /* 0x000fc80003f45270 */
[----:B------:R-:W-:Y:S01]  /*2d1e0*/  SEL R3, RZ, 0x1, P2 ;  /* 0x00000001ff037807 */ /* 0x000fe20001000000 */
[----:B0-----:R-:W-:Y:S08]  /*2d1f0*/  @!P1 BRA `(.L_x_2971) ;  /* 0x0000005800149947 */ /* 0x001ff00003800000 */
.L_x_3184:
[----:B------:R-:W-:Y:S02]  /*2d200*/  SEL R23, R23, RZ, P2 ;  /* 0x000000ff17177207 */ /* 0x000fe40001000000 */
[----:B------:R-:W-:Y:S01]  /*2d210*/  LOP3.LUT R2, R34, R3, RZ, 0x3c, !PT ;  /* 0x0000000322027212 */ /* 0x000fe200078e3cff */
[----:B------:R-:W-:Y:S06]  /*2d220*/  @!P0 BRA `(.L_x_2972) ;  /* 0x0000000000048947 */ /* 0x000fec0003800000 */
[----:B------:R-:W-:Y:S01]  /*2d230*/  BPT.TRAP 0x1 ;  /* 0x000000040000795c */ /* 0x000fe20000300000 */
.L_x_2972:
[----:B------:R-:W-:Y:S02]  /*2d240*/  LEA R23, R23, R4, 0x3 ;  /* 0x0000000417177211 */ /* 0x000fe400078e18ff */
[----:B------:R-:W-:-:S04]  /*2d250*/  SHF.L.U32 R2, R2, 0x1f, RZ ;  /* 0x0000001f02027819 */ /* 0x000fc800000006ff */
[----:B------:R-:W1:Y:S02]  /*2d260*/  SYNCS.PHASECHK.TRANS64.TRYWAIT P1, [R23+URZ+0x29840], R2 ;  /* 0x02984002170075a7 */ /* 0x000e64000802017f */
[----:B-1----:R-:W-:Y:S05]  /*2d270*/  @!P1 BRA `(.L_x_2973) ;  /* 0x0000005800089947 */ /* 0x002fea0003800000 */
.L_x_3185:
[----:B------:R-:W-:Y:S05]  /*2d280*/  @!P0 BRA `(.L_x_2974) ;  /* 0x0000000000048947 */ /* 0x000fea0003800000 */
[----:B------:R-:W-:Y:S01]  /*2d290*/  BPT.TRAP 0x1 ;  /* 0x000000040000795c */ /* 0x000fe20000300000 */
.L_x_2974:
[----:B------:R-:W2:Y:S02]  /*2d2a0*/  SYNCS.PHASECHK.TRANS64.TRYWAIT P1, [R5+URZ+0x29860], R0 ;  /* 0x02986000050075a7 */ /* 0x000ea4000802017f */
[----:B--2---:R-:W-:Y:S05]  /*2d2b0*/  @!P1 BRA `(.L_x_2975) ;  /* 0x00000058000c9947 */ /* 0x004fea0003800000 */
.L_x_3186:
[----:B------:R-:W-:Y:S05]  /*2d2c0*/  @!P0 BRA `(.L_x_2976) ;  /* 0x0000000000048947 */ /* 0x000fea0003800000 */
[----:B------:R-:W-:Y:S01]  /*2d2d0*/  BPT.TRAP 0x1 ;  /* 0x000000040000795c */ /* 0x000fe20000300000 */
.L_x_2976:
[----:B------:R-:W3:Y:S02]  /*2d2e0*/  SYNCS.PHASECHK.TRANS64.TRYWAIT P1, [R23+URZ+0x29860], R2 ;  /* 0x02986002170075a7 */ /* 0x000ee4000802017f */
[----:B---3--:R-:W-:Y:S05]  /*2d2f0*/  @!P1 BRA `(.L_x_2977) ;  /* 0x0000005800109947 */ /* 0x008fea0003800000 */
.L_x_3187:
[----:B------:R-:W-:Y:S05]  /*2d300*/  @!P0 BRA `(.L_x_2978) ;  /* 0x0000000000048947 */ /* 0x000fea0003800000 */
[----:B------:R-:W-:Y:S01]  /*2d310*/  BPT.TRAP 0x1 ;  /* 0x000000040000795c */ /* 0x000fe20000300000 */
.L_x_2978:
[----:B------:R-:W4:Y:S02]  /*2d320*/  SYNCS.PHASECHK.TRANS64.TRYWAIT P1, [R5+URZ+0x29880], R0 ;  /* 0x02988000050075a7 */ /* 0x000f24000802017f */
[----:B----4-:R-:W-:Y:S05]  /*2d330*/  @!P1 BRA `(.L_x_2979) ;  /* 0x0000005800149947 */ /* 0x010fea0003800000 */
.L_x_3188:
[----:B------:R-:W-:Y:S05]  /*2d340*/  @!P0 BRA `(.L_x_2980) ;  /* 0x0000000000048947 */ /* 0x000fea0003800000 */
[----:B------:R-:W-:Y:S01]  /*2d350*/  BPT.TRAP 0x1 ;  /* 0x000000040000795c */ /* 0x000fe20000300000 */
.L_x_2980:
[----:B------:R0:W0:Y:S02]  /*2d360*/  SYNCS.PHASECHK.TRANS64.TRYWAIT P0, [R23+URZ+0x29880], R2 ;  /* 0x02988002170075a7 */ /* 0x000024000800017f */
[----:B0-----:R-:W-:Y:S05]  /*2d370*/  @!P0 NANOSLEEP.SYNCS 0x989680 ;  /* 0x009896800000895d */ /* 0x001fea0003900000 */
[----:B------:R-:W0:Y:S02]  /*2d380*/  @!P0 SYNCS.PHASECHK.TRANS64 P0, [R23+URZ+0x29880], R2 ;  /* 0x02988002170085a7 */ /* 0x000e24000800007f */
[----:B0-----:R-:W-:Y:S05]  /*2d390*/  @!P0 BRA `(.L_x_2980) ;  /* 0xfffffffc00f08947 */ /* 0x001fea000383ffff */
.L_x_2628:
[----:B------:R-:W-:Y:S05]  /*2d3a0*/  BSYNC B8 ;  /* 0x0000000000087941 */ /* 0x000fea0003800000 */
.L_x_2625:
[----:B------:R-:W-:Y:S05]  /*2d3b0*/  EXIT ;  /* 0x000000000000794d */ /* 0x000fea0003800000 */
.L_x_2646:
[----:B-1----:R1:W2:Y:S02]  /*2d3c0*/  SYNCS.PHASECHK.TRANS64.TRYWAIT P5, [R94+URZ+0x29890], R95 ;  /* 0x0298905f5e0075a7 */ /* 0x0022a400080a017f */
[----:B--2---:R-:W-:Y:S05]  /*2d3d0*/  @!P5 NANOSLEEP.SYNCS 0x989680 ;  /* 0x009896800000d95d */ /* 0x004fea0003900000 */
[----:B------:R-:W2:Y:S02]  /*2d3e0*/  @!P5 SYNCS.PHASECHK.TRANS64 P5, [R94+URZ+0x29890], R95 ;  /* 0x0298905f5e00d5a7 */ /* 0x000ea400080a007f */
[----:B--2---:R-:W-:Y:S05]  /*2d3f0*/  @!P5 BRA `(.L_x_2646) ;  /* 0xfffffffc00f0d947 */ /* 0x004fea000383ffff */
[----:B------:R-:W-:Y:S05]  /*2d400*/  BRA `(.L_x_2981) ;  /* 0xfffffd6000a87947 */ /* 0x000fea000383ffff */
.L_x_2647:
        /* <DEDUP_REMOVED lines=8> */
.L_x_2983:
[----:B------:R-:W-:Y:S05]  /*2d490*/  BSYNC B1 ;  /* 0x0000000000017941 */ /* 0x000fea0003800000 */
.L_x_2982:
[----:B------:R-:W-:Y:S01]  /*2d4a0*/  IMAD.MOV.U32 R13, RZ, RZ, R120 ;  /* 0x000000ffff0d7224 */ /* 0x000fe200078e0078 */
[----:B------:R-:W-:Y:S01]  /*2d4b0*/  MOV R149, R14 ;  /* 0x0000000e00957202 */ /* 0x000fe20000000f00 */
[----:B------:R-:W-:Y:S02]  /*2d4c0*/  IMAD.MOV.U32 R12, RZ, RZ, RZ ;  /* 0x000000ffff0c7224 */ /* 0x000fe400078e00ff */
[----:B------:R-:W-:Y:S02]  /*2d4d0*/  IMAD.MOV.U32 R11, RZ, RZ, 0x1e1f ;  /* 0x00001e1fff0b7424 */ /* 0x000fe400078e00ff */
[----:B------:R-:W-:-:S07]  /*2d4e0*/  IMAD.MOV.U32 R15, RZ, RZ, -0x1 ;  /* 0xffffffffff0f7424 */ /* 0x000fce00078e00ff */
[----:B------:R-:W-:Y:S05]  /*2d4f0*/  WARPSYNC.COLLECTIVE R15, `(.L_x_2984) ;  /* 0x000000000f087348 */ /* 0x000fea0003c00000 */
[----:B------:R0:W1:Y:S02]  /*2d500*/  SHFL.IDX P6, R14, R13, R12, R11 ;  /* 0x0000000c0d0e7389 */ /* 0x00006400000c000b */
[----:B01----:R-:W-:Y:S01]  /*2d510*/  ENDCOLLECTIVE ;  /* 0x000000000000791b */ /* 0x003fe20003800000 */
.L_x_2984:
[----:B------:R-:W-:Y:S01]  /*2d520*/  MOV R11, R14 ;  /* 0x0000000e000b7202 */ /* 0x000fe20000000f00 */
[----:B------:R-:W-:Y:S06]  /*2d530*/  BRA `(.L_x_2985) ;  /* 0xfffffd6000707947 */ /* 0x000fec000383ffff */
.L_x_2672:
[----:B------:R-:W-:Y:S01]  /*2d540*/  BSSY B1, `(.L_x_2986) ;  /* 0x0000008000017945 */ /* 0x000fe20003800000 */
[----:B0-----:R-:W-:Y:S02]  /*2d550*/  IMAD.MOV.U32 R13, RZ, RZ, R119 ;  /* 0x000000ffff0d7224 */ /* 0x001fe400078e0077 */
[----:B------:R-:W-:Y:S02]  /*2d560*/  IMAD.MOV.U32 R12, RZ, RZ, 0x1 ;  /* 0x00000001ff0c7424 */ /* 0x000fe400078e00ff */
[----:B----4-:R-:W-:Y:S02]  /*2d570*/  IMAD.MOV.U32 R11, RZ, RZ, 0x1e1f ;  /* 0x00001e1fff0b7424 */ /* 0x010fe400078e00ff */
[----:B------:R-:W-:-:S07]  /*2d580*/  IMAD.MOV.U32 R15, RZ, RZ, -0x1 ;  /* 0xffffffffff0f7424 */ /* 0x000fce00078e00ff */
[----:B-123--:R-:W-:Y:S05]  /*2d590*/  WARPSYNC.COLLECTIVE R15, `(.L_x_2987) ;  /* 0x000000000f087348 */ /* 0x00efea0003c00000 */
[----:B------:R0:W4:Y:S02]  /*2d5a0*/  SHFL.IDX P6, R14, R13, R12, R11 ;  /* 0x0000000c0d0e7389 */ /* 0x00012400000c000b */
[----:B01234-:R-:W-:Y:S01]  /*2d5b0*/  ENDCOLLECTIVE ;  /* 0x000000000000791b */ /* 0x01ffe20003800000 */
.L_x_2987:
[----:B------:R-:W-:Y:S05]  /*2d5c0*/  BSYNC B1 ;  /* 0x0000000000017941 */ /* 0x000fea0003800000 */
.L_x_2986:
[----:B------:R-:W-:Y:S01]  /*2d5d0*/  IMAD.MOV.U32 R13, RZ, RZ, R120 ;  /* 0x000000ffff0d7224 */ /* 0x000fe200078e0078 */
[----:B------:R-:W-:Y:S01]  /*2d5e0*/  MOV R119, R14 ;  /* 0x0000000e00777202 */ /* 0x000fe20000000f00 */
[----:B------:R-:W-:Y:S02]  /*2d5f0*/  IMAD.MOV.U32 R12, RZ, RZ, 0x1 ;  /* 0x00000001ff0c7424 */ /* 0x000fe400078e00ff */
[----:B------:R-:W-:Y:S02]  /*2d600*/  IMAD.MOV.U32 R11, RZ, RZ, 0x1e1f ;  /* 0x00001e1fff0b7424 */ /* 0x000fe400078e00ff */
[----:B------:R-:W-:-:S07]  /*2d610*/  IMAD.MOV.U32 R15, RZ, RZ, -0x1 ;  /* 0xffffffffff0f7424 */ /* 0x000fce00078e00ff */
[----:B------:R-:W-:Y:S05]  /*2d620*/  WARPSYNC.COLLECTIVE R15, `(.L_x_2988) ;  /* 0x000000000f087348 */ /* 0x000fea0003c00000 */
[----:B------:R0:W1:Y:S02]  /*2d630*/  SHFL.IDX P6, R14, R13, R12, R11 ;  /* 0x0000000c0d0e7389 */ /* 0x00006400000c000b */
[----:B01----:R-:W-:Y:S01]  /*2d640*/  ENDCOLLECTIVE ;  /* 0x000000000000791b */ /* 0x003fe20003800000 */
.L_x_2988:
[----:B------:R-:W-:Y:S01]  /*2d650*/  MOV R120, R14 ;  /* 0x0000000e00787202 */ /* 0x000fe20000000f00 */
[----:B------:R-:W-:Y:S06]  /*2d660*/  BRA `(.L_x_2989) ;  /* 0xfffffd8c003c7947 */ /* 0x000fec000383ffff */
.L_x_2702:
[----:B--2---:R2:W3:Y:S02]  /*2d670*/  SYNCS.PHASECHK.TRANS64.TRYWAIT P5, [R94+URZ+0x29890], R95 ;  /* 0x0298905f5e0075a7 */ /* 0x0044e400080a017f */
[----:B---3--:R-:W-:Y:S05]  /*2d680*/  @!P5 NANOSLEEP.SYNCS 0x989680 ;  /* 0x009896800000d95d */ /* 0x008fea0003900000 */
[----:B------:R-:W3:Y:S02]  /*2d690*/  @!P5 SYNCS.PHASECHK.TRANS64 P5, [R94+URZ+0x29890], R95 ;  /* 0x0298905f5e00d5a7 */ /* 0x000ee400080a007f */
[----:B---3--:R-:W-:Y:S05]  /*2d6a0*/  @!P5 BRA `(.L_x_2702) ;  /* 0xfffffffc00f0d947 */ /* 0x008fea000383ffff */
[----:B------:R-:W-:Y:S05]  /*2d6b0*/  BRA `(.L_x_2990) ;  /* 0xfffffdbc00fc7947 */ /* 0x000fea000383ffff */
.L_x_2703:
[----:B------:R-:W-:Y:S01]  /*2d6c0*/  BSSY B1, `(.L_x_2991) ;  /* 0x0000008000017945 */ /* 0x000fe20003800000 */
[----:B0-----:R-:W-:Y:S02]  /*2d6d0*/  IMAD.MOV.U32 R13, RZ, RZ, R119 ;  /* 0x000000ffff0d7224 */ /* 0x001fe400078e0077 */
[----:B------:R-:W-:Y:S02]  /*2d6e0*/  IMAD.MOV.U32 R12, RZ, RZ, RZ ;  /* 0x000000ffff0c7224 */ /* 0x000fe400078e00ff */
[----:B------:R-:W-:Y:S02]  /*2d6f0*/  IMAD.MOV.U32 R11, RZ, RZ, 0x1e1f ;  /* 0x00001e1fff0b7424 */ /* 0x000fe400078e00ff */
[----:B------:R-:W-:-:S07]  /*2d700*/  IMAD.MOV.U32 R15, RZ, RZ, -0x1 ;  /* 0xffffffffff0f7424 */ /* 0x000fce00078e00ff */
[----:B--2---:R-:W-:Y:S05]  /*2d710*/  WARPSYNC.COLLECTIVE R15, `(.L_x_2992) ;  /* 0x000000000f087348 */ /* 0x004fea0003c00000 */
[----:B------:R0:W1:Y:S02]  /*2d720*/  SHFL.IDX P6, R14, R13, R12, R11 ;  /* 0x0000000c0d0e7389 */ /* 0x00006400000c000b */
[----:B012---:R-:W-:Y:S01]  /*2d730*/  ENDCOLLECTIVE ;  /* 0x000000000000791b */ /* 0x007fe20003800000 */
.L_x_2992:
[----:B------:R-:W-:Y:S05]  /*2d740*/  BSYNC B1 ;  /* 0x0000000000017941 */ /* 0x000fea0003800000 */
.L_x_2991:
        /* <DEDUP_REMOVED lines=8> */
.L_x_2993:
[----:B------:R-:W-:Y:S01]  /*2d7d0*/  MOV R11, R14 ;  /* 0x0000000e000b7202 */ /* 0x000fe20000000f00 */
[----:B------:R-:W-:Y:S06]  /*2d7e0*/  BRA `(.L_x_2994) ;  /* 0xfffffdbc00c87947 */ /* 0x000fec000383ffff */
.L_x_2716:
        /* <DEDUP_REMOVED lines=8> */
.L_x_2996:
[----:B------:R-:W-:Y:S05]  /*2d870*/  BSYNC B1 ;  /* 0x0000000000017941 */ /* 0x000fea0003800000 */
.L_x_2995:
        /* <DEDUP_REMOVED lines=8> */
.L_x_2997:
[----:B------:R-:W-:Y:S01]  /*2d900*/  MOV R45, R14 ;  /* 0x0000000e002d7202 */ /* 0x000fe20000000f00 */
[----:B------:R-:W-:Y:S06]  /*2d910*/  BRA `(.L_x_2998) ;  /* 0xfffffde800f87947 */ /* 0x000fec000383ffff */
.L_x_2729:
[----:B-1----:R1:W2:Y:S02]  /*2d920*/  SYNCS.PHASECHK.TRANS64.TRYWAIT P2, [R94+URZ+0x29890], R95 ;  /* 0x0298905f5e0075a7 */ /* 0x0022a4000804017f */
[----:B--2---:R-:W-:Y:S05]  /*2d930*/  @!P2 NANOSLEEP.SYNCS 0x989680 ;  /* 0x009896800000a95d */ /* 0x004fea0003900000 */
[----:B------:R-:W2:Y:S02]  /*2d940*/  @!P2 SYNCS.PHASECHK.TRANS64 P2, [R94+URZ+0x29890], R95 ;  /* 0x0298905f5e00a5a7 */ /* 0x000ea4000804007f */
[----:B--2---:R-:W-:Y:S05]  /*2d950*/  @!P2 BRA `(.L_x_2729) ;  /* 0xfffffffc00f0a947 */ /* 0x004fea000383ffff */
[----:B------:R-:W-:Y:S05]  /*2d960*/  BRA `(.L_x_2999) ;  /* 0xfffffe1800847947 */ /* 0x000fea000383ffff */
.L_x_2730:
        /* <DEDUP_REMOVED lines=8> */
.L_x_3001:
[----:B------:R-:W-:Y:S05]  /*2d9f0*/  BSYNC B1 ;  /* 0x0000000000017941 */ /* 0x000fea0003800000 */
.L_x_3000:
        /* <DEDUP_REMOVED lines=8> */
.L_x_3002:
[----:B------:R-:W-:Y:S01]  /*2da80*/  MOV R45, R14 ;  /* 0x0000000e002d7202 */ /* 0x000fe20000000f00 */
[----:B------:R-:W-:Y:S06]  /*2da90*/  BRA `(.L_x_3003) ;  /* 0xfffffe1800a47947 */ /* 0x000fec000383ffff */
.L_x_2733:
[----:B------:R-:W-:Y:S01]  /*2daa0*/  BSSY B1, `(.L_x_3004) ;  /* 0x0000008000017945 */ /* 0x000fe20003800000 */
[----:B----4-:R-:W-:Y:S02]  /*2dab0*/  IMAD.MOV.U32 R13, RZ, RZ, R47 ;  /* 0x000000ffff0d7224 */ /* 0x010fe400078e002f */
[----:B------:R-:W-:Y:S02]  /*2dac0*/  IMAD.MOV.U32 R12, RZ, RZ, 0x1 ;  /* 0x00000001ff0c7424 */ /* 0x000fe400078e00ff */
[----:B------:R-:W-:Y:S02]  /*2dad0*/  IMAD.MOV.U32 R11, RZ, RZ, 0x1e1f ;  /* 0x00001e1fff0b7424 */ /* 0x000fe400078e00ff */
[----:B------:R-:W-:-:S07]  /*2dae0*/  IMAD.MOV.U32 R15, RZ, RZ, -0x1 ;  /* 0xffffffffff0f7424 */ /* 0x000fce00078e00ff */
[----:B0123--:R-:W-:Y:S05]  /*2daf0*/  WARPSYNC.COLLECTIVE R15, `(.L_x_3005) ;  /* 0x000000000f087348 */ /* 0x00ffea0003c00000 */
[----:B------:R4:W0:Y:S02]  /*2db00*/  SHFL.IDX P6, R14, R13, R12, R11 ;  /* 0x0000000c0d0e7389 */ /* 0x00082400000c000b */
[----:B01234-:R-:W-:Y:S01]  /*2db10*/  ENDCOLLECTIVE ;  /* 0x000000000000791b */ /* 0x01ffe20003800000 */
.L_x_3005:
[----:B------:R-:W-:Y:S05]  /*2db20*/  BSYNC B1 ;  /* 0x0000000000017941 */ /* 0x000fea0003800000 */
.L_x_3004:
        /* <DEDUP_REMOVED lines=8> */
.L_x_3006:
[----:B------:R-:W-:Y:S01]  /*2dbb0*/  MOV R45, R14 ;  /* 0x0000000e002d7202 */ /* 0x000fe20000000f00 */
[----:B------:R-:W-:Y:S06]  /*2dbc0*/  BRA `(.L_x_3007) ;  /* 0xfffffe1800f87947 */ /* 0x000fec000383ffff */
.L_x_2737:
[----:B------:R0:W0:Y:S02]  /*2dbd0*/  SYNCS.PHASECHK.TRANS64.TRYWAIT P1, [R94+URZ+0x298b0], R95 ;  /* 0x0298b05f5e0075a7 */ /* 0x000024000802017f */
[----:B0-----:R-:W-:Y:S05]  /*2dbe0*/  @!P1 NANOSLEEP.SYNCS 0x989680 ;  /* 0x009896800000995d */ /* 0x001fea0003900000 */
[----:B------:R-:W0:Y:S02]  /*2dbf0*/  @!P1 SYNCS.PHASECHK.TRANS64 P1, [R94+URZ+0x298b0], R95 ;  /* 0x0298b05f5e0095a7 */ /* 0x000e24000802007f */
[----:B0-----:R-:W-:Y:S05]  /*2dc00*/  @!P1 BRA `(.L_x_2737) ;  /* 0xfffffffc00f09947 */ /* 0x001fea000383ffff */
[----:B------:R-:W-:Y:S05]  /*2dc10*/  BRA `(.L_x_3008) ;  /* 0xfffffe1c00c47947 */ /* 0x000fea000383ffff */
.L_x_2745:
[----:B------:R-:W0:Y:S01]  /*2dc20*/  S2R R20, SR_TID.X ;  /* 0x0000000000147919 */ /* 0x000e220000002100 */
[----:B------:R-:W-:Y:S01]  /*2dc30*/  BSSY B0, `(.L_x_3009) ;  /* 0x000000c000007945 */ /* 0x000fe20003800000 */
[----:B------:R-:W-:Y:S01]  /*2dc40*/  IMAD.MOV.U32 R12, RZ, RZ, RZ ;  /* 0x000000ffff0c7224 */ /* 0x000fe200078e00ff */
[----:B------:R-:W-:Y:S01]  /*2dc50*/  MOV R15, 0xffffffff ;  /* 0xffffffff000f7802 */ /* 0x000fe20000000f00 */
[----:B------:R-:W-:Y:S02]  /*2dc60*/  IMAD.MOV.U32 R11, RZ, RZ, 0x1f ;  /* 0x0000001fff0b7424 */ /* 0x000fe400078e00ff */
[----:B0-----:R-:W-:-:S05]  /*2dc70*/  VIADD R21, R20, 0xffffff80 ;  /* 0xffffff8014157836 */ /* 0x001fca0000000000 */
[----:B------:R-:W-:-:S04]  /*2dc80*/  SHF.R.S32.HI R20, RZ, 0x1f, R21 ;  /* 0x0000001fff147819 */ /* 0x000fc80000011415 */
[----:B------:R-:W-:-:S04]  /*2dc90*/  LEA.HI R20, R20, R21, RZ, 0x7 ;  /* 0x0000001514147211 */ /* 0x000fc800078f38ff */
[----:B------:R-:W-:-:S05]  /*2dca0*/  SHF.R.S32.HI R20, RZ, 0x7, R20 ;  /* 0x00000007ff147819 */ /* 0x000fca0000011414 */
[----:B------:R-:W-:-:S07]  /*2dcb0*/  IMAD.MOV.U32 R13, RZ, RZ, R20 ;  /* 0x000000ffff0d7224 */ /* 0x000fce00078e0014 */
[----:B----45:R-:W-:Y:S05]  /*2dcc0*/  WARPSYNC.COLLECTIVE R15, `(.L_x_3010) ;  /* 0x000000000f087348 */ /* 0x030fea0003c00000 */
[----:B------:R0:W1:Y:S02]  /*2dcd0*/  SHFL.IDX P6, R14, R13, R12, R11 ;  /* 0x0000000c0d0e7389 */ /* 0x00006400000c000b */
[----:B01--45:R-:W-:Y:S01]  /*2dce0*/  ENDCOLLECTIVE ;  /* 0x000000000000791b */ /* 0x033fe20003800000 */
.L_x_3010:
[----:B------:R-:W-:Y:S05]  /*2dcf0*/  BSYNC B0 ;  /* 0x0000000000007941 */ /* 0x000fea0003800000 */
.L_x_3009:
[----:B------:R-:W-:Y:S01]  /*2dd00*/  IMAD.MOV.U32 R23, RZ, RZ, R14 ;  /* 0x000000ffff177224 */ /* 0x000fe200078e000e */
[----:B------:R-:W-:Y:S06]  /*2dd10*/  BRA `(.L_x_3011) ;  /* 0xfffffe2800b47947 */ /* 0x000fec000383ffff */
.L_x_2755:
[----:B------:R-:W-:Y:S01]  /*2dd20*/  BSSY B1, `(.L_x_3012) ;  /* 0x0000007000017945 */ /* 0x000fe20003800000 */
[----:B------:R-:W-:Y:S02]  /*2dd30*/  IMAD.MOV.U32 R12, RZ, RZ, RZ ;  /* 0x000000ffff0c7224 */ /* 0x000fe400078e00ff */
[----:B------:R-:W-:Y:S02]  /*2dd40*/  IMAD.MOV.U32 R11, RZ, RZ, 0x1e1f ;  /* 0x00001e1fff0b7424 */ /* 0x000fe400078e00ff */
[----:B------:R-:W-:-:S07]  /*2dd50*/  IMAD.MOV.U32 R15, RZ, RZ, -0x1 ;  /* 0xffffffffff0f7424 */ /* 0x000fce00078e00ff */
[----:B----4-:R-:W-:Y:S05]  /*2dd60*/  WARPSYNC.COLLECTIVE R15, `(.L_x_3013) ;  /* 0x000000000f087348 */ /* 0x010fea0003c00000 */
[----:B------:R0:W1:Y:S02]  /*2dd70*/  SHFL.IDX P6, R14, R13, R12, R11 ;  /* 0x0000000c0d0e7389 */ /* 0x00006400000c000b */
[----:B01--4-:R-:W-:Y:S01]  /*2dd80*/  ENDCOLLECTIVE ;  /* 0x000000000000791b */ /* 0x013fe20003800000 */
.L_x_3013:
[----:B------:R-:W-:Y:S05]  /*2dd90*/  BSYNC B1 ;  /* 0x0000000000017941 */ /* 0x000fea0003800000 */
.L_x_3012:
        /* <DEDUP_REMOVED lines=8> */
.L_x_3014:
[----:B------:R-:W-:Y:S01]  /*2de20*/  IMAD.MOV.U32 R13, RZ, RZ, R4 ;  /* 0x000000ffff0d7224 */ /* 0x000fe200078e0004 */
[----:B------:R-:W-:-:S07]  /*2de30*/  MOV R3, R14 ;  /* 0x0000000e00037202 */ /* 0x000fce0000000f00 */
[----:B------:R-:W-:Y:S05]  /*2de40*/  WARPSYNC.COLLECTIVE R15, `(.L_x_3015) ;  /* 0x000000000f087348 */ /* 0x000fea0003c00000 */
[----:B------:R0:W1:Y:S02]  /*2de50*/  SHFL.IDX P6, R14, R13, R12, R11 ;  /* 0x0000000c0d0e7389 */ /* 0x00006400000c000b */
[----:B01----:R-:W-:Y:S01]  /*2de60*/  ENDCOLLECTIVE ;  /* 0x000000000000791b */ /* 0x003fe20003800000 */
.L_x_3015:
[----:B------:R-:W-:Y:S02]  /*2de70*/  IMAD.MOV.U32 R13, RZ, RZ, R5 ;  /* 0x000000ffff0d7224 */ /* 0x000fe400078e0005 */
[----:B------:R-:W-:-:S07]  /*2de80*/  IMAD.MOV.U32 R4, RZ, RZ, R14 ;  /* 0x000000ffff047224 */ /* 0x000fce00078e000e */
[----:B------:R-:W-:Y:S05]  /*2de90*/  WARPSYNC.COLLECTIVE R15, `(.L_x_3016) ;  /* 0x000000000f087348 */ /* 0x000fea0003c00000 */
[----:B------:R0:W1:Y:S02]  /*2dea0*/  SHFL.IDX P6, R14, R13, R12, R11 ;  /* 0x0000000c0d0e7389 */ /* 0x00006400000c000b */
[----:B01----:R-:W-:Y:S01]  /*2deb0*/  ENDCOLLECTIVE ;  /* 0x000000000000791b */ /* 0x003fe20003800000 */
.L_x_3016:
[----:B------:R-:W-:Y:S05]  /*2dec0*/  BRA `(.L_x_3017) ;  /* 0xfffffe3000047947 */ /* 0x000fea000383ffff */
.L_x_2759:
[----:B0-----:R0:W2:Y:S02]  /*2ded0*/  SYNCS.PHASECHK.TRANS64.TRYWAIT P0, [R18+URZ+0x29800], R5 ;  /* 0x02980005120075a7 */ /* 0x0010a4000800017f */
[----:B--2---:R-:W-:Y:S05]  /*2dee0*/  @!P0 NANOSLEEP.SYNCS 0x989680 ;  /* 0x009896800000895d */ /* 0x004fea0003900000 */
[----:B------:R-:W2:Y:S02]  /*2def0*/  @!P0 SYNCS.PHASECHK.TRANS64 P0, [R18+URZ+0x29800], R5 ;  /* 0x02980005120085a7 */ /* 0x000ea4000800007f */
[----:B--2---:R-:W-:Y:S05]  /*2df00*/  @!P0 BRA `(.L_x_2759) ;  /* 0xfffffffc00f08947 */ /* 0x004fea000383ffff */
[----:B------:R-:W-:Y:S05]  /*2df10*/  BRA `(.L_x_3018) ;  /* 0xfffffe3400507947 */ /* 0x000fea000383ffff */
.L_x_2771:
[----:B------:R-:W-:Y:S01]  /*2df20*/  BSSY B1, `(.L_x_3019) ;  /* 0x0000007000017945 */ /* 0x000fe20003800000 */
[----:B------:R-:W-:Y:S01]  /*2df30*/  IMAD.MOV.U32 R12, RZ, RZ, RZ ;  /* 0x000000ffff0c7224 */ /* 0x000fe200078e00ff */
[----:B------:R-:W-:Y:S01]  /*2df40*/  MOV R11, 0x1e1f ;  /* 0x00001e1f000b7802 */ /* 0x000fe20000000f00 */
[----:B------:R-:W-:-:S07]  /*2df50*/  IMAD.MOV.U32 R15, RZ, RZ, -0x1 ;  /* 0xffffffffff0f7424 */ /* 0x000fce00078e00ff */
[----:B----4-:R-:W-:Y:S05]  /*2df60*/  WARPSYNC.COLLECTIVE R15, `(.L_x_3020) ;  /* 0x000000000f087348 */ /* 0x010fea0003c00000 */
[----:B------:R0:W1:Y:S02]  /*2df70*/  SHFL.IDX P6, R14, R13, R12, R11 ;  /* 0x0000000c0d0e7389 */ /* 0x00006400000c000b */
[----:B01--4-:R-:W-:Y:S01]  /*2df80*/  ENDCOLLECTIVE ;  /* 0x000000000000791b */ /* 0x013fe20003800000 */
.L_x_3020:
[----:B------:R-:W-:Y:S05]  /*2df90*/  BSYNC B1 ;  /* 0x0000000000017941 */ /* 0x000fea0003800000 */
.L_x_3019:
        /* <DEDUP_REMOVED lines=8> */
.L_x_3021:
[----:B------:R-:W-:Y:S02]  /*2e020*/  IMAD.MOV.U32 R13, RZ, RZ, R37 ;  /* 0x000000ffff0d7224 */ /* 0x000fe400078e0025 */
[----:B------:R-:W-:-:S07]  /*2e030*/  IMAD.MOV.U32 R21, RZ, RZ, R14 ;  /* 0x000000ffff157224 */ /* 0x000fce00078e000e */
[----:B------:R-:W-:Y:S05]  /*2e040*/  WARPSYNC.COLLECTIVE R15, `(.L_x_3022) ;  /* 0x000000000f087348 */ /* 0x000fea0003c00000 */
[----:B------:R0:W1:Y:S02]  /*2e050*/  SHFL.IDX P6, R14, R13, R12, R11 ;  /* 0x0000000c0d0e7389 */ /* 0x00006400000c000b */
[----:B01----:R-:W-:Y:S01]  /*2e060*/  ENDCOLLECTIVE ;  /* 0x000000000000791b */ /* 0x003fe20003800000 */
.L_x_3022:
[----:B------:R-:W-:Y:S01]  /*2e070*/  MOV R13, R39 ;  /* 0x00000027000d7202 */ /* 0x000fe20000000f00 */
[----:B------:R-:W-:-:S07]  /*2e080*/  IMAD.MOV.U32 R37, RZ, RZ, R14 ;  /* 0x000000ffff257224 */ /* 0x000fce00078e000e */
[----:B------:R-:W-:Y:S05]  /*2e090*/  WARPSYNC.COLLECTIVE R15, `(.L_x_3023) ;  /* 0x000000000f087348 */ /* 0x000fea0003c00000 */
[----:B------:R0:W1:Y:S02]  /*2e0a0*/  SHFL.IDX P6, R14, R13, R12, R11 ;  /* 0x0000000c0d0e7389 */ /* 0x00006400000c000b */
[----:B01----:R-:W-:Y:S01]  /*2e0b0*/  ENDCOLLECTIVE ;  /* 0x000000000000791b */ /* 0x003fe20003800000 */
.L_x_3023:
[----:B------:R-:W-:Y:S01]  /*2e0c0*/  IMAD.MOV.U32 R39, RZ, RZ, R14 ;  /* 0x000000ffff277224 */ /* 0x000fe200078e000e */
[----:B------:R-:W-:Y:S06]  /*2e0d0*/  BRA `(.L_x_3024) ;  /* 0xfffffe64000c7947 */ /* 0x000fec000383ffff */
.L_x_2775:
[----:B0-----:R0:W1:Y:S02]  /*2e0e0*/  SYNCS.PHASECHK.TRANS64.TRYWAIT P0, [R18+URZ+0x29800], R21 ;  /* 0x02980015120075a7 */ /* 0x001064000800017f */
[----:B-1----:R-:W-:Y:S05]  /*2e0f0*/  @!P0 NANOSLEEP.SYNCS 0x989680 ;  /* 0x009896800000895d */ /* 0x002fea0003900000 */
[----:B------:R-:W1:Y:S02]  /*2e100*/  @!P0 SYNCS.PHASECHK.TRANS64 P0, [R18+URZ+0x29800], R21 ;  /* 0x02980015120085a7 */ /* 0x000e64000800007f */
[----:B-1----:R-:W-:Y:S05]  /*2e110*/  @!P0 BRA `(.L_x_2775) ;  /* 0xfffffffc00f08947 */ /* 0x002fea000383ffff */
[----:B------:R-:W-:Y:S05]  /*2e120*/  BRA `(.L_x_3025) ;  /* 0xfffffe6800047947 */ /* 0x000fea000383ffff */
.L_x_2783:
[----:B-1----:R1:W2:Y:S02]  /*2e130*/  SYNCS.PHASECHK.TRANS64.TRYWAIT P0, [R0+URZ+0x29830], R3 ;  /* 0x02983003000075a7 */ /* 0x0022a4000800017f */
[----:B--2---:R-:W-:Y:S05]  /*2e140*/  @!P0 NANOSLEEP.SYNCS 0x989680 ;  /* 0x009896800000895d */ /* 0x004fea0003900000 */
[----:B------:R-:W2:Y:S02]  /*2e150*/  @!P0 SYNCS.PHASECHK.TRANS64 P0, [R0+URZ+0x29830], R3 ;  /* 0x02983003000085a7 */ /* 0x000ea4000800007f */
[----:B--2---:R-:W-:Y:S05]  /*2e160*/  @!P0 BRA `(.L_x_2783) ;  /* 0xfffffffc00f08947 */ /* 0x004fea000383ffff */
[----:B------:R-:W-:Y:S05]  /*2e170*/  BRA `(.L_x_2782) ;  /* 0xfffffe9800487947 */ /* 0x000fea000383ffff */
.L_x_2790:
[----:B-1----:R1:W2:Y:S02]  /*2e180*/  SYNCS.PHASECHK.TRANS64.TRYWAIT P3, [R5+URZ+0x29830], R4 ;  /* 0x02983004050075a7 */ /* 0x0022a4000806017f */
[----:B--2---:R-:W-:Y:S05]  /*2e190*/  @!P3 NANOSLEEP.SYNCS 0x989680 ;  /* 0x009896800000b95d */ /* 0x004fea0003900000 */
[----:B------:R-:W2:Y:S02]  /*2e1a0*/  @!P3 SYNCS.PHASECHK.TRANS64 P3, [R5+URZ+0x29830], R4 ;  /* 0x029830040500b5a7 */ /* 0x000ea4000806007f */
[----:B--2---:R-:W-:Y:S05]  /*2e1b0*/  @!P3 BRA `(.L_x_2790) ;  /* 0xfffffffc00f0b947 */ /* 0x004fea000383ffff */
[----:B------:R-:W-:Y:S05]  /*2e1c0*/  BRA `(.L_x_2789) ;  /* 0xfffffed0003c7947 */ /* 0x000fea000383ffff */
.L_x_2794:
[----:B-1----:R1:W2:Y:S02]  /*2e1d0*/  SYNCS.PHASECHK.TRANS64.TRYWAIT P2, [R5+URZ+0x29850], R4 ;  /* 0x02985004050075a7 */ /* 0x0022a4000804017f */
[----:B--2---:R-:W-:Y:S05]  /*2e1e0*/  @!P2 NANOSLEEP.SYNCS 0x989680 ;  /* 0x009896800000a95d */ /* 0x004fea0003900000 */
[----:B------:R-:W2:Y:S02]  /*2e1f0*/  @!P2 SYNCS.PHASECHK.TRANS64 P2, [R5+URZ+0x29850], R4 ;  /* 0x029850040500a5a7 */ /* 0x000ea4000804007f */
[----:B--2---:R-:W-:Y:S05]  /*2e200*/  @!P2 BRA `(.L_x_2794) ;  /* 0xfffffffc00f0a947 */ /* 0x004fea000383ffff */
[----:B------:R-:W-:Y:S05]  /*2e210*/  BRA `(.L_x_2791) ;  /* 0xfffffee000787947 */ /* 0x000fea000383ffff */
.L_x_2803:
[----:B-1----:R1:W2:Y:S02]  /*2e220*/  SYNCS.PHASECHK.TRANS64.TRYWAIT P0, [R4+URZ+0x29830], R5 ;  /* 0x02983005040075a7 */ /* 0x0022a4000800017f */
[----:B--2---:R-:W-:Y:S05]  /*2e230*/  @!P0 NANOSLEEP.SYNCS 0x989680 ;  /* 0x009896800000895d */ /* 0x004fea0003900000 */
[----:B------:R-:W2:Y:S02]  /*2e240*/  @!P0 SYNCS.PHASECHK.TRANS64 P0, [R4+URZ+0x29830], R5 ;  /* 0x02983005040085a7 */ /* 0x000ea4000800007f */
[----:B--2---:R-:W-:Y:S05]  /*2e250*/  @!P0 BRA `(.L_x_2803) ;  /* 0xfffffffc00f08947 */ /* 0x004fea000383ffff */
[----:B------:R-:W-:Y:S05]  /*2e260*/  BRA `(.L_x_2802) ;  /* 0xffffff0c007c7947 */ /* 0x000fea000383ffff */
.L_x_2807:
[----:B-1----:R1:W2:Y:S02]  /*2e270*/  SYNCS.PHASECHK.TRANS64.TRYWAIT P0, [R5+URZ+0x29850], R4 ;  /* 0x02985004050075a7 */ /* 0x0022a4000800017f */
[----:B--2---:R-:W-:Y:S05]  /*2e280*/  @!P0 NANOSLEEP.SYNCS 0x989680 ;  /* 0x009896800000895d */ /* 0x004fea0003900000 */
[----:B------:R-:W2:Y:S02]  /*2e290*/  @!P0 SYNCS.PHASECHK.TRANS64 P0, [R5+URZ+0x29850], R4 ;  /* 0x02985004050085a7 */ /* 0x000ea4000800007f */
[----:B--2---:R-:W-:Y:S05]  /*2e2a0*/  @!P0 BRA `(.L_x_2807) ;  /* 0xfffffffc00f08947 */ /* 0x004fea000383ffff */
[----:B------:R-:W-:Y:S05]  /*2e2b0*/  BRA `(.L_x_2804) ;  /* 0xffffff1c00ac7947 */ /* 0x000fea000383ffff */
.L_x_2814:
[----:B-1----:R1:W2:Y:S02]  /*2e2c0*/  SYNCS.PHASECHK.TRANS64.TRYWAIT P0, [R15+URZ+0x29850], R6 ;  /* 0x029850060f0075a7 */ /* 0x0022a4000800017f */
[----:B--2---:R-:W-:Y:S05]  /*2e2d0*/  @!P0 NANOSLEEP.SYNCS 0x989680 ;  /* 0x009896800000895d */ /* 0x004fea0003900000 */
[----:B------:R-:W2:Y:S02]  /*2e2e0*/  @!P0 SYNCS.PHASECHK.TRANS64 P0, [R15+URZ+0x29850], R6 ;  /* 0x029850060f0085a7 */ /* 0x000ea4000800007f */
[----:B--2---:R-:W-:Y:S05]  /*2e2f0*/  @!P0 BRA `(.L_x_2814) ;  /* 0xfffffffc00f08947 */ /* 0x004fea000383ffff */
[----:B------:R-:W-:Y:S05]  /*2e300*/  BRA `(.L_x_2813) ;  /* 0xffffff3c00bc7947 */ /* 0x000fea000383ffff */
.L_x_2818:
[----:B------:R-:W-:Y:S01]  /*2e310*/  IMAD.MOV.U32 R12, RZ, RZ, R0 ;  /* 0x000000ffff0c7224 */ /* 0x000fe200078e0000 */
[----:B------:R-:W-:Y:S01]  /*2e320*/  SEL R5, R92, R91, P0 ;  /* 0x0000005b5c057207 */ /* 0x000fe20000000000 */
[----:B------:R-:W-:Y:S01]  /*2e330*/  IMAD.MOV.U32 R11, RZ, RZ, 0x1c1f ;  /* 0x00001c1fff0b7424 */ /* 0x000fe200078e00ff */
[----:B------:R-:W-:Y:S01]  /*2e340*/  SEL R7, R91, R92, P0 ;  /* 0x0000005c5b077207 */ /* 0x000fe20000000000 */
[----:B------:R-:W-:Y:S01]  /*2e350*/  IMAD.MOV.U32 R15, RZ, RZ, -0x1 ;  /* 0xffffffffff0f7424 */ /* 0x000fe200078e00ff */
[----:B------:R-:W-:Y:S02]  /*2e360*/  SEL R9, R37, R36, P0 ;  /* 0x0000002425097207 */ /* 0x000fe40000000000 */
[----:B------:R-:W-:-:S07]  /*2e370*/  SEL R25, R36, R37, P0 ;  /* 0x0000002524197207 */ /* 0x000fce0000000000 */
[----:B-----5:R-:W-:Y:S05]  /*2e380*/  WARPSYNC.COLLECTIVE R15, `(.L_x_3026) ;  /* 0x000000000f087348 */ /* 0x020fea0003c00000 */
[----:B------:R0:W1:Y:S02]  /*2e390*/  SHFL.IDX P6, R14, R13, R12, R11 ;  /* 0x0000000c0d0e7389 */ /* 0x00006400000c000b */
[----:B01---5:R-:W-:Y:S01]  /*2e3a0*/  ENDCOLLECTIVE ;  /* 0x000000000000791b */ /* 0x023fe20003800000 */
.L_x_3026:
        /* <DEDUP_REMOVED lines=13> */
[----:B------:R-:W-:-:S02]  /*2e480*/  SEL R41, R34, R41, P0 ;  /* 0x0000002922297207 */ /* 0x000fc40000000000 */
[----:B------:R-:W-:-:S07]  /*2e490*/  MOV R6, R14 ;  /* 0x0000000e00067202 */ /* 0x000fce0000000f00 */
[----:B------:R-:W-:Y:S05]  /*2e4a0*/  WARPSYNC.COLLECTIVE R15, `(.L_x_3027) ;  /* 0x000000000f087348 */ /* 0x000fea0003c00000 */
[----:B------:R0:W1:Y:S02]  /*2e4b0*/  SHFL.IDX P6, R14, R13, R12, R11 ;  /* 0x0000000c0d0e7389 */ /* 0x00006400000c000b */
[----:B01----:R-:W-:Y:S01]  /*2e4c0*/  ENDCOLLECTIVE ;  /* 0x000000000000791b */ /* 0x003fe20003800000 */
.L_x_3027:
        /* <DEDUP_REMOVED lines=18> */
.L_x_3028:
[----:B------:R-:W-:Y:S02]  /*2e5f0*/  SEL R69, R70, R71, P0 ;  /* 0x0000004746457207 */ /* 0x000fe40000000000 */
[----:B------:R-:W-:Y:S02]  /*2e600*/  SEL R71, R71, R70, P0 ;  /* 0x0000004647477207 */ /* 0x000fe40000000000 */
        /* <DEDUP_REMOVED lines=8> */
.L_x_3029:
[----:B------:R-:W-:Y:S01]  /*2e690*/  MOV R13, R9 ;  /* 0x00000009000d7202 */ /* 0x000fe20000000f00 */
[----:B------:R-:W-:Y:S02]  /*2e6a0*/  IMAD.MOV.U32 R12, RZ, RZ, R0 ;  /* 0x000000ffff0c7224 */ /* 0x000fe400078e0000 */
[----:B------:R-:W-:-:S07]  /*2e6b0*/  IMAD.MOV.U32 R7, RZ, RZ, R14 ;  /* 0x000000ffff077224 */ /* 0x000fce00078e000e */
[----:B------:R-:W-:Y:S05]  /*2e6c0*/  WARPSYNC.COLLECTIVE R15, `(.L_x_3030) ;  /* 0x000000000f087348 */ /* 0x000fea0003c00000 */
[----:B------:R0:W1:Y:S02]  /*2e6d0*/  SHFL.IDX P6, R14, R13, R12, R11 ;  /* 0x0000000c0d0e7389 */ /* 0x00006400000c000b */
[----:B01----:R-:W-:Y:S01]  /*2e6e0*/  ENDCOLLECTIVE ;  /* 0x000000000000791b */ /* 0x003fe20003800000 */
.L_x_3030:
        /* <DEDUP_REMOVED lines=8> */
.L_x_3031:
[----:B------:R-:W-:Y:S02]  /*2e770*/  IMAD.MOV.U32 R13, RZ, RZ, R27 ;  /* 0x000000ffff0d7224 */ /* 0x000fe400078e001b */
[----:B------:R-:W-:Y:S01]  /*2e780*/  IMAD.MOV.U32 R12, RZ, RZ, R0 ;  /* 0x000000ffff0c7224 */ /* 0x000fe200078e0000 */
[----:B------:R-:W-:-:S07]  /*2e790*/  MOV R20, R14 ;  /* 0x0000000e00147202 */ /* 0x000fce0000000f00 */
[----:B------:R-:W-:Y:S05]  /*2e7a0*/  WARPSYNC.COLLECTIVE R15, `(.L_x_3032) ;  /* 0x000000000f087348 */ /* 0x000fea0003c00000 */
[----:B------:R0:W1:Y:S02]  /*2e7b0*/  SHFL.IDX P6, R14, R13, R12, R11 ;  /* 0x0000000c0d0e7389 */ /* 0x00006400000c000b */
[----:B01----:R-:W-:Y:S01]  /*2e7c0*/  ENDCOLLECTIVE ;  /* 0x000000000000791b */ /* 0x003fe20003800000 */
.L_x_3032:
[----:B------:R-:W-:Y:S01]  /*2e7d0*/  IMAD.MOV.U32 R13, RZ, RZ, R29 ;  /* 0x000000ffff0d7224 */ /* 0x000fe200078e001d */
[----:B------:R-:W-:Y:S01]  /*2e7e0*/  MOV R12, R2 ;  /* 0x00000002000c7202 */ /* 0x000fe20000000f00 */
[----:B------:R-:W-:-:S07]  /*2e7f0*/  IMAD.MOV.U32 R26, RZ, RZ, R14 ;  /* 0x000000ffff1a7224 */ /* 0x000fce00078e000e */
[----:B------:R-:W-:Y:S05]  /*2e800*/  WARPSYNC.COLLECTIVE R15, `(.L_x_3033) ;  /* 0x000000000f087348 */ /* 0x000fea0003c00000 */
[----:B------:R0:W1:Y:S02]  /*2e810*/  SHFL.IDX P6, R14, R13, R12, R11 ;  /* 0x0000000c0d0e7389 */ /* 0x00006400000c000b */
[----:B01----:R-:W-:Y:S01]  /*2e820*/  ENDCOLLECTIVE ;  /* 0x000000000000791b */ /* 0x003fe20003800000 */
.L_x_3033:
[----:B------:R-:W-:Y:S02]  /*2e830*/  IMAD.MOV.U32 R13, RZ, RZ, R31 ;  /* 0x000000ffff0d7224 */ /* 0x000fe400078e001f */
[----:B------:R-:W-:Y:S02]  /*2e840*/  IMAD.MOV.U32 R12, RZ, RZ, R0 ;  /* 0x000000ffff0c7224 */ /* 0x000fe400078e0000 */
[----:B------:R-:W-:-:S07]  /*2e850*/  IMAD.MOV.U32 R29, RZ, RZ, R14 ;  /* 0x000000ffff1d7224 */ /* 0x000fce00078e000e */
[----:B------:R-:W-:Y:S05]  /*2e860*/  WARPSYNC.COLLECTIVE R15, `(.L_x_3034) ;  /* 0x000000000f087348 */ /* 0x000fea0003c00000 */
[----:B------:R0:W1:Y:S02]  /*2e870*/  SHFL.IDX P6, R14, R13, R12, R11 ;  /* 0x0000000c0d0e7389 */ /* 0x00006400000c000b */
[----:B01----:R-:W-:Y:S01]  /*2e880*/  ENDCOLLECTIVE ;  /* 0x000000000000791b */ /* 0x003fe20003800000 */
.L_x_3034:
        /* <DEDUP_REMOVED lines=8> */
.L_x_3035:
[----:B------:R-:W-:Y:S02]  /*2e910*/  IMAD.MOV.U32 R13, RZ, RZ, R35 ;  /* 0x000000ffff0d7224 */ /* 0x000fe400078e0023 */
[----:B------:R-:W-:Y:S02]  /*2e920*/  IMAD.MOV.U32 R12, RZ, RZ, R0 ;  /* 0x000000ffff0c7224 */ /* 0x000fe400078e0000 */
[----:B------:R-:W-:-:S07]  /*2e930*/  IMAD.MOV.U32 R33, RZ, RZ, R14 ;  /* 0x000000ffff217224 */ /* 0x000fce00078e000e */
[----:B------:R-:W-:Y:S05]  /*2e940*/  WARPSYNC.COLLECTIVE R15, `(.L_x_3036) ;  /* 0x000000000f087348 */ /* 0x000fea0003c00000 */
[----:B------:R0:W1:Y:S02]  /*2e950*/  SHFL.IDX P6, R14, R13, R12, R11 ;  /* 0x0000000c0d0e7389 */ /* 0x00006400000c000b */
[----:B01----:R-:W-:Y:S01]  /*2e960*/  ENDCOLLECTIVE ;  /* 0x000000000000791b */ /* 0x003fe20003800000 */
.L_x_3036:
[----:B------:R-:W-:Y:S02]  /*2e970*/  SEL R28, R30, R33, P0 ;  /* 0x000000211e1c7207 */ /* 0x000fe40000000000 */
[----:B------:R-:W-:Y:S01]  /*2e980*/  SEL R30, R33, R30, P0 ;  /* 0x0000001e211e7207 */ /* 0x000fe20000000000 */
[----:B------:R-:W-:Y:S02]  /*2e990*/  IMAD.MOV.U32 R13, RZ, RZ, R37 ;  /* 0x000000ffff0d7224 */ /* 0x000fe400078e0025 */
[----:B------:R-:W-:Y:S01]  /*2e9a0*/  IMAD.MOV.U32 R12, RZ, RZ, R2 ;  /* 0x000000ffff0c7224 */ /* 0x000fe200078e0002 */
[----:B------:R-:W-:-:S07]  /*2e9b0*/  MOV R34, R14 ;  /* 0x0000000e00227202 */ /* 0x000fce0000000f00 */
[----:B------:R-:W-:Y:S05]  /*2e9c0*/  WARPSYNC.COLLECTIVE R15, `(.L_x_3037) ;  /* 0x000000000f087348 */ /* 0x000fea0003c00000 */
[----:B------:R0:W1:Y:S02]  /*2e9d0*/  SHFL.IDX P6, R14, R13, R12, R11 ;  /* 0x0000000c0d0e7389 */ /* 0x00006400000c000b */
[----:B01----:R-:W-:Y:S01]  /*2e9e0*/  ENDCOLLECTIVE ;  /* 0x000000000000791b */ /* 0x003fe20003800000 */
.L_x_3037:
[----:B------:R-:W-:Y:S01]  /*2e9f0*/  IMAD.MOV.U32 R13, RZ, RZ, R39 ;  /* 0x000000ffff0d7224 */ /* 0x000fe200078e0027 */
[----:B------:R-:W-:Y:S01]  /*2ea00*/  MOV R12, R0 ;  /* 0x00000000000c7202 */ /* 0x000fe20000000f00 */
[----:B------:R-:W-:-:S07]  /*2ea10*/  IMAD.MOV.U32 R37, RZ, RZ, R14 ;  /* 0x000000ffff257224 */ /* 0x000fce00078e000e */
[----:B------:R-:W-:Y:S05]  /*2ea20*/  WARPSYNC.COLLECTIVE R15, `(.L_x_3038) ;  /* 0x000000000f087348 */ /* 0x000fea0003c00000 */
[----:B------:R0:W1:Y:S02]  /*2ea30*/  SHFL.IDX P6, R14, R13, R12, R11 ;  /* 0x0000000c0d0e7389 */ /* 0x00006400000c000b */
[----:B01----:R-:W-:Y:S01]  /*2ea40*/  ENDCOLLECTIVE ;  /* 0x000000000000791b */ /* 0x003fe20003800000 */
.L_x_3038:
        /* <DEDUP_REMOVED lines=8> */
.L_x_3039:
[----:B------:R-:W-:Y:S01]  /*2ead0*/  MOV R13, R43 ;  /* 0x0000002b000d7202 */ /* 0x000fe20000000f00 */
[----:B------:R-:W-:Y:S02]  /*2eae0*/  IMAD.MOV.U32 R12, RZ, RZ, R0 ;  /* 0x000000ffff0c7224 */ /* 0x000fe400078e0000 */
[----:B------:R-:W-:-:S07]  /*2eaf0*/  IMAD.MOV.U32 R41, RZ, RZ, R14 ;  /* 0x000000ffff297224 */ /* 0x000fce00078e000e */
[----:B------:R-:W-:Y:S05]  /*2eb00*/  WARPSYNC.COLLECTIVE R15, `(.L_x_3040) ;  /* 0x000000000f087348 */ /* 0x000fea0003c00000 */
[----:B------:R0:W1:Y:S02]  /*2eb10*/  SHFL.IDX P6, R14, R13, R12, R11 ;  /* 0x0000000c0d0e7389 */ /* 0x00006400000c000b */
[----:B01----:R-:W-:Y:S01]  /*2eb20*/  ENDCOLLECTIVE ;  /* 0x000000000000791b */ /* 0x003fe20003800000 */
.L_x_3040:
        /* <DEDUP_REMOVED lines=8> */
.L_x_3041:
[----:B------:R-:W-:Y:S02]  /*2ebb0*/  IMAD.MOV.U32 R13, RZ, RZ, R49 ;  /* 0x000000ffff0d7224 */ /* 0x000fe400078e0031 */
[----:B------:R-:W-:Y:S01]  /*2ebc0*/  IMAD.MOV.U32 R12, RZ, RZ, R0 ;  /* 0x000000ffff0c7224 */ /* 0x000fe200078e0000 */
[----:B------:R-:W-:-:S07]  /*2ebd0*/  MOV R47, R14 ;  /* 0x0000000e002f7202 */ /* 0x000fce0000000f00 */
[----:B------:R-:W-:Y:S05]  /*2ebe0*/  WARPSYNC.COLLECTIVE R15, `(.L_x_3042) ;  /* 0x000000000f087348 */ /* 0x000fea0003c00000 */
[----:B------:R0:W1:Y:S02]  /*2ebf0*/  SHFL.IDX P6, R14, R13, R12, R11 ;  /* 0x0000000c0d0e7389 */ /* 0x00006400000c000b */
[----:B01----:R-:W-:Y:S01]  /*2ec00*/  ENDCOLLECTIVE ;  /* 0x000000000000791b */ /* 0x003fe20003800000 */
.L_x_3042:
[----:B------:R-:W-:Y:S02]  /*2ec10*/  SEL R40, R42, R47, P0 ;  /* 0x0000002f2a287207 */ /* 0x000fe40000000000 */
[----:B------:R-:W-:Y:S01]  /*2ec20*/  SEL R42, R47, R42, P0 ;  /* 0x0000002a2f2a7207 */ /* 0x000fe20000000000 */
[----:B------:R-:W-:Y:S01]  /*2ec30*/  IMAD.MOV.U32 R13, RZ, RZ, R51 ;  /* 0x000000ffff0d7224 */ /* 0x000fe200078e0033 */
[----:B------:R-:W-:Y:S01]  /*2ec40*/  MOV R12, R2 ;  /* 0x00000002000c7202 */ /* 0x000fe20000000f00 */
[----:B------:R-:W-:-:S07]  /*2ec50*/  IMAD.MOV.U32 R49, RZ, RZ, R14 ;  /* 0x000000ffff317224 */ /* 0x000fce00078e000e */
[----:B------:R-:W-:Y:S05]  /*2ec60*/  WARPSYNC.COLLECTIVE R15, `(.L_x_3043) ;  /* 0x000000000f087348 */ /* 0x000fea0003c00000 */
[----:B------:R0:W1:Y:S02]  /*2ec70*/  SHFL.IDX P6, R14, R13, R12, R11 ;  /* 0x0000000c0d0e7389 */ /* 0x00006400000c000b */
[----:B01----:R-:W-:Y:S01]  /*2ec80*/  ENDCOLLECTIVE ;  /* 0x000000000000791b */ /* 0x003fe20003800000 */
.L_x_3043:
[----:B------:R-:W-:Y:S02]  /*2ec90*/  IMAD.MOV.U32 R13, RZ, RZ, R53 ;  /* 0x000000ffff0d7224 */ /* 0x000fe400078e0035 */
[----:B------:R-:W-:Y:S02]  /*2eca0*/  IMAD.MOV.U32 R12, RZ, RZ, R0 ;  /* 0x000000ffff0c7224 */ /* 0x000fe400078e0000 */
[----:B------:R-:W-:-:S07]  /*2ecb0*/  IMAD.MOV.U32 R46, RZ, RZ, R14 ;  /* 0x000000ffff2e7224 */ /* 0x000fce00078e000e */
[----:B------:R-:W-:Y:S05]  /*2ecc0*/  WARPSYNC.COLLECTIVE R15, `(.L_x_3044) ;  /* 0x000000000f087348 */ /* 0x000fea0003c00000 */
[----:B------:R0:W1:Y:S02]  /*2ecd0*/  SHFL.IDX P6, R14, R13, R12, R11 ;  /* 0x0000000c0d0e7389 */ /* 0x00006400000c000b */
[----:B01----:R-:W-:Y:S01]  /*2ece0*/  ENDCOLLECTIVE ;  /* 0x000000000000791b */ /* 0x003fe20003800000 */
.L_x_3044:
        /* <DEDUP_REMOVED lines=8> */
.L_x_3045:
[----:B------:R-:W-:Y:S02]  /*2ed70*/  IMAD.MOV.U32 R13, RZ, RZ, R57 ;  /* 0x000000ffff0d7224 */ /* 0x000fe400078e0039 */
[----:B------:R-:W-:Y:S02]  /*2ed80*/  IMAD.MOV.U32 R12, RZ, RZ, R0 ;  /* 0x000000ffff0c7224 */ /* 0x000fe400078e0000 */
[----:B------:R-:W-:-:S07]  /*2ed90*/  IMAD.MOV.U32 R48, RZ, RZ, R14 ;  /* 0x000000ffff307224 */ /* 0x000fce00078e000e */
[----:B------:R-:W-:Y:S05]  /*2eda0*/  WARPSYNC.COLLECTIVE R15, `(.L_x_3046) ;  /* 0x000000000f087348 */ /* 0x000fea0003c00000 */
[----:B------:R0:W1:Y:S02]  /*2edb0*/  SHFL.IDX P6, R14, R13, R12, R11 ;  /* 0x0000000c0d0e7389 */ /* 0x00006400000c000b */
[----:B01----:R-:W-:Y:S01]  /*2edc0*/  ENDCOLLECTIVE ;  /* 0x000000000000791b */ /* 0x003fe20003800000 */
.L_x_3046:
[----:B------:R-:W-:Y:S02]  /*2edd0*/  IMAD.MOV.U32 R13, RZ, RZ, R59 ;  /* 0x000000ffff0d7224 */ /* 0x000fe400078e003b */
[----:B------:R-:W-:Y:S01]  /*2ede0*/  IMAD.MOV.U32 R12, RZ, RZ, R2 ;  /* 0x000000ffff0c7224 */ /* 0x000fe200078e0002 */
[----:B------:R-:W-:-:S07]  /*2edf0*/  MOV R57, R14 ;  /* 0x0000000e00397202 */ /* 0x000fce0000000f00 */
[----:B------:R-:W-:Y:S05]  /*2ee00*/  WARPSYNC.COLLECTIVE R15, `(.L_x_3047) ;  /* 0x000000000f087348 */ /* 0x000fea0003c00000 */
[----:B------:R0:W1:Y:S02]  /*2ee10*/  SHFL.IDX P6, R14, R13, R12, R11 ;  /* 0x0000000c0d0e7389 */ /* 0x00006400000c000b */
[----:B01----:R-:W-:Y:S01]  /*2ee20*/  ENDCOLLECTIVE ;  /* 0x000000000000791b */ /* 0x003fe20003800000 */
.L_x_3047:
[----:B------:R-:W-:Y:S01]  /*2ee30*/  IMAD.MOV.U32 R13, RZ, RZ, R61 ;  /* 0x000000ffff0d7224 */ /* 0x000fe200078e003d */
[----:B------:R-:W-:Y:S01]  /*2ee40*/  MOV R12, R0 ;  /* 0x00000000000c7202 */ /* 0x000fe20000000f00 */
[----:B------:R-:W-:-:S07]  /*2ee50*/  IMAD.MOV.U32 R50, RZ, RZ, R14 ;  /* 0x000000ffff327224 */ /* 0x000fce00078e000e */
[----:B------:R-:W-:Y:S05]  /*2ee60*/  WARPSYNC.COLLECTIVE R15, `(.L_x_3048) ;  /* 0x000000000f087348 */ /* 0x000fea0003c00000 */
[----:B------:R0:W1:Y:S02]  /*2ee70*/  SHFL.IDX P6, R14, R13, R12, R11 ;  /* 0x0000000c0d0e7389 */ /* 0x00006400000c000b */
[----:B01----:R-:W-:Y:S01]  /*2ee80*/  ENDCOLLECTIVE ;  /* 0x000000000000791b */ /* 0x003fe20003800000 */
.L_x_3048:
[----:B------:R-:W-:Y:S02]  /*2ee90*/  IMAD.MOV.U32 R13, RZ, RZ, R63 ;  /* 0x000000ffff0d7224 */ /* 0x000fe400078e003f */
[----:B------:R-:W-:Y:S02]  /*2eea0*/  IMAD.MOV.U32 R12, RZ, RZ, R2 ;  /* 0x000000ffff0c7224 */ /* 0x000fe400078e0002 */
[----:B------:R-:W-:-:S07]  /*2eeb0*/  IMAD.MOV.U32 R27, RZ, RZ, R14 ;  /* 0x000000ffff1b7224 */ /* 0x000fce00078e000e */
[----:B------:R-:W-:Y:S05]  /*2eec0*/  WARPSYNC.COLLECTIVE R15, `(.L_x_3049) ;  /* 0x000000000f087348 */ /* 0x000fea0003c00000 */
[----:B------:R0:W1:Y:S02]  /*2eed0*/  SHFL.IDX P6, R14, R13, R12, R11 ;  /* 0x0000000c0d0e7389 */ /* 0x00006400000c000b */
[----:B01----:R-:W-:Y:S01]  /*2eee0*/  ENDCOLLECTIVE ;  /* 0x000000000000791b */ /* 0x003fe20003800000 */
.L_x_3049:
[----:B------:R-:W-:Y:S01]  /*2eef0*/  MOV R13, R65 ;  /* 0x00000041000d7202 */ /* 0x000fe20000000f00 */
[----:B------:R-:W-:Y:S02]  /*2ef00*/  IMAD.MOV.U32 R12, RZ, RZ, R0 ;  /* 0x000000ffff0c7224 */ /* 0x000fe400078e0000 */
[----:B------:R-:W-:-:S07]  /*2ef10*/  IMAD.MOV.U32 R52, RZ, RZ, R14 ;  /* 0x000000ffff347224 */ /* 0x000fce00078e000e */
[----:B------:R-:W-:Y:S05]  /*2ef20*/  WARPSYNC.COLLECTIVE R15, `(.L_x_3050) ;  /* 0x000000000f087348 */ /* 0x000fea0003c00000 */
[----:B------:R0:W1:Y:S02]  /*2ef30*/  SHFL.IDX P6, R14, R13, R12, R11 ;  /* 0x0000000c0d0e7389 */ /* 0x00006400000c000b */
[----:B01----:R-:W-:Y:S01]  /*2ef40*/  ENDCOLLECTIVE ;  /* 0x000000000000791b */ /* 0x003fe20003800000 */
.L_x_3050:
        /* <DEDUP_REMOVED lines=8> */
.L_x_3051:
[----:B------:R-:W-:Y:S02]  /*2efd0*/  IMAD.MOV.U32 R13, RZ, RZ, R69 ;  /* 0x000000ffff0d7224 */ /* 0x000fe400078e0045 */
[----:B------:R-:W-:Y:S01]  /*2efe0*/  IMAD.MOV.U32 R12, RZ, RZ, R0 ;  /* 0x000000ffff0c7224 */ /* 0x000fe200078e0000 */
[----:B------:R-:W-:-:S07]  /*2eff0*/  MOV R54, R14 ;  /* 0x0000000e00367202 */ /* 0x000fce0000000f00 */
[----:B------:R-:W-:Y:S05]  /*2f000*/  WARPSYNC.COLLECTIVE R15, `(.L_x_3052) ;  /* 0x000000000f087348 */ /* 0x000fea0003c00000 */
[----:B------:R0:W1:Y:S02]  /*2f010*/  SHFL.IDX P6, R14, R13, R12, R11 ;  /* 0x0000000c0d0e7389 */ /* 0x00006400000c000b */
[----:B01----:R-:W-:Y:S01]  /*2f020*/  ENDCOLLECTIVE ;  /* 0x000000000000791b */ /* 0x003fe20003800000 */
.L_x_3052:
        /* <DEDUP_REMOVED lines=8> */
.L_x_3053:
[----:B------:R-:W-:Y:S02]  /*2f0b0*/  IMAD.MOV.U32 R13, RZ, RZ, R73 ;  /* 0x000000ffff0d7224 */ /* 0x000fe400078e0049 */
[----:B------:R-:W-:Y:S02]  /*2f0c0*/  IMAD.MOV.U32 R12, RZ, RZ, R0 ;  /* 0x000000ffff0c7224 */ /* 0x000fe400078e0000 */
[----:B------:R-:W-:-:S07]  /*2f0d0*/  IMAD.MOV.U32 R56, RZ, RZ, R14 ;  /* 0x000000ffff387224 */ /* 0x000fce00078e000e */
[----:B------:R-:W-:Y:S05]  /*2f0e0*/  WARPSYNC.COLLECTIVE R15, `(.L_x_3054) ;  /* 0x000000000f087348 */ /* 0x000fea0003c00000 */
[----:B------:R0:W1:Y:S02]  /*2f0f0*/  SHFL.IDX P6, R14, R13, R12, R11 ;  /* 0x0000000c0d0e7389 */ /* 0x00006400000c000b */
[----:B01----:R-:W-:Y:S01]  /*2f100*/  ENDCOLLECTIVE ;  /* 0x000000000000791b */ /* 0x003fe20003800000 */
.L_x_3054:
        /* <DEDUP_REMOVED lines=8> */
.L_x_3055:
[----:B------:R-:W-:Y:S02]  /*2f190*/  IMAD.MOV.U32 R13, RZ, RZ, R77 ;  /* 0x000000ffff0d7224 */ /* 0x000fe400078e004d */
[----:B------:R-:W-:Y:S02]  /*2f1a0*/  IMAD.MOV.U32 R12, RZ, RZ, R0 ;  /* 0x000000ffff0c7224 */ /* 0x000fe400078e0000 */
[----:B------:R-:W-:-:S07]  /*2f1b0*/  IMAD.MOV.U32 R58, RZ, RZ, R14 ;  /* 0x000000ffff3a7224 */ /* 0x000fce00078e000e */
[----:B------:R-:W-:Y:S05]  /*2f1c0*/  WARPSYNC.COLLECTIVE R15, `(.L_x_3056) ;  /* 0x000000000f087348 */ /* 0x000fea0003c00000 */
[----:B------:R0:W1:Y:S02]  /*2f1d0*/  SHFL.IDX P6, R14, R13, R12, R11 ;  /* 0x0000000c0d0e7389 */ /* 0x00006400000c000b */
[----:B01----:R-:W-:Y:S01]  /*2f1e0*/  ENDCOLLECTIVE ;  /* 0x000000000000791b */ /* 0x003fe20003800000 */
.L_x_3056:
[----:B------:R-:W-:Y:S02]  /*2f1f0*/  SEL R37, R73, R58, P0 ;  /* 0x0000003a49257207 */ /* 0x000fe40000000000 */
[----:B------:R-:W-:Y:S01]  /*2f200*/  SEL R39, R58, R73, P0 ;  /* 0x000000493a277207 */ /* 0x000fe20000000000 */
[----:B------:R-:W-:Y:S02]  /*2f210*/  IMAD.MOV.U32 R13, RZ, RZ, R79 ;  /* 0x000000ffff0d7224 */ /* 0x000fe400078e004f */
[----:B------:R-:W-:Y:S02]  /*2f220*/  IMAD.MOV.U32 R12, RZ, RZ, R2 ;  /* 0x000000ffff0c7224 */ /* 0x000fe400078e0002 */
[----:B------:R-:W-:Y:S01]  /*2f230*/  IMAD.MOV.U32 R2, RZ, RZ, RZ ;  /* 0x000000ffff027224 */ /* 0x000fe200078e00ff */
[----:B------:R-:W-:-:S07]  /*2f240*/  MOV R77, R14 ;  /* 0x0000000e004d7202 */ /* 0x000fce0000000f00 */
[----:B------:R-:W-:Y:S05]  /*2f250*/  WARPSYNC.COLLECTIVE R15, `(.L_x_3057) ;  /* 0x000000000f087348 */ /* 0x000fea0003c00000 */
[----:B------:R0:W1:Y:S02]  /*2f260*/  SHFL.IDX P6, R14, R13, R12, R11 ;  /* 0x0000000c0d0e7389 */ /* 0x00006400000c000b */
[----:B01----:R-:W-:Y:S01]  /*2f270*/  ENDCOLLECTIVE ;  /* 0x000000000000791b */ /* 0x003fe20003800000 */
.L_x_3057:
        /* <DEDUP_REMOVED lines=8> */
.L_x_2830:
[----:B------:R-:W-:Y:S01]  /*2f300*/  MOV R13, R3 ;  /* 0x00000003000d7202 */ /* 0x000fe20000000f00 */
[----:B------:R-:W-:Y:S02]  /*2f310*/  IMAD.MOV.U32 R12, RZ, RZ, RZ ;  /* 0x000000ffff0c7224 */ /* 0x000fe400078e00ff */
[----:B------:R-:W-:Y:S02]  /*2f320*/  IMAD.MOV.U32 R11, RZ, RZ, 0x181f ;  /* 0x0000181fff0b7424 */ /* 0x000fe400078e00ff */
[----:B------:R-:W-:-:S07]  /*2f330*/  IMAD.MOV.U32 R15, RZ, RZ, -0x1 ;  /* 0xffffffffff0f7424 */ /* 0x000fce00078e00ff */
[----:B01----:R-:W-:Y:S05]  /*2f340*/  WARPSYNC.COLLECTIVE R15, `(.L_x_3059) ;  /* 0x000000000f087348 */ /* 0x003fea0003c00000 */
[----:B------:R2:W3:Y:S02]  /*2f350*/  SHFL.IDX P6, R14, R13, R12, R11 ;  /* 0x0000000c0d0e7389 */ /* 0x0004e400000c000b */
[----:B0123--:R-:W-:Y:S01]  /*2f360*/  ENDCOLLECTIVE ;  /* 0x000000000000791b */ /* 0x00ffe20003800000 */
.L_x_3059:
[----:B------:R-:W-:Y:S01]  /*2f370*/  MOV R13, R2 ;  /* 0x00000002000d7202 */ /* 0x000fe20000000f00 */
[----:B------:R-:W-:-:S07]  /*2f380*/  IMAD.MOV.U32 R0, RZ, RZ, R14 ;  /* 0x000000ffff007224 */ /* 0x000fce00078e000e */
[----:B------:R-:W-:Y:S05]  /*2f390*/  WARPSYNC.COLLECTIVE R15, `(.L_x_3060) ;  /* 0x000000000f087348 */ /* 0x000fea0003c00000 */
[----:B------:R0:W1:Y:S02]  /*2f3a0*/  SHFL.IDX P6, R14, R13, R12, R11 ;  /* 0x0000000c0d0e7389 */ /* 0x00006400000c000b */
[----:B01----:R-:W-:Y:S01]  /*2f3b0*/  ENDCOLLECTIVE ;  /* 0x000000000000791b */ /* 0x003fe20003800000 */
.L_x_3060:
[----:B------:R-:W-:Y:S05]  /*2f3c0*/  BRA `(.L_x_3061) ;  /* 0xffffff5800d87947 */ /* 0x000fea000383ffff */
.L_x_2833:
        /* <DEDUP_REMOVED lines=8> */
.L_x_3063:
[----:B------:R-:W-:Y:S05]  /*2f450*/  BSYNC B1 ;  /* 0x0000000000017941 */ /* 0x000fea0003800000 */
.L_x_3062:
        /* <DEDUP_REMOVED lines=8> */
.L_x_3064:
[----:B------:R-:W-:Y:S05]  /*2f4e0*/  BRA `(.L_x_3065) ;  /* 0xffffff5800e47947 */ /* 0x000fea000383ffff */
.L_x_2836:
[----:B------:R-:W-:Y:S01]  /*2f4f0*/  BSSY B1, `(.L_x_3066) ;  /* 0x0000008000017945 */ /* 0x000fe20003800000 */
[----:B------:R-:W-:Y:S01]  /*2f500*/  MOV R13, R3 ;  /* 0x00000003000d7202 */ /* 0x000fe20000000f00 */
[----:B------:R-:W-:Y:S02]  /*2f510*/  IMAD.MOV.U32 R12, RZ, RZ, 0x2 ;  /* 0x00000002ff0c7424 */ /* 0x000fe400078e00ff */
[----:B------:R-:W-:Y:S02]  /*2f520*/  IMAD.MOV.U32 R11, RZ, RZ, 0x181f ;  /* 0x0000181fff0b7424 */ /* 0x000fe400078e00ff */
[----:B0-----:R-:W-:-:S07]  /*2f530*/  IMAD.MOV.U32 R15, RZ, RZ, -0x1 ;  /* 0xffffffffff0f7424 */ /* 0x001fce00078e00ff */
[----:B-1234-:R-:W-:Y:S05]  /*2f540*/  WARPSYNC.COLLECTIVE R15, `(.L_x_3067) ;  /* 0x000000000f087348 */ /* 0x01efea0003c00000 */
[----:B----4-:R0:W4:Y:S02]  /*2f550*/  SHFL.IDX P6, R14, R13, R12, R11 ;  /* 0x0000000c0d0e7389 */ /* 0x01012400000c000b */
[----:B01234-:R-:W-:Y:S01]  /*2f560*/  ENDCOLLECTIVE ;  /* 0x000000000000791b */ /* 0x01ffe20003800000 */
.L_x_3067:
[----:B------:R-:W-:Y:S05]  /*2f570*/  BSYNC B1 ;  /* 0x0000000000017941 */ /* 0x000fea0003800000 */
.L_x_3066:
[----:B------:R-:W-:Y:S01]  /*2f580*/  MOV R13, R2 ;  /* 0x00000002000d7202 */ /* 0x000fe20000000f00 */
[----:B------:R-:W-:Y:S02]  /*2f590*/  IMAD.MOV.U32 R12, RZ, RZ, 0x2 ;  /* 0x00000002ff0c7424 */ /* 0x000fe400078e00ff */
[----:B------:R-:W-:Y:S02]  /*2f5a0*/  IMAD.MOV.U32 R11, RZ, RZ, 0x181f ;  /* 0x0000181fff0b7424 */ /* 0x000fe400078e00ff */
[----:B------:R-:W-:Y:S02]  /*2f5b0*/  IMAD.MOV.U32 R15, RZ, RZ, -0x1 ;  /* 0xffffffffff0f7424 */ /* 0x000fe400078e00ff */
[----:B------:R-:W-:-:S07]  /*2f5c0*/  IMAD.MOV.U32 R0, RZ, RZ, R14 ;  /* 0x000000ffff007224 */ /* 0x000fce00078e000e */
[----:B------:R-:W-:Y:S05]  /*2f5d0*/  WARPSYNC.COLLECTIVE R15, `(.L_x_3068) ;  /* 0x000000000f087348 */ /* 0x000fea0003c00000 */
[----:B------:R0:W1:Y:S02]  /*2f5e0*/  SHFL.IDX P6, R14, R13, R12, R11 ;  /* 0x0000000c0d0e7389 */ /* 0x00006400000c000b */
[----:B01----:R-:W-:Y:S01]  /*2f5f0*/  ENDCOLLECTIVE ;  /* 0x000000000000791b */ /* 0x003fe20003800000 */
.L_x_3068:
[----:B------:R-:W-:Y:S05]  /*2f600*/  BRA `(.L_x_3069) ;  /* 0xffffff5800ec7947 */ /* 0x000fea000383ffff */
.L_x_2839:
        /* <DEDUP_REMOVED lines=8> */
.L_x_3071:
[----:B------:R-:W-:Y:S05]  /*2f690*/  BSYNC B1 ;  /* 0x0000000000017941 */ /* 0x000fea0003800000 */
.L_x_3070:
        /* <DEDUP_REMOVED lines=8> */
.L_x_3072:
[----:B------:R-:W-:Y:S05]  /*2f720*/  BRA `(.L_x_3073) ;  /* 0xffffff5800f47947 */ /* 0x000fea000383ffff */
.L_x_2855:
[----:B0-----:R-:W0:Y:S01]  /*2f730*/  S2R R8, SR_TID.X ;  /* 0x0000000000087919 */ /* 0x001e220000002100 */
[----:B------:R-:W-:Y:S01]  /*2f740*/  BSSY B1, `(.L_x_3074) ;  /* 0x000000a000017945 */ /* 0x000fe20003800000 */
[----:B------:R-:W-:Y:S01]  /*2f750*/  IMAD.MOV.U32 R12, RZ, RZ, RZ ;  /* 0x000000ffff0c7224 */ /* 0x000fe200078e00ff */
[----:B------:R-:W-:Y:S01]  /*2f760*/  MOV R11, 0x1f ;  /* 0x0000001f000b7802 */ /* 0x000fe20000000f00 */
[----:B------:R-:W-:Y:S01]  /*2f770*/  IMAD.MOV.U32 R15, RZ, RZ, -0x1 ;  /* 0xffffffffff0f7424 */ /* 0x000fe200078e00ff */
[----:B0-----:R-:W-:-:S04]  /*2f780*/  SHF.R.U32.HI R8, RZ, 0x5, R8 ;  /* 0x00000005ff087819 */ /* 0x001fc80000011608 */
[----:B------:R-:W-:-:S05]  /*2f790*/  LOP3.LUT R8, R8, 0x3, RZ, 0xc0, !PT ;  /* 0x0000000308087812 */ /* 0x000fca00078ec0ff */
[----:B------:R-:W-:-:S07]  /*2f7a0*/  IMAD.MOV.U32 R13, RZ, RZ, R8 ;  /* 0x000000ffff0d7224 */ /* 0x000fce00078e0008 */
[----:B------:R-:W-:Y:S05]  /*2f7b0*/  WARPSYNC.COLLECTIVE R15, `(.L_x_3075) ;  /* 0x000000000f087348 */ /* 0x000fea0003c00000 */
[----:B------:R0:W1:Y:S02]  /*2f7c0*/  SHFL.IDX P6, R14, R13, R12, R11 ;  /* 0x0000000c0d0e7389 */ /* 0x00006400000c000b */
[----:B01----:R-:W-:Y:S01]  /*2f7d0*/  ENDCOLLECTIVE ;  /* 0x000000000000791b */ /* 0x003fe20003800000 */
.L_x_3075:
[----:B------:R-:W-:Y:S05]  /*2f7e0*/  BSYNC B1 ;  /* 0x0000000000017941 */ /* 0x000fea0003800000 */
.L_x_3074:
[----:B------:R-:W-:Y:S05]  /*2f7f0*/  BRA `(.L_x_3076) ;  /* 0xffffff7000b47947 */ /* 0x000fea000383ffff */
.L_x_2857:
[----:B------:R-:W-:Y:S01]  /*2f800*/  BSSY B1, `(.L_x_3077) ;  /* 0x0000006000017945 */ /* 0x000fe20003800000 */
[----:B------:R-:W-:-:S07]  /*2f810*/  IMAD.MOV.U32 R15, RZ, RZ, -0x1 ;  /* 0xffffffffff0f7424 */ /* 0x000fce00078e00ff */
[----:B01----:R-:W-:Y:S05]  /*2f820*/  WARPSYNC.COLLECTIVE R15, `(.L_x_3078) ;  /* 0x000000000f0c7348 */ /* 0x003fea0003c00000 */
[----:B------:R-:W-:Y:S02]  /*2f830*/  ELECT P6, UR62, PT ;  /* 0x00000000003e782f */ /* 0x000fe400038c0000 */
[----:B------:R-:W-:Y:S01]  /*2f840*/  MOV R14, UR62 ;  /* 0x0000003e000e7c02 */ /* 0x000fe20008000f00 */
[----:B01----:R-:W-:Y:S10]  /*2f850*/  ENDCOLLECTIVE ;  /* 0x000000000000791b */ /* 0x003ff40003800000 */
.L_x_3078:
[----:B------:R-:W-:Y:S05]  /*2f860*/  BSYNC B1 ;  /* 0x0000000000017941 */ /* 0x000fea0003800000 */
.L_x_3077:
[----:B------:R-:W-:Y:S05]  /*2f870*/  BRA `(.L_x_2856) ;  /* 0xffffff7000ac7947 */ /* 0x000fea000383ffff */
.L_x_2859:
[----:B-1----:R1:W2:Y:S02]  /*2f880*/  SYNCS.PHASECHK.TRANS64.TRYWAIT P0, [R22+URZ+0x29820], R5 ;  /* 0x02982005160075a7 */ /* 0x0022a4000800017f */
[----:B--2---:R-:W-:Y:S05]  /*2f890*/  @!P0 NANOSLEEP.SYNCS 0x989680 ;  /* 0x009896800000895d */ /* 0x004fea0003900000 */
[----:B------:R-:W2:Y:S02]  /*2f8a0*/  @!P0 SYNCS.PHASECHK.TRANS64 P0, [R22+URZ+0x29820], R5 ;  /* 0x02982005160085a7 */ /* 0x000ea4000800007f */
[----:B--2---:R-:W-:Y:S05]  /*2f8b0*/  @!P0 BRA `(.L_x_2859) ;  /* 0xfffffffc00f08947 */ /* 0x004fea000383ffff */
[----:B------:R-:W-:Y:S05]  /*2f8c0*/  BRA `(.L_x_3079) ;  /* 0xffffff7000bc7947 */ /* 0x000fea000383ffff */
.L_x_2863:
[----:B0-----:R0:W2:Y:S02]  /*2f8d0*/  SYNCS.PHASECHK.TRANS64.TRYWAIT P0, [R9+URZ+0x298a0], R8 ;  /* 0x0298a008090075a7 */ /* 0x0010a4000800017f */
[----:B--2---:R-:W-:Y:S05]  /*2f8e0*/  @!P0 NANOSLEEP.SYNCS 0x989680 ;  /* 0x009896800000895d */ /* 0x004fea0003900000 */
[----:B------:R-:W2:Y:S02]  /*2f8f0*/  @!P0 SYNCS.PHASECHK.TRANS64 P0, [R9+URZ+0x298a0], R8 ;  /* 0x0298a008090085a7 */ /* 0x000ea4000800007f */
[----:B--2---:R-:W-:Y:S05]  /*2f900*/  @!P0 BRA `(.L_x_2863) ;  /* 0xfffffffc00f08947 */ /* 0x004fea000383ffff */
[----:B------:R-:W-:Y:S05]  /*2f910*/  BRA `(.L_x_3080) ;  /* 0xffffff7000d47947 */ /* 0x000fea000383ffff */
.L_x_2870:
[----:B-1----:R1:W2:Y:S02]  /*2f920*/  SYNCS.PHASECHK.TRANS64.TRYWAIT P0, [R9+URZ+0x298c0], R8 ;  /* 0x0298c008090075a7 */ /* 0x0022a4000800017f */
[----:B--2---:R-:W-:Y:S05]  /*2f930*/  @!P0 NANOSLEEP.SYNCS 0x989680 ;  /* 0x009896800000895d */ /* 0x004fea0003900000 */
[----:B------:R-:W2:Y:S02]  /*2f940*/  @!P0 SYNCS.PHASECHK.TRANS64 P0, [R9+URZ+0x298c0], R8 ;  /* 0x0298c008090085a7 */ /* 0x000ea4000800007f */
[----:B--2---:R-:W-:Y:S05]  /*2f950*/  @!P0 BRA `(.L_x_2870) ;  /* 0xfffffffc00f08947 */ /* 0x004fea000383ffff */
[----:B------:R-:W-:Y:S05]  /*2f960*/  BRA `(.L_x_3081) ;  /* 0xffffff7400c87947 */ /* 0x000fea000383ffff */
.L_x_2877:
[----:B0-----:R0:W2:Y:S02]  /*2f970*/  SYNCS.PHASECHK.TRANS64.TRYWAIT P1, [R8+URZ+0x298a0], R7 ;  /* 0x0298a007080075a7 */ /* 0x0010a4000802017f */
[----:B--2---:R-:W-:Y:S05]  /*2f980*/  @!P1 NANOSLEEP.SYNCS 0x989680 ;  /* 0x009896800000995d */ /* 0x004fea0003900000 */
[----:B------:R-:W2:Y:S02]  /*2f990*/  @!P1 SYNCS.PHASECHK.TRANS64 P1, [R8+URZ+0x298a0], R7 ;  /* 0x0298a007080095a7 */ /* 0x000ea4000802007f */
[----:B--2---:R-:W-:Y:S05]  /*2f9a0*/  @!P1 BRA `(.L_x_2877) ;  /* 0xfffffffc00f09947 */ /* 0x004fea000383ffff */
[----:B------:R-:W-:Y:S05]  /*2f9b0*/  BRA `(.L_x_3082) ;  /* 0xffffff7800887947 */ /* 0x000fea000383ffff */
.L_x_2884:
[----:B-1----:R1:W2:Y:S02]  /*2f9c0*/  SYNCS.PHASECHK.TRANS64.TRYWAIT P1, [R8+URZ+0x298c0], R7 ;  /* 0x0298c007080075a7 */ /* 0x0022a4000802017f */
[----:B--2---:R-:W-:Y:S05]  /*2f9d0*/  @!P1 NANOSLEEP.SYNCS 0x989680 ;  /* 0x009896800000995d */ /* 0x004fea0003900000 */
[----:B------:R-:W2:Y:S02]  /*2f9e0*/  @!P1 SYNCS.PHASECHK.TRANS64 P1, [R8+URZ+0x298c0], R7 ;  /* 0x0298c007080095a7 */ /* 0x000ea4000802007f */
[----:B--2---:R-:W-:Y:S05]  /*2f9f0*/  @!P1 BRA `(.L_x_2884) ;  /* 0xfffffffc00f09947 */ /* 0x004fea000383ffff */
[----:B------:R-:W-:Y:S05]  /*2fa00*/  BRA `(.L_x_3083) ;  /* 0xffffff7c00787947 */ /* 0x000fea000383ffff */
.L_x_2899:
[----:B------:R-:W-:Y:S01]  /*2fa10*/  SHF.R.U32.HI R11, RZ, 0x5, R21 ;  /* 0x00000005ff0b7819 */ /* 0x000fe20000011615 */
[----:B------:R-:W-:Y:S01]  /*2fa20*/  BSSY B0, `(.L_x_3084) ;  /* 0x0000009000007945 */ /* 0x000fe20003800000 */
[----:B-1----:R-:W-:Y:S02]  /*2fa30*/  IMAD.MOV.U32 R12, RZ, RZ, RZ ;  /* 0x000000ffff0c7224 */ /* 0x002fe400078e00ff */
[----:B------:R-:W-:Y:S01]  /*2fa40*/  LOP3.LUT R11, R11, 0x3, RZ, 0xc0, !PT ;  /* 0x000000030b0b7812 */ /* 0x000fe200078ec0ff */
[----:B------:R-:W-:-:S04]  /*2fa50*/  IMAD.MOV.U32 R15, RZ, RZ, -0x1 ;  /* 0xffffffffff0f7424 */ /* 0x000fc800078e00ff */
[----:B------:R-:W-:Y:S01]  /*2fa60*/  IMAD.MOV.U32 R13, RZ, RZ, R11 ;  /* 0x000000ffff0d7224 */ /* 0x000fe200078e000b */
[----:B------:R-:W-:-:S07]  /*2fa70*/  MOV R11, 0x1f ;  /* 0x0000001f000b7802 */ /* 0x000fce0000000f00 */
[----:B-----5:R-:W-:Y:S05]  /*2fa80*/  WARPSYNC.COLLECTIVE R15, `(.L_x_3085) ;  /* 0x000000000f087348 */ /* 0x020fea0003c00000 */
[----:B------:R0:W1:Y:S02]  /*2fa90*/  SHFL.IDX P6, R14, R13, R12, R11 ;  /* 0x0000000c0d0e7389 */ /* 0x00006400000c000b */
[----:B01---5:R-:W-:Y:S01]  /*2faa0*/  ENDCOLLECTIVE ;  /* 0x000000000000791b */ /* 0x023fe20003800000 */
.L_x_3085:
[----:B------:R-:W-:Y:S05]  /*2fab0*/  BSYNC B0 ;  /* 0x0000000000007941 */ /* 0x000fea0003800000 */
.L_x_3084:
[----:B------:R-:W-:Y:S05]  /*2fac0*/  BRA `(.L_x_3086) ;  /* 0xffffff8c005c7947 */ /* 0x000fea000383ffff */
.L_x_2902:
[----:B0-----:R-:W2:Y:S02]  /*2fad0*/  LDL R2, [R1+0x34] ;  /* 0x0000340001027983 */ /* 0x001ea40000100800 */
[----:B--2---:R0:W1:Y:S02]  /*2fae0*/  SYNCS.PHASECHK.TRANS64.TRYWAIT P0, [R0+URZ+0x29880], R2 ;  /* 0x02988002000075a7 */ /* 0x004064000800017f */
[----:B-1----:R-:W-:Y:S05]  /*2faf0*/  @!P0 NANOSLEEP.SYNCS 0x989680 ;  /* 0x009896800000895d */ /* 0x002fea0003900000 */
[----:B------:R-:W1:Y:S02]  /*2fb00*/  @!P0 SYNCS.PHASECHK.TRANS64 P0, [R0+URZ+0x29880], R2 ;  /* 0x02988002000085a7 */ /* 0x000e64000800007f */
[----:B-1----:R-:W-:Y:S05]  /*2fb10*/  @!P0 BRA `(.L_x_2902) ;  /* 0xfffffffc00ec8947 */ /* 0x002fea000383ffff */
[----:B------:R-:W-:Y:S05]  /*2fb20*/  BRA `(.L_x_3087) ;  /* 0xffffff8c00887947 */ /* 0x000fea000383ffff */
.L_x_2903:
        /* <DEDUP_REMOVED lines=8> */
.L_x_3089:
[----:B------:R-:W-:Y:S05]  /*2fbb0*/  BSYNC B0 ;  /* 0x0000000000007941 */ /* 0x000fea0003800000 */
.L_x_3088:
[----:B------:R-:W-:Y:S01]  /*2fbc0*/  IMAD.MOV.U32 R13, RZ, RZ, R2 ;  /* 0x000000ffff0d7224 */ /* 0x000fe200078e0002 */
[----:B------:R-:W-:Y:S01]  /*2fbd0*/  MOV R15, 0xffffffff ;  /* 0xffffffff000f7802 */ /* 0x000fe20000000f00 */
[----:B------:R-:W-:Y:S01]  /*2fbe0*/  IMAD.MOV.U32 R12, RZ, RZ, RZ ;  /* 0x000000ffff0c7224 */ /* 0x000fe200078e00ff */
[----:B------:R-:W-:Y:S01]  /*2fbf0*/  LOP3.LUT P2, RZ, R20, 0x2, RZ, 0xc0, !PT ;  /* 0x0000000214ff7812 */ /* 0x000fe2000784c0ff */
[----:B------:R-:W-:Y:S01]  /*2fc00*/  IMAD.MOV.U32 R11, RZ, RZ, 0x1c1f ;  /* 0x00001c1fff0b7424 */ /* 0x000fe200078e00ff */
[----:B------:R-:W0:Y:S01]  /*2fc10*/  S2R R20, SR_TID.X ;  /* 0x0000000000147919 */ /* 0x000e220000002100 */
[----:B------:R-:W-:-:S10]  /*2fc20*/  IMAD.MOV.U32 R4, RZ, RZ, R14 ;  /* 0x000000ffff047224 */ /* 0x000fd400078e000e */
[----:B0-----:R-:W-:Y:S05]  /*2fc30*/  WARPSYNC.COLLECTIVE R15, `(.L_x_3090) ;  /* 0x000000000f087348 */ /* 0x001fea0003c00000 */
[----:B------:R1:W2:Y:S02]  /*2fc40*/  SHFL.IDX P6, R14, R13, R12, R11 ;  /* 0x0000000c0d0e7389 */ /* 0x0002a400000c000b */
[----:B012---:R-:W-:Y:S01]  /*2fc50*/  ENDCOLLECTIVE ;  /* 0x000000000000791b */ /* 0x007fe20003800000 */
.L_x_3090:
        /* <DEDUP_REMOVED lines=8> */
[----:B------:R-:W-:Y:S01]  /*2fce0*/  IMAD.MOV.U32 R12, RZ, RZ, 0x1 ;  /* 0x00000001ff0c7424 */ /* 0x000fe200078e00ff */
[----:B------:R-:W-:-:S09]  /*2fcf0*/  MOV R13, R3 ;  /* 0x00000003000d7202 */ /* 0x000fd20000000f00 */
[----:B------:R-:W-:Y:S01]  /*2fd00*/  @!PT LDS RZ, [RZ] ;  /* 0x00000000fffff984 */ /* 0x000fe20000000800 */
[----:B------:R-:W-:Y:S01]  /*2fd10*/  @!PT LDS RZ, [RZ] ;  /* 0x00000000fffff984 */ /* 0x000fe20000000800 */
[----:B------:R-:W-:Y:S01]  /*2fd20*/  @!PT LDS RZ, [RZ] ;  /* 0x00000000fffff984 */ /* 0x000fe20000000800 */
[----:B------:R0:W-:Y:S01]  /*2fd30*/  LDGSTS.E.BYPASS.LTC128B.128 [R4+0xa400], desc[UR50][R20.64], !P0 ;  /* 0x0a40000014047fae */ /* 0x0001e2000c101d72 */
[----:B------:R-:W-:Y:S01]  /*2fd40*/  ISETP.LT.OR P0, PT, R8, 0x1, P1 ;  /* 0x000000010800780c */ /* 0x000fe20000f01670 */
[----:B--2---:R-:W-:Y:S02]  /*2fd50*/  IMAD.IADD R5, R15, 0x1, R4 ;  /* 0x000000010f057824 */ /* 0x004fe400078e0204 */
[----:B------:R-:W-:-:S10]  /*2fd60*/  IMAD.MOV.U32 R15, RZ, RZ, -0x1 ;  /* 0xffffffffff0f7424 */ /* 0x000fd400078e00ff */
[----:B------:R0:W-:Y:S02]  /*2fd70*/  LDGSTS.E.BYPASS.LTC128B.128 [R5+0xa400], desc[UR50][R20.64+0x40], !P0 ;  /* 0x0a40004014057fae */ /* 0x0001e4000c101d72 */
[----:B0-----:R-:W-:Y:S05]  /*2fd80*/  WARPSYNC.COLLECTIVE R15, `(.L_x_3091) ;  /* 0x000000000f087348 */ /* 0x001fea0003c00000 */
[----:B------:R1:W2:Y:S02]  /*2fd90*/  SHFL.IDX P6, R14, R13, R12, R11 ;  /* 0x0000000c0d0e7389 */ /* 0x0002a400000c000b */
[----:B012---:R-:W-:Y:S01]  /*2fda0*/  ENDCOLLECTIVE ;  /* 0x000000000000791b */ /* 0x007fe20003800000 */
.L_x_3091:
[----:B------:R-:W0:Y:S01]  /*2fdb0*/  S2R R20, SR_TID.X ;  /* 0x0000000000147919 */ /* 0x000e220000002100 */
[----:B------:R-:W-:Y:S02]  /*2fdc0*/  IMAD.MOV.U32 R13, RZ, RZ, R2 ;  /* 0x000000ffff0d7224 */ /* 0x000fe400078e0002 */
[----:B------:R-:W-:-:S07]  /*2fdd0*/  IMAD.MOV.U32 R21, RZ, RZ, R14 ;  /* 0x000000ffff157224 */ /* 0x000fce00078e000e */
[----:B0-----:R-:W-:Y:S05]  /*2fde0*/  WARPSYNC.COLLECTIVE R15, `(.L_x_3092) ;  /* 0x000000000f087348 */ /* 0x001fea0003c00000 */
[----:B------:R1:W2:Y:S02]  /*2fdf0*/  SHFL.IDX P6, R14, R13, R12, R11 ;  /* 0x0000000c0d0e7389 */ /* 0x0002a400000c000b */
[----:B012---:R-:W-:Y:S01]  /*2fe00*/  ENDCOLLECTIVE ;  /* 0x000000000000791b */ /* 0x007fe20003800000 */
.L_x_3092:
[----:B------:R-:W-:-:S04]  /*2fe10*/  SHF.L.U32 R20, R20, 0x4, RZ ;  /* 0x0000000414147819 */ /* 0x000fc800000006ff */
[----:B------:R-:W-:Y:S01]  /*2fe20*/  LOP3.LUT R20, R20, 0x30, RZ, 0xc0, !PT ;  /* 0x0000003014147812 */ /* 0x000fe200078ec0ff */
[----:B------:R-:W-:-:S05]  /*2fe30*/  IMAD.MOV.U32 R12, RZ, RZ, R14 ;  /* 0x000000ffff0c7224 */ /* 0x000fca00078e000e */
[----:B------:R-:W-:-:S05]  /*2fe40*/  IADD3 R20, P0, R20, R12, RZ ;  /* 0x0000000c14147210 */ /* 0x000fca0007f1e0ff */
[----:B------:R-:W-:Y:S01]  /*2fe50*/  IMAD.X R21, RZ, RZ, R21, P0 ;  /* 0x000000ffff157224 */ /* 0x000fe200000e0615 */
[----:B------:R-:W-:Y:S01]  /*2fe60*/  ISETP.LT.OR P0, PT, R8, 0x21, P2 ;  /* 0x000000210800780c */ /* 0x000fe20001701670 */
[----:B------:R-:W-:Y:S02]  /*2fe70*/  IMAD.MOV.U32 R13, RZ, RZ, R3 ;  /* 0x000000ffff0d7224 */ /* 0x000fe400078e0003 */
[----:B------:R-:W-:-:S10]  /*2fe80*/  IMAD.MOV.U32 R12, RZ, RZ, 0x2 ;  /* 0x00000002ff0c7424 */ /* 0x000fd400078e00ff */
[----:B------:R-:W-:Y:S05]  /*2fe90*/  WARPSYNC.COLLECTIVE R15, `(.L_x_3093) ;  /* 0x000000000f087348 */ /* 0x000fea0003c00000 */
[----:B------:R0:W1:Y:S02]  /*2fea0*/  SHFL.IDX P6, R14, R13, R12, R11 ;  /* 0x0000000c0d0e7389 */ /* 0x00006400000c000b */
[----:B01----:R-:W-:Y:S01]  /*2feb0*/  ENDCOLLECTIVE ;  /* 0x000000000000791b */ /* 0x003fe20003800000 */
.L_x_3093:
[----:B------:R-:W-:Y:S01]  /*2fec0*/  @!PT LDS RZ, [RZ] ;  /* 0x00000000fffff984 */ /* 0x000fe20000000800 */
[----:B------:R-:W-:Y:S01]  /*2fed0*/  @!PT LDS RZ, [RZ] ;  /* 0x00000000fffff984 */ /* 0x000fe20000000800 */
[----:B------:R-:W-:Y:S01]  /*2fee0*/  @!PT LDS RZ, [RZ] ;  /* 0x00000000fffff984 */ /* 0x000fe20000000800 */
[----:B------:R-:W-:Y:S01]  /*2fef0*/  LDGSTS.E.BYPASS.LTC128B.128 [R4+0xb400], desc[UR50][R20.64], !P0 ;  /* 0x0b40000014047fae */ /* 0x000fe2000c101d72 */
[----:B------:R-:W-:-:S13]  /*2ff00*/  ISETP.LT.OR P0, PT, R8, 0x21, P1 ;  /* 0x000000210800780c */ /* 0x000fda0000f01670 */
[----:B------:R0:W-:Y:S01]  /*2ff10*/  LDGSTS.E.BYPASS.LTC128B.128 [R5+0xb400], desc[UR50][R20.64+0x40], !P0 ;  /* 0x0b40004014057fae */ /* 0x0001e2000c101d72 */
[----:B------:R-:W-:Y:S01]  /*2ff20*/  IMAD.MOV.U32 R13, RZ, RZ, R2 ;  /* 0x000000ffff0d7224 */ /* 0x000fe200078e0002 */
[----:B0-----:R-:W0:Y:S01]  /*2ff30*/  S2R R20, SR_TID.X ;  /* 0x0000000000147919 */ /* 0x001e220000002100 */
[----:B------:R-:W-:-:S07]  /*2ff40*/  MOV R21, R14 ;  /* 0x0000000e00157202 */ /* 0x000fce0000000f00 */
[----:B0-----:R-:W-:Y:S05]  /*2ff50*/  WARPSYNC.COLLECTIVE R15, `(.L_x_3094) ;  /* 0x000000000f087348 */ /* 0x001fea0003c00000 */
[----:B------:R1:W2:Y:S02]  /*2ff60*/  SHFL.IDX P6, R14, R13, R12, R11 ;  /* 0x0000000c0d0e7389 */ /* 0x0002a400000c000b */
[----:B012---:R-:W-:Y:S01]  /*2ff70*/  ENDCOLLECTIVE ;  /* 0x000000000000791b */ /* 0x007fe20003800000 */
.L_x_3094:
        /* <DEDUP_REMOVED lines=18> */
.L_x_3095:
[----:B------:R-:W0:Y:S01]  /*300a0*/  S2R R20, SR_TID.X ;  /* 0x0000000000147919 */ /* 0x000e220000002100 */
[----:B------:R-:W-:Y:S02]  /*300b0*/  IMAD.MOV.U32 R13, RZ, RZ, R2 ;  /* 0x000000ffff0d7224 */ /* 0x000fe400078e0002 */
[----:B------:R-:W-:-:S07]  /*300c0*/  IMAD.MOV.U32 R3, RZ, RZ, R14 ;  /* 0x000000ffff037224 */ /* 0x000fce00078e000e */
[----:B0-----:R-:W-:Y:S05]  /*300d0*/  WARPSYNC.COLLECTIVE R15, `(.L_x_3096) ;  /* 0x000000000f087348 */ /* 0x001fea0003c00000 */
[----:B------:R1:W2:Y:S02]  /*300e0*/  SHFL.IDX P6, R14, R13, R12, R11 ;  /* 0x0000000c0d0e7389 */ /* 0x0002a400000c000b */
[----:B012---:R-:W-:Y:S01]  /*300f0*/  ENDCOLLECTIVE ;  /* 0x000000000000791b */ /* 0x007fe20003800000 */
.L_x_3096:
[----:B------:R-:W-:-:S05]  /*30100*/  IMAD.SHL.U32 R20, R20, 0x10, RZ ;  /* 0x0000001014147824 */ /* 0x000fca00078e00ff */
[----:B------:R-:W-:Y:S02]  /*30110*/  LOP3.LUT R20, R20, 0x30, RZ, 0xc0, !PT ;  /* 0x0000003014147812 */ /* 0x000fe400078ec0ff */
[----:B------:R-:W-:-:S04]  /*30120*/  MOV R2, R14 ;  /* 0x0000000e00027202 */ /* 0x000fc80000000f00 */
[----:B------:R-:W-:-:S05]  /*30130*/  IADD3 R2, P0, R20, R2, RZ ;  /* 0x0000000214027210 */ /* 0x000fca0007f1e0ff */
[----:B------:R-:W-:Y:S01]  /*30140*/  IMAD.X R3, RZ, RZ, R3, P0 ;  /* 0x000000ffff037224 */ /* 0x000fe200000e0603 */
[----:B------:R-:W-:Y:S01]  /*30150*/  ISETP.LT.OR P0, PT, R8, 0x61, P2 ;  /* 0x000000610800780c */ /* 0x000fe20001701670 */
[----:B------:R-:W-:Y:S02]  /*30160*/  IMAD.MOV.U32 R13, RZ, RZ, R25 ;  /* 0x000000ffff0d7224 */ /* 0x000fe400078e0019 */
[----:B------:R-:W-:-:S10]  /*30170*/  IMAD.MOV.U32 R12, RZ, RZ, RZ ;  /* 0x000000ffff0c7224 */ /* 0x000fd400078e00ff */
[----:B------:R-:W-:Y:S05]  /*30180*/  WARPSYNC.COLLECTIVE R15, `(.L_x_3097) ;  /* 0x000000000f087348 */ /* 0x000fea0003c00000 */
[----:B------:R0:W1:Y:S02]  /*30190*/  SHFL.IDX P6, R14, R13, R12, R11 ;  /* 0x0000000c0d0e7389 */ /* 0x00006400000c000b */
[----:B01----:R-:W-:Y:S01]  /*301a0*/  ENDCOLLECTIVE ;  /* 0x000000000000791b */ /* 0x003fe20003800000 */
.L_x_3097:
[----:B------:R-:W-:Y:S01]  /*301b0*/  @!PT LDS RZ, [RZ] ;  /* 0x00000000fffff984 */ /* 0x000fe20000000800 */
[----:B------:R-:W-:Y:S01]  /*301c0*/  @!PT LDS RZ, [RZ] ;  /* 0x00000000fffff984 */ /* 0x000fe20000000800 */
[----:B------:R-:W-:Y:S01]  /*301d0*/  @!PT LDS RZ, [RZ] ;  /* 0x00000000fffff984 */ /* 0x000fe20000000800 */
[----:B------:R-:W-:Y:S01]  /*301e0*/  LDGSTS.E.BYPASS.LTC128B.128 [R4+0xd400], desc[UR50][R2.64], !P0 ;  /* 0x0d40000002047fae */ /* 0x000fe2000c101d72 */
[----:B------:R-:W-:-:S13]  /*301f0*/  ISETP.LT.OR P0, PT, R8, 0x61, P1 ;  /* 0x000000610800780c */ /* 0x000fda0000f01670 */
[----:B------:R0:W-:Y:S01]  /*30200*/  LDGSTS.E.BYPASS.LTC128B.128 [R5+0xd400], desc[UR50][R2.64+0x40], !P0 ;  /* 0x0d40004002057fae */ /* 0x0001e2000c101d72 */
[----:B------:R-:W-:Y:S02]  /*30210*/  ISETP.GE.AND P0, PT, R8, 0x81, PT ;  /* 0x000000810800780c */ /* 0x000fe40003f06270 */
[----:B------:R-:W-:Y:S01]  /*30220*/  MOV R13, R26 ;  /* 0x0000001a000d7202 */ /* 0x000fe20000000f00 */
[----:B0-----:R-:W-:-:S10]  /*30230*/  IMAD.MOV.U32 R3, RZ, RZ, R14 ;  /* 0x000000ffff037224 */ /* 0x001fd400078e000e */
[----:B------:R-:W-:Y:S05]  /*30240*/  WARPSYNC.COLLECTIVE R15, `(.L_x_3098) ;  /* 0x000000000f087348 */ /* 0x000fea0003c00000 */
[----:B------:R0:W1:Y:S02]  /*30250*/  SHFL.IDX P6, R14, R13, R12, R11 ;  /* 0x0000000c0d0e7389 */ /* 0x00006400000c000b */
[----:B01----:R-:W-:Y:S01]  /*30260*/  ENDCOLLECTIVE ;  /* 0x000000000000791b */ /* 0x003fe20003800000 */
.L_x_3098:
        /* <DEDUP_REMOVED lines=8> */
.L_x_2908:
[----:B-1----:R-:W2:Y:S02]  /*302f0*/  LDL R2, [R1+0x34] ;  /* 0x0000340001027983 */ /* 0x002ea40000100800 */
[----:B--2---:R1:W2:Y:S02]  /*30300*/  SYNCS.PHASECHK.TRANS64.TRYWAIT P0, [R0+URZ+0x29840], R2 ;  /* 0x02984002000075a7 */ /* 0x0042a4000800017f */
[----:B--2---:R-:W-:Y:S05]  /*30310*/  @!P0 NANOSLEEP.SYNCS 0x989680 ;  /* 0x009896800000895d */ /* 0x004fea0003900000 */
[----:B------:R-:W2:Y:S02]  /*30320*/  @!P0 SYNCS.PHASECHK.TRANS64 P0, [R0+URZ+0x29840], R2 ;  /* 0x02984002000085a7 */ /* 0x000ea4000800007f */
[----:B--2---:R-:W-:Y:S05]  /*30330*/  @!P0 BRA `(.L_x_2908) ;  /* 0xfffffffc00ec8947 */ /* 0x004fea000383ffff */
[----:B------:R-:W-:Y:S05]  /*30340*/  BRA `(.L_x_3100) ;  /* 0xffffff8c00887947 */ /* 0x000fea000383ffff */
.L_x_2909:
[----:B------:R-:W-:Y:S01]  /*30350*/  BSSY B0, `(.L_x_3101) ;  /* 0x0000008000007945 */ /* 0x000fe20003800000 */
[----:B------:R-:W-:Y:S01]  /*30360*/  IMAD.MOV.U32 R13, RZ, RZ, R6 ;  /* 0x000000ffff0d7224 */ /* 0x000fe200078e0006 */
[----:B------:R-:W-:Y:S01]  /*30370*/  MOV R15, 0xffffffff ;  /* 0xffffffff000f7802 */ /* 0x000fe20000000f00 */
[----:B------:R-:W-:Y:S02]  /*30380*/  IMAD.MOV.U32 R12, RZ, RZ, RZ ;  /* 0x000000ffff0c7224 */ /* 0x000fe400078e00ff */
[----:B------:R-:W-:-:S07]  /*30390*/  IMAD.MOV.U32 R11, RZ, RZ, 0x1c1f ;  /* 0x00001c1fff0b7424 */ /* 0x000fce00078e00ff */
[----:B0----5:R-:W-:Y:S05]  /*303a0*/  WARPSYNC.COLLECTIVE R15, `(.L_x_3102) ;  /* 0x000000000f087348 */ /* 0x021fea0003c00000 */
[----:B------:R1:W2:Y:S02]  /*303b0*/  SHFL.IDX P6, R14, R13, R12, R11 ;  /* 0x0000000c0d0e7389 */ /* 0x0002a400000c000b */
[----:B012--5:R-:W-:Y:S01]  /*303c0*/  ENDCOLLECTIVE ;  /* 0x000000000000791b */ /* 0x027fe20003800000 */
.L_x_3102:
[----:B------:R-:W-:Y:S05]  /*303d0*/  BSYNC B0 ;  /* 0x0000000000007941 */ /* 0x000fea0003800000 */
.L_x_3101:
[----:B------:R-:W0:Y:S01]  /*303e0*/  S2R R9, SR_TID.X ;  /* 0x0000000000097919 */ /* 0x000e220000002100 */
[----:B------:R-:W-:Y:S01]  /*303f0*/  IMAD.MOV.U32 R13, RZ, RZ, R5 ;  /* 0x000000ffff0d7224 */ /* 0x000fe200078e0005 */
[----:B------:R-:W-:Y:S01]  /*30400*/  MOV R15, 0xffffffff ;  /* 0xffffffff000f7802 */ /* 0x000fe20000000f00 */
[----:B------:R-:W-:Y:S01]  /*30410*/  IMAD.MOV.U32 R12, RZ, RZ, RZ ;  /* 0x000000ffff0c7224 */ /* 0x000fe200078e00ff */
[----:B------:R-:W-:Y:S01]  /*30420*/  LOP3.LUT P1, RZ, R20, 0x4, RZ, 0xc0, !PT ;  /* 0x0000000414ff7812 */ /* 0x000fe2000782c0ff */
[----:B------:R-:W-:Y:S02]  /*30430*/  IMAD.MOV.U32 R11, RZ, RZ, 0x1c1f ;  /* 0x00001c1fff0b7424 */ /* 0x000fe400078e00ff */
[----:B------:R-:W-:Y:S02]  /*30440*/  IMAD.MOV.U32 R2, RZ, RZ, R14 ;  /* 0x000000ffff027224 */ /* 0x000fe400078e000e */
[----:B------:R-:W-:-:S08]  /*30450*/  @P4 IMAD.IADD R21, R22, 0x1, R4 ;  /* 0x0000000116154824 */ /* 0x000fd000078e0204 */
[----:B0-----:R-:W-:Y:S05]  /*30460*/  WARPSYNC.COLLECTIVE R15, `(.L_x_3103) ;  /* 0x000000000f087348 */ /* 0x001fea0003c00000 */
[----:B------:R1:W2:Y:S02]  /*30470*/  SHFL.IDX P6, R14, R13, R12, R11 ;  /* 0x0000000c0d0e7389 */ /* 0x0002a400000c000b */
[----:B012---:R-:W-:Y:S01]  /*30480*/  ENDCOLLECTIVE ;  /* 0x000000000000791b */ /* 0x007fe20003800000 */
.L_x_3103:
[----:B------:R-:W-:Y:S01]  /*30490*/  MOV R13, R6 ;  /* 0x00000006000d7202 */ /* 0x000fe20000000f00 */
[----:B------:R-:W-:Y:S02]  /*304a0*/  IMAD.MOV.U32 R12, RZ, RZ, 0x1 ;  /* 0x00000001ff0c7424 */ /* 0x000fe400078e00ff */
[----:B------:R-:W-:Y:S02]  /*304b0*/  IMAD.SHL.U32 R25, R9, 0x10, RZ ;  /* 0x0000001009197824 */ /* 0x000fe400078e00ff */
[----:B------:R-:W-:Y:S01]  /*304c0*/  IMAD.MOV.U32 R3, RZ, RZ, R14 ;  /* 0x000000ffff037224 */ /* 0x000fe200078e000e */
[----:B------:R-:W-:Y:S01]  /*304d0*/  LOP3.LUT P6, RZ, R20, 0x8, RZ, 0xc0, !PT ;  /* 0x0000000814ff7812 */ /* 0x000fe200078cc0ff */
[----:B------:R-:W-:Y:S01]  /*304e0*/  @P5 IMAD.IADD R9, R22, 0x1, R4 ;  /* 0x0000000116095824 */ /* 0x000fe200078e0204 */
        /* <DEDUP_REMOVED lines=15> */
.L_x_3104:
        /* <DEDUP_REMOVED lines=11> */
.L_x_3105:
[----:B------:R-:W-:Y:S02]  /*30690*/  IMAD.MOV.U32 R13, RZ, RZ, R6 ;  /* 0x000000ffff0d7224 */ /* 0x000fe400078e0006 */
[----:B------:R-:W-:Y:S02]  /*306a0*/  IMAD.MOV.U32 R12, RZ, RZ, 0x2 ;  /* 0x00000002ff0c7424 */ /* 0x000fe400078e00ff */
[----:B------:R-:W-:Y:S01]  /*306b0*/  IMAD.MOV.U32 R3, RZ, RZ, R14 ;  /* 0x000000ffff037224 */ /* 0x000fe200078e000e */
[----:B------:R-:W-:-:S04]  /*306c0*/  LOP3.LUT P6, RZ, R20, 0x10, RZ, 0xc0, !PT ;  /* 0x0000001014ff7812 */ /* 0x000fc800078cc0ff */
[----:B------:R-:W-:-:S04]  /*306d0*/  @P4 IADD3 R3, P0, R25, R3, RZ ;  /* 0x0000000319034210 */ /* 0x000fc80007f1e0ff */
[----:B------:R-:W-:-:S04]  /*306e0*/  @P4 IADD3.X R2, RZ, R2, RZ, P0, !PT ;  /* 0x00000002ff024210 */ /* 0x000fc800007fe4ff */
        /* <DEDUP_REMOVED lines=10> */
.L_x_3106:
[----:B------:R-:W-:Y:S01]  /*30790*/  @!PT LDS RZ, [RZ] ;  /* 0x00000000fffff984 */ /* 0x000fe20000000800 */
[----:B------:R-:W-:Y:S01]  /*307a0*/  @!PT LDS RZ, [RZ] ;  /* 0x00000000fffff984 */ /* 0x000fe20000000800 */
[----:B------:R-:W-:Y:S01]  /*307b0*/  @!PT LDS RZ, [RZ] ;  /* 0x00000000fffff984 */ /* 0x000fe20000000800 */
[----:B------:R-:W-:Y:S04]  /*307c0*/  @P4 LDGSTS.E.BYPASS.LTC128B.128 [R21+0x1d400], desc[UR50][R2.64+0x40], !P5 ;  /* 0x1d40004002154fae */ /* 0x000fe8000e901d72 */
[----:B------:R0:W-:Y:S01]  /*307d0*/  @P4 LDGSTS.E.BYPASS.LTC128B.128 [R21+0x1fc00], desc[UR50][R2.64+0x80], !P1 ;  /* 0x1fc0008002154fae */ /* 0x0001e2000c901d72 */
[----:B------:R-:W-:Y:S02]  /*307e0*/  LOP3.LUT P4, RZ, R20, 0x10, RZ, 0xc0, !PT ;  /* 0x0000001014ff7812 */ /* 0x000fe4000788c0ff */
[----:B------:R-:W-:Y:S02]  /*307f0*/  MOV R13, R5 ;  /* 0x00000005000d7202 */ /* 0x000fe40000000f00 */
[----:B0-----:R-:W-:Y:S01]  /*30800*/  @P2 IADD3 R21, R22, R4, RZ ;  /* 0x0000000416152210 */ /* 0x001fe20007ffe0ff */
[----:B------:R-:W-:-:S08]  /*30810*/  IMAD.MOV.U32 R2, RZ, RZ, R14 ;  /* 0x000000ffff027224 */ /* 0x000fd000078e000e */
[----:B------:R-:W-:Y:S05]  /*30820*/  WARPSYNC.COLLECTIVE R15, `(.L_x_3107) ;  /* 0x000000000f087348 */ /* 0x000fea0003c00000 */
[----:B------:R0:W1:Y:S02]  /*30830*/  SHFL.IDX P6, R14, R13, R12, R11 ;  /* 0x0000000c0d0e7389 */ /* 0x00006400000c000b */
[----:B01----:R-:W-:Y:S01]  /*30840*/  ENDCOLLECTIVE ;  /* 0x000000000000791b */ /* 0x003fe20003800000 */
.L_x_3107:
[----:B------:R-:W-:Y:S01]  /*30850*/  IMAD.MOV.U32 R13, RZ, RZ, R6 ;  /* 0x000000ffff0d7224 */ /* 0x000fe200078e0006 */
[----:B------:R-:W-:Y:S01]  /*30860*/  MOV R12, 0x3 ;  /* 0x00000003000c7802 */ /* 0x000fe20000000f00 */
[----:B------:R-:W-:-:S07]  /*30870*/  IMAD.MOV.U32 R3, RZ, RZ, R14 ;  /* 0x000000ffff037224 */ /* 0x000fce00078e000e */
[----:B------:R-:W-:Y:S05]  /*30880*/  WARPSYNC.COLLECTIVE R15, `(.L_x_3108) ;  /* 0x000000000f087348 */ /* 0x000fea0003c00000 */
[----:B------:R0:W1:Y:S02]  /*30890*/  SHFL.IDX P6, R14, R13, R12, R11 ;  /* 0x0000000c0d0e7389 */ /* 0x00006400000c000b */
[----:B01----:R-:W-:Y:S01]  /*308a0*/  ENDCOLLECTIVE ;  /* 0x000000000000791b */ /* 0x003fe20003800000 */
.L_x_3108:
        /* <DEDUP_REMOVED lines=10> */
.L_x_3109:
        /* <DEDUP_REMOVED lines=12> */
.L_x_3110:
[----:B------:R-:W-:-:S05]  /*30a10*/  @P2 IADD3 R2, P0, R25, R2, RZ ;  /* 0x0000000219022210 */ /* 0x000fca0007f1e0ff */
[----:B------:R-:W-:-:S05]  /*30a20*/  @P2 IMAD.X R3, RZ, RZ, R6, P0 ;  /* 0x000000ffff032224 */ /* 0x000fca00000e0606 */
[----:B------:R-:W-:Y:S01]  /*30a30*/  @!PT LDS RZ, [RZ] ;  /* 0x00000000fffff984 */ /* 0x000fe20000000800 */
[----:B------:R-:W-:Y:S01]  /*30a40*/  @!PT LDS RZ, [RZ] ;  /* 0x00000000fffff984 */ /* 0x000fe20000000800 */
[----:B------:R-:W-:Y:S01]  /*30a50*/  @!PT LDS RZ, [RZ] ;  /* 0x00000000fffff984 */ /* 0x000fe20000000800 */
[----:B------:R-:W-:Y:S01]  /*30a60*/  @P2 LDGSTS.E.BYPASS.LTC128B.128 [R21+0x1bc00], desc[UR50][R2.64], !P4 ;  /* 0x1bc0000002152fae */ /* 0x000fe2000e101d72 */
[----:B------:R-:W-:-:S03]  /*30a70*/  IMAD.MOV.U32 R13, RZ, RZ, R8 ;  /* 0x000000ffff0d7224 */ /* 0x000fc600078e0008 */
[----:B------:R-:W-:Y:S04]  /*30a80*/  @P2 LDGSTS.E.BYPASS.LTC128B.128 [R21+0x1e400], desc[UR50][R2.64+0x40], !P5 ;  /* 0x1e40004002152fae */ /* 0x000fe8000e901d72 */
[----:B------:R0:W-:Y:S02]  /*30a90*/  @P2 LDGSTS.E.BYPASS.LTC128B.128 [R21+0x20c00], desc[UR50][R2.64+0x80], !P1 ;  /* 0x20c0008002152fae */ /* 0x0001e4000c901d72 */
[----:B0-----:R-:W-:-:S07]  /*30aa0*/  IMAD.MOV.U32 R3, RZ, RZ, R14 ;  /* 0x000000ffff037224 */ /* 0x001fce00078e000e */
[----:B------:R-:W-:Y:S05]  /*30ab0*/  WARPSYNC.COLLECTIVE R15, `(.L_x_3111) ;  /* 0x000000000f087348 */ /* 0x000fea0003c00000 */
[----:B------:R0:W1:Y:S02]  /*30ac0*/  SHFL.IDX P6, R14, R13, R12, R11 ;  /* 0x0000000c0d0e7389 */ /* 0x00006400000c000b */
[----:B01----:R-:W-:Y:S01]  /*30ad0*/  ENDCOLLECTIVE ;  /* 0x000000000000791b */ /* 0x003fe20003800000 */
.L_x_3111:
[----:B------:R-:W-:Y:S01]  /*30ae0*/  MOV R2, R14 ;  /* 0x0000000e00027202 */ /* 0x000fe20000000f00 */
[----:B------:R-:W-:Y:S06]  /*30af0*/  BRA `(.L_x_3112) ;  /* 0xffffff8800fc7947 */ /* 0x000fec000383ffff */
.L_x_2916:
[----:B------:R-:W-:Y:S02]  /*30b00*/  IMAD.MOV.U32 R13, RZ, RZ, R0 ;  /* 0x000000ffff0d7224 */ /* 0x000fe400078e0000 */
[----:B------:R-:W-:Y:S02]  /*30b10*/  IMAD.MOV.U32 R12, RZ, RZ, RZ ;  /* 0x000000ffff0c7224 */ /* 0x000fe400078e00ff */
[----:B------:R-:W-:Y:S02]  /*30b20*/  IMAD.MOV.U32 R11, RZ, RZ, 0x1c1f ;  /* 0x00001c1fff0b7424 */ /* 0x000fe400078e00ff */
[----:B------:R-:W-:Y:S02]  /*30b30*/  IMAD.MOV.U32 R15, RZ, RZ, -0x1 ;  /* 0xffffffffff0f7424 */ /* 0x000fe400078e00ff */
[----:B------:R-:W-:Y:S02]  /*30b40*/  IMAD R5, R30, R7, RZ ;  /* 0x000000071e057224 */ /* 0x000fe400078e02ff */
[----:B------:R-:W-:-:S07]  /*30b50*/  IMAD R17, R17, 0x80, R9 ;  /* 0x0000008011117824 */ /* 0x000fce00078e0209 */
[----:B-----5:R-:W-:Y:S05]  /*30b60*/  WARPSYNC.COLLECTIVE R15, `(.L_x_3113) ;  /* 0x000000000f087348 */ /* 0x020fea0003c00000 */
[----:B------:R0:W1:Y:S02]  /*30b70*/  SHFL.IDX P6, R14, R13, R12, R11 ;  /* 0x0000000c0d0e7389 */ /* 0x00006400000c000b */
[----:B01---5:R-:W-:Y:S01]  /*30b80*/  ENDCOLLECTIVE ;  /* 0x000000000000791b */ /* 0x023fe20003800000 */
.L_x_3113:
[C---:B------:R-:W-:Y:S02]  /*30b90*/  ISETP.GE.AND P0, PT, R17.reuse, R5, PT ;  /* 0x000000051100720c */ /* 0x040fe40003f06270 */
[----:B------:R-:W-:Y:S01]  /*30ba0*/  IADD3 R6, R17, 0x20, RZ ;  /* 0x0000002011067810 */ /* 0x000fe20007ffe0ff */
[----:B------:R-:W-:Y:S01]  /*30bb0*/  IMAD.MOV.U32 R13, RZ, RZ, R4 ;  /* 0x000000ffff0d7224 */ /* 0x000fe200078e0004 */
[----:B------:R-:W-:-:S09]  /*30bc0*/  MOV R2, R14 ;  /* 0x0000000e00027202 */ /* 0x000fd20000000f00 */
[----:B------:R-:W-:Y:S05]  /*30bd0*/  WARPSYNC.COLLECTIVE R15, `(.L_x_3114) ;  /* 0x000000000f087348 */ /* 0x000fea0003c00000 */
[----:B------:R0:W1:Y:S02]  /*30be0*/  SHFL.IDX P6, R14, R13, R12, R11 ;  /* 0x0000000c0d0e7389 */ /* 0x00006400000c000b */
[----:B01----:R-:W-:Y:S01]  /*30bf0*/  ENDCOLLECTIVE ;  /* 0x000000000000791b */ /* 0x003fe20003800000 */
.L_x_3114:
[----:B------:R-:W-:Y:S02]  /*30c00*/  IMAD.MOV.U32 R13, RZ, RZ, R0 ;  /* 0x000000ffff0d7224 */ /* 0x000fe400078e0000 */
[----:B------:R-:W-:Y:S02]  /*30c10*/  IMAD.MOV.U32 R12, RZ, RZ, 0x1 ;  /* 0x00000001ff0c7424 */ /* 0x000fe400078e00ff */
[----:B------:R-:W-:-:S07]  /*30c20*/  IMAD.MOV.U32 R3, RZ, RZ, R14 ;  /* 0x000000ffff037224 */ /* 0x000fce00078e000e */
[----:B------:R-:W-:Y:S05]  /*30c30*/  WARPSYNC.COLLECTIVE R15, `(.L_x_3115) ;  /* 0x000000000f087348 */ /* 0x000fea0003c00000 */
[----:B------:R0:W1:Y:S02]  /*30c40*/  SHFL.IDX P6, R14, R13, R12, R11 ;  /* 0x0000000c0d0e7389 */ /* 0x00006400000c000b */
[----:B01----:R-:W-:Y:S01]  /*30c50*/  ENDCOLLECTIVE ;  /* 0x000000000000791b */ /* 0x003fe20003800000 */
.L_x_3115:
        /* <DEDUP_REMOVED lines=17> */
.L_x_3116:
[----:B------:R-:W-:Y:S02]  /*30d70*/  IMAD.MOV.U32 R13, RZ, RZ, R0 ;  /* 0x000000ffff0d7224 */ /* 0x000fe400078e0000 */
[----:B------:R-:W-:Y:S01]  /*30d80*/  IMAD.MOV.U32 R12, RZ, RZ, 0x2 ;  /* 0x00000002ff0c7424 */ /* 0x000fe200078e00ff */
[----:B------:R-:W-:-:S07]  /*30d90*/  MOV R3, R14 ;  /* 0x0000000e00037202 */ /* 0x000fce0000000f00 */
[----:B------:R-:W-:Y:S05]  /*30da0*/  WARPSYNC.COLLECTIVE R15, `(.L_x_3117) ;  /* 0x000000000f087348 */ /* 0x000fea0003c00000 */
[----:B------:R0:W1:Y:S02]  /*30db0*/  SHFL.IDX P6, R14, R13, R12, R11 ;  /* 0x0000000c0d0e7389 */ /* 0x00006400000c000b */
[----:B01----:R-:W-:Y:S01]  /*30dc0*/  ENDCOLLECTIVE ;  /* 0x000000000000791b */ /* 0x003fe20003800000 */
.L_x_3117:
        /* <DEDUP_REMOVED lines=13> */
[----:B------:R-:W-:Y:S02]  /*30ea0*/  ISETP.GE.AND P0, PT, R2, R5, PT ;  /* 0x000000050200720c */ /* 0x000fe40003f06270 */
[----:B------:R-:W-:-:S11]  /*30eb0*/  MOV R2, R14 ;  /* 0x0000000e00027202 */ /* 0x000fd60000000f00 */
[----:B------:R-:W-:Y:S05]  /*30ec0*/  WARPSYNC.COLLECTIVE R15, `(.L_x_3118) ;  /* 0x000000000f087348 */ /* 0x000fea0003c00000 */
[----:B------:R0:W1:Y:S02]  /*30ed0*/  SHFL.IDX P6, R14, R13, R12, R11 ;  /* 0x0000000c0d0e7389 */ /* 0x00006400000c000b */
[----:B01----:R-:W-:Y:S01]  /*30ee0*/  ENDCOLLECTIVE ;  /* 0x000000000000791b */ /* 0x003fe20003800000 */
.L_x_3118:
[----:B------:R-:W-:Y:S01]  /*30ef0*/  IMAD.MOV.U32 R13, RZ, RZ, R0 ;  /* 0x000000ffff0d7224 */ /* 0x000fe200078e0000 */
[----:B------:R-:W-:Y:S01]  /*30f00*/  MOV R12, 0x3 ;  /* 0x00000003000c7802 */ /* 0x000fe20000000f00 */
[----:B------:R-:W-:-:S07]  /*30f10*/  IMAD.MOV.U32 R3, RZ, RZ, R14 ;  /* 0x000000ffff037224 */ /* 0x000fce00078e000e */
[----:B------:R-:W-:Y:S05]  /*30f20*/  WARPSYNC.COLLECTIVE R15, `(.L_x_3119) ;  /* 0x000000000f087348 */ /* 0x000fea0003c00000 */
[----:B------:R0:W1:Y:S02]  /*30f30*/  SHFL.IDX P6, R14, R13, R12, R11 ;  /* 0x0000000c0d0e7389 */ /* 0x00006400000c000b */
[----:B01----:R-:W-:Y:S01]  /*30f40*/  ENDCOLLECTIVE ;  /* 0x000000000000791b */ /* 0x003fe20003800000 */
.L_x_3119:
        /* <DEDUP_REMOVED lines=10> */
.L_x_3120:
        /* <DEDUP_REMOVED lines=8> */
.L_x_2921:
[----:B-1----:R1:W2:Y:S02]  /*31070*/  SYNCS.PHASECHK.TRANS64.TRYWAIT P0, [R22+URZ+0x29820], R3 ;  /* 0x02982003160075a7 */ /* 0x0022a4000800017f */
[----:B--2---:R-:W-:Y:S05]  /*31080*/  @!P0 NANOSLEEP.SYNCS 0x989680 ;  /* 0x009896800000895d */ /* 0x004fea0003900000 */
[----:B------:R-:W2:Y:S02]  /*31090*/  @!P0 SYNCS.PHASECHK.TRANS64 P0, [R22+URZ+0x29820], R3 ;  /* 0x02982003160085a7 */ /* 0x000ea4000800007f */
[----:B--2---:R-:W-:Y:S05]  /*310a0*/  @!P0 BRA `(.L_x_2921) ;  /* 0xfffffffc00f08947 */ /* 0x004fea000383ffff */
[----:B------:R-:W-:Y:S05]  /*310b0*/  BRA `(.L_x_3122) ;  /* 0xffffff9000a47947 */ /* 0x000fea000383ffff */
.L_x_2925:
[----:B0-----:R0:W1:Y:S02]  /*310c0*/  SYNCS.PHASECHK.TRANS64.TRYWAIT P0, [R0+URZ+0x29880], R31 ;  /* 0x0298801f000075a7 */ /* 0x001064000800017f */
[----:B-1----:R-:W-:Y:S05]  /*310d0*/  @!P0 NANOSLEEP.SYNCS 0x989680 ;  /* 0x009896800000895d */ /* 0x002fea0003900000 */
[----:B------:R-:W1:Y:S02]  /*310e0*/  @!P0 SYNCS.PHASECHK.TRANS64 P0, [R0+URZ+0x29880], R31 ;  /* 0x0298801f000085a7 */ /* 0x000e64000800007f */
[----:B-1----:R-:W-:Y:S05]  /*310f0*/  @!P0 BRA `(.L_x_2925) ;  /* 0xfffffffc00f08947 */ /* 0x002fea000383ffff */
[----:B------:R-:W-:Y:S05]  /*31100*/  BRA `(.L_x_3123) ;  /* 0xffffff9400c47947 */ /* 0x000fea000383ffff */
.L_x_2926:
        /* <DEDUP_REMOVED lines=8> */
.L_x_3125:
[----:B------:R-:W-:Y:S05]  /*31190*/  BSYNC B0 ;  /* 0x0000000000007941 */ /* 0x000fea0003800000 */
.L_x_3124:
[----:B------:R0:W5:Y:S01]  /*311a0*/  LDL R17, [R1+0x4] ;  /* 0x0000040001117983 */ /* 0x0001620000100800 */
[----:B------:R-:W-:Y:S01]  /*311b0*/  IMAD.MOV.U32 R13, RZ, RZ, R7 ;  /* 0x000000ffff0d7224 */ /* 0x000fe200078e0007 */
[----:B------:R-:W-:Y:S01]  /*311c0*/  MOV R12, RZ ;  /* 0x000000ff000c7202 */ /* 0x000fe20000000f00 */
[----:B------:R-:W-:Y:S01]  /*311d0*/  IMAD.MOV.U32 R11, RZ, RZ, 0x1c1f ;  /* 0x00001c1fff0b7424 */ /* 0x000fe200078e00ff */
[----:B------:R-:W1:Y:S01]  /*311e0*/  S2R R2, SR_TID.X ;  /* 0x0000000000027919 */ /* 0x000e620000002100 */
[----:B------:R-:W-:Y:S01]  /*311f0*/  IMAD.MOV.U32 R15, RZ, RZ, -0x1 ;  /* 0xffffffffff0f7424 */ /* 0x000fe200078e00ff */
[----:B------:R-:W-:Y:S01]  /*31200*/  IADD3 R10, R22, R10, R37 ;  /* 0x0000000a160a7210 */ /* 0x000fe20007ffe025 */
[----:B------:R-:W-:-:S07]  /*31210*/  IMAD.MOV.U32 R3, RZ, RZ, R14 ;  /* 0x000000ffff037224 */ /* 0x000fce00078e000e */
[----:B01---5:R-:W-:Y:S05]  /*31220*/  WARPSYNC.COLLECTIVE R15, `(.L_x_3126) ;  /* 0x000000000f087348 */ /* 0x023fea0003c00000 */
[----:B------:R2:W3:Y:S02]  /*31230*/  SHFL.IDX P6, R14, R13, R12, R11 ;  /* 0x0000000c0d0e7389 */ /* 0x0004e400000c000b */
[----:B0123-5:R-:W-:Y:S01]  /*31240*/  ENDCOLLECTIVE ;  /* 0x000000000000791b */ /* 0x02ffe20003800000 */
.L_x_3126:
[----:B------:R-:W-:Y:S02]  /*31250*/  IMAD.MOV.U32 R13, RZ, RZ, R9 ;  /* 0x000000ffff0d7224 */ /* 0x000fe400078e0009 */
[----:B------:R-:W-:Y:S02]  /*31260*/  IMAD.MOV.U32 R12, RZ, RZ, 0x1 ;  /* 0x00000001ff0c7424 */ /* 0x000fe400078e00ff */
[----:B------:R-:W-:Y:S02]  /*31270*/  IMAD.SHL.U32 R15, R2, 0x10, RZ ;  /* 0x00000010020f7824 */ /* 0x000fe400078e00ff */
[----:B------:R-:W-:-:S03]  /*31280*/  IMAD.MOV.U32 R2, RZ, RZ, R14 ;  /* 0x000000ffff027224 */ /* 0x000fc600078e000e */
[----:B------:R-:W-:-:S04]  /*31290*/  LOP3.LUT R15, R15, 0x30, RZ, 0xc0, !PT ;  /* 0x000000300f0f7812 */ /* 0x000fc800078ec0ff */
[----:B------:R-:W-:Y:S01]  /*312a0*/  IADD3 R2, P0, R15, R2, RZ ;  /* 0x000000020f027210 */ /* 0x000fe20007f1e0ff */
[----:B------:R-:W-:-:S03]  /*312b0*/  IMAD.MOV.U32 R15, RZ, RZ, -0x1 ;  /* 0xffffffffff0f7424 */ /* 0x000fc600078e00ff */
[----:B------:R-:W-:-:S09]  /*312c0*/  IADD3.X R3, RZ, R3, RZ, P0, !PT ;  /* 0x00000003ff037210 */ /* 0x000fd200007fe4ff */
[----:B------:R-:W-:Y:S05]  /*312d0*/  WARPSYNC.COLLECTIVE R15, `(.L_x_3127) ;  /* 0x000000000f087348 */ /* 0x000fea0003c00000 */
[----:B------:R0:W1:Y:S02]  /*312e0*/  SHFL.IDX P6, R14, R13, R12, R11 ;  /* 0x0000000c0d0e7389 */ /* 0x00006400000c000b */
[----:B01----:R-:W-:Y:S01]  /*312f0*/  ENDCOLLECTIVE ;  /* 0x000000000000791b */ /* 0x003fe20003800000 */
.L_x_3127:
[----:B------:R-:W-:Y:S01]  /*31300*/  @!PT LDS RZ, [RZ] ;  /* 0x00000000fffff984 */ /* 0x000fe20000000800 */
[----:B------:R-:W-:Y:S01]  /*31310*/  @!PT LDS RZ, [RZ] ;  /* 0x00000000fffff984 */ /* 0x000fe20000000800 */
[----:B------:R-:W-:Y:S01]  /*31320*/  @!PT LDS RZ, [RZ] ;  /* 0x00000000fffff984 */ /* 0x000fe20000000800 */
[----:B------:R-:W-:Y:S01]  /*31330*/  LDGSTS.E.BYPASS.LTC128B.128 [R10+0xa400], desc[UR50][R2.64], !P3 ;  /* 0x0a400000020a7fae */ /* 0x000fe2000d901d72 */
[----:B------:R-:W-:Y:S02]  /*31340*/  IMAD.MOV.U32 R13, RZ, RZ, R7 ;  /* 0x000000ffff0d7224 */ /* 0x000fe400078e0007 */
[----:B------:R-:W-:-:S05]  /*31350*/  IMAD.IADD R17, R17, 0x1, R10 ;  /* 0x0000000111117824 */ /* 0x000fca00078e020a */
[----:B------:R0:W-:Y:S02]  /*31360*/  LDGSTS.E.BYPASS.LTC128B.128 [R17+0xa400], desc[UR50][R2.64+0x40], !P1 ;  /* 0x0a40004002117fae */ /* 0x0001e4000c901d72 */
[----:B0-----:R-:W0:Y:S01]  /*31370*/  S2R R2, SR_TID.X ;  /* 0x0000000000027919 */ /* 0x001e220000002100 */
[----:B------:R-:W-:-:S07]  /*31380*/  MOV R3, R14 ;  /* 0x0000000e00037202 */ /* 0x000fce0000000f00 */
[----:B0-----:R-:W-:Y:S05]  /*31390*/  WARPSYNC.COLLECTIVE R15, `(.L_x_3128) ;  /* 0x000000000f087348 */ /* 0x001fea0003c00000 */
[----:B------:R1:W2:Y:S02]  /*313a0*/  SHFL.IDX P6, R14, R13, R12, R11 ;  /* 0x0000000c0d0e7389 */ /* 0x0002a400000c000b */
[----:B012---:R-:W-:Y:S01]  /*313b0*/  ENDCOLLECTIVE ;  /* 0x000000000000791b */ /* 0x007fe20003800000 */
.L_x_3128:
        /* <DEDUP_REMOVED lines=11> */
.L_x_3129:
[----:B------:R-:W-:Y:S01]  /*31470*/  @!PT LDS RZ, [RZ] ;  /* 0x00000000fffff984 */ /* 0x000fe20000000800 */
[----:B------:R-:W-:Y:S01]  /*31480*/  @!PT LDS RZ, [RZ] ;  /* 0x00000000fffff984 */ /* 0x000fe20000000800 */
[----:B------:R-:W-:Y:S01]  /*31490*/  @!PT LDS RZ, [RZ] ;  /* 0x00000000fffff984 */ /* 0x000fe20000000800 */
[----:B------:R-:W-:Y:S04]  /*314a0*/  LDGSTS.E.BYPASS.LTC128B.128 [R10+0xb400], desc[UR50][R2.64], !P3 ;  /* 0x0b400000020a7fae */ /* 0x000fe8000d901d72 */
[----:B------:R0:W-:Y:S01]  /*314b0*/  LDGSTS.E.BYPASS.LTC128B.128 [R17+0xb400], desc[UR50][R2.64+0x40], !P1 ;  /* 0x0b40004002117fae */ /* 0x0001e2000c901d72 */
[----:B------:R-:W-:Y:S01]  /*314c0*/  IMAD.MOV.U32 R13, RZ, RZ, R7 ;  /* 0x000000ffff0d7224 */ /* 0x000fe200078e0007 */
[----:B0-----:R-:W0:Y:S01]  /*314d0*/  S2R R2, SR_TID.X ;  /* 0x0000000000027919 */ /* 0x001e220000002100 */
[----:B------:R-:W-:-:S07]  /*314e0*/  IMAD.MOV.U32 R3, RZ, RZ, R14 ;  /* 0x000000ffff037224 */ /* 0x000fce00078e000e */
[----:B0-----:R-:W-:Y:S05]  /*314f0*/  WARPSYNC.COLLECTIVE R15, `(.L_x_3130) ;  /* 0x000000000f087348 */ /* 0x001fea0003c00000 */
[----:B------:R1:W2:Y:S02]  /*31500*/  SHFL.IDX P6, R14, R13, R12, R11 ;  /* 0x0000000c0d0e7389 */ /* 0x0002a400000c000b */
[----:B012---:R-:W-:Y:S01]  /*31510*/  ENDCOLLECTIVE ;  /* 0x000000000000791b */ /* 0x007fe20003800000 */
.L_x_3130:
[----:B------:R-:W-:Y:S02]  /*31520*/  IMAD.MOV.U32 R13, RZ, RZ, R9 ;  /* 0x000000ffff0d7224 */ /* 0x000fe400078e0009 */
[----:B------:R-:W-:Y:S01]  /*31530*/  IMAD.MOV.U32 R12, RZ, RZ, 0x3 ;  /* 0x00000003ff0c7424 */ /* 0x000fe200078e00ff */
[----:B------:R-:W-:Y:S01]  /*31540*/  SHF.L.U32 R15, R2, 0x4, RZ ;  /* 0x00000004020f7819 */ /* 0x000fe200000006ff */
[----:B------:R-:W-:-:S03]  /*31550*/  IMAD.MOV.U32 R2, RZ, RZ, R14 ;  /* 0x000000ffff027224 */ /* 0x000fc600078e000e */
[----:B------:R-:W-:-:S04]  /*31560*/  LOP3.LUT R15, R15, 0x30, RZ, 0xc0, !PT ;  /* 0x000000300f0f7812 */ /* 0x000fc800078ec0ff */
[----:B------:R-:W-:Y:S02]  /*31570*/  IADD3 R2, P0, R15, R2, RZ ;  /* 0x000000020f027210 */ /* 0x000fe40007f1e0ff */
[----:B------:R-:W-:-:S03]  /*31580*/  MOV R15, 0xffffffff ;  /* 0xffffffff000f7802 */ /* 0x000fc60000000f00 */
[----:B------:R-:W-:-:S08]  /*31590*/  IMAD.X R3, RZ, RZ, R3, P0 ;  /* 0x000000ffff037224 */ /* 0x000fd000000e0603 */
[----:B------:R-:W-:Y:S05]  /*315a0*/  WARPSYNC.COLLECTIVE R15, `(.L_x_3131) ;  /* 0x000000000f087348 */ /* 0x000fea0003c00000 */
[----:B------:R0:W1:Y:S02]  /*315b0*/  SHFL.IDX P6, R14, R13, R12, R11 ;  /* 0x0000000c0d0e7389 */ /* 0x00006400000c000b */
[----:B01----:R-:W-:Y:S01]  /*315c0*/  ENDCOLLECTIVE ;  /* 0x000000000000791b */ /* 0x003fe20003800000 */
.L_x_3131:
        /* <DEDUP_REMOVED lines=11> */
.L_x_3132:
[----:B------:R-:W-:Y:S02]  /*31680*/  IMAD.MOV.U32 R13, RZ, RZ, R24 ;  /* 0x000000ffff0d7224 */ /* 0x000fe400078e0018 */
[----:B------:R-:W-:Y:S02]  /*31690*/  IMAD.MOV.U32 R12, RZ, RZ, RZ ;  /* 0x000000ffff0c7224 */ /* 0x000fe400078e00ff */
[----:B------:R-:W-:-:S07]  /*316a0*/  IMAD.MOV.U32 R2, RZ, RZ, R14 ;  /* 0x000000ffff027224 */ /* 0x000fce00078e000e */
[----:B------:R-:W-:Y:S05]  /*316b0*/  WARPSYNC.COLLECTIVE R15, `(.L_x_3133) ;  /* 0x000000000f087348 */ /* 0x000fea0003c00000 */
[----:B------:R0:W1:Y:S02]  /*316c0*/  SHFL.IDX P6, R14, R13, R12, R11 ;  /* 0x0000000c0d0e7389 */ /* 0x00006400000c000b */
[----:B01----:R-:W-:Y:S01]  /*316d0*/  ENDCOLLECTIVE ;  /* 0x000000000000791b */ /* 0x003fe20003800000 */
.L_x_3133:
[----:B------:R-:W-:-:S05]  /*316e0*/  IMAD.SHL.U32 R3, R3, 0x10, RZ ;  /* 0x0000001003037824 */ /* 0x000fca00078e00ff */
[----:B------:R-:W-:-:S04]  /*316f0*/  LOP3.LUT R3, R3, 0x30, RZ, 0xc0, !PT ;  /* 0x0000003003037812 */ /* 0x000fc800078ec0ff */
[----:B------:R-:W-:Y:S01]  /*31700*/  IADD3 R2, P0, R3, R2, RZ ;  /* 0x0000000203027210 */ /* 0x000fe20007f1e0ff */
[----:B------:R-:W-:-:S03]  /*31710*/  IMAD.MOV.U32 R13, RZ, RZ, R25 ;  /* 0x000000ffff0d7224 */ /* 0x000fc600078e0019 */
[----:B------:R-:W-:-:S05]  /*31720*/  IADD3.X R3, RZ, R9, RZ, P0, !PT ;  /* 0x00000009ff037210 */ /* 0x000fca00007fe4ff */
        /* <DEDUP_REMOVED lines=9> */
.L_x_3134:
[----:B------:R-:W-:Y:S01]  /*317c0*/  MOV R2, R14 ;  /* 0x0000000e00027202 */ /* 0x000fe20000000f00 */
[----:B------:R-:W-:Y:S06]  /*317d0*/  BRA `(.L_x_3135) ;  /* 0xffffff9400387947 */ /* 0x000fec000383ffff */
.L_x_2931:
[----:B---3--:R3:W4:Y:S02]  /*317e0*/  SYNCS.PHASECHK.TRANS64.TRYWAIT P0, [R0+URZ+0x29840], R31 ;  /* 0x0298401f000075a7 */ /* 0x008724000800017f */
[----:B----4-:R-:W-:Y:S05]  /*317f0*/  @!P0 NANOSLEEP.SYNCS 0x989680 ;  /* 0x009896800000895d */ /* 0x010fea0003900000 */
[----:B------:R-:W4:Y:S02]  /*31800*/  @!P0 SYNCS.PHASECHK.TRANS64 P0, [R0+URZ+0x29840], R31 ;  /* 0x0298401f000085a7 */ /* 0x000f24000800007f */
[----:B----4-:R-:W-:Y:S05]  /*31810*/  @!P0 BRA `(.L_x_2931) ;  /* 0xfffffffc00f08947 */ /* 0x010fea000383ffff */
[----:B------:R-:W-:Y:S05]  /*31820*/  BRA `(.L_x_3136) ;  /* 0xffffff9400987947 */ /* 0x000fea000383ffff */
.L_x_2932:
        /* <DEDUP_REMOVED lines=8> */
.L_x_3138:
[----:B------:R-:W-:Y:S05]  /*318b0*/  BSYNC B0 ;  /* 0x0000000000007941 */ /* 0x000fea0003800000 */
.L_x_3137:
[----:B------:R-:W-:Y:S01]  /*318c0*/  IMAD.MOV.U32 R13, RZ, RZ, R4 ;  /* 0x000000ffff0d7224 */ /* 0x000fe200078e0004 */
[----:B------:R-:W-:Y:S01]  /*318d0*/  MOV R3, R14 ;  /* 0x0000000e00037202 */ /* 0x000fe20000000f00 */
[----:B------:R-:W-:Y:S02]  /*318e0*/  IMAD.MOV.U32 R12, RZ, RZ, RZ ;  /* 0x000000ffff0c7224 */ /* 0x000fe400078e00ff */
[----:B------:R-:W-:Y:S02]  /*318f0*/  IMAD.MOV.U32 R11, RZ, RZ, 0x1c1f ;  /* 0x00001c1fff0b7424 */ /* 0x000fe400078e00ff */
[----:B------:R-:W-:Y:S02]  /*31900*/  IMAD.MOV.U32 R15, RZ, RZ, -0x1 ;  /* 0xffffffffff0f7424 */ /* 0x000fe400078e00ff */
[----:B------:R-:W-:-:S07]  /*31910*/  IMAD.IADD R7, R22, 0x1, R7 ;  /* 0x0000000116077824 */ /* 0x000fce00078e0207 */
[----:B------:R-:W-:Y:S05]  /*31920*/  WARPSYNC.COLLECTIVE R15, `(.L_x_3139) ;  /* 0x000000000f087348 */ /* 0x000fea0003c00000 */
[----:B------:R0:W1:Y:S02]  /*31930*/  SHFL.IDX P6, R14, R13, R12, R11 ;  /* 0x0000000c0d0e7389 */ /* 0x00006400000c000b */
[----:B01----:R-:W-:Y:S01]  /*31940*/  ENDCOLLECTIVE ;  /* 0x000000000000791b */ /* 0x003fe20003800000 */
.L_x_3139:
[----:B------:R-:W-:Y:S02]  /*31950*/  IMAD.MOV.U32 R13, RZ, RZ, R6 ;  /* 0x000000ffff0d7224 */ /* 0x000fe400078e0006 */
[----:B------:R-:W-:Y:S01]  /*31960*/  IMAD.MOV.U32 R12, RZ, RZ, 0x1 ;  /* 0x00000001ff0c7424 */ /* 0x000fe200078e00ff */
[----:B------:R-:W-:-:S07]  /*31970*/  MOV R2, R14 ;  /* 0x0000000e00027202 */ /* 0x000fce0000000f00 */
[----:B------:R-:W-:Y:S05]  /*31980*/  WARPSYNC.COLLECTIVE R15, `(.L_x_3140) ;  /* 0x000000000f087348 */ /* 0x000fea0003c00000 */
[----:B------:R0:W1:Y:S02]  /*31990*/  SHFL.IDX P6, R14, R13, R12, R11 ;  /* 0x0000000c0d0e7389 */ /* 0x00006400000c000b */
[----:B01----:R-:W-:Y:S01]  /*319a0*/  ENDCOLLECTIVE ;  /* 0x000000000000791b */ /* 0x003fe20003800000 */
.L_x_3140:
        /* <DEDUP_REMOVED lines=9> */
[----:B0-----:R-:W-:-:S07]  /*31a40*/  MOV R3, R14 ;  /* 0x0000000e00037202 */ /* 0x001fce0000000f00 */
[----:B------:R-:W-:Y:S05]  /*31a50*/  WARPSYNC.COLLECTIVE R15, `(.L_x_3141) ;  /* 0x000000000f087348 */ /* 0x000fea0003c00000 */
[----:B------:R0:W1:Y:S02]  /*31a60*/  SHFL.IDX P6, R14, R13, R12, R11 ;  /* 0x0000000c0d0e7389 */ /* 0x00006400000c000b */
[----:B01----:R-:W-:Y:S01]  /*31a70*/  ENDCOLLECTIVE ;  /* 0x000000000000791b */ /* 0x003fe20003800000 */
.L_x_3141:
[----:B------:R-:W-:Y:S01]  /*31a80*/  IMAD.MOV.U32 R13, RZ, RZ, R6 ;  /* 0x000000ffff0d7224 */ /* 0x000fe200078e0006 */
[----:B------:R-:W-:Y:S01]  /*31a90*/  MOV R12, 0x2 ;  /* 0x00000002000c7802 */ /* 0x000fe20000000f00 */
[----:B------:R-:W-:-:S07]  /*31aa0*/  IMAD.MOV.U32 R2, RZ, RZ, R14 ;  /* 0x000000ffff027224 */ /* 0x000fce00078e000e */
[----:B------:R-:W-:Y:S05]  /*31ab0*/  WARPSYNC.COLLECTIVE R15, `(.L_x_3142) ;  /* 0x000000000f087348 */ /* 0x000fea0003c00000 */
[----:B------:R0:W1:Y:S02]  /*31ac0*/  SHFL.IDX P6, R14, R13, R12, R11 ;  /* 0x0000000c0d0e7389 */ /* 0x00006400000c000b */
[----:B01----:R-:W-:Y:S01]  /*31ad0*/  ENDCOLLECTIVE ;  /* 0x000000000000791b */ /* 0x003fe20003800000 */
.L_x_3142:
        /* <DEDUP_REMOVED lines=13> */
.L_x_3143:
[----:B------:R-:W-:Y:S01]  /*31bb0*/  MOV R13, R6 ;  /* 0x00000006000d7202 */ /* 0x000fe20000000f00 */
[----:B------:R-:W-:Y:S02]  /*31bc0*/  IMAD.MOV.U32 R12, RZ, RZ, 0x3 ;  /* 0x00000003ff0c7424 */ /* 0x000fe400078e00ff */
[----:B------:R-:W-:-:S07]  /*31bd0*/  IMAD.MOV.U32 R2, RZ, RZ, R14 ;  /* 0x000000ffff027224 */ /* 0x000fce00078e000e */
[----:B------:R-:W-:Y:S05]  /*31be0*/  WARPSYNC.COLLECTIVE R15, `(.L_x_3144) ;  /* 0x000000000f087348 */ /* 0x000fea0003c00000 */
[----:B------:R0:W1:Y:S02]  /*31bf0*/  SHFL.IDX P6, R14, R13, R12, R11 ;  /* 0x0000000c0d0e7389 */ /* 0x00006400000c000b */
[----:B01----:R-:W-:Y:S01]  /*31c00*/  ENDCOLLECTIVE ;  /* 0x000000000000791b */ /* 0x003fe20003800000 */
.L_x_3144:
        /* <DEDUP_REMOVED lines=13> */
.L_x_3145:
[----:B------:R-:W-:Y:S02]  /*31ce0*/  IMAD.MOV.U32 R13, RZ, RZ, R8 ;  /* 0x000000ffff0d7224 */ /* 0x000fe400078e0008 */
[----:B------:R-:W-:Y:S02]  /*31cf0*/  IMAD.MOV.U32 R12, RZ, RZ, RZ ;  /* 0x000000ffff0c7224 */ /* 0x000fe400078e00ff */
[----:B------:R-:W-:-:S07]  /*31d00*/  IMAD.MOV.U32 R2, RZ, RZ, R14 ;  /* 0x000000ffff027224 */ /* 0x000fce00078e000e */
[----:B------:R-:W-:Y:S05]  /*31d10*/  WARPSYNC.COLLECTIVE R15, `(.L_x_3146) ;  /* 0x000000000f087348 */ /* 0x000fea0003c00000 */
[----:B------:R0:W1:Y:S02]  /*31d20*/  SHFL.IDX P6, R14, R13, R12, R11 ;  /* 0x0000000c0d0e7389 */ /* 0x00006400000c000b */
[----:B01----:R-:W-:Y:S01]  /*31d30*/  ENDCOLLECTIVE ;  /* 0x000000000000791b */ /* 0x003fe20003800000 */
.L_x_3146:
[----:B------:R-:W-:-:S04]  /*31d40*/  IADD3 R2, P0, R10, R2, RZ ;  /* 0x000000020a027210 */ /* 0x000fc80007f1e0ff */
[----:B------:R-:W-:-:S05]  /*31d50*/  IADD3.X R3, RZ, R9, RZ, P0, !PT ;  /* 0x00000009ff037210 */ /* 0x000fca00007fe4ff */
        /* <DEDUP_REMOVED lines=11> */
.L_x_3147:
[----:B------:R-:W-:Y:S01]  /*31e10*/  MOV R2, R14 ;  /* 0x0000000e00027202 */ /* 0x000fe20000000f00 */
[----:B------:R-:W-:Y:S06]  /*31e20*/  BRA `(.L_x_3148) ;  /* 0xffffff9400387947 */ /* 0x000fec000383ffff */
.L_x_2937:
[----:B--2---:R2:W3:Y:S02]  /*31e30*/  SYNCS.PHASECHK.TRANS64.TRYWAIT P0, [R3+URZ+0x29870], R0 ;  /* 0x02987000030075a7 */ /* 0x0044e4000800017f */
[----:B---3--:R-:W-:Y:S05]  /*31e40*/  @!P0 NANOSLEEP.SYNCS 0x989680 ;  /* 0x009896800000895d */ /* 0x008fea0003900000 */
[----:B------:R-:W3:Y:S02]  /*31e50*/  @!P0 SYNCS.PHASECHK.TRANS64 P0, [R3+URZ+0x29870], R0 ;  /* 0x02987000030085a7 */ /* 0x000ee4000800007f */
[----:B---3--:R-:W-:Y:S05]  /*31e60*/  @!P0 BRA `(.L_x_2937) ;  /* 0xfffffffc00f08947 */ /* 0x008fea000383ffff */
[----:B------:R-:W-:Y:S05]  /*31e70*/  BRA `(.L_x_3149) ;  /* 0xffffff9400a47947 */ /* 0x000fea000383ffff */
.L_x_2939:
[----:B--2---:R2:W3:Y:S02]  /*31e80*/  SYNCS.PHASECHK.TRANS64.TRYWAIT P0, [R3+URZ+0x29860], R0 ;  /* 0x02986000030075a7 */ /* 0x0044e4000800017f */
[----:B---3--:R-:W-:Y:S05]  /*31e90*/  @!P0 NANOSLEEP.SYNCS 0x989680 ;  /* 0x009896800000895d */ /* 0x008fea0003900000 */
[----:B------:R-:W3:Y:S02]  /*31ea0*/  @!P0 SYNCS.PHASECHK.TRANS64 P0, [R3+URZ+0x29860], R0 ;  /* 0x02986000030085a7 */ /* 0x000ee4000800007f */
[----:B---3--:R-:W-:Y:S05]  /*31eb0*/  @!P0 BRA `(.L_x_2939) ;  /* 0xfffffffc00f08947 */ /* 0x008fea000383ffff */
[----:B------:R-:W-:Y:S05]  /*31ec0*/  BRA `(.L_x_3150) ;  /* 0xffffff9400b47947 */ /* 0x000fea000383ffff */
.L_x_2947:
[----:B0-----:R0:W3:Y:S02]  /*31ed0*/  SYNCS.PHASECHK.TRANS64.TRYWAIT P1, [R17+URZ+0x29870], R0 ;  /* 0x02987000110075a7 */ /* 0x0010e4000802017f */
[----:B---3--:R-:W-:Y:S05]  /*31ee0*/  @!P1 NANOSLEEP.SYNCS 0x989680 ;  /* 0x009896800000995d */ /* 0x008fea0003900000 */
[----:B------:R-:W3:Y:S02]  /*31ef0*/  @!P1 SYNCS.PHASECHK.TRANS64 P1, [R17+URZ+0x29870], R0 ;  /* 0x02987000110095a7 */ /* 0x000ee4000802007f */
[----:B---3--:R-:W-:Y:S05]  /*31f00*/  @!P1 BRA `(.L_x_2947) ;  /* 0xfffffffc00f09947 */ /* 0x008fea000383ffff */
[----:B------:R-:W-:Y:S05]  /*31f10*/  BRA `(.L_x_3151) ;  /* 0xffffff9c00787947 */ /* 0x000fea000383ffff */
.L_x_2949:
[----:B0-----:R0:W3:Y:S02]  /*31f20*/  SYNCS.PHASECHK.TRANS64.TRYWAIT P1, [R17+URZ+0x29860], R0 ;  /* 0x02986000110075a7 */ /* 0x0010e4000802017f */
[----:B---3--:R-:W-:Y:S05]  /*31f30*/  @!P1 NANOSLEEP.SYNCS 0x989680 ;  /* 0x009896800000995d */ /* 0x008fea0003900000 */
[----:B------:R-:W3:Y:S02]  /*31f40*/  @!P1 SYNCS.PHASECHK.TRANS64 P1, [R17+URZ+0x29860], R0 ;  /* 0x02986000110095a7 */ /* 0x000ee4000802007f */
[----:B---3--:R-:W-:Y:S05]  /*31f50*/  @!P1 BRA `(.L_x_2949) ;  /* 0xfffffffc00f09947 */ /* 0x008fea000383ffff */
[----:B------:R-:W-:Y:S05]  /*31f60*/  BRA `(.L_x_3152) ;  /* 0xffffff9c00847947 */ /* 0x000fea000383ffff */
.L_x_2954:
        /* <DEDUP_REMOVED lines=8> */
.L_x_3154:
[----:B------:R-:W-:Y:S05]  /*31ff0*/  BSYNC B0 ;  /* 0x0000000000007941 */ /* 0x000fea0003800000 */
.L_x_3153:
[----:B------:R-:W-:Y:S01]  /*32000*/  IMAD.MOV.U32 R13, RZ, RZ, R16 ;  /* 0x000000ffff0d7224 */ /* 0x000fe200078e0010 */
[----:B------:R-:W-:Y:S01]  /*32010*/  MOV R0, R14 ;  /* 0x0000000e00007202 */ /* 0x000fe20000000f00 */
[----:B------:R-:W-:Y:S02]  /*32020*/  IMAD.MOV.U32 R12, RZ, RZ, 0x1 ;  /* 0x00000001ff0c7424 */ /* 0x000fe400078e00ff */
[----:B------:R-:W-:Y:S02]  /*32030*/  IMAD.MOV.U32 R11, RZ, RZ, 0x1f ;  /* 0x0000001fff0b7424 */ /* 0x000fe400078e00ff */
[----:B------:R-:W-:Y:S02]  /*32040*/  IMAD.MOV.U32 R15, RZ, RZ, -0x1 ;  /* 0xffffffffff0f7424 */ /* 0x000fe400078e00ff */
[----:B------:R-:W-:-:S07]  /*32050*/  IMAD.IADD R5, R19, 0x1, R7 ;  /* 0x0000000113057824 */ /* 0x000fce00078e0207 */
[----:B------:R-:W-:Y:S05]  /*32060*/  WARPSYNC.COLLECTIVE R15, `(.L_x_3155) ;  /* 0x000000000f087348 */ /* 0x000fea0003c00000 */
[----:B------:R0:W1:Y:S02]  /*32070*/  SHFL.IDX P6, R14, R13, R12, R11 ;  /* 0x0000000c0d0e7389 */ /* 0x00006400000c000b */
[----:B01----:R-:W-:Y:S01]  /*32080*/  ENDCOLLECTIVE ;  /* 0x000000000000791b */ /* 0x003fe20003800000 */
.L_x_3155:
[----:B------:R-:W-:Y:S02]  /*32090*/  ULDC UR4, c[0x0][0xc3c] ;  /* 0x00030f0000047ab9 */ /* 0x000fe40000000800 */
[----:B------:R-:W-:-:S13]  /*320a0*/  ISETP.GE.OR P1, PT, R5, UR4, !P0 ;  /* 0x0000000405007c0c */ /* 0x000fda000c726670 */
[----:B------:R-:W0:Y:S01]  /*320b0*/  @!P1 LDC.64 R2, c[0x0][0xc80] ;  /* 0x00032000ff029b82 */ /* 0x000e220000000a00 */
[----:B------:R-:W-:Y:S02]  /*320c0*/  MOV R11, RZ ;  /* 0x000000ff000b7202 */ /* 0x000fe40000000f00 */
[----:B------:R-:W-:Y:S01]  /*320d0*/  MOV R16, R14 ;  /* 0x0000000e00107202 */ /* 0x000fe20000000f00 */
        /* <DEDUP_REMOVED lines=13> */
.L_x_3156:
[----:B------:R-:W-:Y:S01]  /*321b0*/  IMAD.MOV.U32 R12, RZ, RZ, 0x2 ;  /* 0x00000002ff0c7424 */ /* 0x000fe200078e00ff */
[----:B------:R-:W-:-:S05]  /*321c0*/  SEL R5, R14, RZ, P1 ;  /* 0x000000ff0e057207 */ /* 0x000fca0000800000 */
[----:B------:R-:W-:-:S04]  /*321d0*/  IMAD.IADD R4, R2, 0x1, R5 ;  /* 0x0000000102047824 */ /* 0x000fc800078e0205 */
[----:B------:R-:W-:-:S07]  /*321e0*/  IMAD.MOV.U32 R13, RZ, RZ, R4 ;  /* 0x000000ffff0d7224 */ /* 0x000fce00078e0004 */
[----:B------:R-:W-:Y:S05]  /*321f0*/  WARPSYNC.COLLECTIVE R15, `(.L_x_3157) ;  /* 0x000000000f087348 */ /* 0x000fea0003c00000 */
[----:B------:R0:W1:Y:S02]  /*32200*/  SHFL.UP P6, R14, R13, R12, R11 ;  /* 0x0400000c0d0e7389 */ /* 0x00006400000c000b */
[----:B01----:R-:W-:Y:S01]  /*32210*/  ENDCOLLECTIVE ;  /* 0x000000000000791b */ /* 0x003fe20003800000 */
.L_x_3157:
[----:B------:R-:W-:Y:S01]  /*32220*/  IMAD.MOV.U32 R12, RZ, RZ, 0x4 ;  /* 0x00000004ff0c7424 */ /* 0x000fe200078e00ff */
[----:B------:R-:W-:-:S05]  /*32230*/  SEL R5, R14, RZ, P2 ;  /* 0x000000ff0e057207 */ /* 0x000fca0001000000 */
[----:B------:R-:W-:-:S05]  /*32240*/  IMAD.IADD R5, R4, 0x1, R5 ;  /* 0x0000000104057824 */ /* 0x000fca00078e0205 */
[----:B------:R-:W-:-:S07]  /*32250*/  MOV R13, R5 ;  /* 0x00000005000d7202 */ /* 0x000fce0000000f00 */
[----:B------:R-:W-:Y:S05]  /*32260*/  WARPSYNC.COLLECTIVE R15, `(.L_x_3158) ;  /* 0x000000000f087348 */ /* 0x000fea0003c00000 */
[----:B------:R0:W1:Y:S02]  /*32270*/  SHFL.UP P6, R14, R13, R12, R11 ;  /* 0x0400000c0d0e7389 */ /* 0x00006400000c000b */
[----:B01----:R-:W-:Y:S01]  /*32280*/  ENDCOLLECTIVE ;  /* 0x000000000000791b */ /* 0x003fe20003800000 */
.L_x_3158:
[----:B------:R-:W-:Y:S01]  /*32290*/  IMAD.MOV.U32 R12, RZ, RZ, 0x8 ;  /* 0x00000008ff0c7424 */ /* 0x000fe200078e00ff */
[----:B------:R-:W-:-:S05]  /*322a0*/  SEL R6, R14, RZ, P3 ;  /* 0x000000ff0e067207 */ /* 0x000fca0001800000 */
[----:B------:R-:W-:-:S04]  /*322b0*/  IMAD.IADD R6, R5, 0x1, R6 ;  /* 0x0000000105067824 */ /* 0x000fc800078e0206 */
[----:B------:R-:W-:-:S07]  /*322c0*/  IMAD.MOV.U32 R13, RZ, RZ, R6 ;  /* 0x000000ffff0d7224 */ /* 0x000fce00078e0006 */
[----:B------:R-:W-:Y:S05]  /*322d0*/  WARPSYNC.COLLECTIVE R15, `(.L_x_3159) ;  /* 0x000000000f087348 */ /* 0x000fea0003c00000 */
[----:B------:R0:W1:Y:S02]  /*322e0*/  SHFL.UP P6, R14, R13, R12, R11 ;  /* 0x0400000c0d0e7389 */ /* 0x00006400000c000b */
[----:B01----:R-:W-:Y:S01]  /*322f0*/  ENDCOLLECTIVE ;  /* 0x000000000000791b */ /* 0x003fe20003800000 */
.L_x_3159:
[----:B------:R-:W-:Y:S01]  /*32300*/  IMAD.MOV.U32 R12, RZ, RZ, 0x10 ;  /* 0x00000010ff0c7424 */ /* 0x000fe200078e00ff */
[----:B------:R-:W-:-:S04]  /*32310*/  SEL R3, R14, RZ, P4 ;  /* 0x000000ff0e037207 */ /* 0x000fc80002000000 */
[----:B------:R-:W-:-:S05]  /*32320*/  IADD3 R4, R6, R3, RZ ;  /* 0x0000000306047210 */ /* 0x000fca0007ffe0ff */
[----:B------:R-:W-:-:S07]  /*32330*/  IMAD.MOV.U32 R13, RZ, RZ, R4 ;  /* 0x000000ffff0d7224 */ /* 0x000fce00078e0004 */
[----:B------:R-:W-:Y:S05]  /*32340*/  WARPSYNC.COLLECTIVE R15, `(.L_x_3160) ;  /* 0x000000000f087348 */ /* 0x000fea0003c00000 */
[----:B------:R0:W1:Y:S02]  /*32350*/  SHFL.UP P6, R14, R13, R12, R11 ;  /* 0x0400000c0d0e7389 */ /* 0x00006400000c000b */
[----:B01----:R-:W-:Y:S01]  /*32360*/  ENDCOLLECTIVE ;  /* 0x000000000000791b */ /* 0x003fe20003800000 */
.L_x_3160:
[----:B------:R-:W-:Y:S01]  /*32370*/  MOV R12, 0x1f ;  /* 0x0000001f000c7802 */ /* 0x000fe20000000f00 */
[----:B------:R-:W-:Y:S01]  /*32380*/  IMAD.MOV.U32 R11, RZ, RZ, 0x1f ;  /* 0x0000001fff0b7424 */ /* 0x000fe200078e00ff */
[----:B------:R-:W-:-:S05]  /*32390*/  SEL R3, R14, RZ, P5 ;  /* 0x000000ff0e037207 */ /* 0x000fca0002800000 */
[----:B------:R-:W-:-:S04]  /*323a0*/  IMAD.IADD R3, R4, 0x1, R3 ;  /* 0x0000000104037824 */ /* 0x000fc800078e0203 */
[----:B------:R-:W-:-:S07]  /*323b0*/  IMAD.MOV.U32 R13, RZ, RZ, R3 ;  /* 0x000000ffff0d7224 */ /* 0x000fce00078e0003 */
[----:B------:R-:W-:Y:S05]  /*323c0*/  WARPSYNC.COLLECTIVE R15, `(.L_x_3161) ;  /* 0x000000000f087348 */ /* 0x000fea0003c00000 */
[----:B------:R0:W1:Y:S02]  /*323d0*/  SHFL.IDX P6, R14, R13, R12, R11 ;  /* 0x0000000c0d0e7389 */ /* 0x00006400000c000b */
[----:B01----:R-:W-:Y:S01]  /*323e0*/  ENDCOLLECTIVE ;  /* 0x000000000000791b */ /* 0x003fe20003800000 */
.L_x_3161:
[----:B------:R-:W-:Y:S05]  /*323f0*/  BRA `(.L_x_3162) ;  /* 0xffffffa000987947 */ /* 0x000fea000383ffff */
.L_x_2959:
[----:B------:R-:W-:Y:S01]  /*32400*/  BSSY B0, `(.L_x_3163) ;  /* 0x0000008000007945 */ /* 0x000fe20003800000 */
[----:B-----5:R-:W-:Y:S01]  /*32410*/  IMAD.MOV.U32 R13, RZ, RZ, R2 ;  /* 0x000000ffff0d7224 */ /* 0x020fe200078e0002 */
[----:B------:R-:W-:Y:S01]  /*32420*/  MOV R15, 0xffffffff ;  /* 0xffffffff000f7802 */ /* 0x000fe20000000f00 */
[----:B------:R-:W-:Y:S02]  /*32430*/  IMAD.MOV.U32 R12, RZ, RZ, 0x1 ;  /* 0x00000001ff0c7424 */ /* 0x000fe400078e00ff */
[----:B------:R-:W-:-:S07]  /*32440*/  IMAD.MOV.U32 R11, RZ, RZ, RZ ;  /* 0x000000ffff0b7224 */ /* 0x000fce00078e00ff */
[----:B012---:R-:W-:Y:S05]  /*32450*/  WARPSYNC.COLLECTIVE R15, `(.L_x_3164) ;  /* 0x000000000f087348 */ /* 0x007fea0003c00000 */
[----:B------:R3:W4:Y:S02]  /*32460*/  SHFL.UP P6, R14, R13, R12, R11 ;  /* 0x0400000c0d0e7389 */ /* 0x00072400000c000b */
[----:B01234-:R-:W-:Y:S01]  /*32470*/  ENDCOLLECTIVE ;  /* 0x000000000000791b */ /* 0x01ffe20003800000 */
.L_x_3164:
[----:B------:R-:W-:Y:S05]  /*32480*/  BSYNC B0 ;  /* 0x0000000000007941 */ /* 0x000fea0003800000 */
.L_x_3163:
        /* <DEDUP_REMOVED lines=8> */
.L_x_3165:
[----:B------:R-:W-:Y:S01]  /*32510*/  IMAD.MOV.U32 R12, RZ, RZ, 0x4 ;  /* 0x00000004ff0c7424 */ /* 0x000fe200078e00ff */
[----:B------:R-:W-:-:S04]  /*32520*/  SEL R14, R14, RZ, P2 ;  /* 0x000000ff0e0e7207 */ /* 0x000fc80001000000 */
[----:B------:R-:W-:-:S05]  /*32530*/  IADD3 R3, R13, R14, RZ ;  /* 0x0000000e0d037210 */ /* 0x000fca0007ffe0ff */
[----:B------:R-:W-:-:S07]  /*32540*/  IMAD.MOV.U32 R13, RZ, RZ, R3 ;  /* 0x000000ffff0d7224 */ /* 0x000fce00078e0003 */
[----:B------:R-:W-:Y:S05]  /*32550*/  WARPSYNC.COLLECTIVE R15, `(.L_x_3166) ;  /* 0x000000000f087348 */ /* 0x000fea0003c00000 */
[----:B------:R0:W1:Y:S02]  /*32560*/  SHFL.UP P6, R14, R13, R12, R11 ;  /* 0x0400000c0d0e7389 */ /* 0x00006400000c000b */
[----:B01----:R-:W-:Y:S01]  /*32570*/  ENDCOLLECTIVE ;  /* 0x000000000000791b */ /* 0x003fe20003800000 */
.L_x_3166:
[----:B------:R-:W-:Y:S02]  /*32580*/  MOV R12, 0x8 ;  /* 0x00000008000c7802 */ /* 0x000fe40000000f00 */
[----:B------:R-:W-:-:S05]  /*32590*/  SEL R4, R14, RZ, P3 ;  /* 0x000000ff0e047207 */ /* 0x000fca0001800000 */
[----:B------:R-:W-:-:S04]  /*325a0*/  IMAD.IADD R4, R3, 0x1, R4 ;  /* 0x0000000103047824 */ /* 0x000fc800078e0204 */
[----:B------:R-:W-:-:S07]  /*325b0*/  IMAD.MOV.U32 R13, RZ, RZ, R4 ;  /* 0x000000ffff0d7224 */ /* 0x000fce00078e0004 */
[----:B------:R-:W-:Y:S05]  /*325c0*/  WARPSYNC.COLLECTIVE R15, `(.L_x_3167) ;  /* 0x000000000f087348 */ /* 0x000fea0003c00000 */
[----:B------:R0:W1:Y:S02]  /*325d0*/  SHFL.UP P6, R14, R13, R12, R11 ;  /* 0x0400000c0d0e7389 */ /* 0x00006400000c000b */
[----:B01----:R-:W-:Y:S01]  /*325e0*/  ENDCOLLECTIVE ;  /* 0x000000000000791b */ /* 0x003fe20003800000 */
.L_x_3167:
[----:B------:R-:W-:Y:S01]  /*325f0*/  IMAD.MOV.U32 R12, RZ, RZ, 0x10 ;  /* 0x00000010ff0c7424 */ /* 0x000fe200078e00ff */
[----:B------:R-:W-:-:S05]  /*32600*/  SEL R5, R14, RZ, P4 ;  /* 0x000000ff0e057207 */ /* 0x000fca0002000000 */
[----:B------:R-:W-:-:S04]  /*32610*/  IMAD.IADD R5, R4, 0x1, R5 ;  /* 0x0000000104057824 */ /* 0x000fc800078e0205 */
[----:B------:R-:W-:-:S07]  /*32620*/  IMAD.MOV.U32 R13, RZ, RZ, R5 ;  /* 0x000000ffff0d7224 */ /* 0x000fce00078e0005 */
[----:B------:R-:W-:Y:S05]  /*32630*/  WARPSYNC.COLLECTIVE R15, `(.L_x_3168) ;  /* 0x000000000f087348 */ /* 0x000fea0003c00000 */
[----:B------:R0:W1:Y:S02]  /*32640*/  SHFL.UP P6, R14, R13, R12, R11 ;  /* 0x0400000c0d0e7389 */ /* 0x00006400000c000b */
[----:B01----:R-:W-:Y:S01]  /*32650*/  ENDCOLLECTIVE ;  /* 0x000000000000791b */ /* 0x003fe20003800000 */
.L_x_3168:
        /* <DEDUP_REMOVED lines=8> */
.L_x_3169:
[----:B------:R-:W-:Y:S05]  /*326e0*/  BRA `(.L_x_3170) ;  /* 0xffffffa000787947 */ /* 0x000fea000383ffff */
.L_x_2961:
[----:B------:R-:W-:Y:S01]  /*326f0*/  BSSY B0, `(.L_x_3171) ;  /* 0x0000006000007945 */ /* 0x000fe20003800000 */
[----:B------:R-:W-:Y:S01]  /*32700*/  PLOP3.LUT P6, PT, P6, PT, PT, 0x8, 0x0 ;  /* 0x000000000000781c */ /* 0x000fe200037ce170 */
[----:B------:R-:W-:-:S12]  /*32710*/  IMAD.MOV.U32 R15, RZ, RZ, -0x1 ;  /* 0xffffffffff0f7424 */ /* 0x000fd800078e00ff */
[----:B01----:R-:W-:Y:S05]  /*32720*/  WARPSYNC.COLLECTIVE R15, `(.L_x_3172) ;  /* 0x000000000f087348 */ /* 0x003fea0003c00000 */
[----:B------:R-:W-:Y:S01]  /*32730*/  VOTE.ANY R14, PT, P6 ;  /* 0x00000000000e7806 */ /* 0x000fe200030e0100 */
[----:B01----:R-:W-:Y:S06]  /*32740*/  ENDCOLLECTIVE ;  /* 0x000000000000791b */ /* 0x003fec0003800000 */
.L_x_3172:
[----:B------:R-:W-:Y:S05]  /*32750*/  BSYNC B0 ;  /* 0x0000000000007941 */ /* 0x000fea0003800000 */
.L_x_3171:
[----:B------:R-:W-:Y:S01]  /*32760*/  IMAD.MOV.U32 R5, RZ, RZ, R14 ;  /* 0x000000ffff057224 */ /* 0x000fe200078e000e */
[----:B------:R-:W-:Y:S01]  /*32770*/  MOV R13, R2 ;  /* 0x00000002000d7202 */ /* 0x000fe20000000f00 */
[----:B------:R-:W-:Y:S02]  /*32780*/  IMAD.MOV.U32 R11, RZ, RZ, 0x1f ;  /* 0x0000001fff0b7424 */ /* 0x000fe400078e00ff */
[----:B------:R-:W0:Y:S01]  /*32790*/  POPC R6, R5 ;  /* 0x0000000500067309 */ /* 0x000e220000000000 */
[----:B------:R-:W-:Y:S02]  /*327a0*/  IMAD.MOV.U32 R15, RZ, RZ, -0x1 ;  /* 0xffffffffff0f7424 */ /* 0x000fe400078e00ff */
[----:B0-----:R-:W-:-:S07]  /*327b0*/  IMAD.MOV.U32 R12, RZ, RZ, R6 ;  /* 0x000000ffff0c7224 */ /* 0x001fce00078e0006 */
[----:B------:R-:W-:Y:S05]  /*327c0*/  WARPSYNC.COLLECTIVE R15, `(.L_x_3173) ;  /* 0x000000000f087348 */ /* 0x000fea0003c00000 */
[----:B------:R0:W1:Y:S02]  /*327d0*/  SHFL.IDX P6, R14, R13, R12, R11 ;  /* 0x0000000c0d0e7389 */ /* 0x00006400000c000b */
[----:B01----:R-:W-:Y:S01]  /*327e0*/  ENDCOLLECTIVE ;  /* 0x000000000000791b */ /* 0x003fe20003800000 */
.L_x_3173:
[----:B------:R-:W-:Y:S01]  /*327f0*/  IMAD.MOV.U32 R17, RZ, RZ, R14 ;  /* 0x000000ffff117224 */ /* 0x000fe200078e000e */
[----:B------:R-:W-:Y:S06]  /*32800*/  BRA `(.L_x_3174) ;  /* 0xffffffa000687947 */ /* 0x000fec000383ffff */
.L_x_2963:
[----:B------:R-:W-:Y:S01]  /*32810*/  BSSY B0, `(.L_x_3175) ;  /* 0x0000007000007945 */ /* 0x000fe20003800000 */
[----:B------:R-:W-:Y:S01]  /*32820*/  MOV R13, R3 ;  /* 0x00000003000d7202 */ /* 0x000fe20000000f00 */
[----:B------:R-:W-:Y:S02]  /*32830*/  IMAD.MOV.U32 R11, RZ, RZ, 0x1f ;  /* 0x0000001fff0b7424 */ /* 0x000fe400078e00ff */
[----:B------:R-:W-:-:S07]  /*32840*/  IMAD.MOV.U32 R15, RZ, RZ, -0x1 ;  /* 0xffffffffff0f7424 */ /* 0x000fce00078e00ff */
[----:B012---:R-:W-:Y:S05]  /*32850*/  WARPSYNC.COLLECTIVE R15, `(.L_x_3176) ;  /* 0x000000000f087348 */ /* 0x007fea0003c00000 */
[----:B------:R3:W4:Y:S02]  /*32860*/  SHFL.IDX P6, R14, R13, R12, R11 ;  /* 0x0000000c0d0e7389 */ /* 0x00072400000c000b */
[----:B01234-:R-:W-:Y:S01]  /*32870*/  ENDCOLLECTIVE ;  /* 0x000000000000791b */ /* 0x01ffe20003800000 */
.L_x_3176:
[----:B------:R-:W-:Y:S05]  /*32880*/  BSYNC B0 ;  /* 0x0000000000007941 */ /* 0x000fea0003800000 */
.L_x_3175:
[----:B------:R-:W-:Y:S01]  /*32890*/  IMAD.MOV.U32 R5, RZ, RZ, R14 ;  /* 0x000000ffff057224 */ /* 0x000fe200078e000e */
[----:B------:R-:W-:Y:S06]  /*328a0*/  BRA `(.L_x_2962) ;  /* 0xffffffa0005c7947 */ /* 0x000fec000383ffff */
.L_x_2967:
[----:B0-----:R0:W1:Y:S02]  /*328b0*/  SYNCS.PHASECHK.TRANS64.TRYWAIT P0, [R4+URZ+0x29820], R0 ;  /* 0x02982000040075a7 */ /* 0x001064000800017f */
[----:B-1----:R-:W-:Y:S05]  /*328c0*/  @!P0 NANOSLEEP.SYNCS 0x989680 ;  /* 0x009896800000895d */ /* 0x002fea0003900000 */
[----:B------:R-:W1:Y:S02]  /*328d0*/  @!P0 SYNCS.PHASECHK.TRANS64 P0, [R4+URZ+0x29820], R0 ;  /* 0x02982000040085a7 */ /* 0x000e64000800007f */
[----:B-1----:R-:W-:Y:S05]  /*328e0*/  @!P0 BRA `(.L_x_2967) ;  /* 0xfffffffc00f08947 */ /* 0x002fea000383ffff */
[----:B------:R-:W-:Y:S05]  /*328f0*/  BRA `(.L_x_3177) ;  /* 0xffffffa400dc7947 */ /* 0x000fea000383ffff */
.L_x_2968:
[----:B------:R-:W1:Y:S01]  /*32900*/  S2R R2, SR_TID.X ;  /* 0x0000000000027919 */ /* 0x000e620000002100 */
[----:B------:R-:W-:Y:S01]  /*32910*/  BSSY B0, `(.L_x_3178) ;  /* 0x000000a000007945 */ /* 0x000fe20003800000 */
[----:B------:R-:W-:Y:S01]  /*32920*/  MOV R12, RZ ;  /* 0x000000ff000c7202 */ /* 0x000fe20000000f00 */
        /* <DEDUP_REMOVED lines=8> */
.L_x_3179:
[----:B------:R-:W-:Y:S05]  /*329b0*/  BSYNC B0 ;  /* 0x0000000000007941 */ /* 0x000fea0003800000 */
.L_x_3178:
[----:B------:R-:W-:Y:S05]  /*329c0*/  BRA `(.L_x_3180) ;  /* 0xffffffa400c47947 */ /* 0x000fea000383ffff */
.L_x_2969:
[----:B------:R-:W-:Y:S01]  /*329d0*/  BSSY B0, `(.L_x_3181) ;  /* 0x0000006000007945 */ /* 0x000fe20003800000 */
[----:B------:R-:W-:-:S07]  /*329e0*/  IMAD.MOV.U32 R15, RZ, RZ, -0x1 ;  /* 0xffffffffff0f7424 */ /* 0x000fce00078e00ff */
[----:B0-----:R-:W-:Y:S05]  /*329f0*/  WARPSYNC.COLLECTIVE R15, `(.L_x_3182) ;  /* 0x000000000f0c7348 */ /* 0x001fea0003c00000 */
[----:B------:R-:W-:Y:S02]  /*32a00*/  ELECT P6, UR62, PT ;  /* 0x00000000003e782f */ /* 0x000fe400038c0000 */
[----:B------:R-:W-:Y:S01]  /*32a10*/  MOV R14, UR62 ;  /* 0x0000003e000e7c02 */ /* 0x000fe20008000f00 */
[----:B0-----:R-:W-:Y:S10]  /*32a20*/  ENDCOLLECTIVE ;  /* 0x000000000000791b */ /* 0x001ff40003800000 */
.L_x_3182:
[----:B------:R-:W-:Y:S05]  /*32a30*/  BSYNC B0 ;  /* 0x0000000000007941 */ /* 0x000fea0003800000 */
.L_x_3181:
[----:B------:R-:W-:Y:S05]  /*32a40*/  BRA `(.L_x_3183) ;  /* 0xffffffa400b87947 */ /* 0x000fea000383ffff */
.L_x_2971:
[----:B0-----:R0:W1:Y:S02]  /*32a50*/  SYNCS.PHASECHK.TRANS64.TRYWAIT P1, [R5+URZ+0x29840], R0 ;  /* 0x02984000050075a7 */ /* 0x001064000802017f */
[----:B-1----:R-:W-:Y:S05]  /*32a60*/  @!P1 NANOSLEEP.SYNCS 0x989680 ;  /* 0x009896800000995d */ /* 0x002fea0003900000 */
[----:B------:R-:W1:Y:S02]  /*32a70*/  @!P1 SYNCS.PHASECHK.TRANS64 P1, [R5+URZ+0x29840], R0 ;  /* 0x02984000050095a7 */ /* 0x000e64000802007f */
[----:B-1----:R-:W-:Y:S05]  /*32a80*/  @!P1 BRA `(.L_x_2971) ;  /* 0xfffffffc00f09947 */ /* 0x002fea000383ffff */
[----:B------:R-:W-:Y:S05]  /*32a90*/  BRA `(.L_x_3184) ;  /* 0xffffffa400d87947 */ /* 0x000fea000383ffff */
.L_x_2973:
[----:B-1----:R1:W2:Y:S02]  /*32aa0*/  SYNCS.PHASECHK.TRANS64.TRYWAIT P1, [R23+URZ+0x29840], R2 ;  /* 0x02984002170075a7 */ /* 0x0022a4000802017f */
[----:B--2---:R-:W-:Y:S05]  /*32ab0*/  @!P1 NANOSLEEP.SYNCS 0x989680 ;  /* 0x009896800000995d */ /* 0x004fea0003900000 */
[----:B------:R-:W2:Y:S02]  /*32ac0*/  @!P1 SYNCS.PHASECHK.TRANS64 P1, [R23+URZ+0x29840], R2 ;  /* 0x02984002170095a7 */ /* 0x000ea4000802007f */
[----:B--2---:R-:W-:Y:S05]  /*32ad0*/  @!P1 BRA `(.L_x_2973) ;  /* 0xfffffffc00f09947 */ /* 0x004fea000383ffff */
[----:B------:R-:W-:Y:S05]  /*32ae0*/  BRA `(.L_x_3185) ;  /* 0xffffffa400e47947 */ /* 0x000fea000383ffff */
.L_x_2975:
[----:B--2---:R2:W3:Y:S02]  /*32af0*/  SYNCS.PHASECHK.TRANS64.TRYWAIT P1, [R5+URZ+0x29860], R0 ;  /* 0x02986000050075a7 */ /* 0x0044e4000802017f */
[----:B---3--:R-:W-:Y:S05]  /*32b00*/  @!P1 NANOSLEEP.SYNCS 0x989680 ;  /* 0x009896800000995d */ /* 0x008fea0003900000 */
[----:B------:R-:W3:Y:S02]  /*32b10*/  @!P1 SYNCS.PHASECHK.TRANS64 P1, [R5+URZ+0x29860], R0 ;  /* 0x02986000050095a7 */ /* 0x000ee4000802007f */
[----:B---3--:R-:W-:Y:S05]  /*32b20*/  @!P1 BRA `(.L_x_2975) ;  /* 0xfffffffc00f09947 */ /* 0x008fea000383ffff */
[----:B------:R-:W-:Y:S05]  /*32b30*/  BRA `(.L_x_3186) ;  /* 0xffffffa400e07947 */ /* 0x000fea000383ffff */
.L_x_2977:
[----:B---3--:R3:W4:Y:S02]  /*32b40*/  SYNCS.PHASECHK.TRANS64.TRYWAIT P1, [R23+URZ+0x29860], R2 ;  /* 0x02986002170075a7 */ /* 0x008724000802017f */
[----:B----4-:R-:W-:Y:S05]  /*32b50*/  @!P1 NANOSLEEP.SYNCS 0x989680 ;  /* 0x009896800000995d */ /* 0x010fea0003900000 */
[----:B------:R-:W4:Y:S02]  /*32b60*/  @!P1 SYNCS.PHASECHK.TRANS64 P1, [R23+URZ+0x29860], R2 ;  /* 0x02986002170095a7 */ /* 0x000f24000802007f */
[----:B----4-:R-:W-:Y:S05]  /*32b70*/  @!P1 BRA `(.L_x_2977) ;  /* 0xfffffffc00f09947 */ /* 0x010fea000383ffff */
[----:B------:R-:W-:Y:S05]  /*32b80*/  BRA `(.L_x_3187) ;  /* 0xffffffa400dc7947 */ /* 0x000fea000383ffff */
.L_x_2979:
[----:B----4-:R4:W0:Y:S02]  /*32b90*/  SYNCS.PHASECHK.TRANS64.TRYWAIT P1, [R5+URZ+0x29880], R0 ;  /* 0x02988000050075a7 */ /* 0x010824000802017f */
[----:B0-----:R-:W-:Y:S05]  /*32ba0*/  @!P1 NANOSLEEP.SYNCS 0x989680 ;  /* 0x009896800000995d */ /* 0x001fea0003900000 */
[----:B------:R-:W0:Y:S02]  /*32bb0*/  @!P1 SYNCS.PHASECHK.TRANS64 P1, [R5+URZ+0x29880], R0 ;  /* 0x02988000050095a7 */ /* 0x000e24000802007f */
[----:B0-----:R-:W-:Y:S05]  /*32bc0*/  @!P1 BRA `(.L_x_2979) ;  /* 0xfffffffc00f09947 */ /* 0x001fea000383ffff */
[----:B------:R-:W-:Y:S05]  /*32bd0*/  BRA `(.L_x_3188) ;  /* 0xffffffa400d87947 */ /* 0x000fea000383ffff */
.L_x_3189:
        /* <DEDUP_REMOVED lines=10> */
.L_x_3198:


//--------------------- .nv.global.init           --------------------------
	.section	.nv.global.init,"aw",@progbits
	.align	4
.nv.global.init:
	.type		_ZZN5flash28permute_output_fp8_VcolmajorIN4cute6TensorINS1_11ArrayEngineIN7cutlass10bfloat16_tELm64EEENS1_6LayoutINS1_5tupleIJNS8_IJNS1_1CILi2EEESA_NS9_ILi16EEEEEENS9_ILi1EEESD_EEENS8_IJNS8_IJSD_SA_NS9_ILi4EEEEEENS9_ILi0EEESH_EEEEEEEEEvRT_E9upper_map,@object
	.size		_ZZN5flash28permute_output_fp8_VcolmajorIN4cute6TensorINS1_11ArrayEngineIN7cutlass10bfloat16_tELm64EEENS1_6LayoutINS1_5tupleIJNS8_IJNS1_1CILi2EEESA_NS9_ILi16EEEEEENS9_ILi1EEESD_EEENS8_IJNS8_IJSD_SA_NS9_ILi4EEEEEENS9_ILi0EEESH_EEEEEEEEEvRT_E9upper_map,($str$23 - _ZZN5flash28permute_output_fp8_VcolmajorIN4cute6TensorINS1_11ArrayEngineIN7cutlass10bfloat16_tELm64EEENS1_6LayoutINS1_5tupleIJNS8_IJNS1_1CILi2EEESA_NS9_ILi16EEEEEENS9_ILi1EEESD_EEENS8_IJNS8_IJSD_SA_NS9_ILi4EEEEEENS9_ILi0EEESH_EEEEEEEEEvRT_E9upper_map)
_ZZN5flash28permute_output_fp8_VcolmajorIN4cute6TensorINS1_11ArrayEngineIN7cutlass10bfloat16_tELm64EEENS1_6LayoutINS1_5tupleIJNS8_IJNS1_1CILi2EEESA_NS9_ILi16EEEEEENS9_ILi1EEESD_EEENS8_IJNS8_IJSD_SA_NS9_ILi4EEEEEENS9_ILi0EEESH_EEEEEEEEEvRT_E9upper_map:
        /*0000*/ 	.byte	0x00, 0x00, 0x00, 0x00, 0x02, 0x00, 0x00, 0x00, 0x03, 0x00, 0x00, 0x00, 0x01, 0x00, 0x00, 0x00
	.type		$str$23,@object
	.size		$str$23,($str$24 - $str$23)
$str$23:
        /*0010*/ 	.byte	0x28, 0x61, 0x64, 0x64, 0x72, 0x65, 0x73, 0x73, 0x20, 0x26, 0x20, 0x6d, 0x61, 0x73, 0x6b, 0x29
        /*0020*/ 	.byte	0x20, 0x3d, 0x3d, 0x20, 0x30, 0x00
	.type		$str$24,@object
	.size		$str$24,(__unnamed_7 - $str$24)
$str$24:
        /*0026*/ 	.byte	0x2f, 0x74, 0x6d, 0x70, 0x2f, 0x6f, 0x73, 0x73, 0x5f, 0x6b, 0x65, 0x72, 0x6e, 0x65, 0x6c, 0x73
        /*0036*/ 	.byte	0x5f, 0x73, 0x72, 0x63, 0x2f, 0x66, 0x6c, 0x61, 0x73, 0x68, 0x5f, 0x61, 0x74, 0x74, 0x65, 0x6e
        /*0046*/ 	.byte	0x74, 0x69, 0x6f, 0x6e, 0x2f, 0x63, 0x73, 0x72, 0x63, 0x2f, 0x63, 0x75, 0x74, 0x6c, 0x61, 0x73
        /*0056*/ 	.byte	0x73, 0x2f, 0x69, 0x6e, 0x63, 0x6c, 0x75, 0x64, 0x65, 0x2f, 0x63, 0x75, 0x74, 0x65, 0x2f, 0x70
        /*0066*/ 	.byte	0x6f, 0x69, 0x6e, 0x74, 0x65, 0x72, 0x5f, 0x66, 0x6c, 0x61, 0x67, 0x67, 0x65, 0x64, 0x2e, 0x68
        /*0076*/ 	.byte	0x70, 0x70, 0x00
	.type		__unnamed_7,@object
	.size		__unnamed_7,(__unnamed_12 - __unnamed_7)
__unnamed_7:
        /* <DEDUP_REMOVED lines=24> */
        /*01f9*/ 	.byte	0x3e, 0x3e, 0x20, 0x26, 0x5d, 0x00
	.type		__unnamed_12,@object
	.size		__unnamed_12,(__unnamed_5 - __unnamed_12)
__unnamed_12:
        /* <DEDUP_REMOVED lines=25> */
	.type		__unnamed_5,@object
	.size		__unnamed_5,(__unnamed_10 - __unnamed_5)
__unnamed_5:
        /* <DEDUP_REMOVED lines=25> */
	.type		__unnamed_10,@object
	.size		__unnamed_10,(__unnamed_3 - __unnamed_10)
__unnamed_10:
        /* <DEDUP_REMOVED lines=29> */
        /*06db*/ 	.byte	0x5d, 0x00
	.type		__unnamed_3,@object
	.size		__unnamed_3,(__unnamed_9 - __unnamed_3)
__unnamed_3:
        /* <DEDUP_REMOVED lines=30> */
	.type		__unnamed_9,@object
	.size		__unnamed_9,(__unnamed_2 - __unnamed_9)
__unnamed_9:
        /* <DEDUP_REMOVED lines=30> */
	.type		__unnamed_2,@object
	.size		__unnamed_2,(__unnamed_11 - __unnamed_2)
__unnamed_2:
        /* <DEDUP_REMOVED lines=30> */
	.type		__unnamed_11,@object
	.size		__unnamed_11,(__unnamed_4 - __unnamed_11)
__unnamed_11:
        /* <DEDUP_REMOVED lines=30> */
	.type		__unnamed_4,@object
	.size		__unnamed_4,(__unnamed_6 - __unnamed_4)
__unnamed_4:
        /* <DEDUP_REMOVED lines=30> */
	.type		__unnamed_6,@object
	.size		__unnamed_6,(__unnamed_8 - __unnamed_6)
__unnamed_6:
        /* <DEDUP_REMOVED lines=29> */
        /*11c7*/ 	.byte	0x3e, 0x5d, 0x00
	.type		__unnamed_8,@object
	.size		__unnamed_8,(__unnamed_1 - __unnamed_8)
__unnamed_8:
        /* <DEDUP_REMOVED lines=30> */
	.type		__unnamed_1,@object
	.size		__unnamed_1,(.L_0 - __unnamed_1)
__unnamed_1:
        /* <DEDUP_REMOVED lines=29> */
        /*156e*/ 	.byte	0x3e, 0x20, 0x26, 0x5d, 0x00
.L_0:


//--------------------- .nv.shared._ZN7cutlass13device_kernelIN5flash11enable_sm90INS1_16FlashAttnFwdSm90INS1_25CollectiveMainloopFwdSm90ILi2EN4cute5tupleIJNS5_1CILi1EEES8_S8_EEENS6_IJNS7_ILi128EEENS7_ILi160EEENS7_ILi192EEEEEELi128ENS_12float_e4m3_tEfNS_4arch4Sm90ELb0ELb0ELb0ELb0ELb1ELb0ELb0ELb1ELb1ELb1ELb0ELb0EEENS1_21CollectiveEpilogueFwdINS6_IJSA_SA_SB_EEES9_NS_10bfloat16_tESG_Li256ELb0ELb1ELb0ELb1EEENS1_29StaticPersistentTileSchedulerILb0EEEEEEEEEvNT_6ParamsE --------------------------
	.section	.nv.shared._ZN7cutlass13device_kernelIN5flash11enable_sm90INS1_16FlashAttnFwdSm90INS1_25CollectiveMainloopFwdSm90ILi2EN4cute5tupleIJNS5_1CILi1EEES8_S8_EEENS6_IJNS7_ILi128EEENS7_ILi160EEENS7_ILi192EEEEEELi128ENS_12float_e4m3_tEfNS_4arch4Sm90ELb0ELb0ELb0ELb0ELb1ELb0ELb0ELb1ELb1ELb1ELb0ELb0EEENS1_21CollectiveEpilogueFwdINS6_IJSA_SA_SB_EEES9_NS_10bfloat16_tESG_Li256ELb0ELb1ELb0ELb1EEENS1_29StaticPersistentTileSchedulerILb0EEEEEEEEEvNT_6ParamsE,"aw",@nobits
	.sectionflags	@""
	.align	16
	.zero		1024


//--------------------- .nv.shared.reserved.0     --------------------------
	.section	.nv.shared.reserved.0,"aw",@nobits
	.weak		__nv_reservedSMEM_offset_0_alias
	.size		__nv_reservedSMEM_offset_0_alias, 0, 0
	.other		__nv_reservedSMEM_offset_0_alias,@"STO_CUDA_RESERVED_SHARED STV_DEFAULT"
__nv_reservedSMEM_offset_0_alias:
	.zero		0


//--------------------- .nv.global                --------------------------
	.section	.nv.global,"aw",@nobits
.nv.global:
	.type		_ZN76_INTERNAL_106b6b89_40_flash_fwd_hdim192_128_e4m3_paged_sm90_cu_4022bc09_32474cute1_E,@object
	.size		_ZN76_INTERNAL_106b6b89_40_flash_fwd_hdim192_128_e4m3_paged_sm90_cu_4022bc09_32474cute1_E,(_ZN76_INTERNAL_106b6b89_40_flash_fwd_hdim192_128_e4m3_paged_sm90_cu_4022bc09_32474cuda3std3__45__cpo6cbeginE - _ZN76_INTERNAL_106b6b89_40_flash_fwd_hdim192_128_e4m3_paged_sm90_cu_4022bc09_32474cute1_E)
_ZN76_INTERNAL_106b6b89_40_flash_fwd_hdim192_128_e4m3_paged_sm90_cu_4022bc09_32474cute1_E:
	.zero		1
	.type		_ZN76_INTERNAL_106b6b89_40_flash_fwd_hdim192_128_e4m3_paged_sm90_cu_4022bc09_32474cuda3std3__45__cpo6cbeginE,@object
	.size		_ZN76_INTERNAL_106b6b89_40_flash_fwd_hdim192_128_e4m3_paged_sm90_cu_4022bc09_32474cuda3std3__45__cpo6cbeginE,(_ZN76_INTERNAL_106b6b89_40_flash_fwd_hdim192_128_e4m3_paged_sm90_cu_4022bc09_32474cuda3std3__48in_placeE - _ZN76_INTERNAL_106b6b89_40_flash_fwd_hdim192_128_e4m3_paged_sm90_cu_4022bc09_32474cuda3std3__45__cpo6cbeginE)
_ZN76_INTERNAL_106b6b89_40_flash_fwd_hdim192_128_e4m3_paged_sm90_cu_4022bc09_32474cuda3std3__45__cpo6cbeginE:
	.zero		1
	.type		_ZN76_INTERNAL_106b6b89_40_flash_fwd_hdim192_128_e4m3_paged_sm90_cu_4022bc09_32474cuda3std3__48in_placeE,@object
	.size		_ZN76_INTERNAL_106b6b89_40_flash_fwd_hdim192_128_e4m3_paged_sm90_cu_4022bc09_32474cuda3std3__48in_placeE,(_ZN76_INTERNAL_106b6b89_40_flash_fwd_hdim192_128_e4m3_paged_sm90_cu_4022bc09_32474cuda3std6ranges3__45__cpo9iter_moveE - _ZN76_INTERNAL_106b6b89_40_flash_fwd_hdim192_128_e4m3_paged_sm90_cu_4022bc09_32474cuda3std3__48in_placeE)
_ZN76_INTERNAL_106b6b89_40_flash_fwd_hdim192_128_e4m3_paged_sm90_cu_4022bc09_32474cuda3std3__48in_placeE:
	.zero		1
	.type		_ZN76_INTERNAL_106b6b89_40_flash_fwd_hdim192_128_e4m3_paged_sm90_cu_4022bc09_32474cuda3std6ranges3__45__cpo9iter_moveE,@object
	.size		_ZN76_INTERNAL_106b6b89_40_flash_fwd_hdim192_128_e4m3_paged_sm90_cu_4022bc09_32474cuda3std6ranges3__45__cpo9iter_moveE,(_ZN76_INTERNAL_106b6b89_40_flash_fwd_hdim192_128_e4m3_paged_sm90_cu_4022bc09_32474cuda3std3__45__cpo5beginE - _ZN76_INTERNAL_106b6b89_40_flash_fwd_hdim192_128_e4m3_paged_sm90_cu_4022bc09_32474cuda3std6ranges3__45__cpo9iter_moveE)
_ZN76_INTERNAL_106b6b89_40_flash_fwd_hdim192_128_e4m3_paged_sm90_cu_4022bc09_32474cuda3std6ranges3__45__cpo9iter_moveE:
	.zero		1
	.type		_ZN76_INTERNAL_106b6b89_40_flash_fwd_hdim192_128_e4m3_paged_sm90_cu_4022bc09_32474cuda3std3__45__cpo5beginE,@object
	.size		_ZN76_INTERNAL_106b6b89_40_flash_fwd_hdim192_128_e4m3_paged_sm90_cu_4022bc09_32474cuda3std3__45__cpo5beginE,(_ZN76_INTERNAL_106b6b89_40_flash_fwd_hdim192_128_e4m3_paged_sm90_cu_4022bc09_32474cuda3std3__478_GLOBAL__N__106b6b89_40_flash_fwd_hdim192_128_e4m3_paged_sm90_cu_4022bc09_32476ignoreE - _ZN76_INTERNAL_106b6b89_40_flash_fwd_hdim192_128_e4m3_paged_sm90_cu_4022bc09_32474cuda3std3__45__cpo5beginE)
_ZN76_INTERNAL_106b6b89_40_flash_fwd_hdim192_128_e4m3_paged_sm90_cu_4022bc09_32474cuda3std3__45__cpo5beginE:
	.zero		1
	.type		_ZN76_INTERNAL_106b6b89_40_flash_fwd_hdim192_128_e4m3_paged_sm90_cu_4022bc09_32474cuda3std3__478_GLOBAL__N__106b6b89_40_flash_fwd_hdim192_128_e4m3_paged_sm90_cu_4022bc09_32476ignoreE,@object
	.size		_ZN76_INTERNAL_106b6b89_40_flash_fwd_hdim192_128_e4m3_paged_sm90_cu_4022bc09_32474cuda3std3__478_GLOBAL__N__106b6b89_40_flash_fwd_hdim192_128_e4m3_paged_sm90_cu_4022bc09_32476ignoreE,(_ZN76_INTERNAL_106b6b89_40_flash_fwd_hdim192_128_e4m3_paged_sm90_cu_4022bc09_32474cute7productE - _ZN76_INTERNAL_106b6b89_40_flash_fwd_hdim192_128_e4m3_paged_sm90_cu_4022bc09_32474cuda3std3__478_GLOBAL__N__106b6b89_40_flash_fwd_hdim192_128_e4m3_paged_sm90_cu_4022bc09_32476ignoreE)
_ZN76_INTERNAL_106b6b89_40_flash_fwd_hdim192_128_e4m3_paged_sm90_cu_4022bc09_32474cuda3std3__478_GLOBAL__N__106b6b89_40_flash_fwd_hdim192_128_e4m3_paged_sm90_cu_4022bc09_32476ignoreE:
	.zero		1
	.type		_ZN76_INTERNAL_106b6b89_40_flash_fwd_hdim192_128_e4m3_paged_sm90_cu_4022bc09_32474cute7productE,@object
	.size		_ZN76_INTERNAL_106b6b89_40_flash_fwd_hdim192_128_e4m3_paged_sm90_cu_4022bc09_32474cute7productE,(_ZN76_INTERNAL_106b6b89_40_flash_fwd_hdim192_128_e4m3_paged_sm90_cu_4022bc09_32474cuda3std3__45__cpo3endE - _ZN76_INTERNAL_106b6b89_40_flash_fwd_hdim192_128_e4m3_paged_sm90_cu_4022bc09_32474cute7productE)
_ZN76_INTERNAL_106b6b89_40_flash_fwd_hdim192_128_e4m3_paged_sm90_cu_4022bc09_32474cute7productE:
	.zero		1
	.type		_ZN76_INTERNAL_106b6b89_40_flash_fwd_hdim192_128_e4m3_paged_sm90_cu_4022bc09_32474cuda3std3__45__cpo3endE,@object
	.size		_ZN76_INTERNAL_106b6b89_40_flash_fwd_hdim192_128_e4m3_paged_sm90_cu_4022bc09_32474cuda3std3__45__cpo3endE,(_ZN76_INTERNAL_106b6b89_40_flash_fwd_hdim192_128_e4m3_paged_sm90_cu_4022bc09_32474cuda3std3__419piecewise_constructE - _ZN76_INTERNAL_106b6b89_40_flash_fwd_hdim192_128_e4m3_paged_sm90_cu_4022bc09_32474cuda3std3__45__cpo3endE)
_ZN76_INTERNAL_106b6b89_40_flash_fwd_hdim192_128_e4m3_paged_sm90_cu_4022bc09_32474cuda3std3__45__cpo3endE:
	.zero		1
	.type		_ZN76_INTERNAL_106b6b89_40_flash_fwd_hdim192_128_e4m3_paged_sm90_cu_4022bc09_32474cuda3std3__419piecewise_constructE,@object
	.size		_ZN76_INTERNAL_106b6b89_40_flash_fwd_hdim192_128_e4m3_paged_sm90_cu_4022bc09_32474cuda3std3__419piecewise_constructE,(_ZN76_INTERNAL_106b6b89_40_flash_fwd_hdim192_128_e4m3_paged_sm90_cu_4022bc09_32474cuda3std3__45__cpo4cendE - _ZN76_INTERNAL_106b6b89_40_flash_fwd_hdim192_128_e4m3_paged_sm90_cu_4022bc09_32474cuda3std3__419piecewise_constructE)
_ZN76_INTERNAL_106b6b89_40_flash_fwd_hdim192_128_e4m3_paged_sm90_cu_4022bc09_32474cuda3std3__419piecewise_constructE:
	.zero		1
	.type		_ZN76_INTERNAL_106b6b89_40_flash_fwd_hdim192_128_e4m3_paged_sm90_cu_4022bc09_32474cuda3std3__45__cpo4cendE,@object
	.size		_ZN76_INTERNAL_106b6b89_40_flash_fwd_hdim192_128_e4m3_paged_sm90_cu_4022bc09_32474cuda3std3__45__cpo4cendE,(_ZN76_INTERNAL_106b6b89_40_flash_fwd_hdim192_128_e4m3_paged_sm90_cu_4022bc09_32474cuda3std6ranges3__45__cpo4swapE - _ZN76_INTERNAL_106b6b89_40_flash_fwd_hdim192_128_e4m3_paged_sm90_cu_4022bc09_32474cuda3std3__45__cpo4cendE)
_ZN76_INTERNAL_106b6b89_40_flash_fwd_hdim192_128_e4m3_paged_sm90_cu_4022bc09_32474cuda3std3__45__cpo4cendE:
	.zero		1
	.type		_ZN76_INTERNAL_106b6b89_40_flash_fwd_hdim192_128_e4m3_paged_sm90_cu_4022bc09_32474cuda3std6ranges3__45__cpo4swapE,@object
	.size		_ZN76_INTERNAL_106b6b89_40_flash_fwd_hdim192_128_e4m3_paged_sm90_cu_4022bc09_32474cuda3std6ranges3__45__cpo4swapE,(.L_20 - _ZN76_INTERNAL_106b6b89_40_flash_fwd_hdim192_128_e4m3_paged_sm90_cu_4022bc09_32474cuda3std6ranges3__45__cpo4swapE)
_ZN76_INTERNAL_106b6b89_40_flash_fwd_hdim192_128_e4m3_paged_sm90_cu_4022bc09_32474cuda3std6ranges3__45__cpo4swapE:
	.zero		1
.L_20:


//--------------------- .nv.shared._ZN7cutlass13device_kernelIN5flash11enable_sm90INS1_16FlashAttnFwdSm90INS1_25CollectiveMainloopFwdSm90ILi2EN4cute5tupleIJNS5_1CILi1EEES8_S8_EEENS6_IJNS7_ILi128EEENS7_ILi160EEENS7_ILi192EEEEEELi128ENS_12float_e4m3_tEfNS_4arch4Sm90ELb0ELb0ELb0ELb1ELb1ELb0ELb0ELb1ELb1ELb1ELb0ELb0EEENS1_21CollectiveEpilogueFwdINS6_IJSA_SA_SB_EEES9_NS_10bfloat16_tESG_Li256ELb1ELb1ELb0ELb1EEENS1_36VarlenDynamicPersistentTileSchedulerILi128ELi160ELi256ELi128ELb0ELb1ELb1ELb0ELb1ELb1EEEEEEEEEvNT_6ParamsE --------------------------
	.section	.nv.shared._ZN7cutlass13device_kernelIN5flash11enable_sm90INS1_16FlashAttnFwdSm90INS1_25CollectiveMainloopFwdSm90ILi2EN4cute5tupleIJNS5_1CILi1EEES8_S8_EEENS6_IJNS7_ILi128EEENS7_ILi160EEENS7_ILi192EEEEEELi128ENS_12float_e4m3_tEfNS_4arch4Sm90ELb0ELb0ELb0ELb1ELb1ELb0ELb0ELb1ELb1ELb1ELb0ELb0EEENS1_21CollectiveEpilogueFwdINS6_IJSA_SA_SB_EEES9_NS_10bfloat16_tESG_Li256ELb1ELb1ELb0ELb1EEENS1_36VarlenDynamicPersistentTileSchedulerILi128ELi160ELi256ELi128ELb0ELb1ELb1ELb0ELb1ELb1EEEEEEEEEvNT_6ParamsE,"aw",@nobits
	.sectionflags	@""
	.align	16
	.zero		1024


//--------------------- .nv.shared._ZN7cutlass13device_kernelIN5flash11enable_sm90INS1_16FlashAttnFwdSm90INS1_25CollectiveMainloopFwdSm90ILi2EN4cute5tupleIJNS5_1CILi1EEES8_S8_EEENS6_IJNS7_ILi128EEENS7_ILi160EEENS7_ILi192EEEEEELi128ENS_12float_e4m3_tEfNS_4arch4Sm90ELb0ELb0ELb0ELb1ELb1ELb1ELb0ELb1ELb1ELb1ELb0ELb0EEENS1_21CollectiveEpilogueFwdINS6_IJSA_SA_SB_EEES9_NS_10bfloat16_tESG_Li256ELb1ELb1ELb0ELb1EEENS1_36VarlenDynamicPersistentTileSchedulerILi128ELi160ELi256ELi128ELb0ELb1ELb1ELb0ELb1ELb1EEEEEEEEEvNT_6ParamsE --------------------------
	.section	.nv.shared._ZN7cutlass13device_kernelIN5flash11enable_sm90INS1_16FlashAttnFwdSm90INS1_25CollectiveMainloopFwdSm90ILi2EN4cute5tupleIJNS5_1CILi1EEES8_S8_EEENS6_IJNS7_ILi128EEENS7_ILi160EEENS7_ILi192EEEEEELi128ENS_12float_e4m3_tEfNS_4arch4Sm90ELb0ELb0ELb0ELb1ELb1ELb1ELb0ELb1ELb1ELb1ELb0ELb0EEENS1_21CollectiveEpilogueFwdINS6_IJSA_SA_SB_EEES9_NS_10bfloat16_tESG_Li256ELb1ELb1ELb0ELb1EEENS1_36VarlenDynamicPersistentTileSchedulerILi128ELi160ELi256ELi128ELb0ELb1ELb1ELb0ELb1ELb1EEEEEEEEEvNT_6ParamsE,"aw",@nobits
	.sectionflags	@""
	.align	16
	.zero		1024


//--------------------- .nv.shared._ZN7cutlass13device_kernelIN5flash11enable_sm90INS1_16FlashAttnFwdSm90INS1_25CollectiveMainloopFwdSm90ILi2EN4cute5tupleIJNS5_1CILi1EEES8_S8_EEENS6_IJNS7_ILi128EEESA_NS7_ILi192EEEEEELi128ENS_12float_e4m3_tEfNS_4arch4Sm90ELb0ELb1ELb0ELb0ELb1ELb0ELb0ELb1ELb1ELb1ELb0ELb0EEENS1_21CollectiveEpilogueFwdINS6_IJSA_SA_SA_EEES9_NS_10bfloat16_tESF_Li256ELb0ELb1ELb0ELb1EEENS1_30DynamicPersistentTileSchedulerILi256ELi128ELb0ELb1ELb1EEEEEEEEEvNT_6ParamsE --------------------------
	.section	.nv.shared._ZN7cutlass13device_kernelIN5flash11enable_sm90INS1_16FlashAttnFwdSm90INS1_25CollectiveMainloopFwdSm90ILi2EN4cute5tupleIJNS5_1CILi1EEES8_S8_EEENS6_IJNS7_ILi128EEESA_NS7_ILi192EEEEEELi128ENS_12float_e4m3_tEfNS_4arch4Sm90ELb0ELb1ELb0ELb0ELb1ELb0ELb0ELb1ELb1ELb1ELb0ELb0EEENS1_21CollectiveEpilogueFwdINS6_IJSA_SA_SA_EEES9_NS_10bfloat16_tESF_Li256ELb0ELb1ELb0ELb1EEENS1_30DynamicPersistentTileSchedulerILi256ELi128ELb0ELb1ELb1EEEEEEEEEvNT_6ParamsE,"aw",@nobits
	.sectionflags	@""
	.align	16
	.zero		1024


//--------------------- .nv.shared._ZN7cutlass13device_kernelIN5flash11enable_sm90INS1_16FlashAttnFwdSm90INS1_25CollectiveMainloopFwdSm90ILi2EN4cute5tupleIJNS5_1CILi1EEES8_S8_EEENS6_IJNS7_ILi128EEESA_NS7_ILi192EEEEEELi128ENS_12float_e4m3_tEfNS_4arch4Sm90ELb0ELb1ELb0ELb1ELb1ELb0ELb0ELb1ELb1ELb1ELb0ELb0EEENS1_21CollectiveEpilogueFwdINS6_IJSA_SA_SA_EEES9_NS_10bfloat16_tESF_Li256ELb1ELb1ELb0ELb1EEENS1_36VarlenDynamicPersistentTileSchedulerILi128ELi128ELi256ELi128ELb0ELb1ELb1ELb1ELb0ELb1EEEEEEEEEvNT_6ParamsE --------------------------
	.section	.nv.shared._ZN7cutlass13device_kernelIN5flash11enable_sm90INS1_16FlashAttnFwdSm90INS1_25CollectiveMainloopFwdSm90ILi2EN4cute5tupleIJNS5_1CILi1EEES8_S8_EEENS6_IJNS7_ILi128EEESA_NS7_ILi192EEEEEELi128ENS_12float_e4m3_tEfNS_4arch4Sm90ELb0ELb1ELb0ELb1ELb1ELb0ELb0ELb1ELb1ELb1ELb0ELb0EEENS1_21CollectiveEpilogueFwdINS6_IJSA_SA_SA_EEES9_NS_10bfloat16_tESF_Li256ELb1ELb1ELb0ELb1EEENS1_36VarlenDynamicPersistentTileSchedulerILi128ELi128ELi256ELi128ELb0ELb1ELb1ELb1ELb0ELb1EEEEEEEEEvNT_6ParamsE,"aw",@nobits
	.sectionflags	@""
	.align	16
	.zero		1024


//--------------------- .nv.shared._ZN7cutlass13device_kernelIN5flash11enable_sm90INS1_16FlashAttnFwdSm90INS1_25CollectiveMainloopFwdSm90ILi2EN4cute5tupleIJNS5_1CILi1EEES8_S8_EEENS6_IJNS7_ILi128EEESA_NS7_ILi192EEEEEELi128ENS_12float_e4m3_tEfNS_4arch4Sm90ELb0ELb1ELb0ELb1ELb1ELb1ELb0ELb1ELb1ELb1ELb0ELb0EEENS1_21CollectiveEpilogueFwdINS6_IJSA_SA_SA_EEES9_NS_10bfloat16_tESF_Li256ELb1ELb1ELb0ELb1EEENS1_36VarlenDynamicPersistentTileSchedulerILi128ELi128ELi256ELi128ELb0ELb1ELb1ELb1ELb0ELb1EEEEEEEEEvNT_6ParamsE --------------------------
	.section	.nv.shared._ZN7cutlass13device_kernelIN5flash11enable_sm90INS1_16FlashAttnFwdSm90INS1_25CollectiveMainloopFwdSm90ILi2EN4cute5tupleIJNS5_1CILi1EEES8_S8_EEENS6_IJNS7_ILi128EEESA_NS7_ILi192EEEEEELi128ENS_12float_e4m3_tEfNS_4arch4Sm90ELb0ELb1ELb0ELb1ELb1ELb1ELb0ELb1ELb1ELb1ELb0ELb0EEENS1_21CollectiveEpilogueFwdINS6_IJSA_SA_SA_EEES9_NS_10bfloat16_tESF_Li256ELb1ELb1ELb0ELb1EEENS1_36VarlenDynamicPersistentTileSchedulerILi128ELi128ELi256ELi128ELb0ELb1ELb1ELb1ELb0ELb1EEEEEEEEEvNT_6ParamsE,"aw",@nobits
	.sectionflags	@""
	.align	16
	.zero		1024


//--------------------- .nv.shared._ZN7cutlass13device_kernelIN5flash11enable_sm90INS1_16FlashAttnFwdSm90INS1_25CollectiveMainloopFwdSm90ILi2EN4cute5tupleIJNS5_1CILi1EEES8_S8_EEENS6_IJNS7_ILi128EEENS7_ILi160EEENS7_ILi192EEEEEELi128ENS_12float_e4m3_tEfNS_4arch4Sm90ELb1ELb0ELb0ELb0ELb1ELb0ELb0ELb1ELb1ELb1ELb0ELb0EEENS1_21CollectiveEpilogueFwdINS6_IJSA_SA_SB_EEES9_NS_10bfloat16_tESG_Li256ELb0ELb1ELb0ELb1EEENS1_30DynamicPersistentTileSchedulerILi256ELi128ELb0ELb1ELb1EEEEEEEEEvNT_6ParamsE --------------------------
	.section	.nv.shared._ZN7cutlass13device_kernelIN5flash11enable_sm90INS1_16FlashAttnFwdSm90INS1_25CollectiveMainloopFwdSm90ILi2EN4cute5tupleIJNS5_1CILi1EEES8_S8_EEENS6_IJNS7_ILi128EEENS7_ILi160EEENS7_ILi192EEEEEELi128ENS_12float_e4m3_tEfNS_4arch4Sm90ELb1ELb0ELb0ELb0ELb1ELb0ELb0ELb1ELb1ELb1ELb0ELb0EEENS1_21CollectiveEpilogueFwdINS6_IJSA_SA_SB_EEES9_NS_10bfloat16_tESG_Li256ELb0ELb1ELb0ELb1EEENS1_30DynamicPersistentTileSchedulerILi256ELi128ELb0ELb1ELb1EEEEEEEEEvNT_6ParamsE,"aw",@nobits
	.sectionflags	@""
	.align	16
	.zero		1024


//--------------------- .nv.shared._ZN7cutlass13device_kernelIN5flash11enable_sm90INS1_16FlashAttnFwdSm90INS1_25CollectiveMainloopFwdSm90ILi2EN4cute5tupleIJNS5_1CILi1EEES8_S8_EEENS6_IJNS7_ILi128EEENS7_ILi160EEENS7_ILi192EEEEEELi128ENS_12float_e4m3_tEfNS_4arch4Sm90ELb1ELb0ELb0ELb1ELb1ELb0ELb0ELb1ELb1ELb1ELb0ELb0EEENS1_21CollectiveEpilogueFwdINS6_IJSA_SA_SB_EEES9_NS_10bfloat16_tESG_Li256ELb1ELb1ELb0ELb1EEENS1_36VarlenDynamicPersistentTileSchedulerILi128ELi160ELi256ELi128ELb0ELb1ELb1ELb1ELb1ELb1EEEEEEEEEvNT_6ParamsE --------------------------
	.section	.nv.shared._ZN7cutlass13device_kernelIN5flash11enable_sm90INS1_16FlashAttnFwdSm90INS1_25CollectiveMainloopFwdSm90ILi2EN4cute5tupleIJNS5_1CILi1EEES8_S8_EEENS6_IJNS7_ILi128EEENS7_ILi160EEENS7_ILi192EEEEEELi128ENS_12float_e4m3_tEfNS_4arch4Sm90ELb1ELb0ELb0ELb1ELb1ELb0ELb0ELb1ELb1ELb1ELb0ELb0EEENS1_21CollectiveEpilogueFwdINS6_IJSA_SA_SB_EEES9_NS_10bfloat16_tESG_Li256ELb1ELb1ELb0ELb1EEENS1_36VarlenDynamicPersistentTileSchedulerILi128ELi160ELi256ELi128ELb0ELb1ELb1ELb1ELb1ELb1EEEEEEEEEvNT_6ParamsE,"aw",@nobits
	.sectionflags	@""
	.align	16
	.zero		1024


//--------------------- .nv.shared._ZN7cutlass13device_kernelIN5flash11enable_sm90INS1_16FlashAttnFwdSm90INS1_25CollectiveMainloopFwdSm90ILi2EN4cute5tupleIJNS5_1CILi1EEES8_S8_EEENS6_IJNS7_ILi128EEENS7_ILi160EEENS7_ILi192EEEEEELi128ENS_12float_e4m3_tEfNS_4arch4Sm90ELb1ELb0ELb0ELb1ELb1ELb1ELb0ELb1ELb1ELb1ELb0ELb0EEENS1_21CollectiveEpilogueFwdINS6_IJSA_SA_SB_EEES9_NS_10bfloat16_tESG_Li256ELb1ELb1ELb0ELb1EEENS1_36VarlenDynamicPersistentTileSchedulerILi128ELi160ELi256ELi128ELb0ELb1ELb1ELb1ELb1ELb1EEEEEEEEEvNT_6ParamsE --------------------------
	.section	.nv.shared._ZN7cutlass13device_kernelIN5flash11enable_sm90INS1_16FlashAttnFwdSm90INS1_25CollectiveMainloopFwdSm90ILi2EN4cute5tupleIJNS5_1CILi1EEES8_S8_EEENS6_IJNS7_ILi128EEENS7_ILi160EEENS7_ILi192EEEEEELi128ENS_12float_e4m3_tEfNS_4arch4Sm90ELb1ELb0ELb0ELb1ELb1ELb1ELb0ELb1ELb1ELb1ELb0ELb0EEENS1_21CollectiveEpilogueFwdINS6_IJSA_SA_SB_EEES9_NS_10bfloat16_tESG_Li256ELb1ELb1ELb0ELb1EEENS1_36VarlenDynamicPersistentTileSchedulerILi128ELi160ELi256ELi128ELb0ELb1ELb1ELb1ELb1ELb1EEEEEEEEEvNT_6ParamsE,"aw",@nobits
	.sectionflags	@""
	.align	16
	.zero		1024


//--------------------- .nv.constant0._ZN7cutlass13device_kernelIN5flash11enable_sm90INS1_16FlashAttnFwdSm90INS1_25CollectiveMainloopFwdSm90ILi2EN4cute5tupleIJNS5_1CILi1EEES8_S8_EEENS6_IJNS7_ILi128EEENS7_ILi160EEENS7_ILi192EEEEEELi128ENS_12float_e4m3_tEfNS_4arch4Sm90ELb0ELb0ELb0ELb0ELb1ELb0ELb0ELb1ELb1ELb1ELb0ELb0EEENS1_21CollectiveEpilogueFwdINS6_IJSA_SA_SB_EEES9_NS_10bfloat16_tESG_Li256ELb0ELb1ELb0ELb1EEENS1_29StaticPersistentTileSchedulerILb0EEEEEEEEEvNT_6ParamsE --------------------------
	.section	.nv.constant0._ZN7cutlass13device_kernelIN5flash11enable_sm90INS1_16FlashAttnFwdSm90INS1_25CollectiveMainloopFwdSm90ILi2EN4cute5tupleIJNS5_1CILi1EEES8_S8_EEENS6_IJNS7_ILi128EEENS7_ILi160EEENS7_ILi192EEEEEELi128ENS_12float_e4m3_tEfNS_4arch4Sm90ELb0ELb0ELb0ELb0ELb1ELb0ELb0ELb1ELb1ELb1ELb0ELb0EEENS1_21CollectiveEpilogueFwdINS6_IJSA_SA_SB_EEES9_NS_10bfloat16_tESG_Li256ELb0ELb1ELb0ELb1EEENS1_29StaticPersistentTileSchedulerILb0EEEEEEEEEvNT_6ParamsE,"a",@progbits
	.sectionflags	@""
	.align	4
.nv.constant0._ZN7cutlass13device_kernelIN5flash11enable_sm90INS1_16FlashAttnFwdSm90INS1_25CollectiveMainloopFwdSm90ILi2EN4cute5tupleIJNS5_1CILi1EEES8_S8_EEENS6_IJNS7_ILi128EEENS7_ILi160EEENS7_ILi192EEEEEELi128ENS_12float_e4m3_tEfNS_4arch4Sm90ELb0ELb0ELb0ELb0ELb1ELb0ELb0ELb1ELb1ELb1ELb0ELb0EEENS1_21CollectiveEpilogueFwdINS6_IJSA_SA_SB_EEES9_NS_10bfloat16_tESG_Li256ELb0ELb1ELb0ELb1EEENS1_29StaticPersistentTileSchedulerILb0EEEEEEEEEvNT_6ParamsE:
	.zero		3200


//--------------------- .nv.constant0._ZN7cutlass13device_kernelIN5flash11enable_sm90INS1_16FlashAttnFwdSm90INS1_25CollectiveMainloopFwdSm90ILi2EN4cute5tupleIJNS5_1CILi1EEES8_S8_EEENS6_IJNS7_ILi128EEENS7_ILi160EEENS7_ILi192EEEEEELi128ENS_12float_e4m3_tEfNS_4arch4Sm90ELb0ELb0ELb0ELb1ELb1ELb0ELb0ELb1ELb1ELb1ELb0ELb0EEENS1_21CollectiveEpilogueFwdINS6_IJSA_SA_SB_EEES9_NS_10bfloat16_tESG_Li256ELb1ELb1ELb0ELb1EEENS1_36VarlenDynamicPersistentTileSchedulerILi128ELi160ELi256ELi128ELb0ELb1ELb1ELb0ELb1ELb1EEEEEEEEEvNT_6ParamsE --------------------------
	.section	.nv.constant0._ZN7cutlass13device_kernelIN5flash11enable_sm90INS1_16FlashAttnFwdSm90INS1_25CollectiveMainloopFwdSm90ILi2EN4cute5tupleIJNS5_1CILi1EEES8_S8_EEENS6_IJNS7_ILi128EEENS7_ILi160EEENS7_ILi192EEEEEELi128ENS_12float_e4m3_tEfNS_4arch4Sm90ELb0ELb0ELb0ELb1ELb1ELb0ELb0ELb1ELb1ELb1ELb0ELb0EEENS1_21CollectiveEpilogueFwdINS6_IJSA_SA_SB_EEES9_NS_10bfloat16_tESG_Li256ELb1ELb1ELb0ELb1EEENS1_36VarlenDynamicPersistentTileSchedulerILi128ELi160ELi256ELi128ELb0ELb1ELb1ELb0ELb1ELb1EEEEEEEEEvNT_6ParamsE,"a",@progbits
	.sectionflags	@""
	.align	4
.nv.constant0._ZN7cutlass13device_kernelIN5flash11enable_sm90INS1_16FlashAttnFwdSm90INS1_25CollectiveMainloopFwdSm90ILi2EN4cute5tupleIJNS5_1CILi1EEES8_S8_EEENS6_IJNS7_ILi128EEENS7_ILi160EEENS7_ILi192EEEEEELi128ENS_12float_e4m3_tEfNS_4arch4Sm90ELb0ELb0ELb0ELb1ELb1ELb0ELb0ELb1ELb1ELb1ELb0ELb0EEENS1_21CollectiveEpilogueFwdINS6_IJSA_SA_SB_EEES9_NS_10bfloat16_tESG_Li256ELb1ELb1ELb0ELb1EEENS1_36VarlenDynamicPersistentTileSchedulerILi128ELi160ELi256ELi128ELb0ELb1ELb1ELb0ELb1ELb1EEEEEEEEEvNT_6ParamsE:
	.zero		3328


//--------------------- .nv.constant0._ZN7cutlass13device_kernelIN5flash11enable_sm90INS1_16FlashAttnFwdSm90INS1_25CollectiveMainloopFwdSm90ILi2EN4cute5tupleIJNS5_1CILi1EEES8_S8_EEENS6_IJNS7_ILi128EEENS7_ILi160EEENS7_ILi192EEEEEELi128ENS_12float_e4m3_tEfNS_4arch4Sm90ELb0ELb0ELb0ELb1ELb1ELb1ELb0ELb1ELb1ELb1ELb0ELb0EEENS1_21CollectiveEpilogueFwdINS6_IJSA_SA_SB_EEES9_NS_10bfloat16_tESG_Li256ELb1ELb1ELb0ELb1EEENS1_36VarlenDynamicPersistentTileSchedulerILi128ELi160ELi256ELi128ELb0ELb1ELb1ELb0ELb1ELb1EEEEEEEEEvNT_6ParamsE --------------------------
	.section	.nv.constant0._ZN7cutlass13device_kernelIN5flash11enable_sm90INS1_16FlashAttnFwdSm90INS1_25CollectiveMainloopFwdSm90ILi2EN4cute5tupleIJNS5_1CILi1EEES8_S8_EEENS6_IJNS7_ILi128EEENS7_ILi160EEENS7_ILi192EEEEEELi128ENS_12float_e4m3_tEfNS_4arch4Sm90ELb0ELb0ELb0ELb1ELb1ELb1ELb0ELb1ELb1ELb1ELb0ELb0EEENS1_21CollectiveEpilogueFwdINS6_IJSA_SA_SB_EEES9_NS_10bfloat16_tESG_Li256ELb1ELb1ELb0ELb1EEENS1_36VarlenDynamicPersistentTileSchedulerILi128ELi160ELi256ELi128ELb0ELb1ELb1ELb0ELb1ELb1EEEEEEEEEvNT_6ParamsE,"a",@progbits
	.sectionflags	@""
	.align	4
.nv.constant0._ZN7cutlass13device_kernelIN5flash11enable_sm90INS1_16FlashAttnFwdSm90INS1_25CollectiveMainloopFwdSm90ILi2EN4cute5tupleIJNS5_1CILi1EEES8_S8_EEENS6_IJNS7_ILi128EEENS7_ILi160EEENS7_ILi192EEEEEELi128ENS_12float_e4m3_tEfNS_4arch4Sm90ELb0ELb0ELb0ELb1ELb1ELb1ELb0ELb1ELb1ELb1ELb0ELb0EEENS1_21CollectiveEpilogueFwdINS6_IJSA_SA_SB_EEES9_NS_10bfloat16_tESG_Li256ELb1ELb1ELb0ELb1EEENS1_36VarlenDynamicPersistentTileSchedulerILi128ELi160ELi256ELi128ELb0ELb1ELb1ELb0ELb1ELb1EEEEEEEEEvNT_6ParamsE:
	.zero		3328


//--------------------- .nv.constant0._ZN7cutlass13device_kernelIN5flash11enable_sm90INS1_16FlashAttnFwdSm90INS1_25CollectiveMainloopFwdSm90ILi2EN4cute5tupleIJNS5_1CILi1EEES8_S8_EEENS6_IJNS7_ILi128EEESA_NS7_ILi192EEEEEELi128ENS_12float_e4m3_tEfNS_4arch4Sm90ELb0ELb1ELb0ELb0ELb1ELb0ELb0ELb1ELb1ELb1ELb0ELb0EEENS1_21CollectiveEpilogueFwdINS6_IJSA_SA_SA_EEES9_NS_10bfloat16_tESF_Li256ELb0ELb1ELb0ELb1EEENS1_30DynamicPersistentTileSchedulerILi256ELi128ELb0ELb1ELb1EEEEEEEEEvNT_6ParamsE --------------------------
	.section	.nv.constant0._ZN7cutlass13device_kernelIN5flash11enable_sm90INS1_16FlashAttnFwdSm90INS1_25CollectiveMainloopFwdSm90ILi2EN4cute5tupleIJNS5_1CILi1EEES8_S8_EEENS6_IJNS7_ILi128EEESA_NS7_ILi192EEEEEELi128ENS_12float_e4m3_tEfNS_4arch4Sm90ELb0ELb1ELb0ELb0ELb1ELb0ELb0ELb1ELb1ELb1ELb0ELb0EEENS1_21CollectiveEpilogueFwdINS6_IJSA_SA_SA_EEES9_NS_10bfloat16_tESF_Li256ELb0ELb1ELb0ELb1EEENS1_30DynamicPersistentTileSchedulerILi256ELi128ELb0ELb1ELb1EEEEEEEEEvNT_6ParamsE,"a",@progbits
	.sectionflags	@""
	.align	4
.nv.constant0._ZN7cutlass13device_kernelIN5flash11enable_sm90INS1_16FlashAttnFwdSm90INS1_25CollectiveMainloopFwdSm90ILi2EN4cute5tupleIJNS5_1CILi1EEES8_S8_EEENS6_IJNS7_ILi128EEESA_NS7_ILi192EEEEEELi128ENS_12float_e4m3_tEfNS_4arch4Sm90ELb0ELb1ELb0ELb0ELb1ELb0ELb0ELb1ELb1ELb1ELb0ELb0EEENS1_21CollectiveEpilogueFwdINS6_IJSA_SA_SA_EEES9_NS_10bfloat16_tESF_Li256ELb0ELb1ELb0ELb1EEENS1_30DynamicPersistentTileSchedulerILi256ELi128ELb0ELb1ELb1EEEEEEEEEvNT_6ParamsE:
	.zero		3328


//--------------------- .nv.constant0._ZN7cutlass13device_kernelIN5flash11enable_sm90INS1_16FlashAttnFwdSm90INS1_25CollectiveMainloopFwdSm90ILi2EN4cute5tupleIJNS5_1CILi1EEES8_S8_EEENS6_IJNS7_ILi128EEESA_NS7_ILi192EEEEEELi128ENS_12float_e4m3_tEfNS_4arch4Sm90ELb0ELb1ELb0ELb1ELb1ELb0ELb0ELb1ELb1ELb1ELb0ELb0EEENS1_21CollectiveEpilogueFwdINS6_IJSA_SA_SA_EEES9_NS_10bfloat16_tESF_Li256ELb1ELb1ELb0ELb1EEENS1_36VarlenDynamicPersistentTileSchedulerILi128ELi128ELi256ELi128ELb0ELb1ELb1ELb1ELb0ELb1EEEEEEEEEvNT_6ParamsE --------------------------
	.section	.nv.constant0._ZN7cutlass13device_kernelIN5flash11enable_sm90INS1_16FlashAttnFwdSm90INS1_25CollectiveMainloopFwdSm90ILi2EN4cute5tupleIJNS5_1CILi1EEES8_S8_EEENS6_IJNS7_ILi128EEESA_NS7_ILi192EEEEEELi128ENS_12float_e4m3_tEfNS_4arch4Sm90ELb0ELb1ELb0ELb1ELb1ELb0ELb0ELb1ELb1ELb1ELb0ELb0EEENS1_21CollectiveEpilogueFwdINS6_IJSA_SA_SA_EEES9_NS_10bfloat16_tESF_Li256ELb1ELb1ELb0ELb1EEENS1_36VarlenDynamicPersistentTileSchedulerILi128ELi128ELi256ELi128ELb0ELb1ELb1ELb1ELb0ELb1EEEEEEEEEvNT_6ParamsE,"a",@progbits
	.sectionflags	@""
	.align	4
.nv.constant0._ZN7cutlass13device_kernelIN5flash11enable_sm90INS1_16FlashAttnFwdSm90INS1_25CollectiveMainloopFwdSm90ILi2EN4cute5tupleIJNS5_1CILi1EEES8_S8_EEENS6_IJNS7_ILi128EEESA_NS7_ILi192EEEEEELi128ENS_12float_e4m3_tEfNS_4arch4Sm90ELb0ELb1ELb0ELb1ELb1ELb0ELb0ELb1ELb1ELb1ELb0ELb0EEENS1_21CollectiveEpilogueFwdINS6_IJSA_SA_SA_EEES9_NS_10bfloat16_tESF_Li256ELb1ELb1ELb0ELb1EEENS1_36VarlenDynamicPersistentTileSchedulerILi128ELi128ELi256ELi128ELb0ELb1ELb1ELb1ELb0ELb1EEEEEEEEEvNT_6ParamsE:
	.zero		3328


//--------------------- .nv.constant0._ZN7cutlass13device_kernelIN5flash11enable_sm90INS1_16FlashAttnFwdSm90INS1_25CollectiveMainloopFwdSm90ILi2EN4cute5tupleIJNS5_1CILi1EEES8_S8_EEENS6_IJNS7_ILi128EEESA_NS7_ILi192EEEEEELi128ENS_12float_e4m3_tEfNS_4arch4Sm90ELb0ELb1ELb0ELb1ELb1ELb1ELb0ELb1ELb1ELb1ELb0ELb0EEENS1_21CollectiveEpilogueFwdINS6_IJSA_SA_SA_EEES9_NS_10bfloat16_tESF_Li256ELb1ELb1ELb0ELb1EEENS1_36VarlenDynamicPersistentTileSchedulerILi128ELi128ELi256ELi128ELb0ELb1ELb1ELb1ELb0ELb1EEEEEEEEEvNT_6ParamsE --------------------------
	.section	.nv.constant0._ZN7cutlass13device_kernelIN5flash11enable_sm90INS1_16FlashAttnFwdSm90INS1_25CollectiveMainloopFwdSm90ILi2EN4cute5tupleIJNS5_1CILi1EEES8_S8_EEENS6_IJNS7_ILi128EEESA_NS7_ILi192EEEEEELi128ENS_12float_e4m3_tEfNS_4arch4Sm90ELb0ELb1ELb0ELb1ELb1ELb1ELb0ELb1ELb1ELb1ELb0ELb0EEENS1_21CollectiveEpilogueFwdINS6_IJSA_SA_SA_EEES9_NS_10bfloat16_tESF_Li256ELb1ELb1ELb0ELb1EEENS1_36VarlenDynamicPersistentTileSchedulerILi128ELi128ELi256ELi128ELb0ELb1ELb1ELb1ELb0ELb1EEEEEEEEEvNT_6ParamsE,"a",@progbits
	.sectionflags	@""
	.align	4
.nv.constant0._ZN7cutlass13device_kernelIN5flash11enable_sm90INS1_16FlashAttnFwdSm90INS1_25CollectiveMainloopFwdSm90ILi2EN4cute5tupleIJNS5_1CILi1EEES8_S8_EEENS6_IJNS7_ILi128EEESA_NS7_ILi192EEEEEELi128ENS_12float_e4m3_tEfNS_4arch4Sm90ELb0ELb1ELb0ELb1ELb1ELb1ELb0ELb1ELb1ELb1ELb0ELb0EEENS1_21CollectiveEpilogueFwdINS6_IJSA_SA_SA_EEES9_NS_10bfloat16_tESF_Li256ELb1ELb1ELb0ELb1EEENS1_36VarlenDynamicPersistentTileSchedulerILi128ELi128ELi256ELi128ELb0ELb1ELb1ELb1ELb0ELb1EEEEEEEEEvNT_6ParamsE:
	.zero		3328


//--------------------- .nv.constant0._ZN7cutlass13device_kernelIN5flash11enable_sm90INS1_16FlashAttnFwdSm90INS1_25CollectiveMainloopFwdSm90ILi2EN4cute5tupleIJNS5_1CILi1EEES8_S8_EEENS6_IJNS7_ILi128EEENS7_ILi160EEENS7_ILi192EEEEEELi128ENS_12float_e4m3_tEfNS_4arch4Sm90ELb1ELb0ELb0ELb0ELb1ELb0ELb0ELb1ELb1ELb1ELb0ELb0EEENS1_21CollectiveEpilogueFwdINS6_IJSA_SA_SB_EEES9_NS_10bfloat16_tESG_Li256ELb0ELb1ELb0ELb1EEENS1_30DynamicPersistentTileSchedulerILi256ELi128ELb0ELb1ELb1EEEEEEEEEvNT_6ParamsE --------------------------
	.section	.nv.constant0._ZN7cutlass13device_kernelIN5flash11enable_sm90INS1_16FlashAttnFwdSm90INS1_25CollectiveMainloopFwdSm90ILi2EN4cute5tupleIJNS5_1CILi1EEES8_S8_EEENS6_IJNS7_ILi128EEENS7_ILi160EEENS7_ILi192EEEEEELi128ENS_12float_e4m3_tEfNS_4arch4Sm90ELb1ELb0ELb0ELb0ELb1ELb0ELb0ELb1ELb1ELb1ELb0ELb0EEENS1_21CollectiveEpilogueFwdINS6_IJSA_SA_SB_EEES9_NS_10bfloat16_tESG_Li256ELb0ELb1ELb0ELb1EEENS1_30DynamicPersistentTileSchedulerILi256ELi128ELb0ELb1ELb1EEEEEEEEEvNT_6ParamsE,"a",@progbits
	.sectionflags	@""
	.align	4
.nv.constant0._ZN7cutlass13device_kernelIN5flash11enable_sm90INS1_16FlashAttnFwdSm90INS1_25CollectiveMainloopFwdSm90ILi2EN4cute5tupleIJNS5_1CILi1EEES8_S8_EEENS6_IJNS7_ILi128EEENS7_ILi160EEENS7_ILi192EEEEEELi128ENS_12float_e4m3_tEfNS_4arch4Sm90ELb1ELb0ELb0ELb0ELb1ELb0ELb0ELb1ELb1ELb1ELb0ELb0EEENS1_21CollectiveEpilogueFwdINS6_IJSA_SA_SB_EEES9_NS_10bfloat16_tESG_Li256ELb0ELb1ELb0ELb1EEENS1_30DynamicPersistentTileSchedulerILi256ELi128ELb0ELb1ELb1EEEEEEEEEvNT_6ParamsE:
	.zero		3328


//--------------------- .nv.constant0._ZN7cutlass13device_kernelIN5flash11enable_sm90INS1_16FlashAttnFwdSm90INS1_25CollectiveMainloopFwdSm90ILi2EN4cute5tupleIJNS5_1CILi1EEES8_S8_EEENS6_IJNS7_ILi128EEENS7_ILi160EEENS7_ILi192EEEEEELi128ENS_12float_e4m3_tEfNS_4arch4Sm90ELb1ELb0ELb0ELb1ELb1ELb0ELb0ELb1ELb1ELb1ELb0ELb0EEENS1_21CollectiveEpilogueFwdINS6_IJSA_SA_SB_EEES9_NS_10bfloat16_tESG_Li256ELb1ELb1ELb0ELb1EEENS1_36VarlenDynamicPersistentTileSchedulerILi128ELi160ELi256ELi128ELb0ELb1ELb1ELb1ELb1ELb1EEEEEEEEEvNT_6ParamsE --------------------------
	.section	.nv.constant0._ZN7cutlass13device_kernelIN5flash11enable_sm90INS1_16FlashAttnFwdSm90INS1_25CollectiveMainloopFwdSm90ILi2EN4cute5tupleIJNS5_1CILi1EEES8_S8_EEENS6_IJNS7_ILi128EEENS7_ILi160EEENS7_ILi192EEEEEELi128ENS_12float_e4m3_tEfNS_4arch4Sm90ELb1ELb0ELb0ELb1ELb1ELb0ELb0ELb1ELb1ELb1ELb0ELb0EEENS1_21CollectiveEpilogueFwdINS6_IJSA_SA_SB_EEES9_NS_10bfloat16_tESG_Li256ELb1ELb1ELb0ELb1EEENS1_36VarlenDynamicPersistentTileSchedulerILi128ELi160ELi256ELi128ELb0ELb1ELb1ELb1ELb1ELb1EEEEEEEEEvNT_6ParamsE,"a",@progbits
	.sectionflags	@""
	.align	4
.nv.constant0._ZN7cutlass13device_kernelIN5flash11enable_sm90INS1_16FlashAttnFwdSm90INS1_25CollectiveMainloopFwdSm90ILi2EN4cute5tupleIJNS5_1CILi1EEES8_S8_EEENS6_IJNS7_ILi128EEENS7_ILi160EEENS7_ILi192EEEEEELi128ENS_12float_e4m3_tEfNS_4arch4Sm90ELb1ELb0ELb0ELb1ELb1ELb0ELb0ELb1ELb1ELb1ELb0ELb0EEENS1_21CollectiveEpilogueFwdINS6_IJSA_SA_SB_EEES9_NS_10bfloat16_tESG_Li256ELb1ELb1ELb0ELb1EEENS1_36VarlenDynamicPersistentTileSchedulerILi128ELi160ELi256ELi128ELb0ELb1ELb1ELb1ELb1ELb1EEEEEEEEEvNT_6ParamsE:
	.zero		3328


//--------------------- .nv.constant0._ZN7cutlass13device_kernelIN5flash11enable_sm90INS1_16FlashAttnFwdSm90INS1_25CollectiveMainloopFwdSm90ILi2EN4cute5tupleIJNS5_1CILi1EEES8_S8_EEENS6_IJNS7_ILi128EEENS7_ILi160EEENS7_ILi192EEEEEELi128ENS_12float_e4m3_tEfNS_4arch4Sm90ELb1ELb0ELb0ELb1ELb1ELb1ELb0ELb1ELb1ELb1ELb0ELb0EEENS1_21CollectiveEpilogueFwdINS6_IJSA_SA_SB_EEES9_NS_10bfloat16_tESG_Li256ELb1ELb1ELb0ELb1EEENS1_36VarlenDynamicPersistentTileSchedulerILi128ELi160ELi256ELi128ELb0ELb1ELb1ELb1ELb1ELb1EEEEEEEEEvNT_6ParamsE --------------------------
	.section	.nv.constant0._ZN7cutlass13device_kernelIN5flash11enable_sm90INS1_16FlashAttnFwdSm90INS1_25CollectiveMainloopFwdSm90ILi2EN4cute5tupleIJNS5_1CILi1EEES8_S8_EEENS6_IJNS7_ILi128EEENS7_ILi160EEENS7_ILi192EEEEEELi128ENS_12float_e4m3_tEfNS_4arch4Sm90ELb1ELb0ELb0ELb1ELb1ELb1ELb0ELb1ELb1ELb1ELb0ELb0EEENS1_21CollectiveEpilogueFwdINS6_IJSA_SA_SB_EEES9_NS_10bfloat16_tESG_Li256ELb1ELb1ELb0ELb1EEENS1_36VarlenDynamicPersistentTileSchedulerILi128ELi160ELi256ELi128ELb0ELb1ELb1ELb1ELb1ELb1EEEEEEEEEvNT_6ParamsE,"a",@progbits
	.sectionflags	@""
	.align	4
.nv.constant0._ZN7cutlass13device_kernelIN5flash11enable_sm90INS1_16FlashAttnFwdSm90INS1_25CollectiveMainloopFwdSm90ILi2EN4cute5tupleIJNS5_1CILi1EEES8_S8_EEENS6_IJNS7_ILi128EEENS7_ILi160EEENS7_ILi192EEEEEELi128ENS_12float_e4m3_tEfNS_4arch4Sm90ELb1ELb0ELb0ELb1ELb1ELb1ELb0ELb1ELb1ELb1ELb0ELb0EEENS1_21CollectiveEpilogueFwdINS6_IJSA_SA_SB_EEES9_NS_10bfloat16_tESG_Li256ELb1ELb1ELb0ELb1EEENS1_36VarlenDynamicPersistentTileSchedulerILi128ELi160ELi256ELi128ELb0ELb1ELb1ELb1ELb1ELb1EEEEEEEEEvNT_6ParamsE:
	.zero		3328


//--------------------- SYMBOLS --------------------------

	.type		.nv.reservedSmem.offset0,@object
	.size		.nv.reservedSmem.offset0,0x4
	.type		__assertfail,@function
